	.target	sm_80

	.elftype	@"ET_EXEC"


//--------------------- .note.nv.tkinfo           --------------------------
	.section	.note.nv.tkinfo,"",@"SHT_NOTE"
	.sectionflags	@"SHF_NOTE_NV_TKINFO"
	.tkinfo
        /*0018*/ 	.word	0x00000002
        /*0030*/ 	.string	""
        /*0030*/ 	.string	"ptxas"
        /*0030*/ 	.string	"Cuda compilation tools, release 13.0, V13.0.88"
        /*0030*/ 	.string	"Build cuda_13.0.r13.0/compiler.36424714_0"
        /*0030*/ 	.string	"-arch sm_80 -m 64 "



//--------------------- .note.nv.cuinfo           --------------------------
	.section	.note.nv.cuinfo,"",@"SHT_NOTE"
	.sectionflags	@"SHF_NOTE_NV_CUINFO"
        /*0018*/ 	.short	0x0002
        /*001a*/ 	.short	0x0050
        /*001c*/ 	.short	0x0082
	.zero		2


//--------------------- .nv.info                  --------------------------
	.section	.nv.info,"",@"SHT_CUDA_INFO"
	.align	4


	//----- nvinfo : EIATTR_REGCOUNT
	.align		4
        /*0000*/ 	.byte	0x04, 0x2f
        /*0002*/ 	.short	(.L_12 - .L_11)
	.align		4
.L_11:
        /*0004*/ 	.word	index@(_ZN7cutlass13device_kernelIN5flash19enable_sm80_to_sm89INS1_16FlashAttnFwdSm80INS1_25CollectiveMainloopFwdSm80ILi4ELi1ELb0EN4cute5tupleIJNS5_1CILi128EEENS7_ILi112EEENS7_ILi64EEEEEELi64ENS_10bfloat16_tEfNS_4arch4Sm80ELb1ELb0ELb0ELb1ELb0ELb1ELb1ELb0EEENS1_21CollectiveEpilogueFwdINS6_IJS8_SA_S9_EEENS6_IJNS7_ILi1EEESI_SI_EEESC_SE_Li128ELb1ELb1ELb0ELb0EEENS1_19SingleTileSchedulerILb1ELb0ELb1ELi128EEEEEEEEEvNT_6ParamsE)
        /*0008*/ 	.word	0x000000ff


	//----- nvinfo : EIATTR_FRAME_SIZE
	.align		4
.L_12:
        /*000c*/ 	.byte	0x04, 0x11
        /*000e*/ 	.short	(.L_14 - .L_13)
	.align		4
.L_13:
        /*0010*/ 	.word	index@(_ZN7cutlass13device_kernelIN5flash19enable_sm80_to_sm89INS1_16FlashAttnFwdSm80INS1_25CollectiveMainloopFwdSm80ILi4ELi1ELb0EN4cute5tupleIJNS5_1CILi128EEENS7_ILi112EEENS7_ILi64EEEEEELi64ENS_10bfloat16_tEfNS_4arch4Sm80ELb1ELb0ELb0ELb1ELb0ELb1ELb1ELb0EEENS1_21CollectiveEpilogueFwdINS6_IJS8_SA_S9_EEENS6_IJNS7_ILi1EEESI_SI_EEESC_SE_Li128ELb1ELb1ELb0ELb0EEENS1_19SingleTileSchedulerILb1ELb0ELb1ELi128EEEEEEEEEvNT_6ParamsE)
        /*0014*/ 	.word	0x000000b8


	//----- nvinfo : EIATTR_REGCOUNT
	.align		4
.L_14:
        /*0018*/ 	.byte	0x04, 0x2f
        /*001a*/ 	.short	(.L_16 - .L_15)
	.align		4
.L_15:
        /*001c*/ 	.word	index@(_ZN7cutlass13device_kernelIN5flash19enable_sm80_to_sm89INS1_16FlashAttnFwdSm80INS1_25CollectiveMainloopFwdSm80ILi4ELi1ELb0EN4cute5tupleIJNS5_1CILi128EEENS7_ILi112EEENS7_ILi64EEEEEELi64ENS_10bfloat16_tEfNS_4arch4Sm80ELb1ELb0ELb0ELb1ELb0ELb0ELb1ELb0EEENS1_21CollectiveEpilogueFwdINS6_IJS8_SA_S9_EEENS6_IJNS7_ILi1EEESI_SI_EEESC_SE_Li128ELb1ELb1ELb0ELb0EEENS1_19SingleTileSchedulerILb1ELb0ELb1ELi128EEEEEEEEEvNT_6ParamsE)
        /*0020*/ 	.word	0x000000ff


	//----- nvinfo : EIATTR_FRAME_SIZE
	.align		4
.L_16:
        /*0024*/ 	.byte	0x04, 0x11
        /*0026*/ 	.short	(.L_18 - .L_17)
	.align		4
.L_17:
        /*0028*/ 	.word	index@(_ZN7cutlass13device_kernelIN5flash19enable_sm80_to_sm89INS1_16FlashAttnFwdSm80INS1_25CollectiveMainloopFwdSm80ILi4ELi1ELb0EN4cute5tupleIJNS5_1CILi128EEENS7_ILi112EEENS7_ILi64EEEEEELi64ENS_10bfloat16_tEfNS_4arch4Sm80ELb1ELb0ELb0ELb1ELb0ELb0ELb1ELb0EEENS1_21CollectiveEpilogueFwdINS6_IJS8_SA_S9_EEENS6_IJNS7_ILi1EEESI_SI_EEESC_SE_Li128ELb1ELb1ELb0ELb0EEENS1_19SingleTileSchedulerILb1ELb0ELb1ELi128EEEEEEEEEvNT_6ParamsE)
        /*002c*/ 	.word	0x000000c8


	//----- nvinfo : EIATTR_REGCOUNT
	.align		4
.L_18:
        /*0030*/ 	.byte	0x04, 0x2f
        /*0032*/ 	.short	(.L_20 - .L_19)
	.align		4
.L_19:
        /*0034*/ 	.word	index@(_ZN7cutlass13device_kernelIN5flash19enable_sm80_to_sm89INS1_16FlashAttnFwdSm80INS1_25CollectiveMainloopFwdSm80ILi4ELi1ELb0EN4cute5tupleIJNS5_1CILi128EEENS7_ILi112EEENS7_ILi64EEEEEELi64ENS_10bfloat16_tEfNS_4arch4Sm80ELb1ELb0ELb0ELb0ELb0ELb0ELb1ELb0EEENS1_21CollectiveEpilogueFwdINS6_IJS8_SA_S9_EEENS6_IJNS7_ILi1EEESI_SI_EEESC_SE_Li128ELb0ELb1ELb0ELb0EEENS1_30DynamicPersistentTileSchedulerILi128ELi128ELb0ELb1ELb0EEEEEEEEEvNT_6ParamsE)
        /*0038*/ 	.word	0x000000ff


	//----- nvinfo : EIATTR_FRAME_SIZE
	.align		4
.L_20:
        /*003c*/ 	.byte	0x04, 0x11
        /*003e*/ 	.short	(.L_22 - .L_21)
	.align		4
.L_21:
        /*0040*/ 	.word	index@($__internal_1_$__cuda_sm70_shflsync_idx_p)
        /*0044*/ 	.word	0x00000000


	//----- nvinfo : EIATTR_FRAME_SIZE
	.align		4
.L_22:
        /*0048*/ 	.byte	0x04, 0x11
        /*004a*/ 	.short	(.L_24 - .L_23)
	.align		4
.L_23:
        /*004c*/ 	.word	index@($__internal_0_$__cuda_sm70_shflsync_bfly_p)
        /*0050*/ 	.word	0x00000000


	//----- nvinfo : EIATTR_FRAME_SIZE
	.align		4
.L_24:
        /*0054*/ 	.byte	0x04, 0x11
        /*0056*/ 	.short	(.L_26 - .L_25)
	.align		4
.L_25:
        /*0058*/ 	.word	index@(_ZN7cutlass13device_kernelIN5flash19enable_sm80_to_sm89INS1_16FlashAttnFwdSm80INS1_25CollectiveMainloopFwdSm80ILi4ELi1ELb0EN4cute5tupleIJNS5_1CILi128EEENS7_ILi112EEENS7_ILi64EEEEEELi64ENS_10bfloat16_tEfNS_4arch4Sm80ELb1ELb0ELb0ELb0ELb0ELb0ELb1ELb0EEENS1_21CollectiveEpilogueFwdINS6_IJS8_SA_S9_EEENS6_IJNS7_ILi1EEESI_SI_EEESC_SE_Li128ELb0ELb1ELb0ELb0EEENS1_30DynamicPersistentTileSchedulerILi128ELi128ELb0ELb1ELb0EEEEEEEEEvNT_6ParamsE)
        /*005c*/ 	.word	0x000000d8


	//----- nvinfo : EIATTR_REGCOUNT
	.align		4
.L_26:
        /*0060*/ 	.byte	0x04, 0x2f
        /*0062*/ 	.short	(.L_28 - .L_27)
	.align		4
.L_27:
        /*0064*/ 	.word	index@(_ZN7cutlass13device_kernelIN5flash19enable_sm80_to_sm89INS1_16FlashAttnFwdSm80INS1_25CollectiveMainloopFwdSm80ILi4ELi1ELb0EN4cute5tupleIJNS5_1CILi128EEENS7_ILi96EEENS7_ILi64EEEEEELi64ENS_10bfloat16_tEfNS_4arch4Sm80ELb0ELb1ELb0ELb1ELb0ELb1ELb1ELb0EEENS1_21CollectiveEpilogueFwdINS6_IJS8_SA_S9_EEENS6_IJNS7_ILi1EEESI_SI_EEESC_SE_Li128ELb1ELb1ELb0ELb0EEENS1_19SingleTileSchedulerILb1ELb0ELb1ELi128EEEEEEEEEvNT_6ParamsE)
        /*0068*/ 	.word	0x000000ff


	//----- nvinfo : EIATTR_FRAME_SIZE
	.align		4
.L_28:
        /*006c*/ 	.byte	0x04, 0x11
        /*006e*/ 	.short	(.L_30 - .L_29)
	.align		4
.L_29:
        /*0070*/ 	.word	index@(_ZN7cutlass13device_kernelIN5flash19enable_sm80_to_sm89INS1_16FlashAttnFwdSm80INS1_25CollectiveMainloopFwdSm80ILi4ELi1ELb0EN4cute5tupleIJNS5_1CILi128EEENS7_ILi96EEENS7_ILi64EEEEEELi64ENS_10bfloat16_tEfNS_4arch4Sm80ELb0ELb1ELb0ELb1ELb0ELb1ELb1ELb0EEENS1_21CollectiveEpilogueFwdINS6_IJS8_SA_S9_EEENS6_IJNS7_ILi1EEESI_SI_EEESC_SE_Li128ELb1ELb1ELb0ELb0EEENS1_19SingleTileSchedulerILb1ELb0ELb1ELi128EEEEEEEEEvNT_6ParamsE)
        /*0074*/ 	.word	0x00000088


	//----- nvinfo : EIATTR_REGCOUNT
	.align		4
.L_30:
        /*0078*/ 	.byte	0x04, 0x2f
        /*007a*/ 	.short	(.L_32 - .L_31)
	.align		4
.L_31:
        /*007c*/ 	.word	index@(_ZN7cutlass13device_kernelIN5flash19enable_sm80_to_sm89INS1_16FlashAttnFwdSm80INS1_25CollectiveMainloopFwdSm80ILi4ELi1ELb0EN4cute5tupleIJNS5_1CILi128EEENS7_ILi96EEENS7_ILi64EEEEEELi64ENS_10bfloat16_tEfNS_4arch4Sm80ELb0ELb1ELb0ELb1ELb0ELb0ELb1ELb0EEENS1_21CollectiveEpilogueFwdINS6_IJS8_SA_S9_EEENS6_IJNS7_ILi1EEESI_SI_EEESC_SE_Li128ELb1ELb1ELb0ELb0EEENS1_19SingleTileSchedulerILb1ELb0ELb1ELi128EEEEEEEEEvNT_6ParamsE)
        /*0080*/ 	.word	0x000000ff


	//----- nvinfo : EIATTR_FRAME_SIZE
	.align		4
.L_32:
        /*0084*/ 	.byte	0x04, 0x11
        /*0086*/ 	.short	(.L_34 - .L_33)
	.align		4
.L_33:
        /*0088*/ 	.word	index@(_ZN7cutlass13device_kernelIN5flash19enable_sm80_to_sm89INS1_16FlashAttnFwdSm80INS1_25CollectiveMainloopFwdSm80ILi4ELi1ELb0EN4cute5tupleIJNS5_1CILi128EEENS7_ILi96EEENS7_ILi64EEEEEELi64ENS_10bfloat16_tEfNS_4arch4Sm80ELb0ELb1ELb0ELb1ELb0ELb0ELb1ELb0EEENS1_21CollectiveEpilogueFwdINS6_IJS8_SA_S9_EEENS6_IJNS7_ILi1EEESI_SI_EEESC_SE_Li128ELb1ELb1ELb0ELb0EEENS1_19SingleTileSchedulerILb1ELb0ELb1ELi128EEEEEEEEEvNT_6ParamsE)
        /*008c*/ 	.word	0x00000048


	//----- nvinfo : EIATTR_REGCOUNT
	.align		4
.L_34:
        /*0090*/ 	.byte	0x04, 0x2f
        /*0092*/ 	.short	(.L_36 - .L_35)
	.align		4
.L_35:
        /*0094*/ 	.word	index@(_ZN7cutlass13device_kernelIN5flash19enable_sm80_to_sm89INS1_16FlashAttnFwdSm80INS1_25CollectiveMainloopFwdSm80ILi4ELi1ELb0EN4cute5tupleIJNS5_1CILi128EEENS7_ILi96EEENS7_ILi64EEEEEELi64ENS_10bfloat16_tEfNS_4arch4Sm80ELb0ELb1ELb0ELb0ELb0ELb0ELb1ELb0EEENS1_21CollectiveEpilogueFwdINS6_IJS8_SA_S9_EEENS6_IJNS7_ILi1EEESI_SI_EEESC_SE_Li128ELb0ELb1ELb0ELb0EEENS1_19SingleTileSchedulerILb0ELb0ELb1ELi128EEEEEEEEEvNT_6ParamsE)
        /*0098*/ 	.word	0x000000ff


	//----- nvinfo : EIATTR_FRAME_SIZE
	.align		4
.L_36:
        /*009c*/ 	.byte	0x04, 0x11
        /*009e*/ 	.short	(.L_38 - .L_37)
	.align		4
.L_37:
        /*00a0*/ 	.word	index@(_ZN7cutlass13device_kernelIN5flash19enable_sm80_to_sm89INS1_16FlashAttnFwdSm80INS1_25CollectiveMainloopFwdSm80ILi4ELi1ELb0EN4cute5tupleIJNS5_1CILi128EEENS7_ILi96EEENS7_ILi64EEEEEELi64ENS_10bfloat16_tEfNS_4arch4Sm80ELb0ELb1ELb0ELb0ELb0ELb0ELb1ELb0EEENS1_21CollectiveEpilogueFwdINS6_IJS8_SA_S9_EEENS6_IJNS7_ILi1EEESI_SI_EEESC_SE_Li128ELb0ELb1ELb0ELb0EEENS1_19SingleTileSchedulerILb0ELb0ELb1ELi128EEEEEEEEEvNT_6ParamsE)
        /*00a4*/ 	.word	0x00000068


	//----- nvinfo : EIATTR_REGCOUNT
	.align		4
.L_38:
        /*00a8*/ 	.byte	0x04, 0x2f
        /*00aa*/ 	.short	(.L_40 - .L_39)
	.align		4
.L_39:
        /*00ac*/ 	.word	index@(_ZN7cutlass13device_kernelIN5flash19enable_sm80_to_sm89INS1_16FlashAttnFwdSm80INS1_25CollectiveMainloopFwdSm80ILi4ELi1ELb0EN4cute5tupleIJNS5_1CILi128EEENS7_ILi112EEENS7_ILi64EEEEEELi64ENS_10bfloat16_tEfNS_4arch4Sm80ELb0ELb0ELb0ELb1ELb0ELb1ELb1ELb0EEENS1_21CollectiveEpilogueFwdINS6_IJS8_SA_S9_EEENS6_IJNS7_ILi1EEESI_SI_EEESC_SE_Li128ELb1ELb1ELb0ELb0EEENS1_19SingleTileSchedulerILb1ELb0ELb1ELi128EEEEEEEEEvNT_6ParamsE)
        /*00b0*/ 	.word	0x000000ff


	//----- nvinfo : EIATTR_FRAME_SIZE
	.align		4
.L_40:
        /*00b4*/ 	.byte	0x04, 0x11
        /*00b6*/ 	.short	(.L_42 - .L_41)
	.align		4
.L_41:
        /*00b8*/ 	.word	index@(_ZN7cutlass13device_kernelIN5flash19enable_sm80_to_sm89INS1_16FlashAttnFwdSm80INS1_25CollectiveMainloopFwdSm80ILi4ELi1ELb0EN4cute5tupleIJNS5_1CILi128EEENS7_ILi112EEENS7_ILi64EEEEEELi64ENS_10bfloat16_tEfNS_4arch4Sm80ELb0ELb0ELb0ELb1ELb0ELb1ELb1ELb0EEENS1_21CollectiveEpilogueFwdINS6_IJS8_SA_S9_EEENS6_IJNS7_ILi1EEESI_SI_EEESC_SE_Li128ELb1ELb1ELb0ELb0EEENS1_19SingleTileSchedulerILb1ELb0ELb1ELi128EEEEEEEEEvNT_6ParamsE)
        /*00bc*/ 	.word	0x00000078


	//----- nvinfo : EIATTR_REGCOUNT
	.align		4
.L_42:
        /*00c0*/ 	.byte	0x04, 0x2f
        /*00c2*/ 	.short	(.L_44 - .L_43)
	.align		4
.L_43:
        /*00c4*/ 	.word	index@(_ZN7cutlass13device_kernelIN5flash19enable_sm80_to_sm89INS1_16FlashAttnFwdSm80INS1_25CollectiveMainloopFwdSm80ILi4ELi1ELb0EN4cute5tupleIJNS5_1CILi128EEENS7_ILi112EEENS7_ILi64EEEEEELi64ENS_10bfloat16_tEfNS_4arch4Sm80ELb0ELb0ELb0ELb1ELb0ELb0ELb1ELb0EEENS1_21CollectiveEpilogueFwdINS6_IJS8_SA_S9_EEENS6_IJNS7_ILi1EEESI_SI_EEESC_SE_Li128ELb1ELb1ELb0ELb0EEENS1_19SingleTileSchedulerILb1ELb0ELb1ELi128EEEEEEEEEvNT_6ParamsE)
        /*00c8*/ 	.word	0x000000ff


	//----- nvinfo : EIATTR_FRAME_SIZE
	.align		4
.L_44:
        /*00cc*/ 	.byte	0x04, 0x11
        /*00ce*/ 	.short	(.L_46 - .L_45)
	.align		4
.L_45:
        /*00d0*/ 	.word	index@(_ZN7cutlass13device_kernelIN5flash19enable_sm80_to_sm89INS1_16FlashAttnFwdSm80INS1_25CollectiveMainloopFwdSm80ILi4ELi1ELb0EN4cute5tupleIJNS5_1CILi128EEENS7_ILi112EEENS7_ILi64EEEEEELi64ENS_10bfloat16_tEfNS_4arch4Sm80ELb0ELb0ELb0ELb1ELb0ELb0ELb1ELb0EEENS1_21CollectiveEpilogueFwdINS6_IJS8_SA_S9_EEENS6_IJNS7_ILi1EEESI_SI_EEESC_SE_Li128ELb1ELb1ELb0ELb0EEENS1_19SingleTileSchedulerILb1ELb0ELb1ELi128EEEEEEEEEvNT_6ParamsE)
        /*00d4*/ 	.word	0x00000048


	//----- nvinfo : EIATTR_REGCOUNT
	.align		4
.L_46:
        /*00d8*/ 	.byte	0x04, 0x2f
        /*00da*/ 	.short	(.L_48 - .L_47)
	.align		4
.L_47:
        /*00dc*/ 	.word	index@(_ZN7cutlass13device_kernelIN5flash19enable_sm80_to_sm89INS1_16FlashAttnFwdSm80INS1_25CollectiveMainloopFwdSm80ILi4ELi1ELb0EN4cute5tupleIJNS5_1CILi128EEENS7_ILi112EEENS7_ILi64EEEEEELi64ENS_10bfloat16_tEfNS_4arch4Sm80ELb0ELb0ELb0ELb0ELb0ELb0ELb1ELb0EEENS1_21CollectiveEpilogueFwdINS6_IJS8_SA_S9_EEENS6_IJNS7_ILi1EEESI_SI_EEESC_SE_Li128ELb0ELb1ELb0ELb0EEENS1_19SingleTileSchedulerILb0ELb0ELb1ELi128EEEEEEEEEvNT_6ParamsE)
        /*00e0*/ 	.word	0x000000ff


	//----- nvinfo : EIATTR_FRAME_SIZE
	.align		4
.L_48:
        /*00e4*/ 	.byte	0x04, 0x11
        /*00e6*/ 	.short	(.L_50 - .L_49)
	.align		4
.L_49:
        /*00e8*/ 	.word	index@(_ZN7cutlass13device_kernelIN5flash19enable_sm80_to_sm89INS1_16FlashAttnFwdSm80INS1_25CollectiveMainloopFwdSm80ILi4ELi1ELb0EN4cute5tupleIJNS5_1CILi128EEENS7_ILi112EEENS7_ILi64EEEEEELi64ENS_10bfloat16_tEfNS_4arch4Sm80ELb0ELb0ELb0ELb0ELb0ELb0ELb1ELb0EEENS1_21CollectiveEpilogueFwdINS6_IJS8_SA_S9_EEENS6_IJNS7_ILi1EEESI_SI_EEESC_SE_Li128ELb0ELb1ELb0ELb0EEENS1_19SingleTileSchedulerILb0ELb0ELb1ELi128EEEEEEEEEvNT_6ParamsE)
        /*00ec*/ 	.word	0x00000088


	//----- nvinfo : EIATTR_MIN_STACK_SIZE
	.align		4
.L_50:
        /*00f0*/ 	.byte	0x04, 0x12
        /*00f2*/ 	.short	(.L_52 - .L_51)
	.align		4
.L_51:
        /*00f4*/ 	.word	index@(_ZN7cutlass13device_kernelIN5flash19enable_sm80_to_sm89INS1_16FlashAttnFwdSm80INS1_25CollectiveMainloopFwdSm80ILi4ELi1ELb0EN4cute5tupleIJNS5_1CILi128EEENS7_ILi112EEENS7_ILi64EEEEEELi64ENS_10bfloat16_tEfNS_4arch4Sm80ELb0ELb0ELb0ELb0ELb0ELb0ELb1ELb0EEENS1_21CollectiveEpilogueFwdINS6_IJS8_SA_S9_EEENS6_IJNS7_ILi1EEESI_SI_EEESC_SE_Li128ELb0ELb1ELb0ELb0EEENS1_19SingleTileSchedulerILb0ELb0ELb1ELi128EEEEEEEEEvNT_6ParamsE)
        /*00f8*/ 	.word	0x00000088


	//----- nvinfo : EIATTR_MIN_STACK_SIZE
	.align		4
.L_52:
        /*00fc*/ 	.byte	0x04, 0x12
        /*00fe*/ 	.short	(.L_54 - .L_53)
	.align		4
.L_53:
        /*0100*/ 	.word	index@(_ZN7cutlass13device_kernelIN5flash19enable_sm80_to_sm89INS1_16FlashAttnFwdSm80INS1_25CollectiveMainloopFwdSm80ILi4ELi1ELb0EN4cute5tupleIJNS5_1CILi128EEENS7_ILi112EEENS7_ILi64EEEEEELi64ENS_10bfloat16_tEfNS_4arch4Sm80ELb0ELb0ELb0ELb1ELb0ELb0ELb1ELb0EEENS1_21CollectiveEpilogueFwdINS6_IJS8_SA_S9_EEENS6_IJNS7_ILi1EEESI_SI_EEESC_SE_Li128ELb1ELb1ELb0ELb0EEENS1_19SingleTileSchedulerILb1ELb0ELb1ELi128EEEEEEEEEvNT_6ParamsE)
        /*0104*/ 	.word	0x00000048


	//----- nvinfo : EIATTR_MIN_STACK_SIZE
	.align		4
.L_54:
        /*0108*/ 	.byte	0x04, 0x12
        /*010a*/ 	.short	(.L_56 - .L_55)
	.align		4
.L_55:
        /*010c*/ 	.word	index@(_ZN7cutlass13device_kernelIN5flash19enable_sm80_to_sm89INS1_16FlashAttnFwdSm80INS1_25CollectiveMainloopFwdSm80ILi4ELi1ELb0EN4cute5tupleIJNS5_1CILi128EEENS7_ILi112EEENS7_ILi64EEEEEELi64ENS_10bfloat16_tEfNS_4arch4Sm80ELb0ELb0ELb0ELb1ELb0ELb1ELb1ELb0EEENS1_21CollectiveEpilogueFwdINS6_IJS8_SA_S9_EEENS6_IJNS7_ILi1EEESI_SI_EEESC_SE_Li128ELb1ELb1ELb0ELb0EEENS1_19SingleTileSchedulerILb1ELb0ELb1ELi128EEEEEEEEEvNT_6ParamsE)
        /*0110*/ 	.word	0x00000078


	//----- nvinfo : EIATTR_MIN_STACK_SIZE
	.align		4
.L_56:
        /*0114*/ 	.byte	0x04, 0x12
        /*0116*/ 	.short	(.L_58 - .L_57)
	.align		4
.L_57:
        /*0118*/ 	.word	index@(_ZN7cutlass13device_kernelIN5flash19enable_sm80_to_sm89INS1_16FlashAttnFwdSm80INS1_25CollectiveMainloopFwdSm80ILi4ELi1ELb0EN4cute5tupleIJNS5_1CILi128EEENS7_ILi96EEENS7_ILi64EEEEEELi64ENS_10bfloat16_tEfNS_4arch4Sm80ELb0ELb1ELb0ELb0ELb0ELb0ELb1ELb0EEENS1_21CollectiveEpilogueFwdINS6_IJS8_SA_S9_EEENS6_IJNS7_ILi1EEESI_SI_EEESC_SE_Li128ELb0ELb1ELb0ELb0EEENS1_19SingleTileSchedulerILb0ELb0ELb1ELi128EEEEEEEEEvNT_6ParamsE)
        /*011c*/ 	.word	0x00000068


	//----- nvinfo : EIATTR_MIN_STACK_SIZE
	.align		4
.L_58:
        /*0120*/ 	.byte	0x04, 0x12
        /*0122*/ 	.short	(.L_60 - .L_59)
	.align		4
.L_59:
        /*0124*/ 	.word	index@(_ZN7cutlass13device_kernelIN5flash19enable_sm80_to_sm89INS1_16FlashAttnFwdSm80INS1_25CollectiveMainloopFwdSm80ILi4ELi1ELb0EN4cute5tupleIJNS5_1CILi128EEENS7_ILi96EEENS7_ILi64EEEEEELi64ENS_10bfloat16_tEfNS_4arch4Sm80ELb0ELb1ELb0ELb1ELb0ELb0ELb1ELb0EEENS1_21CollectiveEpilogueFwdINS6_IJS8_SA_S9_EEENS6_IJNS7_ILi1EEESI_SI_EEESC_SE_Li128ELb1ELb1ELb0ELb0EEENS1_19SingleTileSchedulerILb1ELb0ELb1ELi128EEEEEEEEEvNT_6ParamsE)
        /*0128*/ 	.word	0x00000048


	//----- nvinfo : EIATTR_MIN_STACK_SIZE
	.align		4
.L_60:
        /*012c*/ 	.byte	0x04, 0x12
        /*012e*/ 	.short	(.L_62 - .L_61)
	.align		4
.L_61:
        /*0130*/ 	.word	index@(_ZN7cutlass13device_kernelIN5flash19enable_sm80_to_sm89INS1_16FlashAttnFwdSm80INS1_25CollectiveMainloopFwdSm80ILi4ELi1ELb0EN4cute5tupleIJNS5_1CILi128EEENS7_ILi96EEENS7_ILi64EEEEEELi64ENS_10bfloat16_tEfNS_4arch4Sm80ELb0ELb1ELb0ELb1ELb0ELb1ELb1ELb0EEENS1_21CollectiveEpilogueFwdINS6_IJS8_SA_S9_EEENS6_IJNS7_ILi1EEESI_SI_EEESC_SE_Li128ELb1ELb1ELb0ELb0EEENS1_19SingleTileSchedulerILb1ELb0ELb1ELi128EEEEEEEEEvNT_6ParamsE)
        /*0134*/ 	.word	0x00000088


	//----- nvinfo : EIATTR_MIN_STACK_SIZE
	.align		4
.L_62:
        /*0138*/ 	.byte	0x04, 0x12
        /*013a*/ 	.short	(.L_64 - .L_63)
	.align		4
.L_63:
        /*013c*/ 	.word	index@(_ZN7cutlass13device_kernelIN5flash19enable_sm80_to_sm89INS1_16FlashAttnFwdSm80INS1_25CollectiveMainloopFwdSm80ILi4ELi1ELb0EN4cute5tupleIJNS5_1CILi128EEENS7_ILi112EEENS7_ILi64EEEEEELi64ENS_10bfloat16_tEfNS_4arch4Sm80ELb1ELb0ELb0ELb0ELb0ELb0ELb1ELb0EEENS1_21CollectiveEpilogueFwdINS6_IJS8_SA_S9_EEENS6_IJNS7_ILi1EEESI_SI_EEESC_SE_Li128ELb0ELb1ELb0ELb0EEENS1_30DynamicPersistentTileSchedulerILi128ELi128ELb0ELb1ELb0EEEEEEEEEvNT_6ParamsE)
        /*0140*/ 	.word	0x000000d8


	//----- nvinfo : EIATTR_MIN_STACK_SIZE
	.align		4
.L_64:
        /*0144*/ 	.byte	0x04, 0x12
        /*0146*/ 	.short	(.L_66 - .L_65)
	.align		4
.L_65:
        /*0148*/ 	.word	index@(_ZN7cutlass13device_kernelIN5flash19enable_sm80_to_sm89INS1_16FlashAttnFwdSm80INS1_25CollectiveMainloopFwdSm80ILi4ELi1ELb0EN4cute5tupleIJNS5_1CILi128EEENS7_ILi112EEENS7_ILi64EEEEEELi64ENS_10bfloat16_tEfNS_4arch4Sm80ELb1ELb0ELb0ELb1ELb0ELb0ELb1ELb0EEENS1_21CollectiveEpilogueFwdINS6_IJS8_SA_S9_EEENS6_IJNS7_ILi1EEESI_SI_EEESC_SE_Li128ELb1ELb1ELb0ELb0EEENS1_19SingleTileSchedulerILb1ELb0ELb1ELi128EEEEEEEEEvNT_6ParamsE)
        /*014c*/ 	.word	0x000000c8


	//----- nvinfo : EIATTR_MIN_STACK_SIZE
	.align		4
.L_66:
        /*0150*/ 	.byte	0x04, 0x12
        /*0152*/ 	.short	(.L_68 - .L_67)
	.align		4
.L_67:
        /*0154*/ 	.word	index@(_ZN7cutlass13device_kernelIN5flash19enable_sm80_to_sm89INS1_16FlashAttnFwdSm80INS1_25CollectiveMainloopFwdSm80ILi4ELi1ELb0EN4cute5tupleIJNS5_1CILi128EEENS7_ILi112EEENS7_ILi64EEEEEELi64ENS_10bfloat16_tEfNS_4arch4Sm80ELb1ELb0ELb0ELb1ELb0ELb1ELb1ELb0EEENS1_21CollectiveEpilogueFwdINS6_IJS8_SA_S9_EEENS6_IJNS7_ILi1EEESI_SI_EEESC_SE_Li128ELb1ELb1ELb0ELb0EEENS1_19SingleTileSchedulerILb1ELb0ELb1ELi128EEEEEEEEEvNT_6ParamsE)
        /*0158*/ 	.word	0x000000b8
.L_68:


//--------------------- .nv.info._ZN7cutlass13device_kernelIN5flash19enable_sm80_to_sm89INS1_16FlashAttnFwdSm80INS1_25CollectiveMainloopFwdSm80ILi4ELi1ELb0EN4cute5tupleIJNS5_1CILi128EEENS7_ILi112EEENS7_ILi64EEEEEELi64ENS_10bfloat16_tEfNS_4arch4Sm80ELb0ELb0ELb0ELb0ELb0ELb0ELb1ELb0EEENS1_21CollectiveEpilogueFwdINS6_IJS8_SA_S9_EEENS6_IJNS7_ILi1EEESI_SI_EEESC_SE_Li128ELb0ELb1ELb0ELb0EEENS1_19SingleTileSchedulerILb0ELb0ELb1ELi128EEEEEEEEEvNT_6ParamsE --------------------------
	.section	.nv.info._ZN7cutlass13device_kernelIN5flash19enable_sm80_to_sm89INS1_16FlashAttnFwdSm80INS1_25CollectiveMainloopFwdSm80ILi4ELi1ELb0EN4cute5tupleIJNS5_1CILi128EEENS7_ILi112EEENS7_ILi64EEEEEELi64ENS_10bfloat16_tEfNS_4arch4Sm80ELb0ELb0ELb0ELb0ELb0ELb0ELb1ELb0EEENS1_21CollectiveEpilogueFwdINS6_IJS8_SA_S9_EEENS6_IJNS7_ILi1EEESI_SI_EEESC_SE_Li128ELb0ELb1ELb0ELb0EEENS1_19SingleTileSchedulerILb0ELb0ELb1ELi128EEEEEEEEEvNT_6ParamsE,"",@"SHT_CUDA_INFO"
	.sectionflags	@""
	.align	4


	//----- nvinfo : EIATTR_CUDA_API_VERSION
	.align		4
        /*0000*/ 	.byte	0x04, 0x37
        /*0002*/ 	.short	(.L_70 - .L_69)
.L_69:
        /*0004*/ 	.word	0x00000082


	//----- nvinfo : EIATTR_SW2861232_WAR
	.align		4
.L_70:
        /*0008*/ 	.byte	0x01, 0x35
	.zero		2


	//----- nvinfo : EIATTR_PARAM_CBANK
	.align		4
        /*000c*/ 	.byte	0x04, 0x0a
        /*000e*/ 	.short	(.L_72 - .L_71)
	.align		4
.L_71:
        /*0010*/ 	.word	index@(.nv.constant0._ZN7cutlass13device_kernelIN5flash19enable_sm80_to_sm89INS1_16FlashAttnFwdSm80INS1_25CollectiveMainloopFwdSm80ILi4ELi1ELb0EN4cute5tupleIJNS5_1CILi128EEENS7_ILi112EEENS7_ILi64EEEEEELi64ENS_10bfloat16_tEfNS_4arch4Sm80ELb0ELb0ELb0ELb0ELb0ELb0ELb1ELb0EEENS1_21CollectiveEpilogueFwdINS6_IJS8_SA_S9_EEENS6_IJNS7_ILi1EEESI_SI_EEESC_SE_Li128ELb0ELb1ELb0ELb0EEENS1_19SingleTileSchedulerILb0ELb0ELb1ELi128EEEEEEEEEvNT_6ParamsE)
        /*0014*/ 	.short	0x0160
        /*0016*/ 	.short	0x0418


	//----- nvinfo : EIATTR_CBANK_PARAM_SIZE
	.align		4
.L_72:
        /*0018*/ 	.byte	0x03, 0x19
        /*001a*/ 	.short	0x0418


	//----- nvinfo : EIATTR_KPARAM_INFO
	.align		4
        /*001c*/ 	.byte	0x04, 0x17
        /*001e*/ 	.short	(.L_74 - .L_73)
.L_73:
        /*0020*/ 	.word	0x00000000
        /*0024*/ 	.short	0x0000
        /*0026*/ 	.short	0x0000
        /*0028*/ 	.byte	0x00, 0xf0, 0x61, 0x10


	//----- nvinfo : EIATTR_MAXREG_COUNT
	.align		4
.L_74:
        /*002c*/ 	.byte	0x03, 0x1b
        /*002e*/ 	.short	0x00ff


	//----- nvinfo : EIATTR_NUM_BARRIERS
	.align		4
        /*0030*/ 	.byte	0x02, 0x4c
        /*0032*/ 	.byte	0x02
	.zero		1


	//----- nvinfo : EIATTR_ANNOTATIONS
	.align		4
        /*0034*/ 	.byte	0x04, 0x55
        /*0036*/ 	.short	(.L_76 - .L_75)


	//   ....[0]....
.L_75:
        /*0038*/ 	.word	0x00000001
        /*003c*/ 	.byte	0x60, 0x02, 0x00, 0x00, 0x01, 0x00, 0x00, 0x00, 0x60, 0x06, 0x00, 0x00, 0x01, 0x00, 0x00, 0x00
        /* <DEDUP_REMOVED lines=29> */
        /*021c*/ 	.byte	0xd0, 0xb0, 0x00, 0x00, 0x01, 0x00, 0x00, 0x00, 0xe0, 0xb0, 0x00, 0x00


	//----- nvinfo : EIATTR_MERCURY_ISA_VERSION
	.align		4
.L_76:
        /*0228*/ 	.byte	0x03, 0x5f
        /*022a*/ 	.short	0x0000


	//----- nvinfo : EIATTR_COOP_GROUP_MASK_REGIDS
	.align		4
        /*022c*/ 	.byte	0x04, 0x29
        /*022e*/ 	.short	(.L_78 - .L_77)


	//   ....[0]....
.L_77:
        /*0230*/ 	.word	0xffffffff


	//   ....[1]....
        /*0234*/ 	.word	0xffffffff


	//   ....[2]....
        /*0238*/ 	.word	0xffffffff


	//   ....[3]....
        /*023c*/ 	.word	0xffffffff


	//   ....[4]....
        /*0240*/ 	.word	0xffffffff


	//   ....[5]....
        /*0244*/ 	.word	0xffffffff


	//   ....[6]....
        /*0248*/ 	.word	0xffffffff


	//   ....[7]....
        /*024c*/ 	.word	0xffffffff


	//   ....[8]....
        /*0250*/ 	.word	0xffffffff


	//   ....[9]....
        /*0254*/ 	.word	0xffffffff


	//   ....[10]....
        /*0258*/ 	.word	0xffffffff


	//   ....[11]....
        /*025c*/ 	.word	0xffffffff


	//   ....[12]....
        /*0260*/ 	.word	0xffffffff


	//   ....[13]....
        /*0264*/ 	.word	0xffffffff


	//   ....[14]....
        /*0268*/ 	.word	0xffffffff


	//   ....[15]....
        /*026c*/ 	.word	0xffffffff


	//   ....[16]....
        /*0270*/ 	.word	0xffffffff


	//   ....[17]....
        /*0274*/ 	.word	0xffffffff


	//   ....[18]....
        /*0278*/ 	.word	0xffffffff


	//   ....[19]....
        /*027c*/ 	.word	0xffffffff


	//   ....[20]....
        /*0280*/ 	.word	0xffffffff


	//   ....[21]....
        /*0284*/ 	.word	0xffffffff


	//   ....[22]....
        /*0288*/ 	.word	0xffffffff


	//   ....[23]....
        /*028c*/ 	.word	0xffffffff


	//   ....[24]....
        /*0290*/ 	.word	0xffffffff


	//   ....[25]....
        /*0294*/ 	.word	0xffffffff


	//   ....[26]....
        /*0298*/ 	.word	0xffffffff


	//   ....[27]....
        /*029c*/ 	.word	0xffffffff


	//   ....[28]....
        /*02a0*/ 	.word	0xffffffff


	//   ....[29]....
        /*02a4*/ 	.word	0xffffffff


	//   ....[30]....
        /*02a8*/ 	.word	0xffffffff


	//   ....[31]....
        /*02ac*/ 	.word	0xffffffff


	//   ....[32]....
        /*02b0*/ 	.word	0xffffffff


	//   ....[33]....
        /*02b4*/ 	.word	0xffffffff


	//   ....[34]....
        /*02b8*/ 	.word	0xffffffff


	//   ....[35]....
        /*02bc*/ 	.word	0xffffffff


	//   ....[36]....
        /*02c0*/ 	.word	0xffffffff


	//   ....[37]....
        /*02c4*/ 	.word	0xffffffff


	//   ....[38]....
        /*02c8*/ 	.word	0xffffffff


	//   ....[39]....
        /*02cc*/ 	.word	0xffffffff


	//   ....[40]....
        /*02d0*/ 	.word	0xffffffff


	//   ....[41]....
        /*02d4*/ 	.word	0xffffffff


	//   ....[42]....
        /*02d8*/ 	.word	0xffffffff


	//   ....[43]....
        /*02dc*/ 	.word	0xffffffff


	//   ....[44]....
        /*02e0*/ 	.word	0xffffffff


	//   ....[45]....
        /*02e4*/ 	.word	0xffffffff


	//   ....[46]....
        /*02e8*/ 	.word	0xffffffff


	//   ....[47]....
        /*02ec*/ 	.word	0xffffffff


	//   ....[48]....
        /*02f0*/ 	.word	0xffffffff


	//   ....[49]....
        /*02f4*/ 	.word	0xffffffff


	//   ....[50]....
        /*02f8*/ 	.word	0xffffffff


	//   ....[51]....
        /*02fc*/ 	.word	0xffffffff


	//   ....[52]....
        /*0300*/ 	.word	0xffffffff


	//   ....[53]....
        /*0304*/ 	.word	0xffffffff


	//   ....[54]....
        /*0308*/ 	.word	0xffffffff


	//   ....[55]....
        /*030c*/ 	.word	0xffffffff


	//   ....[56]....
        /*0310*/ 	.word	0xffffffff


	//   ....[57]....
        /*0314*/ 	.word	0xffffffff


	//   ....[58]....
        /*0318*/ 	.word	0xffffffff


	//   ....[59]....
        /*031c*/ 	.word	0xffffffff


	//   ....[60]....
        /*0320*/ 	.word	0xffffffff


	//   ....[61]....
        /*0324*/ 	.word	0xffffffff


	//   ....[62]....
        /*0328*/ 	.word	0xffffffff


	//   ....[63]....
        /*032c*/ 	.word	0xffffffff


	//----- nvinfo : EIATTR_COOP_GROUP_INSTR_OFFSETS
	.align		4
.L_78:
        /*0330*/ 	.byte	0x04, 0x28
        /*0332*/ 	.short	(.L_80 - .L_79)


	//   ....[0]....
.L_79:
        /*0334*/ 	.word	0x000003f0


	//   ....[1]....
        /*0338*/ 	.word	0x00000420


	//   ....[2]....
        /*033c*/ 	.word	0x00000450


	//   ....[3]....
        /*0340*/ 	.word	0x00000480


	//   ....[4]....
        /*0344*/ 	.word	0x000004d0


	//   ....[5]....
        /*0348*/ 	.word	0x00000500


	//   ....[6]....
        /*034c*/ 	.word	0x00000570


	//   ....[7]....
        /*0350*/ 	.word	0x000005a0


	//   ....[8]....
        /*0354*/ 	.word	0x000005f0


	//   ....[9]....
        /*0358*/ 	.word	0x00000620


	//   ....[10]....
        /*035c*/ 	.word	0x00000630


	//   ....[11]....
        /*0360*/ 	.word	0x00000640


	//   ....[12]....
        /*0364*/ 	.word	0x00000650


	//   ....[13]....
        /*0368*/ 	.word	0x00000680


	//   ....[14]....
        /*036c*/ 	.word	0x00000690


	//   ....[15]....
        /*0370*/ 	.word	0x00000710


	//   ....[16]....
        /*0374*/ 	.word	0x00003070


	//   ....[17]....
        /*0378*/ 	.word	0x00003170


	//   ....[18]....
        /*037c*/ 	.word	0x00003260


	//   ....[19]....
        /*0380*/ 	.word	0x00003290


	//   ....[20]....
        /*0384*/ 	.word	0x000032c0


	//   ....[21]....
        /*0388*/ 	.word	0x00003380


	//   ....[22]....
        /*038c*/ 	.word	0x00003470


	//   ....[23]....
        /*0390*/ 	.word	0x000035d0


	//   ....[24]....
        /*0394*/ 	.word	0x000078f0


	//   ....[25]....
        /*0398*/ 	.word	0x00007970


	//   ....[26]....
        /*039c*/ 	.word	0x00007a30


	//   ....[27]....
        /*03a0*/ 	.word	0x00007a90


	//   ....[28]....
        /*03a4*/ 	.word	0x00007ac0


	//   ....[29]....
        /*03a8*/ 	.word	0x00007ba0


	//   ....[30]....
        /*03ac*/ 	.word	0x00007d20


	//   ....[31]....
        /*03b0*/ 	.word	0x00008010


	//   ....[32]....
        /*03b4*/ 	.word	0x0000a730


	//   ....[33]....
        /*03b8*/ 	.word	0x0000a740


	//   ....[34]....
        /*03bc*/ 	.word	0x0000a750


	//   ....[35]....
        /*03c0*/ 	.word	0x0000a760


	//   ....[36]....
        /*03c4*/ 	.word	0x0000a7b0


	//   ....[37]....
        /*03c8*/ 	.word	0x0000a7f0


	//   ....[38]....
        /*03cc*/ 	.word	0x0000a800


	//   ....[39]....
        /*03d0*/ 	.word	0x0000a810


	//   ....[40]....
        /*03d4*/ 	.word	0x0000b7e0


	//   ....[41]....
        /*03d8*/ 	.word	0x0000b820


	//   ....[42]....
        /*03dc*/ 	.word	0x0000b840


	//   ....[43]....
        /*03e0*/ 	.word	0x0000b860


	//   ....[44]....
        /*03e4*/ 	.word	0x0000b9d0


	//   ....[45]....
        /*03e8*/ 	.word	0x0000b9f0


	//   ....[46]....
        /*03ec*/ 	.word	0x0000ba00


	//   ....[47]....
        /*03f0*/ 	.word	0x0000ba10


	//   ....[48]....
        /*03f4*/ 	.word	0x0000bac0


	//   ....[49]....
        /*03f8*/ 	.word	0x0000bad0


	//   ....[50]....
        /*03fc*/ 	.word	0x0000bb50


	//   ....[51]....
        /*0400*/ 	.word	0x0000bb60


	//   ....[52]....
        /*0404*/ 	.word	0x0000bb80


	//   ....[53]....
        /*0408*/ 	.word	0x0000bb90


	//   ....[54]....
        /*040c*/ 	.word	0x0000bbb0


	//   ....[55]....
        /*0410*/ 	.word	0x0000bbc0


	//   ....[56]....
        /*0414*/ 	.word	0x0000bbe0


	//   ....[57]....
        /*0418*/ 	.word	0x0000bbf0


	//   ....[58]....
        /*041c*/ 	.word	0x0000bc10


	//   ....[59]....
        /*0420*/ 	.word	0x0000bc20


	//   ....[60]....
        /*0424*/ 	.word	0x0000bc40


	//   ....[61]....
        /*0428*/ 	.word	0x0000bc50


	//   ....[62]....
        /*042c*/ 	.word	0x0000bd00


	//   ....[63]....
        /*0430*/ 	.word	0x0000bd40


	//----- nvinfo : EIATTR_EXIT_INSTR_OFFSETS
	.align		4
.L_80:
        /*0434*/ 	.byte	0x04, 0x1c
        /*0436*/ 	.short	(.L_82 - .L_81)


	//   ....[0]....
.L_81:
        /*0438*/ 	.word	0x00000040


	//   ....[1]....
        /*043c*/ 	.word	0x0000be00


	//   ....[2]....
        /*0440*/ 	.word	0x0000be30


	//----- nvinfo : EIATTR_CTAIDZ_USED
	.align		4
.L_82:
        /*0444*/ 	.byte	0x01, 0x04
	.zero		2


	//----- nvinfo : EIATTR_MAX_THREADS
	.align		4
        /*0448*/ 	.byte	0x04, 0x05
        /*044a*/ 	.short	(.L_84 - .L_83)
.L_83:
        /*044c*/ 	.word	0x00000080
        /*0450*/ 	.word	0x00000001
        /*0454*/ 	.word	0x00000001
.L_84:


//--------------------- .nv.info._ZN7cutlass13device_kernelIN5flash19enable_sm80_to_sm89INS1_16FlashAttnFwdSm80INS1_25CollectiveMainloopFwdSm80ILi4ELi1ELb0EN4cute5tupleIJNS5_1CILi128EEENS7_ILi112EEENS7_ILi64EEEEEELi64ENS_10bfloat16_tEfNS_4arch4Sm80ELb0ELb0ELb0ELb1ELb0ELb0ELb1ELb0EEENS1_21CollectiveEpilogueFwdINS6_IJS8_SA_S9_EEENS6_IJNS7_ILi1EEESI_SI_EEESC_SE_Li128ELb1ELb1ELb0ELb0EEENS1_19SingleTileSchedulerILb1ELb0ELb1ELi128EEEEEEEEEvNT_6ParamsE --------------------------
	.section	.nv.info._ZN7cutlass13device_kernelIN5flash19enable_sm80_to_sm89INS1_16FlashAttnFwdSm80INS1_25CollectiveMainloopFwdSm80ILi4ELi1ELb0EN4cute5tupleIJNS5_1CILi128EEENS7_ILi112EEENS7_ILi64EEEEEELi64ENS_10bfloat16_tEfNS_4arch4Sm80ELb0ELb0ELb0ELb1ELb0ELb0ELb1ELb0EEENS1_21CollectiveEpilogueFwdINS6_IJS8_SA_S9_EEENS6_IJNS7_ILi1EEESI_SI_EEESC_SE_Li128ELb1ELb1ELb0ELb0EEENS1_19SingleTileSchedulerILb1ELb0ELb1ELi128EEEEEEEEEvNT_6ParamsE,"",@"SHT_CUDA_INFO"
	.sectionflags	@""
	.align	4


	//----- nvinfo : EIATTR_CUDA_API_VERSION
	.align		4
        /*0000*/ 	.byte	0x04, 0x37
        /*0002*/ 	.short	(.L_86 - .L_85)
.L_85:
        /*0004*/ 	.word	0x00000082


	//----- nvinfo : EIATTR_SW2861232_WAR
	.align		4
.L_86:
        /*0008*/ 	.byte	0x01, 0x35
	.zero		2


	//----- nvinfo : EIATTR_PARAM_CBANK
	.align		4
        /*000c*/ 	.byte	0x04, 0x0a
        /*000e*/ 	.short	(.L_88 - .L_87)
	.align		4
.L_87:
        /*0010*/ 	.word	index@(.nv.constant0._ZN7cutlass13device_kernelIN5flash19enable_sm80_to_sm89INS1_16FlashAttnFwdSm80INS1_25CollectiveMainloopFwdSm80ILi4ELi1ELb0EN4cute5tupleIJNS5_1CILi128EEENS7_ILi112EEENS7_ILi64EEEEEELi64ENS_10bfloat16_tEfNS_4arch4Sm80ELb0ELb0ELb0ELb1ELb0ELb0ELb1ELb0EEENS1_21CollectiveEpilogueFwdINS6_IJS8_SA_S9_EEENS6_IJNS7_ILi1EEESI_SI_EEESC_SE_Li128ELb1ELb1ELb0ELb0EEENS1_19SingleTileSchedulerILb1ELb0ELb1ELi128EEEEEEEEEvNT_6ParamsE)
        /*0014*/ 	.short	0x0160
        /*0016*/ 	.short	0x0418


	//----- nvinfo : EIATTR_CBANK_PARAM_SIZE
	.align		4
.L_88:
        /*0018*/ 	.byte	0x03, 0x19
        /*001a*/ 	.short	0x0418


	//----- nvinfo : EIATTR_KPARAM_INFO
	.align		4
        /*001c*/ 	.byte	0x04, 0x17
        /*001e*/ 	.short	(.L_90 - .L_89)
.L_89:
        /*0020*/ 	.word	0x00000000
        /*0024*/ 	.short	0x0000
        /*0026*/ 	.short	0x0000
        /*0028*/ 	.byte	0x00, 0xf0, 0x61, 0x10


	//----- nvinfo : EIATTR_MAXREG_COUNT
	.align		4
.L_90:
        /*002c*/ 	.byte	0x03, 0x1b
        /*002e*/ 	.short	0x00ff


	//----- nvinfo : EIATTR_NUM_BARRIERS
	.align		4
        /*0030*/ 	.byte	0x02, 0x4c
        /*0032*/ 	.byte	0x02
	.zero		1


	//----- nvinfo : EIATTR_ANNOTATIONS
	.align		4
        /*0034*/ 	.byte	0x04, 0x55
        /*0036*/ 	.short	(.L_92 - .L_91)


	//   ....[0]....
.L_91:
        /* <DEDUP_REMOVED lines=18> */
        /*014c*/ 	.byte	0x60, 0xbd, 0x00, 0x00


	//----- nvinfo : EIATTR_MERCURY_ISA_VERSION
	.align		4
.L_92:
        /*0150*/ 	.byte	0x03, 0x5f
        /*0152*/ 	.short	0x0000


	//----- nvinfo : EIATTR_COOP_GROUP_MASK_REGIDS
	.align		4
        /*0154*/ 	.byte	0x04, 0x29
        /*0156*/ 	.short	(.L_94 - .L_93)


	//   ....[0]....
.L_93:
        /*0158*/ 	.word	0xffffffff


	//   ....[1]....
        /*015c*/ 	.word	0xffffffff


	//   ....[2]....
        /*0160*/ 	.word	0xffffffff


	//   ....[3]....
        /*0164*/ 	.word	0xffffffff


	//   ....[4]....
        /*0168*/ 	.word	0xffffffff


	//   ....[5]....
        /*016c*/ 	.word	0xffffffff


	//   ....[6]....
        /*0170*/ 	.word	0xffffffff


	//   ....[7]....
        /*0174*/ 	.word	0xffffffff


	//   ....[8]....
        /*0178*/ 	.word	0xffffffff


	//   ....[9]....
        /*017c*/ 	.word	0xffffffff


	//   ....[10]....
        /*0180*/ 	.word	0xffffffff


	//   ....[11]....
        /*0184*/ 	.word	0xffffffff


	//   ....[12]....
        /*0188*/ 	.word	0xffffffff


	//   ....[13]....
        /*018c*/ 	.word	0xffffffff


	//   ....[14]....
        /*0190*/ 	.word	0xffffffff


	//   ....[15]....
        /*0194*/ 	.word	0xffffffff


	//   ....[16]....
        /*0198*/ 	.word	0xffffffff


	//   ....[17]....
        /*019c*/ 	.word	0xffffffff


	//   ....[18]....
        /*01a0*/ 	.word	0xffffffff


	//   ....[19]....
        /*01a4*/ 	.word	0xffffffff


	//   ....[20]....
        /*01a8*/ 	.word	0xffffffff


	//   ....[21]....
        /*01ac*/ 	.word	0xffffffff


	//   ....[22]....
        /*01b0*/ 	.word	0xffffffff


	//   ....[23]....
        /*01b4*/ 	.word	0xffffffff


	//   ....[24]....
        /*01b8*/ 	.word	0xffffffff


	//   ....[25]....
        /*01bc*/ 	.word	0xffffffff


	//   ....[26]....
        /*01c0*/ 	.word	0xffffffff


	//   ....[27]....
        /*01c4*/ 	.word	0xffffffff


	//   ....[28]....
        /*01c8*/ 	.word	0xffffffff


	//   ....[29]....
        /*01cc*/ 	.word	0xffffffff


	//   ....[30]....
        /*01d0*/ 	.word	0xffffffff


	//   ....[31]....
        /*01d4*/ 	.word	0xffffffff


	//   ....[32]....
        /*01d8*/ 	.word	0xffffffff


	//   ....[33]....
        /*01dc*/ 	.word	0xffffffff


	//   ....[34]....
        /*01e0*/ 	.word	0xffffffff


	//   ....[35]....
        /*01e4*/ 	.word	0xffffffff


	//   ....[36]....
        /*01e8*/ 	.word	0xffffffff


	//   ....[37]....
        /*01ec*/ 	.word	0xffffffff


	//   ....[38]....
        /*01f0*/ 	.word	0xffffffff


	//   ....[39]....
        /*01f4*/ 	.word	0xffffffff


	//   ....[40]....
        /*01f8*/ 	.word	0xffffffff


	//   ....[41]....
        /*01fc*/ 	.word	0xffffffff


	//   ....[42]....
        /*0200*/ 	.word	0xffffffff


	//   ....[43]....
        /*0204*/ 	.word	0xffffffff


	//   ....[44]....
        /*0208*/ 	.word	0xffffffff


	//   ....[45]....
        /*020c*/ 	.word	0xffffffff


	//   ....[46]....
        /*0210*/ 	.word	0xffffffff


	//   ....[47]....
        /*0214*/ 	.word	0xffffffff


	//   ....[48]....
        /*0218*/ 	.word	0xffffffff


	//   ....[49]....
        /*021c*/ 	.word	0xffffffff


	//   ....[50]....
        /*0220*/ 	.word	0xffffffff


	//   ....[51]....
        /*0224*/ 	.word	0xffffffff


	//   ....[52]....
        /*0228*/ 	.word	0xffffffff


	//   ....[53]....
        /*022c*/ 	.word	0xffffffff


	//   ....[54]....
        /*0230*/ 	.word	0xffffffff


	//   ....[55]....
        /*0234*/ 	.word	0xffffffff


	//   ....[56]....
        /*0238*/ 	.word	0xffffffff


	//   ....[57]....
        /*023c*/ 	.word	0xffffffff


	//   ....[58]....
        /*0240*/ 	.word	0xffffffff


	//   ....[59]....
        /*0244*/ 	.word	0xffffffff


	//   ....[60]....
        /*0248*/ 	.word	0xffffffff


	//   ....[61]....
        /*024c*/ 	.word	0xffffffff


	//   ....[62]....
        /*0250*/ 	.word	0xffffffff


	//   ....[63]....
        /*0254*/ 	.word	0xffffffff


	//   ....[64]....
        /*0258*/ 	.word	0xffffffff


	//   ....[65]....
        /*025c*/ 	.word	0xffffffff


	//   ....[66]....
        /*0260*/ 	.word	0xffffffff


	//   ....[67]....
        /*0264*/ 	.word	0xffffffff


	//   ....[68]....
        /*0268*/ 	.word	0xffffffff


	//   ....[69]....
        /*026c*/ 	.word	0xffffffff


	//   ....[70]....
        /*0270*/ 	.word	0xffffffff


	//   ....[71]....
        /*0274*/ 	.word	0xffffffff


	//   ....[72]....
        /*0278*/ 	.word	0xffffffff


	//   ....[73]....
        /*027c*/ 	.word	0xffffffff


	//   ....[74]....
        /*0280*/ 	.word	0xffffffff


	//   ....[75]....
        /*0284*/ 	.word	0xffffffff


	//   ....[76]....
        /*0288*/ 	.word	0xffffffff


	//   ....[77]....
        /*028c*/ 	.word	0xffffffff


	//   ....[78]....
        /*0290*/ 	.word	0xffffffff


	//   ....[79]....
        /*0294*/ 	.word	0xffffffff


	//   ....[80]....
        /*0298*/ 	.word	0xffffffff


	//----- nvinfo : EIATTR_COOP_GROUP_INSTR_OFFSETS
	.align		4
.L_94:
        /*029c*/ 	.byte	0x04, 0x28
        /*029e*/ 	.short	(.L_96 - .L_95)


	//   ....[0]....
.L_95:
        /*02a0*/ 	.word	0x00000090


	//   ....[1]....
        /*02a4*/ 	.word	0x00000e80


	//   ....[2]....
        /*02a8*/ 	.word	0x00000ea0


	//   ....[3]....
        /*02ac*/ 	.word	0x000010d0


	//   ....[4]....
        /*02b0*/ 	.word	0x00001100


	//   ....[5]....
        /*02b4*/ 	.word	0x00001190


	//   ....[6]....
        /*02b8*/ 	.word	0x000011c0


	//   ....[7]....
        /*02bc*/ 	.word	0x00001250


	//   ....[8]....
        /*02c0*/ 	.word	0x00001280


	//   ....[9]....
        /*02c4*/ 	.word	0x00001310


	//   ....[10]....
        /*02c8*/ 	.word	0x00001340


	//   ....[11]....
        /*02cc*/ 	.word	0x000013d0


	//   ....[12]....
        /*02d0*/ 	.word	0x00001400


	//   ....[13]....
        /*02d4*/ 	.word	0x00001490


	//   ....[14]....
        /*02d8*/ 	.word	0x000014c0


	//   ....[15]....
        /*02dc*/ 	.word	0x00001540


	//   ....[16]....
        /*02e0*/ 	.word	0x00001580


	//   ....[17]....
        /*02e4*/ 	.word	0x00003630


	//   ....[18]....
        /*02e8*/ 	.word	0x00003730


	//   ....[19]....
        /*02ec*/ 	.word	0x00003b60


	//   ....[20]....
        /*02f0*/ 	.word	0x00003c10


	//   ....[21]....
        /*02f4*/ 	.word	0x00003c60


	//   ....[22]....
        /*02f8*/ 	.word	0x00003cc0


	//   ....[23]....
        /*02fc*/ 	.word	0x00003e00


	//   ....[24]....
        /*0300*/ 	.word	0x00003f60


	//   ....[25]....
        /*0304*/ 	.word	0x00007570


	//   ....[26]....
        /*0308*/ 	.word	0x000075f0


	//   ....[27]....
        /*030c*/ 	.word	0x000076b0


	//   ....[28]....
        /*0310*/ 	.word	0x00007710


	//   ....[29]....
        /*0314*/ 	.word	0x00007740


	//   ....[30]....
        /*0318*/ 	.word	0x00007820


	//   ....[31]....
        /*031c*/ 	.word	0x000079a0


	//   ....[32]....
        /*0320*/ 	.word	0x00007cc0


	//   ....[33]....
        /*0324*/ 	.word	0x0000a340


	//   ....[34]....
        /*0328*/ 	.word	0x0000a350


	//   ....[35]....
        /*032c*/ 	.word	0x0000a360


	//   ....[36]....
        /*0330*/ 	.word	0x0000a380


	//   ....[37]....
        /*0334*/ 	.word	0x0000a3a0


	//   ....[38]....
        /*0338*/ 	.word	0x0000a3b0


	//   ....[39]....
        /*033c*/ 	.word	0x0000a3d0


	//   ....[40]....
        /*0340*/ 	.word	0x0000a400


	//   ....[41]....
        /*0344*/ 	.word	0x0000b6d0


	//   ....[42]....
        /*0348*/ 	.word	0x0000b720


	//   ....[43]....
        /*034c*/ 	.word	0x0000b750


	//   ....[44]....
        /*0350*/ 	.word	0x0000b780


	//   ....[45]....
        /*0354*/ 	.word	0x0000b7b0


	//   ....[46]....
        /*0358*/ 	.word	0x0000b7f0


	//   ....[47]....
        /*035c*/ 	.word	0x0000b820


	//   ....[48]....
        /*0360*/ 	.word	0x0000b850


	//   ....[49]....
        /*0364*/ 	.word	0x0000b930


	//   ....[50]....
        /*0368*/ 	.word	0x0000b960


	//   ....[51]....
        /*036c*/ 	.word	0x0000b9c0


	//   ....[52]....
        /*0370*/ 	.word	0x0000ba20


	//   ....[53]....
        /*0374*/ 	.word	0x0000ba30


	//   ....[54]....
        /*0378*/ 	.word	0x0000ba40


	//   ....[55]....
        /*037c*/ 	.word	0x0000ba50


	//   ....[56]....
        /*0380*/ 	.word	0x0000bac0


	//   ....[57]....
        /*0384*/ 	.word	0x0000bb70


	//   ....[58]....
        /*0388*/ 	.word	0x0000bb80


	//   ....[59]....
        /*038c*/ 	.word	0x0000bbb0


	//   ....[60]....
        /*0390*/ 	.word	0x0000bbc0


	//   ....[61]....
        /*0394*/ 	.word	0x0000bbd0


	//   ....[62]....
        /*0398*/ 	.word	0x0000bbe0


	//   ....[63]....
        /*039c*/ 	.word	0x0000bc60


	//   ....[64]....
        /*03a0*/ 	.word	0x0000bc70


	//   ....[65]....
        /*03a4*/ 	.word	0x0000c3d0


	//   ....[66]....
        /*03a8*/ 	.word	0x0000c410


	//   ....[67]....
        /*03ac*/ 	.word	0x0000c440


	//   ....[68]....
        /*03b0*/ 	.word	0x0000c470


	//   ....[69]....
        /*03b4*/ 	.word	0x0000c4a0


	//   ....[70]....
        /*03b8*/ 	.word	0x0000c4d0


	//   ....[71]....
        /*03bc*/ 	.word	0x0000c500


	//   ....[72]....
        /*03c0*/ 	.word	0x0000c520


	//   ....[73]....
        /*03c4*/ 	.word	0x0000c540


	//   ....[74]....
        /*03c8*/ 	.word	0x0000c570


	//   ....[75]....
        /*03cc*/ 	.word	0x0000c580


	//   ....[76]....
        /*03d0*/ 	.word	0x0000c590


	//   ....[77]....
        /*03d4*/ 	.word	0x0000c5a0


	//   ....[78]....
        /*03d8*/ 	.word	0x0000c5b0


	//   ....[79]....
        /*03dc*/ 	.word	0x0000c5e0


	//   ....[80]....
        /*03e0*/ 	.word	0x0000c600


	//----- nvinfo : EIATTR_EXIT_INSTR_OFFSETS
	.align		4
.L_96:
        /*03e4*/ 	.byte	0x04, 0x1c
        /*03e6*/ 	.short	(.L_98 - .L_97)


	//   ....[0]....
.L_97:
        /*03e8*/ 	.word	0x00000350


	//   ....[1]....
        /*03ec*/ 	.word	0x0000bd10


	//   ....[2]....
        /*03f0*/ 	.word	0x0000bd50


	//   ....[3]....
        /*03f4*/ 	.word	0x0000c760


	//   ....[4]....
        /*03f8*/ 	.word	0x0000c7a0


	//----- nvinfo : EIATTR_CTAIDZ_USED
	.align		4
.L_98:
        /*03fc*/ 	.byte	0x01, 0x04
	.zero		2


	//----- nvinfo : EIATTR_MAX_THREADS
	.align		4
        /*0400*/ 	.byte	0x04, 0x05
        /*0402*/ 	.short	(.L_100 - .L_99)
.L_99:
        /*0404*/ 	.word	0x00000080
        /*0408*/ 	.word	0x00000001
        /*040c*/ 	.word	0x00000001


	//----- nvinfo : EIATTR_CRS_STACK_SIZE
	.align		4
.L_100:
        /*0410*/ 	.byte	0x04, 0x1e
        /*0412*/ 	.short	(.L_102 - .L_101)
.L_101:
        /*0414*/ 	.word	0x00000000
.L_102:


//--------------------- .nv.info._ZN7cutlass13device_kernelIN5flash19enable_sm80_to_sm89INS1_16FlashAttnFwdSm80INS1_25CollectiveMainloopFwdSm80ILi4ELi1ELb0EN4cute5tupleIJNS5_1CILi128EEENS7_ILi112EEENS7_ILi64EEEEEELi64ENS_10bfloat16_tEfNS_4arch4Sm80ELb0ELb0ELb0ELb1ELb0ELb1ELb1ELb0EEENS1_21CollectiveEpilogueFwdINS6_IJS8_SA_S9_EEENS6_IJNS7_ILi1EEESI_SI_EEESC_SE_Li128ELb1ELb1ELb0ELb0EEENS1_19SingleTileSchedulerILb1ELb0ELb1ELi128EEEEEEEEEvNT_6ParamsE --------------------------
	.section	.nv.info._ZN7cutlass13device_kernelIN5flash19enable_sm80_to_sm89INS1_16FlashAttnFwdSm80INS1_25CollectiveMainloopFwdSm80ILi4ELi1ELb0EN4cute5tupleIJNS5_1CILi128EEENS7_ILi112EEENS7_ILi64EEEEEELi64ENS_10bfloat16_tEfNS_4arch4Sm80ELb0ELb0ELb0ELb1ELb0ELb1ELb1ELb0EEENS1_21CollectiveEpilogueFwdINS6_IJS8_SA_S9_EEENS6_IJNS7_ILi1EEESI_SI_EEESC_SE_Li128ELb1ELb1ELb0ELb0EEENS1_19SingleTileSchedulerILb1ELb0ELb1ELi128EEEEEEEEEvNT_6ParamsE,"",@"SHT_CUDA_INFO"
	.sectionflags	@""
	.align	4


	//----- nvinfo : EIATTR_CUDA_API_VERSION
	.align		4
        /*0000*/ 	.byte	0x04, 0x37
        /*0002*/ 	.short	(.L_104 - .L_103)
.L_103:
        /*0004*/ 	.word	0x00000082


	//----- nvinfo : EIATTR_SW2861232_WAR
	.align		4
.L_104:
        /*0008*/ 	.byte	0x01, 0x35
	.zero		2


	//----- nvinfo : EIATTR_PARAM_CBANK
	.align		4
        /*000c*/ 	.byte	0x04, 0x0a
        /*000e*/ 	.short	(.L_106 - .L_105)
	.align		4
.L_105:
        /*0010*/ 	.word	index@(.nv.constant0._ZN7cutlass13device_kernelIN5flash19enable_sm80_to_sm89INS1_16FlashAttnFwdSm80INS1_25CollectiveMainloopFwdSm80ILi4ELi1ELb0EN4cute5tupleIJNS5_1CILi128EEENS7_ILi112EEENS7_ILi64EEEEEELi64ENS_10bfloat16_tEfNS_4arch4Sm80ELb0ELb0ELb0ELb1ELb0ELb1ELb1ELb0EEENS1_21CollectiveEpilogueFwdINS6_IJS8_SA_S9_EEENS6_IJNS7_ILi1EEESI_SI_EEESC_SE_Li128ELb1ELb1ELb0ELb0EEENS1_19SingleTileSchedulerILb1ELb0ELb1ELi128EEEEEEEEEvNT_6ParamsE)
        /*0014*/ 	.short	0x0160
        /*0016*/ 	.short	0x0418


	//----- nvinfo : EIATTR_CBANK_PARAM_SIZE
	.align		4
.L_106:
        /*0018*/ 	.byte	0x03, 0x19
        /*001a*/ 	.short	0x0418


	//----- nvinfo : EIATTR_KPARAM_INFO
	.align		4
        /*001c*/ 	.byte	0x04, 0x17
        /*001e*/ 	.short	(.L_108 - .L_107)
.L_107:
        /*0020*/ 	.word	0x00000000
        /*0024*/ 	.short	0x0000
        /*0026*/ 	.short	0x0000
        /*0028*/ 	.byte	0x00, 0xf0, 0x61, 0x10


	//----- nvinfo : EIATTR_MAXREG_COUNT
	.align		4
.L_108:
        /*002c*/ 	.byte	0x03, 0x1b
        /*002e*/ 	.short	0x00ff


	//----- nvinfo : EIATTR_NUM_BARRIERS
	.align		4
        /*0030*/ 	.byte	0x02, 0x4c
        /*0032*/ 	.byte	0x02
	.zero		1


	//----- nvinfo : EIATTR_ANNOTATIONS
	.align		4
        /*0034*/ 	.byte	0x04, 0x55
        /*0036*/ 	.short	(.L_110 - .L_109)


	//   ....[0]....
.L_109:
        /* <DEDUP_REMOVED lines=30> */


	//----- nvinfo : EIATTR_MERCURY_ISA_VERSION
	.align		4
.L_110:
        /*0208*/ 	.byte	0x03, 0x5f
        /*020a*/ 	.short	0x0000


	//----- nvinfo : EIATTR_COOP_GROUP_MASK_REGIDS
	.align		4
        /*020c*/ 	.byte	0x04, 0x29
        /*020e*/ 	.short	(.L_112 - .L_111)


	//   ....[0]....
.L_111:
        /*0210*/ 	.word	0xffffffff


	//   ....[1]....
        /*0214*/ 	.word	0xffffffff


	//   ....[2]....
        /*0218*/ 	.word	0xffffffff


	//   ....[3]....
        /*021c*/ 	.word	0xffffffff


	//   ....[4]....
        /*0220*/ 	.word	0xffffffff


	//   ....[5]....
        /*0224*/ 	.word	0xffffffff


	//   ....[6]....
        /*0228*/ 	.word	0xffffffff


	//   ....[7]....
        /*022c*/ 	.word	0xffffffff


	//   ....[8]....
        /*0230*/ 	.word	0xffffffff


	//   ....[9]....
        /*0234*/ 	.word	0xffffffff


	//   ....[10]....
        /*0238*/ 	.word	0xffffffff


	//   ....[11]....
        /*023c*/ 	.word	0xffffffff


	//   ....[12]....
        /*0240*/ 	.word	0xffffffff


	//   ....[13]....
        /*0244*/ 	.word	0xffffffff


	//   ....[14]....
        /*0248*/ 	.word	0xffffffff


	//   ....[15]....
        /*024c*/ 	.word	0xffffffff


	//   ....[16]....
        /*0250*/ 	.word	0xffffffff


	//   ....[17]....
        /*0254*/ 	.word	0xffffffff


	//   ....[18]....
        /*0258*/ 	.word	0xffffffff


	//   ....[19]....
        /*025c*/ 	.word	0xffffffff


	//   ....[20]....
        /*0260*/ 	.word	0xffffffff


	//   ....[21]....
        /*0264*/ 	.word	0xffffffff


	//   ....[22]....
        /*0268*/ 	.word	0xffffffff


	//   ....[23]....
        /*026c*/ 	.word	0xffffffff


	//   ....[24]....
        /*0270*/ 	.word	0xffffffff


	//   ....[25]....
        /*0274*/ 	.word	0xffffffff


	//   ....[26]....
        /*0278*/ 	.word	0xffffffff


	//   ....[27]....
        /*027c*/ 	.word	0xffffffff


	//   ....[28]....
        /*0280*/ 	.word	0xffffffff


	//   ....[29]....
        /*0284*/ 	.word	0xffffffff


	//   ....[30]....
        /*0288*/ 	.word	0xffffffff


	//   ....[31]....
        /*028c*/ 	.word	0xffffffff


	//   ....[32]....
        /*0290*/ 	.word	0xffffffff


	//   ....[33]....
        /*0294*/ 	.word	0xffffffff


	//   ....[34]....
        /*0298*/ 	.word	0xffffffff


	//   ....[35]....
        /*029c*/ 	.word	0xffffffff


	//   ....[36]....
        /*02a0*/ 	.word	0xffffffff


	//   ....[37]....
        /*02a4*/ 	.word	0xffffffff


	//   ....[38]....
        /*02a8*/ 	.word	0xffffffff


	//   ....[39]....
        /*02ac*/ 	.word	0xffffffff


	//   ....[40]....
        /*02b0*/ 	.word	0xffffffff


	//   ....[41]....
        /*02b4*/ 	.word	0xffffffff


	//   ....[42]....
        /*02b8*/ 	.word	0xffffffff


	//   ....[43]....
        /*02bc*/ 	.word	0xffffffff


	//   ....[44]....
        /*02c0*/ 	.word	0xffffffff


	//   ....[45]....
        /*02c4*/ 	.word	0xffffffff


	//   ....[46]....
        /*02c8*/ 	.word	0xffffffff


	//   ....[47]....
        /*02cc*/ 	.word	0xffffffff


	//   ....[48]....
        /*02d0*/ 	.word	0xffffffff


	//   ....[49]....
        /*02d4*/ 	.word	0xffffffff


	//   ....[50]....
        /*02d8*/ 	.word	0xffffffff


	//   ....[51]....
        /*02dc*/ 	.word	0xffffffff


	//   ....[52]....
        /*02e0*/ 	.word	0xffffffff


	//   ....[53]....
        /*02e4*/ 	.word	0xffffffff


	//   ....[54]....
        /*02e8*/ 	.word	0xffffffff


	//   ....[55]....
        /*02ec*/ 	.word	0xffffffff


	//   ....[56]....
        /*02f0*/ 	.word	0xffffffff


	//   ....[57]....
        /*02f4*/ 	.word	0xffffffff


	//   ....[58]....
        /*02f8*/ 	.word	0xffffffff


	//   ....[59]....
        /*02fc*/ 	.word	0xffffffff


	//   ....[60]....
        /*0300*/ 	.word	0xffffffff


	//   ....[61]....
        /*0304*/ 	.word	0xffffffff


	//   ....[62]....
        /*0308*/ 	.word	0xffffffff


	//   ....[63]....
        /*030c*/ 	.word	0xffffffff


	//   ....[64]....
        /*0310*/ 	.word	0xffffffff


	//   ....[65]....
        /*0314*/ 	.word	0xffffffff


	//   ....[66]....
        /*0318*/ 	.word	0xffffffff


	//   ....[67]....
        /*031c*/ 	.word	0xffffffff


	//   ....[68]....
        /*0320*/ 	.word	0xffffffff


	//   ....[69]....
        /*0324*/ 	.word	0xffffffff


	//   ....[70]....
        /*0328*/ 	.word	0xffffffff


	//   ....[71]....
        /*032c*/ 	.word	0xffffffff


	//   ....[72]....
        /*0330*/ 	.word	0xffffffff


	//   ....[73]....
        /*0334*/ 	.word	0xffffffff


	//   ....[74]....
        /*0338*/ 	.word	0xffffffff


	//   ....[75]....
        /*033c*/ 	.word	0xffffffff


	//   ....[76]....
        /*0340*/ 	.word	0xffffffff


	//   ....[77]....
        /*0344*/ 	.word	0xffffffff


	//   ....[78]....
        /*0348*/ 	.word	0xffffffff


	//   ....[79]....
        /*034c*/ 	.word	0xffffffff


	//   ....[80]....
        /*0350*/ 	.word	0xffffffff


	//----- nvinfo : EIATTR_COOP_GROUP_INSTR_OFFSETS
	.align		4
.L_112:
        /*0354*/ 	.byte	0x04, 0x28
        /*0356*/ 	.short	(.L_114 - .L_113)


	//   ....[0]....
.L_113:
        /*0358*/ 	.word	0x00000090


	//   ....[1]....
        /*035c*/ 	.word	0x00008740


	//   ....[2]....
        /*0360*/ 	.word	0x00008770


	//   ....[3]....
        /*0364*/ 	.word	0x000087a0


	//   ....[4]....
        /*0368*/ 	.word	0x000087d0


	//   ....[5]....
        /*036c*/ 	.word	0x000087f0


	//   ....[6]....
        /*0370*/ 	.word	0x00008830


	//   ....[7]....
        /*0374*/ 	.word	0x00008850


	//   ....[8]....
        /*0378*/ 	.word	0x00008890


	//   ....[9]....
        /*037c*/ 	.word	0x000088c0


	//   ....[10]....
        /*0380*/ 	.word	0x00008910


	//   ....[11]....
        /*0384*/ 	.word	0x00008930


	//   ....[12]....
        /*0388*/ 	.word	0x00008940


	//   ....[13]....
        /*038c*/ 	.word	0x00008950


	//   ....[14]....
        /*0390*/ 	.word	0x000089a0


	//   ....[15]....
        /*0394*/ 	.word	0x000089d0


	//   ....[16]....
        /*0398*/ 	.word	0x00008a10


	//   ....[17]....
        /*039c*/ 	.word	0x0000e930


	//   ....[18]....
        /*03a0*/ 	.word	0x0000ea30


	//   ....[19]....
        /*03a4*/ 	.word	0x0000eb20


	//   ....[20]....
        /*03a8*/ 	.word	0x0000eb50


	//   ....[21]....
        /*03ac*/ 	.word	0x0000eb80


	//   ....[22]....
        /*03b0*/ 	.word	0x0000ec40


	//   ....[23]....
        /*03b4*/ 	.word	0x0000ed40


	//   ....[24]....
        /*03b8*/ 	.word	0x0000eea0


	//   ....[25]....
        /*03bc*/ 	.word	0x000132d0


	//   ....[26]....
        /*03c0*/ 	.word	0x00013350


	//   ....[27]....
        /*03c4*/ 	.word	0x00013410


	//   ....[28]....
        /*03c8*/ 	.word	0x00013470


	//   ....[29]....
        /*03cc*/ 	.word	0x000134a0


	//   ....[30]....
        /*03d0*/ 	.word	0x00013580


	//   ....[31]....
        /*03d4*/ 	.word	0x00013700


	//   ....[32]....
        /*03d8*/ 	.word	0x000139f0


	//   ....[33]....
        /*03dc*/ 	.word	0x000160c0


	//   ....[34]....
        /*03e0*/ 	.word	0x000160d0


	//   ....[35]....
        /*03e4*/ 	.word	0x000160e0


	//   ....[36]....
        /*03e8*/ 	.word	0x00016100


	//   ....[37]....
        /*03ec*/ 	.word	0x00016120


	//   ....[38]....
        /*03f0*/ 	.word	0x00016130


	//   ....[39]....
        /*03f4*/ 	.word	0x00016150


	//   ....[40]....
        /*03f8*/ 	.word	0x00016180


	//   ....[41]....
        /*03fc*/ 	.word	0x00017460


	//   ....[42]....
        /*0400*/ 	.word	0x00017490


	//   ....[43]....
        /*0404*/ 	.word	0x000174f0


	//   ....[44]....
        /*0408*/ 	.word	0x00017520


	//   ....[45]....
        /*040c*/ 	.word	0x00017560


	//   ....[46]....
        /*0410*/ 	.word	0x000175a0


	//   ....[47]....
        /*0414*/ 	.word	0x000175d0


	//   ....[48]....
        /*0418*/ 	.word	0x000175f0


	//   ....[49]....
        /*041c*/ 	.word	0x00017610


	//   ....[50]....
        /*0420*/ 	.word	0x00017650


	//   ....[51]....
        /*0424*/ 	.word	0x00017670


	//   ....[52]....
        /*0428*/ 	.word	0x000176a0


	//   ....[53]....
        /*042c*/ 	.word	0x000176f0


	//   ....[54]....
        /*0430*/ 	.word	0x00017720


	//   ....[55]....
        /*0434*/ 	.word	0x00017770


	//   ....[56]....
        /*0438*/ 	.word	0x000177c0


	//   ....[57]....
        /*043c*/ 	.word	0x000177f0


	//   ....[58]....
        /*0440*/ 	.word	0x00017840


	//   ....[59]....
        /*0444*/ 	.word	0x000178f0


	//   ....[60]....
        /*0448*/ 	.word	0x00017910


	//   ....[61]....
        /*044c*/ 	.word	0x00017940


	//   ....[62]....
        /*0450*/ 	.word	0x00017970


	//   ....[63]....
        /*0454*/ 	.word	0x00017a10


	//   ....[64]....
        /*0458*/ 	.word	0x00017a20


	//   ....[65]....
        /*045c*/ 	.word	0x00018140


	//   ....[66]....
        /*0460*/ 	.word	0x00018180


	//   ....[67]....
        /*0464*/ 	.word	0x000181b0


	//   ....[68]....
        /*0468*/ 	.word	0x000181e0


	//   ....[69]....
        /*046c*/ 	.word	0x00018210


	//   ....[70]....
        /*0470*/ 	.word	0x00018240


	//   ....[71]....
        /*0474*/ 	.word	0x00018270


	//   ....[72]....
        /*0478*/ 	.word	0x000182a0


	//   ....[73]....
        /*047c*/ 	.word	0x000182c0


	//   ....[74]....
        /*0480*/ 	.word	0x000182e0


	//   ....[75]....
        /*0484*/ 	.word	0x000182f0


	//   ....[76]....
        /*0488*/ 	.word	0x00018300


	//   ....[77]....
        /*048c*/ 	.word	0x00018310


	//   ....[78]....
        /*0490*/ 	.word	0x00018320


	//   ....[79]....
        /*0494*/ 	.word	0x00018330


	//   ....[80]....
        /*0498*/ 	.word	0x00018360


	//----- nvinfo : EIATTR_EXIT_INSTR_OFFSETS
	.align		4
.L_114:
        /*049c*/ 	.byte	0x04, 0x1c
        /*049e*/ 	.short	(.L_116 - .L_115)


	//   ....[0]....
.L_115:
        /*04a0*/ 	.word	0x00000350


	//   ....[1]....
        /*04a4*/ 	.word	0x00017ac0


	//   ....[2]....
        /*04a8*/ 	.word	0x00017b00


	//   ....[3]....
        /*04ac*/ 	.word	0x000184f0


	//   ....[4]....
        /*04b0*/ 	.word	0x00018530


	//----- nvinfo : EIATTR_CTAIDZ_USED
	.align		4
.L_116:
        /*04b4*/ 	.byte	0x01, 0x04
	.zero		2


	//----- nvinfo : EIATTR_MAX_THREADS
	.align		4
        /*04b8*/ 	.byte	0x04, 0x05
        /*04ba*/ 	.short	(.L_118 - .L_117)
.L_117:
        /*04bc*/ 	.word	0x00000080
        /*04c0*/ 	.word	0x00000001
        /*04c4*/ 	.word	0x00000001


	//----- nvinfo : EIATTR_CRS_STACK_SIZE
	.align		4
.L_118:
        /*04c8*/ 	.byte	0x04, 0x1e
        /*04ca*/ 	.short	(.L_120 - .L_119)
.L_119:
        /*04cc*/ 	.word	0x00000000
.L_120:


//--------------------- .nv.info._ZN7cutlass13device_kernelIN5flash19enable_sm80_to_sm89INS1_16FlashAttnFwdSm80INS1_25CollectiveMainloopFwdSm80ILi4ELi1ELb0EN4cute5tupleIJNS5_1CILi128EEENS7_ILi96EEENS7_ILi64EEEEEELi64ENS_10bfloat16_tEfNS_4arch4Sm80ELb0ELb1ELb0ELb0ELb0ELb0ELb1ELb0EEENS1_21CollectiveEpilogueFwdINS6_IJS8_SA_S9_EEENS6_IJNS7_ILi1EEESI_SI_EEESC_SE_Li128ELb0ELb1ELb0ELb0EEENS1_19SingleTileSchedulerILb0ELb0ELb1ELi128EEEEEEEEEvNT_6ParamsE --------------------------
	.section	.nv.info._ZN7cutlass13device_kernelIN5flash19enable_sm80_to_sm89INS1_16FlashAttnFwdSm80INS1_25CollectiveMainloopFwdSm80ILi4ELi1ELb0EN4cute5tupleIJNS5_1CILi128EEENS7_ILi96EEENS7_ILi64EEEEEELi64ENS_10bfloat16_tEfNS_4arch4Sm80ELb0ELb1ELb0ELb0ELb0ELb0ELb1ELb0EEENS1_21CollectiveEpilogueFwdINS6_IJS8_SA_S9_EEENS6_IJNS7_ILi1EEESI_SI_EEESC_SE_Li128ELb0ELb1ELb0ELb0EEENS1_19SingleTileSchedulerILb0ELb0ELb1ELi128EEEEEEEEEvNT_6ParamsE,"",@"SHT_CUDA_INFO"
	.sectionflags	@""
	.align	4


	//----- nvinfo : EIATTR_CUDA_API_VERSION
	.align		4
        /*0000*/ 	.byte	0x04, 0x37
        /*0002*/ 	.short	(.L_122 - .L_121)
.L_121:
        /*0004*/ 	.word	0x00000082


	//----- nvinfo : EIATTR_SW2861232_WAR
	.align		4
.L_122:
        /*0008*/ 	.byte	0x01, 0x35
	.zero		2


	//----- nvinfo : EIATTR_PARAM_CBANK
	.align		4
        /*000c*/ 	.byte	0x04, 0x0a
        /*000e*/ 	.short	(.L_124 - .L_123)
	.align		4
.L_123:
        /*0010*/ 	.word	index@(.nv.constant0._ZN7cutlass13device_kernelIN5flash19enable_sm80_to_sm89INS1_16FlashAttnFwdSm80INS1_25CollectiveMainloopFwdSm80ILi4ELi1ELb0EN4cute5tupleIJNS5_1CILi128EEENS7_ILi96EEENS7_ILi64EEEEEELi64ENS_10bfloat16_tEfNS_4arch4Sm80ELb0ELb1ELb0ELb0ELb0ELb0ELb1ELb0EEENS1_21CollectiveEpilogueFwdINS6_IJS8_SA_S9_EEENS6_IJNS7_ILi1EEESI_SI_EEESC_SE_Li128ELb0ELb1ELb0ELb0EEENS1_19SingleTileSchedulerILb0ELb0ELb1ELi128EEEEEEEEEvNT_6ParamsE)
        /*0014*/ 	.short	0x0160
        /*0016*/ 	.short	0x0418


	//----- nvinfo : EIATTR_CBANK_PARAM_SIZE
	.align		4
.L_124:
        /*0018*/ 	.byte	0x03, 0x19
        /*001a*/ 	.short	0x0418


	//----- nvinfo : EIATTR_KPARAM_INFO
	.align		4
        /*001c*/ 	.byte	0x04, 0x17
        /*001e*/ 	.short	(.L_126 - .L_125)
.L_125:
        /*0020*/ 	.word	0x00000000
        /*0024*/ 	.short	0x0000
        /*0026*/ 	.short	0x0000
        /*0028*/ 	.byte	0x00, 0xf0, 0x61, 0x10


	//----- nvinfo : EIATTR_MAXREG_COUNT
	.align		4
.L_126:
        /*002c*/ 	.byte	0x03, 0x1b
        /*002e*/ 	.short	0x00ff


	//----- nvinfo : EIATTR_NUM_BARRIERS
	.align		4
        /*0030*/ 	.byte	0x02, 0x4c
        /*0032*/ 	.byte	0x02
	.zero		1


	//----- nvinfo : EIATTR_ANNOTATIONS
	.align		4
        /*0034*/ 	.byte	0x04, 0x55
        /*0036*/ 	.short	(.L_128 - .L_127)


	//   ....[0]....
.L_127:
        /* <DEDUP_REMOVED lines=38> */


	//----- nvinfo : EIATTR_MERCURY_ISA_VERSION
	.align		4
.L_128:
        /*0280*/ 	.byte	0x03, 0x5f
        /*0282*/ 	.short	0x0000


	//----- nvinfo : EIATTR_COOP_GROUP_MASK_REGIDS
	.align		4
        /*0284*/ 	.byte	0x04, 0x29
        /*0286*/ 	.short	(.L_130 - .L_129)


	//   ....[0]....
.L_129:
        /*0288*/ 	.word	0xffffffff


	//   ....[1]....
        /*028c*/ 	.word	0xffffffff


	//   ....[2]....
        /*0290*/ 	.word	0xffffffff


	//   ....[3]....
        /*0294*/ 	.word	0xffffffff


	//   ....[4]....
        /*0298*/ 	.word	0xffffffff


	//   ....[5]....
        /*029c*/ 	.word	0xffffffff


	//   ....[6]....
        /*02a0*/ 	.word	0xffffffff


	//   ....[7]....
        /*02a4*/ 	.word	0xffffffff


	//   ....[8]....
        /*02a8*/ 	.word	0xffffffff


	//   ....[9]....
        /*02ac*/ 	.word	0xffffffff


	//   ....[10]....
        /*02b0*/ 	.word	0xffffffff


	//   ....[11]....
        /*02b4*/ 	.word	0xffffffff


	//   ....[12]....
        /*02b8*/ 	.word	0xffffffff


	//   ....[13]....
        /*02bc*/ 	.word	0xffffffff


	//   ....[14]....
        /*02c0*/ 	.word	0xffffffff


	//   ....[15]....
        /*02c4*/ 	.word	0xffffffff


	//   ....[16]....
        /*02c8*/ 	.word	0xffffffff


	//   ....[17]....
        /*02cc*/ 	.word	0xffffffff


	//   ....[18]....
        /*02d0*/ 	.word	0xffffffff


	//   ....[19]....
        /*02d4*/ 	.word	0xffffffff


	//   ....[20]....
        /*02d8*/ 	.word	0xffffffff


	//   ....[21]....
        /*02dc*/ 	.word	0xffffffff


	//   ....[22]....
        /*02e0*/ 	.word	0xffffffff


	//   ....[23]....
        /*02e4*/ 	.word	0xffffffff


	//   ....[24]....
        /*02e8*/ 	.word	0xffffffff


	//   ....[25]....
        /*02ec*/ 	.word	0xffffffff


	//   ....[26]....
        /*02f0*/ 	.word	0xffffffff


	//   ....[27]....
        /*02f4*/ 	.word	0xffffffff


	//   ....[28]....
        /*02f8*/ 	.word	0xffffffff


	//   ....[29]....
        /*02fc*/ 	.word	0xffffffff


	//   ....[30]....
        /*0300*/ 	.word	0xffffffff


	//   ....[31]....
        /*0304*/ 	.word	0xffffffff


	//   ....[32]....
        /*0308*/ 	.word	0xffffffff


	//   ....[33]....
        /*030c*/ 	.word	0xffffffff


	//   ....[34]....
        /*0310*/ 	.word	0xffffffff


	//   ....[35]....
        /*0314*/ 	.word	0xffffffff


	//   ....[36]....
        /*0318*/ 	.word	0xffffffff


	//   ....[37]....
        /*031c*/ 	.word	0xffffffff


	//   ....[38]....
        /*0320*/ 	.word	0xffffffff


	//   ....[39]....
        /*0324*/ 	.word	0xffffffff


	//   ....[40]....
        /*0328*/ 	.word	0xffffffff


	//   ....[41]....
        /*032c*/ 	.word	0xffffffff


	//   ....[42]....
        /*0330*/ 	.word	0xffffffff


	//   ....[43]....
        /*0334*/ 	.word	0xffffffff


	//   ....[44]....
        /*0338*/ 	.word	0xffffffff


	//   ....[45]....
        /*033c*/ 	.word	0xffffffff


	//   ....[46]....
        /*0340*/ 	.word	0xffffffff


	//   ....[47]....
        /*0344*/ 	.word	0xffffffff


	//   ....[48]....
        /*0348*/ 	.word	0xffffffff


	//   ....[49]....
        /*034c*/ 	.word	0xffffffff


	//   ....[50]....
        /*0350*/ 	.word	0xffffffff


	//   ....[51]....
        /*0354*/ 	.word	0xffffffff


	//   ....[52]....
        /*0358*/ 	.word	0xffffffff


	//   ....[53]....
        /*035c*/ 	.word	0xffffffff


	//   ....[54]....
        /*0360*/ 	.word	0xffffffff


	//   ....[55]....
        /*0364*/ 	.word	0xffffffff


	//   ....[56]....
        /*0368*/ 	.word	0xffffffff


	//   ....[57]....
        /*036c*/ 	.word	0xffffffff


	//   ....[58]....
        /*0370*/ 	.word	0xffffffff


	//   ....[59]....
        /*0374*/ 	.word	0xffffffff


	//   ....[60]....
        /*0378*/ 	.word	0xffffffff


	//   ....[61]....
        /*037c*/ 	.word	0xffffffff


	//   ....[62]....
        /*0380*/ 	.word	0xffffffff


	//   ....[63]....
        /*0384*/ 	.word	0xffffffff


	//   ....[64]....
        /*0388*/ 	.word	0xffffffff


	//   ....[65]....
        /*038c*/ 	.word	0xffffffff


	//   ....[66]....
        /*0390*/ 	.word	0xffffffff


	//   ....[67]....
        /*0394*/ 	.word	0xffffffff


	//   ....[68]....
        /*0398*/ 	.word	0xffffffff


	//   ....[69]....
        /*039c*/ 	.word	0xffffffff


	//   ....[70]....
        /*03a0*/ 	.word	0xffffffff


	//   ....[71]....
        /*03a4*/ 	.word	0xffffffff


	//   ....[72]....
        /*03a8*/ 	.word	0xffffffff


	//   ....[73]....
        /*03ac*/ 	.word	0xffffffff


	//   ....[74]....
        /*03b0*/ 	.word	0xffffffff


	//   ....[75]....
        /*03b4*/ 	.word	0xffffffff


	//   ....[76]....
        /*03b8*/ 	.word	0xffffffff


	//   ....[77]....
        /*03bc*/ 	.word	0xffffffff


	//   ....[78]....
        /*03c0*/ 	.word	0xffffffff


	//   ....[79]....
        /*03c4*/ 	.word	0xffffffff


	//   ....[80]....
        /*03c8*/ 	.word	0xffffffff


	//   ....[81]....
        /*03cc*/ 	.word	0xffffffff


	//   ....[82]....
        /*03d0*/ 	.word	0xffffffff


	//   ....[83]....
        /*03d4*/ 	.word	0xffffffff


	//   ....[84]....
        /*03d8*/ 	.word	0xffffffff


	//   ....[85]....
        /*03dc*/ 	.word	0xffffffff


	//   ....[86]....
        /*03e0*/ 	.word	0xffffffff


	//   ....[87]....
        /*03e4*/ 	.word	0xffffffff


	//   ....[88]....
        /*03e8*/ 	.word	0xffffffff


	//   ....[89]....
        /*03ec*/ 	.word	0xffffffff


	//   ....[90]....
        /*03f0*/ 	.word	0xffffffff


	//   ....[91]....
        /*03f4*/ 	.word	0xffffffff


	//   ....[92]....
        /*03f8*/ 	.word	0xffffffff


	//   ....[93]....
        /*03fc*/ 	.word	0xffffffff


	//   ....[94]....
        /*0400*/ 	.word	0xffffffff


	//   ....[95]....
        /*0404*/ 	.word	0xffffffff


	//   ....[96]....
        /*0408*/ 	.word	0xffffffff


	//   ....[97]....
        /*040c*/ 	.word	0xffffffff


	//   ....[98]....
        /*0410*/ 	.word	0xffffffff


	//   ....[99]....
        /*0414*/ 	.word	0xffffffff


	//   ....[100]....
        /*0418*/ 	.word	0xffffffff


	//   ....[101]....
        /*041c*/ 	.word	0xffffffff


	//   ....[102]....
        /*0420*/ 	.word	0xffffffff


	//   ....[103]....
        /*0424*/ 	.word	0xffffffff


	//   ....[104]....
        /*0428*/ 	.word	0xffffffff


	//   ....[105]....
        /*042c*/ 	.word	0xffffffff


	//   ....[106]....
        /*0430*/ 	.word	0xffffffff


	//   ....[107]....
        /*0434*/ 	.word	0xffffffff


	//----- nvinfo : EIATTR_COOP_GROUP_INSTR_OFFSETS
	.align		4
.L_130:
        /*0438*/ 	.byte	0x04, 0x28
        /*043a*/ 	.short	(.L_132 - .L_131)


	//   ....[0]....
.L_131:
        /*043c*/ 	.word	0x00000c30


	//   ....[1]....
        /*0440*/ 	.word	0x00000c60


	//   ....[2]....
        /*0444*/ 	.word	0x00000c90


	//   ....[3]....
        /*0448*/ 	.word	0x00000cb0


	//   ....[4]....
        /*044c*/ 	.word	0x00000ce0


	//   ....[5]....
        /*0450*/ 	.word	0x00000d00


	//   ....[6]....
        /*0454*/ 	.word	0x00000d40


	//   ....[7]....
        /*0458*/ 	.word	0x00000d70


	//   ....[8]....
        /*045c*/ 	.word	0x00000da0


	//   ....[9]....
        /*0460*/ 	.word	0x00000e20


	//   ....[10]....
        /*0464*/ 	.word	0x00000e30


	//   ....[11]....
        /*0468*/ 	.word	0x00000e70


	//   ....[12]....
        /*046c*/ 	.word	0x00000e90


	//   ....[13]....
        /*0470*/ 	.word	0x00000ec0


	//   ....[14]....
        /*0474*/ 	.word	0x00000ee0


	//   ....[15]....
        /*0478*/ 	.word	0x00000f00


	//   ....[16]....
        /*047c*/ 	.word	0x00002780


	//   ....[17]....
        /*0480*/ 	.word	0x000029c0


	//   ....[18]....
        /*0484*/ 	.word	0x00002b80


	//   ....[19]....
        /*0488*/ 	.word	0x00003a00


	//   ....[20]....
        /*048c*/ 	.word	0x000046b0


	//   ....[21]....
        /*0490*/ 	.word	0x000047d0


	//   ....[22]....
        /*0494*/ 	.word	0x000048e0


	//   ....[23]....
        /*0498*/ 	.word	0x00004a10


	//   ....[24]....
        /*049c*/ 	.word	0x00005300


	//   ....[25]....
        /*04a0*/ 	.word	0x000053a0


	//   ....[26]....
        /*04a4*/ 	.word	0x00005450


	//   ....[27]....
        /*04a8*/ 	.word	0x000054c0


	//   ....[28]....
        /*04ac*/ 	.word	0x000084d0


	//   ....[29]....
        /*04b0*/ 	.word	0x000086b0


	//   ....[30]....
        /*04b4*/ 	.word	0x00008890


	//   ....[31]....
        /*04b8*/ 	.word	0x00009ba0


	//   ....[32]....
        /*04bc*/ 	.word	0x0000a320


	//   ....[33]....
        /*04c0*/ 	.word	0x0000a4f0


	//   ....[34]....
        /*04c4*/ 	.word	0x0000a5c0


	//   ....[35]....
        /*04c8*/ 	.word	0x0000a790


	//   ....[36]....
        /*04cc*/ 	.word	0x0000a820


	//   ....[37]....
        /*04d0*/ 	.word	0x0000a970


	//   ....[38]....
        /*04d4*/ 	.word	0x0000adc0


	//   ....[39]....
        /*04d8*/ 	.word	0x0000ae20


	//   ....[40]....
        /*04dc*/ 	.word	0x0000e430


	//   ....[41]....
        /*04e0*/ 	.word	0x0000e490


	//   ....[42]....
        /*04e4*/ 	.word	0x0000e540


	//   ....[43]....
        /*04e8*/ 	.word	0x0000e5a0


	//   ....[44]....
        /*04ec*/ 	.word	0x0000e5d0


	//   ....[45]....
        /*04f0*/ 	.word	0x0000e6a0


	//   ....[46]....
        /*04f4*/ 	.word	0x0000e8e0


	//   ....[47]....
        /*04f8*/ 	.word	0x0000ebc0


	//   ....[48]....
        /*04fc*/ 	.word	0x00011990


	//   ....[49]....
        /*0500*/ 	.word	0x00011bc0


	//   ....[50]....
        /*0504*/ 	.word	0x00012470


	//   ....[51]....
        /*0508*/ 	.word	0x00012c30


	//   ....[52]....
        /*050c*/ 	.word	0x00013b20


	//   ....[53]....
        /*0510*/ 	.word	0x00013c20


	//   ....[54]....
        /*0514*/ 	.word	0x00013c70


	//   ....[55]....
        /*0518*/ 	.word	0x00013d80


	//   ....[56]....
        /*051c*/ 	.word	0x00013e70


	//   ....[57]....
        /*0520*/ 	.word	0x00013fd0


	//   ....[58]....
        /*0524*/ 	.word	0x00014300


	//   ....[59]....
        /*0528*/ 	.word	0x000143a0


	//   ....[60]....
        /*052c*/ 	.word	0x000166e0


	//   ....[61]....
        /*0530*/ 	.word	0x000166f0


	//   ....[62]....
        /*0534*/ 	.word	0x00016700


	//   ....[63]....
        /*0538*/ 	.word	0x00016710


	//   ....[64]....
        /*053c*/ 	.word	0x00016740


	//   ....[65]....
        /*0540*/ 	.word	0x00016760


	//   ....[66]....
        /*0544*/ 	.word	0x00016780


	//   ....[67]....
        /*0548*/ 	.word	0x00016790


	//   ....[68]....
        /*054c*/ 	.word	0x00017840


	//   ....[69]....
        /*0550*/ 	.word	0x00017870


	//   ....[70]....
        /*0554*/ 	.word	0x000178a0


	//   ....[71]....
        /*0558*/ 	.word	0x000178d0


	//   ....[72]....
        /*055c*/ 	.word	0x00017910


	//   ....[73]....
        /*0560*/ 	.word	0x000179f0


	//   ....[74]....
        /*0564*/ 	.word	0x00017a00


	//   ....[75]....
        /*0568*/ 	.word	0x00017a30


	//   ....[76]....
        /*056c*/ 	.word	0x00017a60


	//   ....[77]....
        /*0570*/ 	.word	0x00017aa0


	//   ....[78]....
        /*0574*/ 	.word	0x00017ac0


	//   ....[79]....
        /*0578*/ 	.word	0x00017ad0


	//   ....[80]....
        /*057c*/ 	.word	0x00017ae0


	//   ....[81]....
        /*0580*/ 	.word	0x00017c00


	//   ....[82]....
        /*0584*/ 	.word	0x00017c10


	//   ....[83]....
        /*0588*/ 	.word	0x00017c90


	//   ....[84]....
        /*058c*/ 	.word	0x00017cb0


	//   ....[85]....
        /*0590*/ 	.word	0x00017cf0


	//   ....[86]....
        /*0594*/ 	.word	0x00017d00


	//   ....[87]....
        /*0598*/ 	.word	0x00017d10


	//   ....[88]....
        /*059c*/ 	.word	0x00017e00


	//   ....[89]....
        /*05a0*/ 	.word	0x00017e30


	//   ....[90]....
        /*05a4*/ 	.word	0x00017f60


	//   ....[91]....
        /*05a8*/ 	.word	0x00017f70


	//   ....[92]....
        /*05ac*/ 	.word	0x000184d0


	//   ....[93]....
        /*05b0*/ 	.word	0x00018510


	//   ....[94]....
        /*05b4*/ 	.word	0x00018540


	//   ....[95]....
        /*05b8*/ 	.word	0x00018570


	//   ....[96]....
        /*05bc*/ 	.word	0x000185a0


	//   ....[97]....
        /*05c0*/ 	.word	0x000185d0


	//   ....[98]....
        /*05c4*/ 	.word	0x00018600


	//   ....[99]....
        /*05c8*/ 	.word	0x00018630


	//   ....[100]....
        /*05cc*/ 	.word	0x00018650


	//   ....[101]....
        /*05d0*/ 	.word	0x00018670


	//   ....[102]....
        /*05d4*/ 	.word	0x00018680


	//   ....[103]....
        /*05d8*/ 	.word	0x00018690


	//   ....[104]....
        /*05dc*/ 	.word	0x000186a0


	//   ....[105]....
        /*05e0*/ 	.word	0x000186b0


	//   ....[106]....
        /*05e4*/ 	.word	0x000186c0


	//   ....[107]....
        /*05e8*/ 	.word	0x000186f0


	//----- nvinfo : EIATTR_EXIT_INSTR_OFFSETS
	.align		4
.L_132:
        /*05ec*/ 	.byte	0x04, 0x1c
        /*05ee*/ 	.short	(.L_134 - .L_133)


	//   ....[0]....
.L_133:
        /*05f0*/ 	.word	0x00000040


	//   ....[1]....
        /*05f4*/ 	.word	0x00017f90


	//   ....[2]....
        /*05f8*/ 	.word	0x00017fd0


	//   ....[3]....
        /*05fc*/ 	.word	0x00018880


	//   ....[4]....
        /*0600*/ 	.word	0x000188c0


	//----- nvinfo : EIATTR_CTAIDZ_USED
	.align		4
.L_134:
        /*0604*/ 	.byte	0x01, 0x04
	.zero		2


	//----- nvinfo : EIATTR_MAX_THREADS
	.align		4
        /*0608*/ 	.byte	0x04, 0x05
        /*060a*/ 	.short	(.L_136 - .L_135)
.L_135:
        /*060c*/ 	.word	0x00000080
        /*0610*/ 	.word	0x00000001
        /*0614*/ 	.word	0x00000001


	//----- nvinfo : EIATTR_CRS_STACK_SIZE
	.align		4
.L_136:
        /*0618*/ 	.byte	0x04, 0x1e
        /*061a*/ 	.short	(.L_138 - .L_137)
.L_137:
        /*061c*/ 	.word	0x00000000
.L_138:


//--------------------- .nv.info._ZN7cutlass13device_kernelIN5flash19enable_sm80_to_sm89INS1_16FlashAttnFwdSm80INS1_25CollectiveMainloopFwdSm80ILi4ELi1ELb0EN4cute5tupleIJNS5_1CILi128EEENS7_ILi96EEENS7_ILi64EEEEEELi64ENS_10bfloat16_tEfNS_4arch4Sm80ELb0ELb1ELb0ELb1ELb0ELb0ELb1ELb0EEENS1_21CollectiveEpilogueFwdINS6_IJS8_SA_S9_EEENS6_IJNS7_ILi1EEESI_SI_EEESC_SE_Li128ELb1ELb1ELb0ELb0EEENS1_19SingleTileSchedulerILb1ELb0ELb1ELi128EEEEEEEEEvNT_6ParamsE --------------------------
	.section	.nv.info._ZN7cutlass13device_kernelIN5flash19enable_sm80_to_sm89INS1_16FlashAttnFwdSm80INS1_25CollectiveMainloopFwdSm80ILi4ELi1ELb0EN4cute5tupleIJNS5_1CILi128EEENS7_ILi96EEENS7_ILi64EEEEEELi64ENS_10bfloat16_tEfNS_4arch4Sm80ELb0ELb1ELb0ELb1ELb0ELb0ELb1ELb0EEENS1_21CollectiveEpilogueFwdINS6_IJS8_SA_S9_EEENS6_IJNS7_ILi1EEESI_SI_EEESC_SE_Li128ELb1ELb1ELb0ELb0EEENS1_19SingleTileSchedulerILb1ELb0ELb1ELi128EEEEEEEEEvNT_6ParamsE,"",@"SHT_CUDA_INFO"
	.sectionflags	@""
	.align	4


	//----- nvinfo : EIATTR_CUDA_API_VERSION
	.align		4
        /*0000*/ 	.byte	0x04, 0x37
        /*0002*/ 	.short	(.L_140 - .L_139)
.L_139:
        /*0004*/ 	.word	0x00000082


	//----- nvinfo : EIATTR_SW2861232_WAR
	.align		4
.L_140:
        /*0008*/ 	.byte	0x01, 0x35
	.zero		2


	//----- nvinfo : EIATTR_PARAM_CBANK
	.align		4
        /*000c*/ 	.byte	0x04, 0x0a
        /*000e*/ 	.short	(.L_142 - .L_141)
	.align		4
.L_141:
        /*0010*/ 	.word	index@(.nv.constant0._ZN7cutlass13device_kernelIN5flash19enable_sm80_to_sm89INS1_16FlashAttnFwdSm80INS1_25CollectiveMainloopFwdSm80ILi4ELi1ELb0EN4cute5tupleIJNS5_1CILi128EEENS7_ILi96EEENS7_ILi64EEEEEELi64ENS_10bfloat16_tEfNS_4arch4Sm80ELb0ELb1ELb0ELb1ELb0ELb0ELb1ELb0EEENS1_21CollectiveEpilogueFwdINS6_IJS8_SA_S9_EEENS6_IJNS7_ILi1EEESI_SI_EEESC_SE_Li128ELb1ELb1ELb0ELb0EEENS1_19SingleTileSchedulerILb1ELb0ELb1ELi128EEEEEEEEEvNT_6ParamsE)
        /*0014*/ 	.short	0x0160
        /*0016*/ 	.short	0x0418


	//----- nvinfo : EIATTR_CBANK_PARAM_SIZE
	.align		4
.L_142:
        /*0018*/ 	.byte	0x03, 0x19
        /*001a*/ 	.short	0x0418


	//----- nvinfo : EIATTR_KPARAM_INFO
	.align		4
        /*001c*/ 	.byte	0x04, 0x17
        /*001e*/ 	.short	(.L_144 - .L_143)
.L_143:
        /*0020*/ 	.word	0x00000000
        /*0024*/ 	.short	0x0000
        /*0026*/ 	.short	0x0000
        /*0028*/ 	.byte	0x00, 0xf0, 0x61, 0x10


	//----- nvinfo : EIATTR_MAXREG_COUNT
	.align		4
.L_144:
        /*002c*/ 	.byte	0x03, 0x1b
        /*002e*/ 	.short	0x00ff


	//----- nvinfo : EIATTR_NUM_BARRIERS
	.align		4
        /*0030*/ 	.byte	0x02, 0x4c
        /*0032*/ 	.byte	0x02
	.zero		1


	//----- nvinfo : EIATTR_ANNOTATIONS
	.align		4
        /*0034*/ 	.byte	0x04, 0x55
        /*0036*/ 	.short	(.L_146 - .L_145)


	//   ....[0]....
.L_145:
        /* <DEDUP_REMOVED lines=34> */


	//----- nvinfo : EIATTR_MERCURY_ISA_VERSION
	.align		4
.L_146:
        /*0248*/ 	.byte	0x03, 0x5f
        /*024a*/ 	.short	0x0000


	//----- nvinfo : EIATTR_COOP_GROUP_MASK_REGIDS
	.align		4
        /*024c*/ 	.byte	0x04, 0x29
        /*024e*/ 	.short	(.L_148 - .L_147)


	//   ....[0]....
.L_147:
        /*0250*/ 	.word	0xffffffff


	//   ....[1]....
        /*0254*/ 	.word	0xffffffff


	//   ....[2]....
        /*0258*/ 	.word	0xffffffff


	//   ....[3]....
        /*025c*/ 	.word	0xffffffff


	//   ....[4]....
        /*0260*/ 	.word	0xffffffff


	//   ....[5]....
        /*0264*/ 	.word	0xffffffff


	//   ....[6]....
        /*0268*/ 	.word	0xffffffff


	//   ....[7]....
        /*026c*/ 	.word	0xffffffff


	//   ....[8]....
        /*0270*/ 	.word	0xffffffff


	//   ....[9]....
        /*0274*/ 	.word	0xffffffff


	//   ....[10]....
        /*0278*/ 	.word	0xffffffff


	//   ....[11]....
        /*027c*/ 	.word	0xffffffff


	//   ....[12]....
        /*0280*/ 	.word	0xffffffff


	//   ....[13]....
        /*0284*/ 	.word	0xffffffff


	//   ....[14]....
        /*0288*/ 	.word	0xffffffff


	//   ....[15]....
        /*028c*/ 	.word	0xffffffff


	//   ....[16]....
        /*0290*/ 	.word	0xffffffff


	//   ....[17]....
        /*0294*/ 	.word	0xffffffff


	//   ....[18]....
        /*0298*/ 	.word	0xffffffff


	//   ....[19]....
        /*029c*/ 	.word	0xffffffff


	//   ....[20]....
        /*02a0*/ 	.word	0xffffffff


	//   ....[21]....
        /*02a4*/ 	.word	0xffffffff


	//   ....[22]....
        /*02a8*/ 	.word	0xffffffff


	//   ....[23]....
        /*02ac*/ 	.word	0xffffffff


	//   ....[24]....
        /*02b0*/ 	.word	0xffffffff


	//   ....[25]....
        /*02b4*/ 	.word	0xffffffff


	//   ....[26]....
        /*02b8*/ 	.word	0xffffffff


	//   ....[27]....
        /*02bc*/ 	.word	0xffffffff


	//   ....[28]....
        /*02c0*/ 	.word	0xffffffff


	//   ....[29]....
        /*02c4*/ 	.word	0xffffffff


	//   ....[30]....
        /*02c8*/ 	.word	0xffffffff


	//   ....[31]....
        /*02cc*/ 	.word	0xffffffff


	//   ....[32]....
        /*02d0*/ 	.word	0xffffffff


	//   ....[33]....
        /*02d4*/ 	.word	0xffffffff


	//   ....[34]....
        /*02d8*/ 	.word	0xffffffff


	//   ....[35]....
        /*02dc*/ 	.word	0xffffffff


	//   ....[36]....
        /*02e0*/ 	.word	0xffffffff


	//   ....[37]....
        /*02e4*/ 	.word	0xffffffff


	//   ....[38]....
        /*02e8*/ 	.word	0xffffffff


	//   ....[39]....
        /*02ec*/ 	.word	0xffffffff


	//   ....[40]....
        /*02f0*/ 	.word	0xffffffff


	//   ....[41]....
        /*02f4*/ 	.word	0xffffffff


	//   ....[42]....
        /*02f8*/ 	.word	0xffffffff


	//   ....[43]....
        /*02fc*/ 	.word	0xffffffff


	//   ....[44]....
        /*0300*/ 	.word	0xffffffff


	//   ....[45]....
        /*0304*/ 	.word	0xffffffff


	//   ....[46]....
        /*0308*/ 	.word	0xffffffff


	//   ....[47]....
        /*030c*/ 	.word	0xffffffff


	//   ....[48]....
        /*0310*/ 	.word	0xffffffff


	//   ....[49]....
        /*0314*/ 	.word	0xffffffff


	//   ....[50]....
        /*0318*/ 	.word	0xffffffff


	//   ....[51]....
        /*031c*/ 	.word	0xffffffff


	//   ....[52]....
        /*0320*/ 	.word	0xffffffff


	//   ....[53]....
        /*0324*/ 	.word	0xffffffff


	//   ....[54]....
        /*0328*/ 	.word	0xffffffff


	//   ....[55]....
        /*032c*/ 	.word	0xffffffff


	//   ....[56]....
        /*0330*/ 	.word	0xffffffff


	//   ....[57]....
        /*0334*/ 	.word	0xffffffff


	//   ....[58]....
        /*0338*/ 	.word	0xffffffff


	//   ....[59]....
        /*033c*/ 	.word	0xffffffff


	//   ....[60]....
        /*0340*/ 	.word	0xffffffff


	//   ....[61]....
        /*0344*/ 	.word	0xffffffff


	//   ....[62]....
        /*0348*/ 	.word	0xffffffff


	//   ....[63]....
        /*034c*/ 	.word	0xffffffff


	//   ....[64]....
        /*0350*/ 	.word	0xffffffff


	//   ....[65]....
        /*0354*/ 	.word	0xffffffff


	//   ....[66]....
        /*0358*/ 	.word	0xffffffff


	//   ....[67]....
        /*035c*/ 	.word	0xffffffff


	//   ....[68]....
        /*0360*/ 	.word	0xffffffff


	//   ....[69]....
        /*0364*/ 	.word	0xffffffff


	//   ....[70]....
        /*0368*/ 	.word	0xffffffff


	//   ....[71]....
        /*036c*/ 	.word	0xffffffff


	//   ....[72]....
        /*0370*/ 	.word	0xffffffff


	//   ....[73]....
        /*0374*/ 	.word	0xffffffff


	//   ....[74]....
        /*0378*/ 	.word	0xffffffff


	//   ....[75]....
        /*037c*/ 	.word	0xffffffff


	//   ....[76]....
        /*0380*/ 	.word	0xffffffff


	//   ....[77]....
        /*0384*/ 	.word	0xffffffff


	//   ....[78]....
        /*0388*/ 	.word	0xffffffff


	//   ....[79]....
        /*038c*/ 	.word	0xffffffff


	//   ....[80]....
        /*0390*/ 	.word	0xffffffff


	//   ....[81]....
        /*0394*/ 	.word	0xffffffff


	//   ....[82]....
        /*0398*/ 	.word	0xffffffff


	//   ....[83]....
        /*039c*/ 	.word	0xffffffff


	//   ....[84]....
        /*03a0*/ 	.word	0xffffffff


	//   ....[85]....
        /*03a4*/ 	.word	0xffffffff


	//   ....[86]....
        /*03a8*/ 	.word	0xffffffff


	//   ....[87]....
        /*03ac*/ 	.word	0xffffffff


	//   ....[88]....
        /*03b0*/ 	.word	0xffffffff


	//   ....[89]....
        /*03b4*/ 	.word	0xffffffff


	//   ....[90]....
        /*03b8*/ 	.word	0xffffffff


	//   ....[91]....
        /*03bc*/ 	.word	0xffffffff


	//   ....[92]....
        /*03c0*/ 	.word	0xffffffff


	//   ....[93]....
        /*03c4*/ 	.word	0xffffffff


	//   ....[94]....
        /*03c8*/ 	.word	0xffffffff


	//   ....[95]....
        /*03cc*/ 	.word	0xffffffff


	//   ....[96]....
        /*03d0*/ 	.word	0xffffffff


	//   ....[97]....
        /*03d4*/ 	.word	0xffffffff


	//   ....[98]....
        /*03d8*/ 	.word	0xffffffff


	//   ....[99]....
        /*03dc*/ 	.word	0xffffffff


	//   ....[100]....
        /*03e0*/ 	.word	0xffffffff


	//   ....[101]....
        /*03e4*/ 	.word	0xffffffff


	//   ....[102]....
        /*03e8*/ 	.word	0xffffffff


	//   ....[103]....
        /*03ec*/ 	.word	0xffffffff


	//   ....[104]....
        /*03f0*/ 	.word	0xffffffff


	//   ....[105]....
        /*03f4*/ 	.word	0xffffffff


	//   ....[106]....
        /*03f8*/ 	.word	0xffffffff


	//   ....[107]....
        /*03fc*/ 	.word	0xffffffff


	//   ....[108]....
        /*0400*/ 	.word	0xffffffff


	//----- nvinfo : EIATTR_COOP_GROUP_INSTR_OFFSETS
	.align		4
.L_148:
        /*0404*/ 	.byte	0x04, 0x28
        /*0406*/ 	.short	(.L_150 - .L_149)


	//   ....[0]....
.L_149:
        /*0408*/ 	.word	0x00000090


	//   ....[1]....
        /*040c*/ 	.word	0x00001400


	//   ....[2]....
        /*0410*/ 	.word	0x000014e0


	//   ....[3]....
        /*0414*/ 	.word	0x00001680


	//   ....[4]....
        /*0418*/ 	.word	0x000016b0


	//   ....[5]....
        /*041c*/ 	.word	0x00001740


	//   ....[6]....
        /*0420*/ 	.word	0x00001770


	//   ....[7]....
        /*0424*/ 	.word	0x00001800


	//   ....[8]....
        /*0428*/ 	.word	0x00001830


	//   ....[9]....
        /*042c*/ 	.word	0x000018c0


	//   ....[10]....
        /*0430*/ 	.word	0x000018f0


	//   ....[11]....
        /*0434*/ 	.word	0x00001980


	//   ....[12]....
        /*0438*/ 	.word	0x000019b0


	//   ....[13]....
        /*043c*/ 	.word	0x00001a40


	//   ....[14]....
        /*0440*/ 	.word	0x00001a70


	//   ....[15]....
        /*0444*/ 	.word	0x00001af0


	//   ....[16]....
        /*0448*/ 	.word	0x00001b30


	//   ....[17]....
        /*044c*/ 	.word	0x00003180


	//   ....[18]....
        /*0450*/ 	.word	0x000033f0


	//   ....[19]....
        /*0454*/ 	.word	0x000035b0


	//   ....[20]....
        /*0458*/ 	.word	0x000049e0


	//   ....[21]....
        /*045c*/ 	.word	0x000056d0


	//   ....[22]....
        /*0460*/ 	.word	0x00005710


	//   ....[23]....
        /*0464*/ 	.word	0x00005830


	//   ....[24]....
        /*0468*/ 	.word	0x00005870


	//   ....[25]....
        /*046c*/ 	.word	0x000065c0


	//   ....[26]....
        /*0470*/ 	.word	0x00006670


	//   ....[27]....
        /*0474*/ 	.word	0x00006880


	//   ....[28]....
        /*0478*/ 	.word	0x00006900


	//   ....[29]....
        /*047c*/ 	.word	0x00009530


	//   ....[30]....
        /*0480*/ 	.word	0x000097b0


	//   ....[31]....
        /*0484*/ 	.word	0x00009990


	//   ....[32]....
        /*0488*/ 	.word	0x0000a710


	//   ....[33]....
        /*048c*/ 	.word	0x0000b5f0


	//   ....[34]....
        /*0490*/ 	.word	0x0000b6c0


	//   ....[35]....
        /*0494*/ 	.word	0x0000b7d0


	//   ....[36]....
        /*0498*/ 	.word	0x0000b880


	//   ....[37]....
        /*049c*/ 	.word	0x0000b8d0


	//   ....[38]....
        /*04a0*/ 	.word	0x0000b9f0


	//   ....[39]....
        /*04a4*/ 	.word	0x0000beb0


	//   ....[40]....
        /*04a8*/ 	.word	0x0000bf30


	//   ....[41]....
        /*04ac*/ 	.word	0x0000f650


	//   ....[42]....
        /*04b0*/ 	.word	0x0000f6b0


	//   ....[43]....
        /*04b4*/ 	.word	0x0000f760


	//   ....[44]....
        /*04b8*/ 	.word	0x0000f7c0


	//   ....[45]....
        /*04bc*/ 	.word	0x0000f7f0


	//   ....[46]....
        /*04c0*/ 	.word	0x0000f8c0


	//   ....[47]....
        /*04c4*/ 	.word	0x0000fb00


	//   ....[48]....
        /*04c8*/ 	.word	0x0000fde0


	//   ....[49]....
        /*04cc*/ 	.word	0x00012ba0


	//   ....[50]....
        /*04d0*/ 	.word	0x00012de0


	//   ....[51]....
        /*04d4*/ 	.word	0x000136a0


	//   ....[52]....
        /*04d8*/ 	.word	0x00013e50


	//   ....[53]....
        /*04dc*/ 	.word	0x00014df0


	//   ....[54]....
        /*04e0*/ 	.word	0x00014e60


	//   ....[55]....
        /*04e4*/ 	.word	0x00015060


	//   ....[56]....
        /*04e8*/ 	.word	0x000150e0


	//   ....[57]....
        /*04ec*/ 	.word	0x00015120


	//   ....[58]....
        /*04f0*/ 	.word	0x000151e0


	//   ....[59]....
        /*04f4*/ 	.word	0x00015520


	//   ....[60]....
        /*04f8*/ 	.word	0x000155e0


	//   ....[61]....
        /*04fc*/ 	.word	0x000178d0


	//   ....[62]....
        /*0500*/ 	.word	0x000178e0


	//   ....[63]....
        /*0504*/ 	.word	0x000178f0


	//   ....[64]....
        /*0508*/ 	.word	0x00017900


	//   ....[65]....
        /*050c*/ 	.word	0x00017930


	//   ....[66]....
        /*0510*/ 	.word	0x00017950


	//   ....[67]....
        /*0514*/ 	.word	0x00017970


	//   ....[68]....
        /*0518*/ 	.word	0x00017980


	//   ....[69]....
        /*051c*/ 	.word	0x00018c60


	//   ....[70]....
        /*0520*/ 	.word	0x00018cd0


	//   ....[71]....
        /*0524*/ 	.word	0x00018d00


	//   ....[72]....
        /*0528*/ 	.word	0x00018d30


	//   ....[73]....
        /*052c*/ 	.word	0x00018d70


	//   ....[74]....
        /*0530*/ 	.word	0x00018da0


	//   ....[75]....
        /*0534*/ 	.word	0x00018dd0


	//   ....[76]....
        /*0538*/ 	.word	0x00018de0


	//   ....[77]....
        /*053c*/ 	.word	0x00018ec0


	//   ....[78]....
        /*0540*/ 	.word	0x00018f20


	//   ....[79]....
        /*0544*/ 	.word	0x00018f50


	//   ....[80]....
        /*0548*/ 	.word	0x00018fb0


	//   ....[81]....
        /*054c*/ 	.word	0x00018fc0


	//   ....[82]....
        /*0550*/ 	.word	0x00018fd0


	//   ....[83]....
        /*0554*/ 	.word	0x00018ff0


	//   ....[84]....
        /*0558*/ 	.word	0x00019050


	//   ....[85]....
        /*055c*/ 	.word	0x00019100


	//   ....[86]....
        /*0560*/ 	.word	0x00019110


	//   ....[87]....
        /*0564*/ 	.word	0x00019140


	//   ....[88]....
        /*0568*/ 	.word	0x00019150


	//   ....[89]....
        /*056c*/ 	.word	0x00019160


	//   ....[90]....
        /*0570*/ 	.word	0x00019170


	//   ....[91]....
        /*0574*/ 	.word	0x000191f0


	//   ....[92]....
        /*0578*/ 	.word	0x00019200


	//   ....[93]....
        /*057c*/ 	.word	0x00019960


	//   ....[94]....
        /*0580*/ 	.word	0x000199a0


	//   ....[95]....
        /*0584*/ 	.word	0x000199d0


	//   ....[96]....
        /*0588*/ 	.word	0x00019a00


	//   ....[97]....
        /*058c*/ 	.word	0x00019a30


	//   ....[98]....
        /*0590*/ 	.word	0x00019a60


	//   ....[99]....
        /*0594*/ 	.word	0x00019a90


	//   ....[100]....
        /*0598*/ 	.word	0x00019ab0


	//   ....[101]....
        /*059c*/ 	.word	0x00019ad0


	//   ....[102]....
        /*05a0*/ 	.word	0x00019b00


	//   ....[103]....
        /*05a4*/ 	.word	0x00019b10


	//   ....[104]....
        /*05a8*/ 	.word	0x00019b20


	//   ....[105]....
        /*05ac*/ 	.word	0x00019b30


	//   ....[106]....
        /*05b0*/ 	.word	0x00019b40


	//   ....[107]....
        /*05b4*/ 	.word	0x00019b70


	//   ....[108]....
        /*05b8*/ 	.word	0x00019b90


	//----- nvinfo : EIATTR_EXIT_INSTR_OFFSETS
	.align		4
.L_150:
        /*05bc*/ 	.byte	0x04, 0x1c
        /*05be*/ 	.short	(.L_152 - .L_151)


	//   ....[0]....
.L_151:
        /*05c0*/ 	.word	0x00000370


	//   ....[1]....
        /*05c4*/ 	.word	0x000192a0


	//   ....[2]....
        /*05c8*/ 	.word	0x000192e0


	//   ....[3]....
        /*05cc*/ 	.word	0x00019cf0


	//   ....[4]....
        /*05d0*/ 	.word	0x00019d30


	//----- nvinfo : EIATTR_CTAIDZ_USED
	.align		4
.L_152:
        /*05d4*/ 	.byte	0x01, 0x04
	.zero		2


	//----- nvinfo : EIATTR_MAX_THREADS
	.align		4
        /*05d8*/ 	.byte	0x04, 0x05
        /*05da*/ 	.short	(.L_154 - .L_153)
.L_153:
        /*05dc*/ 	.word	0x00000080
        /*05e0*/ 	.word	0x00000001
        /*05e4*/ 	.word	0x00000001


	//----- nvinfo : EIATTR_CRS_STACK_SIZE
	.align		4
.L_154:
        /*05e8*/ 	.byte	0x04, 0x1e
        /*05ea*/ 	.short	(.L_156 - .L_155)
.L_155:
        /*05ec*/ 	.word	0x00000000
.L_156:


//--------------------- .nv.info._ZN7cutlass13device_kernelIN5flash19enable_sm80_to_sm89INS1_16FlashAttnFwdSm80INS1_25CollectiveMainloopFwdSm80ILi4ELi1ELb0EN4cute5tupleIJNS5_1CILi128EEENS7_ILi96EEENS7_ILi64EEEEEELi64ENS_10bfloat16_tEfNS_4arch4Sm80ELb0ELb1ELb0ELb1ELb0ELb1ELb1ELb0EEENS1_21CollectiveEpilogueFwdINS6_IJS8_SA_S9_EEENS6_IJNS7_ILi1EEESI_SI_EEESC_SE_Li128ELb1ELb1ELb0ELb0EEENS1_19SingleTileSchedulerILb1ELb0ELb1ELi128EEEEEEEEEvNT_6ParamsE --------------------------
	.section	.nv.info._ZN7cutlass13device_kernelIN5flash19enable_sm80_to_sm89INS1_16FlashAttnFwdSm80INS1_25CollectiveMainloopFwdSm80ILi4ELi1ELb0EN4cute5tupleIJNS5_1CILi128EEENS7_ILi96EEENS7_ILi64EEEEEELi64ENS_10bfloat16_tEfNS_4arch4Sm80ELb0ELb1ELb0ELb1ELb0ELb1ELb1ELb0EEENS1_21CollectiveEpilogueFwdINS6_IJS8_SA_S9_EEENS6_IJNS7_ILi1EEESI_SI_EEESC_SE_Li128ELb1ELb1ELb0ELb0EEENS1_19SingleTileSchedulerILb1ELb0ELb1ELi128EEEEEEEEEvNT_6ParamsE,"",@"SHT_CUDA_INFO"
	.sectionflags	@""
	.align	4


	//----- nvinfo : EIATTR_CUDA_API_VERSION
	.align		4
        /*0000*/ 	.byte	0x04, 0x37
        /*0002*/ 	.short	(.L_158 - .L_157)
.L_157:
        /*0004*/ 	.word	0x00000082


	//----- nvinfo : EIATTR_SW2861232_WAR
	.align		4
.L_158:
        /*0008*/ 	.byte	0x01, 0x35
	.zero		2


	//----- nvinfo : EIATTR_PARAM_CBANK
	.align		4
        /*000c*/ 	.byte	0x04, 0x0a
        /*000e*/ 	.short	(.L_160 - .L_159)
	.align		4
.L_159:
        /*0010*/ 	.word	index@(.nv.constant0._ZN7cutlass13device_kernelIN5flash19enable_sm80_to_sm89INS1_16FlashAttnFwdSm80INS1_25CollectiveMainloopFwdSm80ILi4ELi1ELb0EN4cute5tupleIJNS5_1CILi128EEENS7_ILi96EEENS7_ILi64EEEEEELi64ENS_10bfloat16_tEfNS_4arch4Sm80ELb0ELb1ELb0ELb1ELb0ELb1ELb1ELb0EEENS1_21CollectiveEpilogueFwdINS6_IJS8_SA_S9_EEENS6_IJNS7_ILi1EEESI_SI_EEESC_SE_Li128ELb1ELb1ELb0ELb0EEENS1_19SingleTileSchedulerILb1ELb0ELb1ELi128EEEEEEEEEvNT_6ParamsE)
        /*0014*/ 	.short	0x0160
        /*0016*/ 	.short	0x0418


	//----- nvinfo : EIATTR_CBANK_PARAM_SIZE
	.align		4
.L_160:
        /*0018*/ 	.byte	0x03, 0x19
        /*001a*/ 	.short	0x0418


	//----- nvinfo : EIATTR_KPARAM_INFO
	.align		4
        /*001c*/ 	.byte	0x04, 0x17
        /*001e*/ 	.short	(.L_162 - .L_161)
.L_161:
        /*0020*/ 	.word	0x00000000
        /*0024*/ 	.short	0x0000
        /*0026*/ 	.short	0x0000
        /*0028*/ 	.byte	0x00, 0xf0, 0x61, 0x10


	//----- nvinfo : EIATTR_MAXREG_COUNT
	.align		4
.L_162:
        /*002c*/ 	.byte	0x03, 0x1b
        /*002e*/ 	.short	0x00ff


	//----- nvinfo : EIATTR_NUM_BARRIERS
	.align		4
        /*0030*/ 	.byte	0x02, 0x4c
        /*0032*/ 	.byte	0x02
	.zero		1


	//----- nvinfo : EIATTR_ANNOTATIONS
	.align		4
        /*0034*/ 	.byte	0x04, 0x55
        /*0036*/ 	.short	(.L_164 - .L_163)


	//   ....[0]....
.L_163:
        /* <DEDUP_REMOVED lines=56> */


	//----- nvinfo : EIATTR_MERCURY_ISA_VERSION
	.align		4
.L_164:
        /*03a0*/ 	.byte	0x03, 0x5f
        /*03a2*/ 	.short	0x0000


	//----- nvinfo : EIATTR_COOP_GROUP_MASK_REGIDS
	.align		4
        /*03a4*/ 	.byte	0x04, 0x29
        /*03a6*/ 	.short	(.L_166 - .L_165)


	//   ....[0]....
.L_165:
        /*03a8*/ 	.word	0xffffffff


	//   ....[1]....
        /*03ac*/ 	.word	0xffffffff


	//   ....[2]....
        /*03b0*/ 	.word	0xffffffff


	//   ....[3]....
        /*03b4*/ 	.word	0xffffffff


	//   ....[4]....
        /*03b8*/ 	.word	0xffffffff


	//   ....[5]....
        /*03bc*/ 	.word	0xffffffff


	//   ....[6]....
        /*03c0*/ 	.word	0xffffffff


	//   ....[7]....
        /*03c4*/ 	.word	0xffffffff


	//   ....[8]....
        /*03c8*/ 	.word	0xffffffff


	//   ....[9]....
        /*03cc*/ 	.word	0xffffffff


	//   ....[10]....
        /*03d0*/ 	.word	0xffffffff


	//   ....[11]....
        /*03d4*/ 	.word	0xffffffff


	//   ....[12]....
        /*03d8*/ 	.word	0xffffffff


	//   ....[13]....
        /*03dc*/ 	.word	0xffffffff


	//   ....[14]....
        /*03e0*/ 	.word	0xffffffff


	//   ....[15]....
        /*03e4*/ 	.word	0xffffffff


	//   ....[16]....
        /*03e8*/ 	.word	0xffffffff


	//   ....[17]....
        /*03ec*/ 	.word	0xffffffff


	//   ....[18]....
        /*03f0*/ 	.word	0xffffffff


	//   ....[19]....
        /*03f4*/ 	.word	0xffffffff


	//   ....[20]....
        /*03f8*/ 	.word	0xffffffff


	//   ....[21]....
        /*03fc*/ 	.word	0xffffffff


	//   ....[22]....
        /*0400*/ 	.word	0xffffffff


	//   ....[23]....
        /*0404*/ 	.word	0xffffffff


	//   ....[24]....
        /*0408*/ 	.word	0xffffffff


	//   ....[25]....
        /*040c*/ 	.word	0xffffffff


	//   ....[26]....
        /*0410*/ 	.word	0xffffffff


	//   ....[27]....
        /*0414*/ 	.word	0xffffffff


	//   ....[28]....
        /*0418*/ 	.word	0xffffffff


	//   ....[29]....
        /*041c*/ 	.word	0xffffffff


	//   ....[30]....
        /*0420*/ 	.word	0xffffffff


	//   ....[31]....
        /*0424*/ 	.word	0xffffffff


	//   ....[32]....
        /*0428*/ 	.word	0xffffffff


	//   ....[33]....
        /*042c*/ 	.word	0xffffffff


	//   ....[34]....
        /*0430*/ 	.word	0xffffffff


	//   ....[35]....
        /*0434*/ 	.word	0xffffffff


	//   ....[36]....
        /*0438*/ 	.word	0xffffffff


	//   ....[37]....
        /*043c*/ 	.word	0xffffffff


	//   ....[38]....
        /*0440*/ 	.word	0xffffffff


	//   ....[39]....
        /*0444*/ 	.word	0xffffffff


	//   ....[40]....
        /*0448*/ 	.word	0xffffffff


	//   ....[41]....
        /*044c*/ 	.word	0xffffffff


	//   ....[42]....
        /*0450*/ 	.word	0xffffffff


	//   ....[43]....
        /*0454*/ 	.word	0xffffffff


	//   ....[44]....
        /*0458*/ 	.word	0xffffffff


	//   ....[45]....
        /*045c*/ 	.word	0xffffffff


	//   ....[46]....
        /*0460*/ 	.word	0xffffffff


	//   ....[47]....
        /*0464*/ 	.word	0xffffffff


	//   ....[48]....
        /*0468*/ 	.word	0xffffffff


	//   ....[49]....
        /*046c*/ 	.word	0xffffffff


	//   ....[50]....
        /*0470*/ 	.word	0xffffffff


	//   ....[51]....
        /*0474*/ 	.word	0xffffffff


	//   ....[52]....
        /*0478*/ 	.word	0xffffffff


	//   ....[53]....
        /*047c*/ 	.word	0xffffffff


	//   ....[54]....
        /*0480*/ 	.word	0xffffffff


	//   ....[55]....
        /*0484*/ 	.word	0xffffffff


	//   ....[56]....
        /*0488*/ 	.word	0xffffffff


	//   ....[57]....
        /*048c*/ 	.word	0xffffffff


	//   ....[58]....
        /*0490*/ 	.word	0xffffffff


	//   ....[59]....
        /*0494*/ 	.word	0xffffffff


	//   ....[60]....
        /*0498*/ 	.word	0xffffffff


	//   ....[61]....
        /*049c*/ 	.word	0xffffffff


	//   ....[62]....
        /*04a0*/ 	.word	0xffffffff


	//   ....[63]....
        /*04a4*/ 	.word	0xffffffff


	//   ....[64]....
        /*04a8*/ 	.word	0xffffffff


	//   ....[65]....
        /*04ac*/ 	.word	0xffffffff


	//   ....[66]....
        /*04b0*/ 	.word	0xffffffff


	//   ....[67]....
        /*04b4*/ 	.word	0xffffffff


	//   ....[68]....
        /*04b8*/ 	.word	0xffffffff


	//   ....[69]....
        /*04bc*/ 	.word	0xffffffff


	//   ....[70]....
        /*04c0*/ 	.word	0xffffffff


	//   ....[71]....
        /*04c4*/ 	.word	0xffffffff


	//   ....[72]....
        /*04c8*/ 	.word	0xffffffff


	//   ....[73]....
        /*04cc*/ 	.word	0xffffffff


	//   ....[74]....
        /*04d0*/ 	.word	0xffffffff


	//   ....[75]....
        /*04d4*/ 	.word	0xffffffff


	//   ....[76]....
        /*04d8*/ 	.word	0xffffffff


	//   ....[77]....
        /*04dc*/ 	.word	0xffffffff


	//   ....[78]....
        /*04e0*/ 	.word	0xffffffff


	//   ....[79]....
        /*04e4*/ 	.word	0xffffffff


	//   ....[80]....
        /*04e8*/ 	.word	0xffffffff


	//   ....[81]....
        /*04ec*/ 	.word	0xffffffff


	//   ....[82]....
        /*04f0*/ 	.word	0xffffffff


	//   ....[83]....
        /*04f4*/ 	.word	0xffffffff


	//   ....[84]....
        /*04f8*/ 	.word	0xffffffff


	//   ....[85]....
        /*04fc*/ 	.word	0xffffffff


	//   ....[86]....
        /*0500*/ 	.word	0xffffffff


	//   ....[87]....
        /*0504*/ 	.word	0xffffffff


	//   ....[88]....
        /*0508*/ 	.word	0xffffffff


	//   ....[89]....
        /*050c*/ 	.word	0xffffffff


	//   ....[90]....
        /*0510*/ 	.word	0xffffffff


	//   ....[91]....
        /*0514*/ 	.word	0xffffffff


	//   ....[92]....
        /*0518*/ 	.word	0xffffffff


	//   ....[93]....
        /*051c*/ 	.word	0xffffffff


	//   ....[94]....
        /*0520*/ 	.word	0xffffffff


	//   ....[95]....
        /*0524*/ 	.word	0xffffffff


	//   ....[96]....
        /*0528*/ 	.word	0xffffffff


	//   ....[97]....
        /*052c*/ 	.word	0xffffffff


	//   ....[98]....
        /*0530*/ 	.word	0xffffffff


	//   ....[99]....
        /*0534*/ 	.word	0xffffffff


	//   ....[100]....
        /*0538*/ 	.word	0xffffffff


	//   ....[101]....
        /*053c*/ 	.word	0xffffffff


	//   ....[102]....
        /*0540*/ 	.word	0xffffffff


	//   ....[103]....
        /*0544*/ 	.word	0xffffffff


	//   ....[104]....
        /*0548*/ 	.word	0xffffffff


	//   ....[105]....
        /*054c*/ 	.word	0xffffffff


	//   ....[106]....
        /*0550*/ 	.word	0xffffffff


	//   ....[107]....
        /*0554*/ 	.word	0xffffffff


	//   ....[108]....
        /*0558*/ 	.word	0xffffffff


	//   ....[109]....
        /*055c*/ 	.word	0xffffffff


	//   ....[110]....
        /*0560*/ 	.word	0xffffffff


	//   ....[111]....
        /*0564*/ 	.word	0xffffffff


	//   ....[112]....
        /*0568*/ 	.word	0xffffffff


	//   ....[113]....
        /*056c*/ 	.word	0xffffffff


	//   ....[114]....
        /*0570*/ 	.word	0xffffffff


	//   ....[115]....
        /*0574*/ 	.word	0xffffffff


	//   ....[116]....
        /*0578*/ 	.word	0xffffffff


	//   ....[117]....
        /*057c*/ 	.word	0xffffffff


	//   ....[118]....
        /*0580*/ 	.word	0xffffffff


	//   ....[119]....
        /*0584*/ 	.word	0xffffffff


	//   ....[120]....
        /*0588*/ 	.word	0xffffffff


	//   ....[121]....
        /*058c*/ 	.word	0xffffffff


	//   ....[122]....
        /*0590*/ 	.word	0xffffffff


	//   ....[123]....
        /*0594*/ 	.word	0xffffffff


	//   ....[124]....
        /*0598*/ 	.word	0xffffffff


	//   ....[125]....
        /*059c*/ 	.word	0xffffffff


	//   ....[126]....
        /*05a0*/ 	.word	0xffffffff


	//   ....[127]....
        /*05a4*/ 	.word	0xffffffff


	//   ....[128]....
        /*05a8*/ 	.word	0xffffffff


	//   ....[129]....
        /*05ac*/ 	.word	0xffffffff


	//   ....[130]....
        /*05b0*/ 	.word	0xffffffff


	//   ....[131]....
        /*05b4*/ 	.word	0xffffffff


	//   ....[132]....
        /*05b8*/ 	.word	0xffffffff


	//   ....[133]....
        /*05bc*/ 	.word	0xffffffff


	//   ....[134]....
        /*05c0*/ 	.word	0xffffffff


	//   ....[135]....
        /*05c4*/ 	.word	0xffffffff


	//   ....[136]....
        /*05c8*/ 	.word	0xffffffff


	//   ....[137]....
        /*05cc*/ 	.word	0xffffffff


	//   ....[138]....
        /*05d0*/ 	.word	0xffffffff


	//   ....[139]....
        /*05d4*/ 	.word	0xffffffff


	//   ....[140]....
        /*05d8*/ 	.word	0xffffffff


	//----- nvinfo : EIATTR_COOP_GROUP_INSTR_OFFSETS
	.align		4
.L_166:
        /*05dc*/ 	.byte	0x04, 0x28
        /*05de*/ 	.short	(.L_168 - .L_167)


	//   ....[0]....
.L_167:
        /*05e0*/ 	.word	0x00000090


	//   ....[1]....
        /*05e4*/ 	.word	0x00007700


	//   ....[2]....
        /*05e8*/ 	.word	0x00007720


	//   ....[3]....
        /*05ec*/ 	.word	0x00007930


	//   ....[4]....
        /*05f0*/ 	.word	0x00007960


	//   ....[5]....
        /*05f4*/ 	.word	0x000079f0


	//   ....[6]....
        /*05f8*/ 	.word	0x00007a20


	//   ....[7]....
        /*05fc*/ 	.word	0x00007ab0


	//   ....[8]....
        /*0600*/ 	.word	0x00007ae0


	//   ....[9]....
        /*0604*/ 	.word	0x00007b70


	//   ....[10]....
        /*0608*/ 	.word	0x00007ba0


	//   ....[11]....
        /*060c*/ 	.word	0x00007c30


	//   ....[12]....
        /*0610*/ 	.word	0x00007c60


	//   ....[13]....
        /*0614*/ 	.word	0x00007cf0


	//   ....[14]....
        /*0618*/ 	.word	0x00007d20


	//   ....[15]....
        /*061c*/ 	.word	0x00007dd0


	//   ....[16]....
        /*0620*/ 	.word	0x00007df0


	//   ....[17]....
        /*0624*/ 	.word	0x000085c0


	//   ....[18]....
        /*0628*/ 	.word	0x000085e0


	//   ....[19]....
        /*062c*/ 	.word	0x000085f0


	//   ....[20]....
        /*0630*/ 	.word	0x00008600


	//   ....[21]....
        /*0634*/ 	.word	0x00008770


	//   ....[22]....
        /*0638*/ 	.word	0x000087b0


	//   ....[23]....
        /*063c*/ 	.word	0x00008800


	//   ....[24]....
        /*0640*/ 	.word	0x00008840


	//   ....[25]....
        /*0644*/ 	.word	0x00008a10


	//   ....[26]....
        /*0648*/ 	.word	0x00008a50


	//   ....[27]....
        /*064c*/ 	.word	0x00008aa0


	//   ....[28]....
        /*0650*/ 	.word	0x00008ae0


	//   ....[29]....
        /*0654*/ 	.word	0x00008cd0


	//   ....[30]....
        /*0658*/ 	.word	0x00008d10


	//   ....[31]....
        /*065c*/ 	.word	0x00008d60


	//   ....[32]....
        /*0660*/ 	.word	0x00008da0


	//   ....[33]....
        /*0664*/ 	.word	0x0000ac80


	//   ....[34]....
        /*0668*/ 	.word	0x0000aca0


	//   ....[35]....
        /*066c*/ 	.word	0x0000acd0


	//   ....[36]....
        /*0670*/ 	.word	0x0000ace0


	//   ....[37]....
        /*0674*/ 	.word	0x0000adc0


	//   ....[38]....
        /*0678*/ 	.word	0x0000ae00


	//   ....[39]....
        /*067c*/ 	.word	0x0000ae20


	//   ....[40]....
        /*0680*/ 	.word	0x0000ae30


	//   ....[41]....
        /*0684*/ 	.word	0x0000aff0


	//   ....[42]....
        /*0688*/ 	.word	0x0000b030


	//   ....[43]....
        /*068c*/ 	.word	0x0000b050


	//   ....[44]....
        /*0690*/ 	.word	0x0000b060


	//   ....[45]....
        /*0694*/ 	.word	0x0000b160


	//   ....[46]....
        /*0698*/ 	.word	0x0000b1a0


	//   ....[47]....
        /*069c*/ 	.word	0x0000b200


	//   ....[48]....
        /*06a0*/ 	.word	0x0000b230


	//   ....[49]....
        /*06a4*/ 	.word	0x0000e1c0


	//   ....[50]....
        /*06a8*/ 	.word	0x0000e3f0


	//   ....[51]....
        /*06ac*/ 	.word	0x0000e590


	//   ....[52]....
        /*06b0*/ 	.word	0x0000f400


	//   ....[53]....
        /*06b4*/ 	.word	0x000101f0


	//   ....[54]....
        /*06b8*/ 	.word	0x00010310


	//   ....[55]....
        /*06bc*/ 	.word	0x00010410


	//   ....[56]....
        /*06c0*/ 	.word	0x00010530


	//   ....[57]....
        /*06c4*/ 	.word	0x00010b90


	//   ....[58]....
        /*06c8*/ 	.word	0x00010c20


	//   ....[59]....
        /*06cc*/ 	.word	0x00010ca0


	//   ....[60]....
        /*06d0*/ 	.word	0x00010d80


	//   ....[61]....
        /*06d4*/ 	.word	0x00013ec0


	//   ....[62]....
        /*06d8*/ 	.word	0x00014080


	//   ....[63]....
        /*06dc*/ 	.word	0x00014240


	//   ....[64]....
        /*06e0*/ 	.word	0x00015670


	//   ....[65]....
        /*06e4*/ 	.word	0x00015e40


	//   ....[66]....
        /*06e8*/ 	.word	0x00016000


	//   ....[67]....
        /*06ec*/ 	.word	0x00016290


	//   ....[68]....
        /*06f0*/ 	.word	0x00016360


	//   ....[69]....
        /*06f4*/ 	.word	0x000163b0


	//   ....[70]....
        /*06f8*/ 	.word	0x00016470


	//   ....[71]....
        /*06fc*/ 	.word	0x000167e0


	//   ....[72]....
        /*0700*/ 	.word	0x000168d0


	//   ....[73]....
        /*0704*/ 	.word	0x00019e40


	//   ....[74]....
        /*0708*/ 	.word	0x00019ea0


	//   ....[75]....
        /*070c*/ 	.word	0x00019f50


	//   ....[76]....
        /*0710*/ 	.word	0x00019fb0


	//   ....[77]....
        /*0714*/ 	.word	0x00019fe0


	//   ....[78]....
        /*0718*/ 	.word	0x0001a060


	//   ....[79]....
        /*071c*/ 	.word	0x0001a2b0


	//   ....[80]....
        /*0720*/ 	.word	0x0001a530


	//   ....[81]....
        /*0724*/ 	.word	0x0001d250


	//   ....[82]....
        /*0728*/ 	.word	0x0001d6f0


	//   ....[83]....
        /*072c*/ 	.word	0x0001e0c0


	//   ....[84]....
        /*0730*/ 	.word	0x0001e890


	//   ....[85]....
        /*0734*/ 	.word	0x0001f630


	//   ....[86]....
        /*0738*/ 	.word	0x0001f7e0


	//   ....[87]....
        /*073c*/ 	.word	0x0001f8c0


	//   ....[88]....
        /*0740*/ 	.word	0x0001fa60


	//   ....[89]....
        /*0744*/ 	.word	0x0001fb10


	//   ....[90]....
        /*0748*/ 	.word	0x0001fc50


	//   ....[91]....
        /*074c*/ 	.word	0x0001ff30


	//   ....[92]....
        /*0750*/ 	.word	0x0001ffc0


	//   ....[93]....
        /*0754*/ 	.word	0x00022360


	//   ....[94]....
        /*0758*/ 	.word	0x00022370


	//   ....[95]....
        /*075c*/ 	.word	0x00022380


	//   ....[96]....
        /*0760*/ 	.word	0x00022390


	//   ....[97]....
        /*0764*/ 	.word	0x000223c0


	//   ....[98]....
        /*0768*/ 	.word	0x000223e0


	//   ....[99]....
        /*076c*/ 	.word	0x00022400


	//   ....[100]....
        /*0770*/ 	.word	0x00022410


	//   ....[101]....
        /*0774*/ 	.word	0x000236f0


	//   ....[102]....
        /*0778*/ 	.word	0x00023750


	//   ....[103]....
        /*077c*/ 	.word	0x00023770


	//   ....[104]....
        /*0780*/ 	.word	0x000237a0


	//   ....[105]....
        /*0784*/ 	.word	0x000237e0


	//   ....[106]....
        /*0788*/ 	.word	0x00023810


	//   ....[107]....
        /*078c*/ 	.word	0x00023840


	//   ....[108]....
        /*0790*/ 	.word	0x00023870


	//   ....[109]....
        /*0794*/ 	.word	0x00023960


	//   ....[110]....
        /*0798*/ 	.word	0x00023970


	//   ....[111]....
        /*079c*/ 	.word	0x000239b0


	//   ....[112]....
        /*07a0*/ 	.word	0x000239e0


	//   ....[113]....
        /*07a4*/ 	.word	0x00023a30


	//   ....[114]....
        /*07a8*/ 	.word	0x00023a50


	//   ....[115]....
        /*07ac*/ 	.word	0x00023a60


	//   ....[116]....
        /*07b0*/ 	.word	0x00023ac0


	//   ....[117]....
        /*07b4*/ 	.word	0x00023b70


	//   ....[118]....
        /*07b8*/ 	.word	0x00023ba0


	//   ....[119]....
        /*07bc*/ 	.word	0x00023bd0


	//   ....[120]....
        /*07c0*/ 	.word	0x00023bf0


	//   ....[121]....
        /*07c4*/ 	.word	0x00023c00


	//   ....[122]....
        /*07c8*/ 	.word	0x00023c10


	//   ....[123]....
        /*07cc*/ 	.word	0x00023c90


	//   ....[124]....
        /*07d0*/ 	.word	0x00023ca0


	//   ....[125]....
        /*07d4*/ 	.word	0x000243c0


	//   ....[126]....
        /*07d8*/ 	.word	0x00024400


	//   ....[127]....
        /*07dc*/ 	.word	0x00024430


	//   ....[128]....
        /*07e0*/ 	.word	0x00024460


	//   ....[129]....
        /*07e4*/ 	.word	0x00024490


	//   ....[130]....
        /*07e8*/ 	.word	0x000244c0


	//   ....[131]....
        /*07ec*/ 	.word	0x000244f0


	//   ....[132]....
        /*07f0*/ 	.word	0x00024520


	//   ....[133]....
        /*07f4*/ 	.word	0x00024540


	//   ....[134]....
        /*07f8*/ 	.word	0x00024560


	//   ....[135]....
        /*07fc*/ 	.word	0x00024570


	//   ....[136]....
        /*0800*/ 	.word	0x00024580


	//   ....[137]....
        /*0804*/ 	.word	0x00024590


	//   ....[138]....
        /*0808*/ 	.word	0x000245a0


	//   ....[139]....
        /*080c*/ 	.word	0x000245b0


	//   ....[140]....
        /*0810*/ 	.word	0x000245e0


	//----- nvinfo : EIATTR_EXIT_INSTR_OFFSETS
	.align		4
.L_168:
        /*0814*/ 	.byte	0x04, 0x1c
        /*0816*/ 	.short	(.L_170 - .L_169)


	//   ....[0]....
.L_169:
        /*0818*/ 	.word	0x00000370


	//   ....[1]....
        /*081c*/ 	.word	0x00023d40


	//   ....[2]....
        /*0820*/ 	.word	0x00023d80


	//   ....[3]....
        /*0824*/ 	.word	0x00024770


	//   ....[4]....
        /*0828*/ 	.word	0x000247b0


	//----- nvinfo : EIATTR_CTAIDZ_USED
	.align		4
.L_170:
        /*082c*/ 	.byte	0x01, 0x04
	.zero		2


	//----- nvinfo : EIATTR_MAX_THREADS
	.align		4
        /*0830*/ 	.byte	0x04, 0x05
        /*0832*/ 	.short	(.L_172 - .L_171)
.L_171:
        /*0834*/ 	.word	0x00000080
        /*0838*/ 	.word	0x00000001
        /*083c*/ 	.word	0x00000001


	//----- nvinfo : EIATTR_CRS_STACK_SIZE
	.align		4
.L_172:
        /*0840*/ 	.byte	0x04, 0x1e
        /*0842*/ 	.short	(.L_174 - .L_173)
.L_173:
        /*0844*/ 	.word	0x00000000
.L_174:


//--------------------- .nv.info._ZN7cutlass13device_kernelIN5flash19enable_sm80_to_sm89INS1_16FlashAttnFwdSm80INS1_25CollectiveMainloopFwdSm80ILi4ELi1ELb0EN4cute5tupleIJNS5_1CILi128EEENS7_ILi112EEENS7_ILi64EEEEEELi64ENS_10bfloat16_tEfNS_4arch4Sm80ELb1ELb0ELb0ELb0ELb0ELb0ELb1ELb0EEENS1_21CollectiveEpilogueFwdINS6_IJS8_SA_S9_EEENS6_IJNS7_ILi1EEESI_SI_EEESC_SE_Li128ELb0ELb1ELb0ELb0EEENS1_30DynamicPersistentTileSchedulerILi128ELi128ELb0ELb1ELb0EEEEEEEEEvNT_6ParamsE --------------------------
	.section	.nv.info._ZN7cutlass13device_kernelIN5flash19enable_sm80_to_sm89INS1_16FlashAttnFwdSm80INS1_25CollectiveMainloopFwdSm80ILi4ELi1ELb0EN4cute5tupleIJNS5_1CILi128EEENS7_ILi112EEENS7_ILi64EEEEEELi64ENS_10bfloat16_tEfNS_4arch4Sm80ELb1ELb0ELb0ELb0ELb0ELb0ELb1ELb0EEENS1_21CollectiveEpilogueFwdINS6_IJS8_SA_S9_EEENS6_IJNS7_ILi1EEESI_SI_EEESC_SE_Li128ELb0ELb1ELb0ELb0EEENS1_30DynamicPersistentTileSchedulerILi128ELi128ELb0ELb1ELb0EEEEEEEEEvNT_6ParamsE,"",@"SHT_CUDA_INFO"
	.sectionflags	@""
	.align	4


	//----- nvinfo : EIATTR_CUDA_API_VERSION
	.align		4
        /*0000*/ 	.byte	0x04, 0x37
        /*0002*/ 	.short	(.L_176 - .L_175)
.L_175:
        /*0004*/ 	.word	0x00000082


	//----- nvinfo : EIATTR_SW2861232_WAR
	.align		4
.L_176:
        /*0008*/ 	.byte	0x01, 0x35
	.zero		2


	//----- nvinfo : EIATTR_PARAM_CBANK
	.align		4
        /*000c*/ 	.byte	0x04, 0x0a
        /*000e*/ 	.short	(.L_178 - .L_177)
	.align		4
.L_177:
        /*0010*/ 	.word	index@(.nv.constant0._ZN7cutlass13device_kernelIN5flash19enable_sm80_to_sm89INS1_16FlashAttnFwdSm80INS1_25CollectiveMainloopFwdSm80ILi4ELi1ELb0EN4cute5tupleIJNS5_1CILi128EEENS7_ILi112EEENS7_ILi64EEEEEELi64ENS_10bfloat16_tEfNS_4arch4Sm80ELb1ELb0ELb0ELb0ELb0ELb0ELb1ELb0EEENS1_21CollectiveEpilogueFwdINS6_IJS8_SA_S9_EEENS6_IJNS7_ILi1EEESI_SI_EEESC_SE_Li128ELb0ELb1ELb0ELb0EEENS1_30DynamicPersistentTileSchedulerILi128ELi128ELb0ELb1ELb0EEEEEEEEEvNT_6ParamsE)
        /*0014*/ 	.short	0x0160
        /*0016*/ 	.short	0x0428


	//----- nvinfo : EIATTR_CBANK_PARAM_SIZE
	.align		4
.L_178:
        /*0018*/ 	.byte	0x03, 0x19
        /*001a*/ 	.short	0x0428


	//----- nvinfo : EIATTR_KPARAM_INFO
	.align		4
        /*001c*/ 	.byte	0x04, 0x17
        /*001e*/ 	.short	(.L_180 - .L_179)
.L_179:
        /*0020*/ 	.word	0x00000000
        /*0024*/ 	.short	0x0000
        /*0026*/ 	.short	0x0000
        /*0028*/ 	.byte	0x00, 0xf0, 0xa1, 0x10


	//----- nvinfo : EIATTR_MAXREG_COUNT
	.align		4
.L_180:
        /*002c*/ 	.byte	0x03, 0x1b
        /*002e*/ 	.short	0x00ff


	//----- nvinfo : EIATTR_NUM_BARRIERS
	.align		4
        /*0030*/ 	.byte	0x02, 0x4c
        /*0032*/ 	.byte	0x06
	.zero		1


	//----- nvinfo : EIATTR_ANNOTATIONS
	.align		4
        /*0034*/ 	.byte	0x04, 0x55
        /*0036*/ 	.short	(.L_182 - .L_181)


	//   ....[0]....
.L_181:
        /* <DEDUP_REMOVED lines=98> */


	//----- nvinfo : EIATTR_MERCURY_ISA_VERSION
	.align		4
.L_182:
        /*0640*/ 	.byte	0x03, 0x5f
        /*0642*/ 	.short	0x0000


	//----- nvinfo : EIATTR_INT_WARP_WIDE_INSTR_OFFSETS
	.align		4
        /*0644*/ 	.byte	0x04, 0x31
        /*0646*/ 	.short	(.L_184 - .L_183)


	//   ....[0]....
.L_183:
        /*0648*/ 	.word	0x00011ba0


	//   ....[1]....
        /*064c*/ 	.word	0x00011c20


	//----- nvinfo : EIATTR_COOP_GROUP_MASK_REGIDS
	.align		4
.L_184:
        /*0650*/ 	.byte	0x04, 0x29
        /*0652*/ 	.short	(.L_186 - .L_185)


	//   ....[0]....
.L_185:
        /*0654*/ 	.word	0xffffffff


	//   ....[1]....
        /*0658*/ 	.word	0xffffffff


	//   ....[2]....
        /*065c*/ 	.word	0xffffffff


	//   ....[3]....
        /*0660*/ 	.word	0xffffffff


	//   ....[4]....
        /*0664*/ 	.word	0xffffffff


	//   ....[5]....
        /*0668*/ 	.word	0xffffffff


	//   ....[6]....
        /*066c*/ 	.word	0xffffffff


	//   ....[7]....
        /*0670*/ 	.word	0xffffffff


	//   ....[8]....
        /*0674*/ 	.word	0xffffffff


	//   ....[9]....
        /*0678*/ 	.word	0xffffffff


	//   ....[10]....
        /*067c*/ 	.word	0xffffffff


	//   ....[11]....
        /*0680*/ 	.word	0xffffffff


	//   ....[12]....
        /*0684*/ 	.word	0xffffffff


	//   ....[13]....
        /*0688*/ 	.word	0xffffffff


	//   ....[14]....
        /*068c*/ 	.word	0xffffffff


	//   ....[15]....
        /*0690*/ 	.word	0xffffffff


	//   ....[16]....
        /*0694*/ 	.word	0xffffffff


	//   ....[17]....
        /*0698*/ 	.word	0xffffffff


	//   ....[18]....
        /*069c*/ 	.word	0xffffffff


	//   ....[19]....
        /*06a0*/ 	.word	0xffffffff


	//   ....[20]....
        /*06a4*/ 	.word	0xffffffff


	//   ....[21]....
        /*06a8*/ 	.word	0xffffffff


	//   ....[22]....
        /*06ac*/ 	.word	0xffffffff


	//   ....[23]....
        /*06b0*/ 	.word	0xffffffff


	//   ....[24]....
        /*06b4*/ 	.word	0xffffffff


	//   ....[25]....
        /*06b8*/ 	.word	0xffffffff


	//   ....[26]....
        /*06bc*/ 	.word	0xffffffff


	//   ....[27]....
        /*06c0*/ 	.word	0xffffffff


	//   ....[28]....
        /*06c4*/ 	.word	0xffffffff


	//   ....[29]....
        /*06c8*/ 	.word	0xffffffff


	//   ....[30]....
        /*06cc*/ 	.word	0xffffffff


	//   ....[31]....
        /*06d0*/ 	.word	0xffffffff


	//   ....[32]....
        /*06d4*/ 	.word	0xffffffff


	//   ....[33]....
        /*06d8*/ 	.word	0xffffffff


	//   ....[34]....
        /*06dc*/ 	.word	0xffffffff


	//   ....[35]....
        /*06e0*/ 	.word	0xffffffff


	//   ....[36]....
        /*06e4*/ 	.word	0xffffffff


	//   ....[37]....
        /*06e8*/ 	.word	0xffffffff


	//   ....[38]....
        /*06ec*/ 	.word	0xffffffff


	//   ....[39]....
        /*06f0*/ 	.word	0xffffffff


	//   ....[40]....
        /*06f4*/ 	.word	0xffffffff


	//   ....[41]....
        /*06f8*/ 	.word	0xffffffff


	//   ....[42]....
        /*06fc*/ 	.word	0xffffffff


	//   ....[43]....
        /*0700*/ 	.word	0xffffffff


	//   ....[44]....
        /*0704*/ 	.word	0xffffffff


	//   ....[45]....
        /*0708*/ 	.word	0xffffffff


	//   ....[46]....
        /*070c*/ 	.word	0xffffffff


	//   ....[47]....
        /*0710*/ 	.word	0xffffffff


	//   ....[48]....
        /*0714*/ 	.word	0xffffffff


	//   ....[49]....
        /*0718*/ 	.word	0xffffffff


	//   ....[50]....
        /*071c*/ 	.word	0xffffffff


	//   ....[51]....
        /*0720*/ 	.word	0xffffffff


	//   ....[52]....
        /*0724*/ 	.word	0xffffffff


	//   ....[53]....
        /*0728*/ 	.word	0xffffffff


	//   ....[54]....
        /*072c*/ 	.word	0xffffffff


	//   ....[55]....
        /*0730*/ 	.word	0xffffffff


	//   ....[56]....
        /*0734*/ 	.word	0xffffffff


	//   ....[57]....
        /*0738*/ 	.word	0xffffffff


	//   ....[58]....
        /*073c*/ 	.word	0xffffffff


	//   ....[59]....
        /*0740*/ 	.word	0xffffffff


	//   ....[60]....
        /*0744*/ 	.word	0xffffffff


	//   ....[61]....
        /*0748*/ 	.word	0xffffffff


	//   ....[62]....
        /*074c*/ 	.word	0xffffffff


	//   ....[63]....
        /*0750*/ 	.word	0xffffffff


	//   ....[64]....
        /*0754*/ 	.word	0xffffffff


	//   ....[65]....
        /*0758*/ 	.word	0xffffffff


	//   ....[66]....
        /*075c*/ 	.word	0xffffffff


	//   ....[67]....
        /*0760*/ 	.word	0xffffffff


	//   ....[68]....
        /*0764*/ 	.word	0xffffffff


	//   ....[69]....
        /*0768*/ 	.word	0xffffffff


	//   ....[70]....
        /*076c*/ 	.word	0xffffffff


	//   ....[71]....
        /*0770*/ 	.word	0xffffffff


	//   ....[72]....
        /*0774*/ 	.word	0xffffffff


	//   ....[73]....
        /*0778*/ 	.word	0xffffffff


	//   ....[74]....
        /*077c*/ 	.word	0xffffffff


	//   ....[75]....
        /*0780*/ 	.word	0xffffffff


	//   ....[76]....
        /*0784*/ 	.word	0xffffffff


	//   ....[77]....
        /*0788*/ 	.word	0xffffffff


	//   ....[78]....
        /*078c*/ 	.word	0xffffffff


	//   ....[79]....
        /*0790*/ 	.word	0xffffffff


	//   ....[80]....
        /*0794*/ 	.word	0xffffffff


	//   ....[81]....
        /*0798*/ 	.word	0xffffffff


	//   ....[82]....
        /*079c*/ 	.word	0xffffffff


	//   ....[83]....
        /*07a0*/ 	.word	0xffffffff


	//   ....[84]....
        /*07a4*/ 	.word	0xffffffff


	//   ....[85]....
        /*07a8*/ 	.word	0xffffffff


	//   ....[86]....
        /*07ac*/ 	.word	0xffffffff


	//   ....[87]....
        /*07b0*/ 	.word	0xffffffff


	//   ....[88]....
        /*07b4*/ 	.word	0xffffffff


	//   ....[89]....
        /*07b8*/ 	.word	0xffffffff


	//   ....[90]....
        /*07bc*/ 	.word	0xffffffff


	//   ....[91]....
        /*07c0*/ 	.word	0xffffffff


	//   ....[92]....
        /*07c4*/ 	.word	0xffffffff


	//   ....[93]....
        /*07c8*/ 	.word	0xffffffff


	//   ....[94]....
        /*07cc*/ 	.word	0xffffffff


	//   ....[95]....
        /*07d0*/ 	.word	0xffffffff


	//   ....[96]....
        /*07d4*/ 	.word	0xffffffff


	//   ....[97]....
        /*07d8*/ 	.word	0xffffffff


	//   ....[98]....
        /*07dc*/ 	.word	0xffffffff


	//   ....[99]....
        /*07e0*/ 	.word	0xffffffff


	//   ....[100]....
        /*07e4*/ 	.word	0xffffffff


	//   ....[101]....
        /*07e8*/ 	.word	0xffffffff


	//   ....[102]....
        /*07ec*/ 	.word	0xffffffff


	//   ....[103]....
        /*07f0*/ 	.word	0xffffffff


	//   ....[104]....
        /*07f4*/ 	.word	0xffffffff


	//   ....[105]....
        /*07f8*/ 	.word	0xffffffff


	//   ....[106]....
        /*07fc*/ 	.word	0xffffffff


	//   ....[107]....
        /*0800*/ 	.word	0xffffffff


	//   ....[108]....
        /*0804*/ 	.word	0xffffffff


	//   ....[109]....
        /*0808*/ 	.word	0xffffffff


	//   ....[110]....
        /*080c*/ 	.word	0xffffffff


	//   ....[111]....
        /*0810*/ 	.word	0xffffffff


	//   ....[112]....
        /*0814*/ 	.word	0xffffffff


	//   ....[113]....
        /*0818*/ 	.word	0xffffffff


	//   ....[114]....
        /*081c*/ 	.word	0xffffffff


	//   ....[115]....
        /*0820*/ 	.word	0xffffffff


	//   ....[116]....
        /*0824*/ 	.word	0xffffffff


	//   ....[117]....
        /*0828*/ 	.word	0xffffffff


	//   ....[118]....
        /*082c*/ 	.word	0xffffffff


	//   ....[119]....
        /*0830*/ 	.word	0xffffffff


	//   ....[120]....
        /*0834*/ 	.word	0xffffffff


	//   ....[121]....
        /*0838*/ 	.word	0xffffffff


	//   ....[122]....
        /*083c*/ 	.word	0xffffffff


	//   ....[123]....
        /*0840*/ 	.word	0xffffffff


	//   ....[124]....
        /*0844*/ 	.word	0xffffffff


	//   ....[125]....
        /*0848*/ 	.word	0xffffffff


	//   ....[126]....
        /*084c*/ 	.word	0xffffffff


	//   ....[127]....
        /*0850*/ 	.word	0xffffffff


	//   ....[128]....
        /*0854*/ 	.word	0xffffffff


	//   ....[129]....
        /*0858*/ 	.word	0xffffffff


	//   ....[130]....
        /*085c*/ 	.word	0xffffffff


	//   ....[131]....
        /*0860*/ 	.word	0xffffffff


	//   ....[132]....
        /*0864*/ 	.word	0xffffffff


	//   ....[133]....
        /*0868*/ 	.word	0xffffffff


	//   ....[134]....
        /*086c*/ 	.word	0xffffffff


	//   ....[135]....
        /*0870*/ 	.word	0xffffffff


	//   ....[136]....
        /*0874*/ 	.word	0xffffffff


	//   ....[137]....
        /*0878*/ 	.word	0xffffffff


	//   ....[138]....
        /*087c*/ 	.word	0xffffffff


	//   ....[139]....
        /*0880*/ 	.word	0xffffffff


	//----- nvinfo : EIATTR_COOP_GROUP_INSTR_OFFSETS
	.align		4
.L_186:
        /*0884*/ 	.byte	0x04, 0x28
        /*0886*/ 	.short	(.L_188 - .L_187)


	//   ....[0]....
.L_187:
        /*0888*/ 	.word	0x00000050


	//   ....[1]....
        /*088c*/ 	.word	0x00001560


	//   ....[2]....
        /*0890*/ 	.word	0x00001580


	//   ....[3]....
        /*0894*/ 	.word	0x00001670


	//   ....[4]....
        /*0898*/ 	.word	0x00001680


	//   ....[5]....
        /*089c*/ 	.word	0x00001760


	//   ....[6]....
        /*08a0*/ 	.word	0x00001780


	//   ....[7]....
        /*08a4*/ 	.word	0x00001860


	//   ....[8]....
        /*08a8*/ 	.word	0x00001870


	//   ....[9]....
        /*08ac*/ 	.word	0x00001950


	//   ....[10]....
        /*08b0*/ 	.word	0x00001970


	//   ....[11]....
        /*08b4*/ 	.word	0x00001a50


	//   ....[12]....
        /*08b8*/ 	.word	0x00001a60


	//   ....[13]....
        /*08bc*/ 	.word	0x00001b40


	//   ....[14]....
        /*08c0*/ 	.word	0x00001b60


	//   ....[15]....
        /*08c4*/ 	.word	0x00001c40


	//   ....[16]....
        /*08c8*/ 	.word	0x00001c50


	//   ....[17]....
        /*08cc*/ 	.word	0x000032d0


	//   ....[18]....
        /*08d0*/ 	.word	0x00003300


	//   ....[19]....
        /*08d4*/ 	.word	0x00003d30


	//   ....[20]....
        /*08d8*/ 	.word	0x00003df0


	//   ....[21]....
        /*08dc*/ 	.word	0x00003e00


	//   ....[22]....
        /*08e0*/ 	.word	0x00003e30


	//   ....[23]....
        /*08e4*/ 	.word	0x00003ea0


	//   ....[24]....
        /*08e8*/ 	.word	0x00004210


	//   ....[25]....
        /*08ec*/ 	.word	0x00004c30


	//   ....[26]....
        /*08f0*/ 	.word	0x00004df0


	//   ....[27]....
        /*08f4*/ 	.word	0x00004e40


	//   ....[28]....
        /*08f8*/ 	.word	0x00004eb0


	//   ....[29]....
        /*08fc*/ 	.word	0x000080e0


	//   ....[30]....
        /*0900*/ 	.word	0x00008100


	//   ....[31]....
        /*0904*/ 	.word	0x00008420


	//   ....[32]....
        /*0908*/ 	.word	0x00008440


	//   ....[33]....
        /*090c*/ 	.word	0x00009240


	//   ....[34]....
        /*0910*/ 	.word	0x000097a0


	//   ....[35]....
        /*0914*/ 	.word	0x00009900


	//   ....[36]....
        /*0918*/ 	.word	0x00009b00


	//   ....[37]....
        /*091c*/ 	.word	0x00009bf0


	//   ....[38]....
        /*0920*/ 	.word	0x00009d10


	//   ....[39]....
        /*0924*/ 	.word	0x00009e30


	//   ....[40]....
        /*0928*/ 	.word	0x00009ea0


	//   ....[41]....
        /*092c*/ 	.word	0x0000e4d0


	//   ....[42]....
        /*0930*/ 	.word	0x0000e560


	//   ....[43]....
        /*0934*/ 	.word	0x0000e620


	//   ....[44]....
        /*0938*/ 	.word	0x0000e680


	//   ....[45]....
        /*093c*/ 	.word	0x0000e6c0


	//   ....[46]....
        /*0940*/ 	.word	0x0000e810


	//   ....[47]....
        /*0944*/ 	.word	0x0000e930


	//   ....[48]....
        /*0948*/ 	.word	0x0000ec20


	//   ....[49]....
        /*094c*/ 	.word	0x000113a0


	//   ....[50]....
        /*0950*/ 	.word	0x00011410


	//   ....[51]....
        /*0954*/ 	.word	0x00011420


	//   ....[52]....
        /*0958*/ 	.word	0x00011430


	//   ....[53]....
        /*095c*/ 	.word	0x00011460


	//   ....[54]....
        /*0960*/ 	.word	0x00011480


	//   ....[55]....
        /*0964*/ 	.word	0x00011490


	//   ....[56]....
        /*0968*/ 	.word	0x000114a0


	//   ....[57]....
        /*096c*/ 	.word	0x00012200


	//   ....[58]....
        /*0970*/ 	.word	0x00012620


	//   ....[59]....
        /*0974*/ 	.word	0x00012640


	//   ....[60]....
        /*0978*/ 	.word	0x00012650


	//   ....[61]....
        /*097c*/ 	.word	0x00012660


	//   ....[62]....
        /*0980*/ 	.word	0x00012670


	//   ....[63]....
        /*0984*/ 	.word	0x00012680


	//   ....[64]....
        /*0988*/ 	.word	0x00012690


	//   ....[65]....
        /*098c*/ 	.word	0x000126a0


	//   ....[66]....
        /*0990*/ 	.word	0x00012810


	//   ....[67]....
        /*0994*/ 	.word	0x00012840


	//   ....[68]....
        /*0998*/ 	.word	0x00012860


	//   ....[69]....
        /*099c*/ 	.word	0x00012870


	//   ....[70]....
        /*09a0*/ 	.word	0x00012890


	//   ....[71]....
        /*09a4*/ 	.word	0x000128b0


	//   ....[72]....
        /*09a8*/ 	.word	0x00012940


	//   ....[73]....
        /*09ac*/ 	.word	0x00012970


	//   ....[74]....
        /*09b0*/ 	.word	0x00012a00


	//   ....[75]....
        /*09b4*/ 	.word	0x00012a30


	//   ....[76]....
        /*09b8*/ 	.word	0x00012a40


	//   ....[77]....
        /*09bc*/ 	.word	0x00012a50


	//   ....[78]....
        /*09c0*/ 	.word	0x00012a60


	//   ....[79]....
        /*09c4*/ 	.word	0x00012a70


	//   ....[80]....
        /*09c8*/ 	.word	0x00012bc0


	//   ....[81]....
        /*09cc*/ 	.word	0x00012bd0


	//   ....[82]....
        /*09d0*/ 	.word	0x00013100


	//   ....[83]....
        /*09d4*/ 	.word	0x00013120


	//   ....[84]....
        /*09d8*/ 	.word	0x000131b0


	//   ....[85]....
        /*09dc*/ 	.word	0x000131c0


	//   ....[86]....
        /*09e0*/ 	.word	0x00013240


	//   ....[87]....
        /*09e4*/ 	.word	0x00013260


	//   ....[88]....
        /*09e8*/ 	.word	0x000132e0


	//   ....[89]....
        /*09ec*/ 	.word	0x000132f0


	//   ....[90]....
        /*09f0*/ 	.word	0x00013370


	//   ....[91]....
        /*09f4*/ 	.word	0x00013390


	//   ....[92]....
        /*09f8*/ 	.word	0x00013410


	//   ....[93]....
        /*09fc*/ 	.word	0x00013420


	//   ....[94]....
        /*0a00*/ 	.word	0x000134a0


	//   ....[95]....
        /*0a04*/ 	.word	0x000134c0


	//   ....[96]....
        /*0a08*/ 	.word	0x00013540


	//   ....[97]....
        /*0a0c*/ 	.word	0x00013550


	//   ....[98]....
        /*0a10*/ 	.word	0x00013660


	//   ....[99]....
        /*0a14*/ 	.word	0x00013750


	//   ....[100]....
        /*0a18*/ 	.word	0x000137c0


	//   ....[101]....
        /*0a1c*/ 	.word	0x00013830


	//   ....[102]....
        /*0a20*/ 	.word	0x00013890


	//   ....[103]....
        /*0a24*/ 	.word	0x00013900


	//   ....[104]....
        /*0a28*/ 	.word	0x00013970


	//   ....[105]....
        /*0a2c*/ 	.word	0x000139e0


	//   ....[106]....
        /*0a30*/ 	.word	0x00013a40


	//   ....[107]....
        /*0a34*/ 	.word	0x00013ab0


	//   ....[108]....
        /*0a38*/ 	.word	0x00013b20


	//   ....[109]....
        /*0a3c*/ 	.word	0x00013b90


	//   ....[110]....
        /*0a40*/ 	.word	0x00013bf0


	//   ....[111]....
        /*0a44*/ 	.word	0x00013c60


	//   ....[112]....
        /*0a48*/ 	.word	0x00013cd0


	//   ....[113]....
        /*0a4c*/ 	.word	0x00013d40


	//   ....[114]....
        /*0a50*/ 	.word	0x00013da0


	//   ....[115]....
        /*0a54*/ 	.word	0x00013e00


	//   ....[116]....
        /*0a58*/ 	.word	0x00013e60


	//   ....[117]....
        /*0a5c*/ 	.word	0x00013eb0


	//   ....[118]....
        /*0a60*/ 	.word	0x00013f10


	//   ....[119]....
        /*0a64*/ 	.word	0x00013f60


	//   ....[120]....
        /*0a68*/ 	.word	0x00013fc0


	//   ....[121]....
        /*0a6c*/ 	.word	0x00014010


	//   ....[122]....
        /*0a70*/ 	.word	0x00014070


	//   ....[123]....
        /*0a74*/ 	.word	0x000140e0


	//   ....[124]....
        /*0a78*/ 	.word	0x00014150


	//   ....[125]....
        /*0a7c*/ 	.word	0x000141c0


	//   ....[126]....
        /*0a80*/ 	.word	0x00014220


	//   ....[127]....
        /*0a84*/ 	.word	0x00014290


	//   ....[128]....
        /*0a88*/ 	.word	0x00014300


	//   ....[129]....
        /*0a8c*/ 	.word	0x00014370


	//   ....[130]....
        /*0a90*/ 	.word	0x000143d0


	//   ....[131]....
        /*0a94*/ 	.word	0x00014440


	//   ....[132]....
        /*0a98*/ 	.word	0x000144b0


	//   ....[133]....
        /*0a9c*/ 	.word	0x00014520


	//   ....[134]....
        /*0aa0*/ 	.word	0x00014580


	//   ....[135]....
        /*0aa4*/ 	.word	0x000145f0


	//   ....[136]....
        /*0aa8*/ 	.word	0x00014660


	//   ....[137]....
        /*0aac*/ 	.word	0x000146d0


	//   ....[138]....
        /*0ab0*/ 	.word	0x00014730


	//   ....[139]....
        /*0ab4*/ 	.word	0x000147a0


	//----- nvinfo : EIATTR_EXIT_INSTR_OFFSETS
	.align		4
.L_188:
        /*0ab8*/ 	.byte	0x04, 0x1c
        /*0aba*/ 	.short	(.L_190 - .L_189)


	//   ....[0]....
.L_189:
        /*0abc*/ 	.word	0x000000a0


	//   ....[1]....
        /*0ac0*/ 	.word	0x00013700


	//----- nvinfo : EIATTR_MAX_THREADS
	.align		4
.L_190:
        /*0ac4*/ 	.byte	0x04, 0x05
        /*0ac6*/ 	.short	(.L_192 - .L_191)
.L_191:
        /*0ac8*/ 	.word	0x00000080
        /*0acc*/ 	.word	0x00000001
        /*0ad0*/ 	.word	0x00000001


	//----- nvinfo : EIATTR_CRS_STACK_SIZE
	.align		4
.L_192:
        /*0ad4*/ 	.byte	0x04, 0x1e
        /*0ad6*/ 	.short	(.L_194 - .L_193)
.L_193:
        /*0ad8*/ 	.word	0x00000000
.L_194:


//--------------------- .nv.info._ZN7cutlass13device_kernelIN5flash19enable_sm80_to_sm89INS1_16FlashAttnFwdSm80INS1_25CollectiveMainloopFwdSm80ILi4ELi1ELb0EN4cute5tupleIJNS5_1CILi128EEENS7_ILi112EEENS7_ILi64EEEEEELi64ENS_10bfloat16_tEfNS_4arch4Sm80ELb1ELb0ELb0ELb1ELb0ELb0ELb1ELb0EEENS1_21CollectiveEpilogueFwdINS6_IJS8_SA_S9_EEENS6_IJNS7_ILi1EEESI_SI_EEESC_SE_Li128ELb1ELb1ELb0ELb0EEENS1_19SingleTileSchedulerILb1ELb0ELb1ELi128EEEEEEEEEvNT_6ParamsE --------------------------
	.section	.nv.info._ZN7cutlass13device_kernelIN5flash19enable_sm80_to_sm89INS1_16FlashAttnFwdSm80INS1_25CollectiveMainloopFwdSm80ILi4ELi1ELb0EN4cute5tupleIJNS5_1CILi128EEENS7_ILi112EEENS7_ILi64EEEEEELi64ENS_10bfloat16_tEfNS_4arch4Sm80ELb1ELb0ELb0ELb1ELb0ELb0ELb1ELb0EEENS1_21CollectiveEpilogueFwdINS6_IJS8_SA_S9_EEENS6_IJNS7_ILi1EEESI_SI_EEESC_SE_Li128ELb1ELb1ELb0ELb0EEENS1_19SingleTileSchedulerILb1ELb0ELb1ELi128EEEEEEEEEvNT_6ParamsE,"",@"SHT_CUDA_INFO"
	.sectionflags	@""
	.align	4


	//----- nvinfo : EIATTR_CUDA_API_VERSION
	.align		4
        /*0000*/ 	.byte	0x04, 0x37
        /*0002*/ 	.short	(.L_196 - .L_195)
.L_195:
        /*0004*/ 	.word	0x00000082


	//----- nvinfo : EIATTR_SW2861232_WAR
	.align		4
.L_196:
        /*0008*/ 	.byte	0x01, 0x35
	.zero		2


	//----- nvinfo : EIATTR_PARAM_CBANK
	.align		4
        /*000c*/ 	.byte	0x04, 0x0a
        /*000e*/ 	.short	(.L_198 - .L_197)
	.align		4
.L_197:
        /*0010*/ 	.word	index@(.nv.constant0._ZN7cutlass13device_kernelIN5flash19enable_sm80_to_sm89INS1_16FlashAttnFwdSm80INS1_25CollectiveMainloopFwdSm80ILi4ELi1ELb0EN4cute5tupleIJNS5_1CILi128EEENS7_ILi112EEENS7_ILi64EEEEEELi64ENS_10bfloat16_tEfNS_4arch4Sm80ELb1ELb0ELb0ELb1ELb0ELb0ELb1ELb0EEENS1_21CollectiveEpilogueFwdINS6_IJS8_SA_S9_EEENS6_IJNS7_ILi1EEESI_SI_EEESC_SE_Li128ELb1ELb1ELb0ELb0EEENS1_19SingleTileSchedulerILb1ELb0ELb1ELi128EEEEEEEEEvNT_6ParamsE)
        /*0014*/ 	.short	0x0160
        /*0016*/ 	.short	0x0418


	//----- nvinfo : EIATTR_CBANK_PARAM_SIZE
	.align		4
.L_198:
        /*0018*/ 	.byte	0x03, 0x19
        /*001a*/ 	.short	0x0418


	//----- nvinfo : EIATTR_KPARAM_INFO
	.align		4
        /*001c*/ 	.byte	0x04, 0x17
        /*001e*/ 	.short	(.L_200 - .L_199)
.L_199:
        /*0020*/ 	.word	0x00000000
        /*0024*/ 	.short	0x0000
        /*0026*/ 	.short	0x0000
        /*0028*/ 	.byte	0x00, 0xf0, 0x61, 0x10


	//----- nvinfo : EIATTR_MAXREG_COUNT
	.align		4
.L_200:
        /*002c*/ 	.byte	0x03, 0x1b
        /*002e*/ 	.short	0x00ff


	//----- nvinfo : EIATTR_NUM_BARRIERS
	.align		4
        /*0030*/ 	.byte	0x02, 0x4c
        /*0032*/ 	.byte	0x02
	.zero		1


	//----- nvinfo : EIATTR_ANNOTATIONS
	.align		4
        /*0034*/ 	.byte	0x04, 0x55
        /*0036*/ 	.short	(.L_202 - .L_201)


	//   ....[0]....
.L_201:
        /* <DEDUP_REMOVED lines=80> */


	//----- nvinfo : EIATTR_MERCURY_ISA_VERSION
	.align		4
.L_202:
        /*0520*/ 	.byte	0x03, 0x5f
        /*0522*/ 	.short	0x0000


	//----- nvinfo : EIATTR_COOP_GROUP_MASK_REGIDS
	.align		4
        /*0524*/ 	.byte	0x04, 0x29
        /*0526*/ 	.short	(.L_204 - .L_203)


	//   ....[0]....
.L_203:
        /*0528*/ 	.word	0xffffffff


	//   ....[1]....
        /*052c*/ 	.word	0xffffffff


	//   ....[2]....
        /*0530*/ 	.word	0xffffffff


	//   ....[3]....
        /*0534*/ 	.word	0xffffffff


	//   ....[4]....
        /*0538*/ 	.word	0xffffffff


	//   ....[5]....
        /*053c*/ 	.word	0xffffffff


	//   ....[6]....
        /*0540*/ 	.word	0xffffffff


	//   ....[7]....
        /*0544*/ 	.word	0xffffffff


	//   ....[8]....
        /*0548*/ 	.word	0xffffffff


	//   ....[9]....
        /*054c*/ 	.word	0xffffffff


	//   ....[10]....
        /*0550*/ 	.word	0xffffffff


	//   ....[11]....
        /*0554*/ 	.word	0xffffffff


	//   ....[12]....
        /*0558*/ 	.word	0xffffffff


	//   ....[13]....
        /*055c*/ 	.word	0xffffffff


	//   ....[14]....
        /*0560*/ 	.word	0xffffffff


	//   ....[15]....
        /*0564*/ 	.word	0xffffffff


	//   ....[16]....
        /*0568*/ 	.word	0xffffffff


	//   ....[17]....
        /*056c*/ 	.word	0xffffffff


	//   ....[18]....
        /*0570*/ 	.word	0xffffffff


	//   ....[19]....
        /*0574*/ 	.word	0xffffffff


	//   ....[20]....
        /*0578*/ 	.word	0xffffffff


	//   ....[21]....
        /*057c*/ 	.word	0xffffffff


	//   ....[22]....
        /*0580*/ 	.word	0xffffffff


	//   ....[23]....
        /*0584*/ 	.word	0xffffffff


	//   ....[24]....
        /*0588*/ 	.word	0xffffffff


	//   ....[25]....
        /*058c*/ 	.word	0xffffffff


	//   ....[26]....
        /*0590*/ 	.word	0xffffffff


	//   ....[27]....
        /*0594*/ 	.word	0xffffffff


	//   ....[28]....
        /*0598*/ 	.word	0xffffffff


	//   ....[29]....
        /*059c*/ 	.word	0xffffffff


	//   ....[30]....
        /*05a0*/ 	.word	0xffffffff


	//   ....[31]....
        /*05a4*/ 	.word	0xffffffff


	//   ....[32]....
        /*05a8*/ 	.word	0xffffffff


	//   ....[33]....
        /*05ac*/ 	.word	0xffffffff


	//   ....[34]....
        /*05b0*/ 	.word	0xffffffff


	//   ....[35]....
        /*05b4*/ 	.word	0xffffffff


	//   ....[36]....
        /*05b8*/ 	.word	0xffffffff


	//   ....[37]....
        /*05bc*/ 	.word	0xffffffff


	//   ....[38]....
        /*05c0*/ 	.word	0xffffffff


	//   ....[39]....
        /*05c4*/ 	.word	0xffffffff


	//   ....[40]....
        /*05c8*/ 	.word	0xffffffff


	//   ....[41]....
        /*05cc*/ 	.word	0xffffffff


	//   ....[42]....
        /*05d0*/ 	.word	0xffffffff


	//   ....[43]....
        /*05d4*/ 	.word	0xffffffff


	//   ....[44]....
        /*05d8*/ 	.word	0xffffffff


	//   ....[45]....
        /*05dc*/ 	.word	0xffffffff


	//   ....[46]....
        /*05e0*/ 	.word	0xffffffff


	//   ....[47]....
        /*05e4*/ 	.word	0xffffffff


	//   ....[48]....
        /*05e8*/ 	.word	0xffffffff


	//   ....[49]....
        /*05ec*/ 	.word	0xffffffff


	//   ....[50]....
        /*05f0*/ 	.word	0xffffffff


	//   ....[51]....
        /*05f4*/ 	.word	0xffffffff


	//   ....[52]....
        /*05f8*/ 	.word	0xffffffff


	//   ....[53]....
        /*05fc*/ 	.word	0xffffffff


	//   ....[54]....
        /*0600*/ 	.word	0xffffffff


	//   ....[55]....
        /*0604*/ 	.word	0xffffffff


	//   ....[56]....
        /*0608*/ 	.word	0xffffffff


	//   ....[57]....
        /*060c*/ 	.word	0xffffffff


	//   ....[58]....
        /*0610*/ 	.word	0xffffffff


	//   ....[59]....
        /*0614*/ 	.word	0xffffffff


	//   ....[60]....
        /*0618*/ 	.word	0xffffffff


	//   ....[61]....
        /*061c*/ 	.word	0xffffffff


	//   ....[62]....
        /*0620*/ 	.word	0xffffffff


	//   ....[63]....
        /*0624*/ 	.word	0xffffffff


	//   ....[64]....
        /*0628*/ 	.word	0xffffffff


	//   ....[65]....
        /*062c*/ 	.word	0xffffffff


	//   ....[66]....
        /*0630*/ 	.word	0xffffffff


	//   ....[67]....
        /*0634*/ 	.word	0xffffffff


	//   ....[68]....
        /*0638*/ 	.word	0xffffffff


	//   ....[69]....
        /*063c*/ 	.word	0xffffffff


	//   ....[70]....
        /*0640*/ 	.word	0xffffffff


	//   ....[71]....
        /*0644*/ 	.word	0xffffffff


	//   ....[72]....
        /*0648*/ 	.word	0xffffffff


	//   ....[73]....
        /*064c*/ 	.word	0xffffffff


	//   ....[74]....
        /*0650*/ 	.word	0xffffffff


	//   ....[75]....
        /*0654*/ 	.word	0xffffffff


	//   ....[76]....
        /*0658*/ 	.word	0xffffffff


	//   ....[77]....
        /*065c*/ 	.word	0xffffffff


	//   ....[78]....
        /*0660*/ 	.word	0xffffffff


	//   ....[79]....
        /*0664*/ 	.word	0xffffffff


	//   ....[80]....
        /*0668*/ 	.word	0xffffffff


	//   ....[81]....
        /*066c*/ 	.word	0xffffffff


	//   ....[82]....
        /*0670*/ 	.word	0xffffffff


	//   ....[83]....
        /*0674*/ 	.word	0xffffffff


	//   ....[84]....
        /*0678*/ 	.word	0xffffffff


	//   ....[85]....
        /*067c*/ 	.word	0xffffffff


	//   ....[86]....
        /*0680*/ 	.word	0xffffffff


	//   ....[87]....
        /*0684*/ 	.word	0xffffffff


	//   ....[88]....
        /*0688*/ 	.word	0xffffffff


	//   ....[89]....
        /*068c*/ 	.word	0xffffffff


	//   ....[90]....
        /*0690*/ 	.word	0xffffffff


	//   ....[91]....
        /*0694*/ 	.word	0xffffffff


	//   ....[92]....
        /*0698*/ 	.word	0xffffffff


	//   ....[93]....
        /*069c*/ 	.word	0xffffffff


	//   ....[94]....
        /*06a0*/ 	.word	0xffffffff


	//   ....[95]....
        /*06a4*/ 	.word	0xffffffff


	//   ....[96]....
        /*06a8*/ 	.word	0xffffffff


	//----- nvinfo : EIATTR_COOP_GROUP_INSTR_OFFSETS
	.align		4
.L_204:
        /*06ac*/ 	.byte	0x04, 0x28
        /*06ae*/ 	.short	(.L_206 - .L_205)


	//   ....[0]....
.L_205:
        /*06b0*/ 	.word	0x00000090


	//   ....[1]....
        /*06b4*/ 	.word	0x00001020


	//   ....[2]....
        /*06b8*/ 	.word	0x00001050


	//   ....[3]....
        /*06bc*/ 	.word	0x000011f0


	//   ....[4]....
        /*06c0*/ 	.word	0x00001220


	//   ....[5]....
        /*06c4*/ 	.word	0x000012b0


	//   ....[6]....
        /*06c8*/ 	.word	0x000012e0


	//   ....[7]....
        /*06cc*/ 	.word	0x00001370


	//   ....[8]....
        /*06d0*/ 	.word	0x000013a0


	//   ....[9]....
        /*06d4*/ 	.word	0x00001430


	//   ....[10]....
        /*06d8*/ 	.word	0x00001460


	//   ....[11]....
        /*06dc*/ 	.word	0x000014f0


	//   ....[12]....
        /*06e0*/ 	.word	0x00001520


	//   ....[13]....
        /*06e4*/ 	.word	0x000015b0


	//   ....[14]....
        /*06e8*/ 	.word	0x000015e0


	//   ....[15]....
        /*06ec*/ 	.word	0x00001660


	//   ....[16]....
        /*06f0*/ 	.word	0x000016a0


	//   ....[17]....
        /*06f4*/ 	.word	0x00002ee0


	//   ....[18]....
        /*06f8*/ 	.word	0x00002ef0


	//   ....[19]....
        /*06fc*/ 	.word	0x00002f00


	//   ....[20]....
        /*0700*/ 	.word	0x00002f10


	//   ....[21]....
        /*0704*/ 	.word	0x00003db0


	//   ....[22]....
        /*0708*/ 	.word	0x00003ff0


	//   ....[23]....
        /*070c*/ 	.word	0x00004010


	//   ....[24]....
        /*0710*/ 	.word	0x000040f0


	//   ....[25]....
        /*0714*/ 	.word	0x00004270


	//   ....[26]....
        /*0718*/ 	.word	0x000044a0


	//   ....[27]....
        /*071c*/ 	.word	0x00004910


	//   ....[28]....
        /*0720*/ 	.word	0x00004990


	//   ....[29]....
        /*0724*/ 	.word	0x00008210


	//   ....[30]....
        /*0728*/ 	.word	0x00008230


	//   ....[31]....
        /*072c*/ 	.word	0x00008250


	//   ....[32]....
        /*0730*/ 	.word	0x00008270


	//   ....[33]....
        /*0734*/ 	.word	0x00009400


	//   ....[34]....
        /*0738*/ 	.word	0x00009500


	//   ....[35]....
        /*073c*/ 	.word	0x00009a10


	//   ....[36]....
        /*0740*/ 	.word	0x00009b70


	//   ....[37]....
        /*0744*/ 	.word	0x00009cb0


	//   ....[38]....
        /*0748*/ 	.word	0x00009cd0


	//   ....[39]....
        /*074c*/ 	.word	0x00009d20


	//   ....[40]....
        /*0750*/ 	.word	0x00009d90


	//   ....[41]....
        /*0754*/ 	.word	0x0000df30


	//   ....[42]....
        /*0758*/ 	.word	0x0000dfb0


	//   ....[43]....
        /*075c*/ 	.word	0x0000e070


	//   ....[44]....
        /*0760*/ 	.word	0x0000e0d0


	//   ....[45]....
        /*0764*/ 	.word	0x0000e100


	//   ....[46]....
        /*0768*/ 	.word	0x0000e1e0


	//   ....[47]....
        /*076c*/ 	.word	0x0000e360


	//   ....[48]....
        /*0770*/ 	.word	0x0000e6d0


	//   ....[49]....
        /*0774*/ 	.word	0x00010c50


	//   ....[50]....
        /*0778*/ 	.word	0x00010c60


	//   ....[51]....
        /*077c*/ 	.word	0x00010c70


	//   ....[52]....
        /*0780*/ 	.word	0x00010c90


	//   ....[53]....
        /*0784*/ 	.word	0x00010cb0


	//   ....[54]....
        /*0788*/ 	.word	0x00010cc0


	//   ....[55]....
        /*078c*/ 	.word	0x00010cf0


	//   ....[56]....
        /*0790*/ 	.word	0x00010d20


	//   ....[57]....
        /*0794*/ 	.word	0x00011fd0


	//   ....[58]....
        /*0798*/ 	.word	0x00012020


	//   ....[59]....
        /*079c*/ 	.word	0x00012050


	//   ....[60]....
        /*07a0*/ 	.word	0x00012080


	//   ....[61]....
        /*07a4*/ 	.word	0x000120b0


	//   ....[62]....
        /*07a8*/ 	.word	0x000120f0


	//   ....[63]....
        /*07ac*/ 	.word	0x00012120


	//   ....[64]....
        /*07b0*/ 	.word	0x00012150


	//   ....[65]....
        /*07b4*/ 	.word	0x00012230


	//   ....[66]....
        /*07b8*/ 	.word	0x00012290


	//   ....[67]....
        /*07bc*/ 	.word	0x000122c0


	//   ....[68]....
        /*07c0*/ 	.word	0x00012320


	//   ....[69]....
        /*07c4*/ 	.word	0x00012330


	//   ....[70]....
        /*07c8*/ 	.word	0x00012340


	//   ....[71]....
        /*07cc*/ 	.word	0x00012360


	//   ....[72]....
        /*07d0*/ 	.word	0x000123c0


	//   ....[73]....
        /*07d4*/ 	.word	0x00012470


	//   ....[74]....
        /*07d8*/ 	.word	0x00012480


	//   ....[75]....
        /*07dc*/ 	.word	0x000124b0


	//   ....[76]....
        /*07e0*/ 	.word	0x000124c0


	//   ....[77]....
        /*07e4*/ 	.word	0x000124d0


	//   ....[78]....
        /*07e8*/ 	.word	0x000124e0


	//   ....[79]....
        /*07ec*/ 	.word	0x00012560


	//   ....[80]....
        /*07f0*/ 	.word	0x00012570


	//   ....[81]....
        /*07f4*/ 	.word	0x00012cd0


	//   ....[82]....
        /*07f8*/ 	.word	0x00012d10


	//   ....[83]....
        /*07fc*/ 	.word	0x00012d40


	//   ....[84]....
        /*0800*/ 	.word	0x00012d70


	//   ....[85]....
        /*0804*/ 	.word	0x00012da0


	//   ....[86]....
        /*0808*/ 	.word	0x00012dd0


	//   ....[87]....
        /*080c*/ 	.word	0x00012e00


	//   ....[88]....
        /*0810*/ 	.word	0x00012e20


	//   ....[89]....
        /*0814*/ 	.word	0x00012e40


	//   ....[90]....
        /*0818*/ 	.word	0x00012e70


	//   ....[91]....
        /*081c*/ 	.word	0x00012e80


	//   ....[92]....
        /*0820*/ 	.word	0x00012e90


	//   ....[93]....
        /*0824*/ 	.word	0x00012ea0


	//   ....[94]....
        /*0828*/ 	.word	0x00012eb0


	//   ....[95]....
        /*082c*/ 	.word	0x00012ee0


	//   ....[96]....
        /*0830*/ 	.word	0x00012f00


	//----- nvinfo : EIATTR_EXIT_INSTR_OFFSETS
	.align		4
.L_206:
        /*0834*/ 	.byte	0x04, 0x1c
        /*0836*/ 	.short	(.L_208 - .L_207)


	//   ....[0]....
.L_207:
        /*0838*/ 	.word	0x00000370


	//   ....[1]....
        /*083c*/ 	.word	0x00012610


	//   ....[2]....
        /*0840*/ 	.word	0x00012650


	//   ....[3]....
        /*0844*/ 	.word	0x00013060


	//   ....[4]....
        /*0848*/ 	.word	0x000130a0


	//----- nvinfo : EIATTR_CTAIDZ_USED
	.align		4
.L_208:
        /*084c*/ 	.byte	0x01, 0x04
	.zero		2


	//----- nvinfo : EIATTR_MAX_THREADS
	.align		4
        /*0850*/ 	.byte	0x04, 0x05
        /*0852*/ 	.short	(.L_210 - .L_209)
.L_209:
        /*0854*/ 	.word	0x00000080
        /*0858*/ 	.word	0x00000001
        /*085c*/ 	.word	0x00000001


	//----- nvinfo : EIATTR_CRS_STACK_SIZE
	.align		4
.L_210:
        /*0860*/ 	.byte	0x04, 0x1e
        /*0862*/ 	.short	(.L_212 - .L_211)
.L_211:
        /*0864*/ 	.word	0x00000000
.L_212:


//--------------------- .nv.info._ZN7cutlass13device_kernelIN5flash19enable_sm80_to_sm89INS1_16FlashAttnFwdSm80INS1_25CollectiveMainloopFwdSm80ILi4ELi1ELb0EN4cute5tupleIJNS5_1CILi128EEENS7_ILi112EEENS7_ILi64EEEEEELi64ENS_10bfloat16_tEfNS_4arch4Sm80ELb1ELb0ELb0ELb1ELb0ELb1ELb1ELb0EEENS1_21CollectiveEpilogueFwdINS6_IJS8_SA_S9_EEENS6_IJNS7_ILi1EEESI_SI_EEESC_SE_Li128ELb1ELb1ELb0ELb0EEENS1_19SingleTileSchedulerILb1ELb0ELb1ELi128EEEEEEEEEvNT_6ParamsE --------------------------
	.section	.nv.info._ZN7cutlass13device_kernelIN5flash19enable_sm80_to_sm89INS1_16FlashAttnFwdSm80INS1_25CollectiveMainloopFwdSm80ILi4ELi1ELb0EN4cute5tupleIJNS5_1CILi128EEENS7_ILi112EEENS7_ILi64EEEEEELi64ENS_10bfloat16_tEfNS_4arch4Sm80ELb1ELb0ELb0ELb1ELb0ELb1ELb1ELb0EEENS1_21CollectiveEpilogueFwdINS6_IJS8_SA_S9_EEENS6_IJNS7_ILi1EEESI_SI_EEESC_SE_Li128ELb1ELb1ELb0ELb0EEENS1_19SingleTileSchedulerILb1ELb0ELb1ELi128EEEEEEEEEvNT_6ParamsE,"",@"SHT_CUDA_INFO"
	.sectionflags	@""
	.align	4


	//----- nvinfo : EIATTR_CUDA_API_VERSION
	.align		4
        /*0000*/ 	.byte	0x04, 0x37
        /*0002*/ 	.short	(.L_214 - .L_213)
.L_213:
        /*0004*/ 	.word	0x00000082


	//----- nvinfo : EIATTR_SW2861232_WAR
	.align		4
.L_214:
        /*0008*/ 	.byte	0x01, 0x35
	.zero		2


	//----- nvinfo : EIATTR_PARAM_CBANK
	.align		4
        /*000c*/ 	.byte	0x04, 0x0a
        /*000e*/ 	.short	(.L_216 - .L_215)
	.align		4
.L_215:
        /*0010*/ 	.word	index@(.nv.constant0._ZN7cutlass13device_kernelIN5flash19enable_sm80_to_sm89INS1_16FlashAttnFwdSm80INS1_25CollectiveMainloopFwdSm80ILi4ELi1ELb0EN4cute5tupleIJNS5_1CILi128EEENS7_ILi112EEENS7_ILi64EEEEEELi64ENS_10bfloat16_tEfNS_4arch4Sm80ELb1ELb0ELb0ELb1ELb0ELb1ELb1ELb0EEENS1_21CollectiveEpilogueFwdINS6_IJS8_SA_S9_EEENS6_IJNS7_ILi1EEESI_SI_EEESC_SE_Li128ELb1ELb1ELb0ELb0EEENS1_19SingleTileSchedulerILb1ELb0ELb1ELi128EEEEEEEEEvNT_6ParamsE)
        /*0014*/ 	.short	0x0160
        /*0016*/ 	.short	0x0418


	//----- nvinfo : EIATTR_CBANK_PARAM_SIZE
	.align		4
.L_216:
        /*0018*/ 	.byte	0x03, 0x19
        /*001a*/ 	.short	0x0418


	//----- nvinfo : EIATTR_KPARAM_INFO
	.align		4
        /*001c*/ 	.byte	0x04, 0x17
        /*001e*/ 	.short	(.L_218 - .L_217)
.L_217:
        /*0020*/ 	.word	0x00000000
        /*0024*/ 	.short	0x0000
        /*0026*/ 	.short	0x0000
        /*0028*/ 	.byte	0x00, 0xf0, 0x61, 0x10


	//----- nvinfo : EIATTR_MAXREG_COUNT
	.align		4
.L_218:
        /*002c*/ 	.byte	0x03, 0x1b
        /*002e*/ 	.short	0x00ff


	//----- nvinfo : EIATTR_NUM_BARRIERS
	.align		4
        /*0030*/ 	.byte	0x02, 0x4c
        /*0032*/ 	.byte	0x02
	.zero		1


	//----- nvinfo : EIATTR_ANNOTATIONS
	.align		4
        /*0034*/ 	.byte	0x04, 0x55
        /*0036*/ 	.short	(.L_220 - .L_219)


	//   ....[0]....
.L_219:
        /* <DEDUP_REMOVED lines=74> */


	//----- nvinfo : EIATTR_MERCURY_ISA_VERSION
	.align		4
.L_220:
        /*04c8*/ 	.byte	0x03, 0x5f
        /*04ca*/ 	.short	0x0000


	//----- nvinfo : EIATTR_COOP_GROUP_MASK_REGIDS
	.align		4
        /*04cc*/ 	.byte	0x04, 0x29
        /*04ce*/ 	.short	(.L_222 - .L_221)


	//   ....[0]....
.L_221:
        /*04d0*/ 	.word	0xffffffff


	//   ....[1]....
        /*04d4*/ 	.word	0xffffffff


	//   ....[2]....
        /*04d8*/ 	.word	0xffffffff


	//   ....[3]....
        /*04dc*/ 	.word	0xffffffff


	//   ....[4]....
        /*04e0*/ 	.word	0xffffffff


	//   ....[5]....
        /*04e4*/ 	.word	0xffffffff


	//   ....[6]....
        /*04e8*/ 	.word	0xffffffff


	//   ....[7]....
        /*04ec*/ 	.word	0xffffffff


	//   ....[8]....
        /*04f0*/ 	.word	0xffffffff


	//   ....[9]....
        /*04f4*/ 	.word	0xffffffff


	//   ....[10]....
        /*04f8*/ 	.word	0xffffffff


	//   ....[11]....
        /*04fc*/ 	.word	0xffffffff


	//   ....[12]....
        /*0500*/ 	.word	0xffffffff


	//   ....[13]....
        /*0504*/ 	.word	0xffffffff


	//   ....[14]....
        /*0508*/ 	.word	0xffffffff


	//   ....[15]....
        /*050c*/ 	.word	0xffffffff


	//   ....[16]....
        /*0510*/ 	.word	0xffffffff


	//   ....[17]....
        /*0514*/ 	.word	0xffffffff


	//   ....[18]....
        /*0518*/ 	.word	0xffffffff


	//   ....[19]....
        /*051c*/ 	.word	0xffffffff


	//   ....[20]....
        /*0520*/ 	.word	0xffffffff


	//   ....[21]....
        /*0524*/ 	.word	0xffffffff


	//   ....[22]....
        /*0528*/ 	.word	0xffffffff


	//   ....[23]....
        /*052c*/ 	.word	0xffffffff


	//   ....[24]....
        /*0530*/ 	.word	0xffffffff


	//   ....[25]....
        /*0534*/ 	.word	0xffffffff


	//   ....[26]....
        /*0538*/ 	.word	0xffffffff


	//   ....[27]....
        /*053c*/ 	.word	0xffffffff


	//   ....[28]....
        /*0540*/ 	.word	0xffffffff


	//   ....[29]....
        /*0544*/ 	.word	0xffffffff


	//   ....[30]....
        /*0548*/ 	.word	0xffffffff


	//   ....[31]....
        /*054c*/ 	.word	0xffffffff


	//   ....[32]....
        /*0550*/ 	.word	0xffffffff


	//   ....[33]....
        /*0554*/ 	.word	0xffffffff


	//   ....[34]....
        /*0558*/ 	.word	0xffffffff


	//   ....[35]....
        /*055c*/ 	.word	0xffffffff


	//   ....[36]....
        /*0560*/ 	.word	0xffffffff


	//   ....[37]....
        /*0564*/ 	.word	0xffffffff


	//   ....[38]....
        /*0568*/ 	.word	0xffffffff


	//   ....[39]....
        /*056c*/ 	.word	0xffffffff


	//   ....[40]....
        /*0570*/ 	.word	0xffffffff


	//   ....[41]....
        /*0574*/ 	.word	0xffffffff


	//   ....[42]....
        /*0578*/ 	.word	0xffffffff


	//   ....[43]....
        /*057c*/ 	.word	0xffffffff


	//   ....[44]....
        /*0580*/ 	.word	0xffffffff


	//   ....[45]....
        /*0584*/ 	.word	0xffffffff


	//   ....[46]....
        /*0588*/ 	.word	0xffffffff


	//   ....[47]....
        /*058c*/ 	.word	0xffffffff


	//   ....[48]....
        /*0590*/ 	.word	0xffffffff


	//   ....[49]....
        /*0594*/ 	.word	0xffffffff


	//   ....[50]....
        /*0598*/ 	.word	0xffffffff


	//   ....[51]....
        /*059c*/ 	.word	0xffffffff


	//   ....[52]....
        /*05a0*/ 	.word	0xffffffff


	//   ....[53]....
        /*05a4*/ 	.word	0xffffffff


	//   ....[54]....
        /*05a8*/ 	.word	0xffffffff


	//   ....[55]....
        /*05ac*/ 	.word	0xffffffff


	//   ....[56]....
        /*05b0*/ 	.word	0xffffffff


	//   ....[57]....
        /*05b4*/ 	.word	0xffffffff


	//   ....[58]....
        /*05b8*/ 	.word	0xffffffff


	//   ....[59]....
        /*05bc*/ 	.word	0xffffffff


	//   ....[60]....
        /*05c0*/ 	.word	0xffffffff


	//   ....[61]....
        /*05c4*/ 	.word	0xffffffff


	//   ....[62]....
        /*05c8*/ 	.word	0xffffffff


	//   ....[63]....
        /*05cc*/ 	.word	0xffffffff


	//   ....[64]....
        /*05d0*/ 	.word	0xffffffff


	//   ....[65]....
        /*05d4*/ 	.word	0xffffffff


	//   ....[66]....
        /*05d8*/ 	.word	0xffffffff


	//   ....[67]....
        /*05dc*/ 	.word	0xffffffff


	//   ....[68]....
        /*05e0*/ 	.word	0xffffffff


	//   ....[69]....
        /*05e4*/ 	.word	0xffffffff


	//   ....[70]....
        /*05e8*/ 	.word	0xffffffff


	//   ....[71]....
        /*05ec*/ 	.word	0xffffffff


	//   ....[72]....
        /*05f0*/ 	.word	0xffffffff


	//   ....[73]....
        /*05f4*/ 	.word	0xffffffff


	//   ....[74]....
        /*05f8*/ 	.word	0xffffffff


	//   ....[75]....
        /*05fc*/ 	.word	0xffffffff


	//   ....[76]....
        /*0600*/ 	.word	0xffffffff


	//   ....[77]....
        /*0604*/ 	.word	0xffffffff


	//   ....[78]....
        /*0608*/ 	.word	0xffffffff


	//   ....[79]....
        /*060c*/ 	.word	0xffffffff


	//   ....[80]....
        /*0610*/ 	.word	0xffffffff


	//   ....[81]....
        /*0614*/ 	.word	0xffffffff


	//   ....[82]....
        /*0618*/ 	.word	0xffffffff


	//   ....[83]....
        /*061c*/ 	.word	0xffffffff


	//   ....[84]....
        /*0620*/ 	.word	0xffffffff


	//   ....[85]....
        /*0624*/ 	.word	0xffffffff


	//   ....[86]....
        /*0628*/ 	.word	0xffffffff


	//   ....[87]....
        /*062c*/ 	.word	0xffffffff


	//   ....[88]....
        /*0630*/ 	.word	0xffffffff


	//   ....[89]....
        /*0634*/ 	.word	0xffffffff


	//   ....[90]....
        /*0638*/ 	.word	0xffffffff


	//   ....[91]....
        /*063c*/ 	.word	0xffffffff


	//   ....[92]....
        /*0640*/ 	.word	0xffffffff


	//   ....[93]....
        /*0644*/ 	.word	0xffffffff


	//   ....[94]....
        /*0648*/ 	.word	0xffffffff


	//   ....[95]....
        /*064c*/ 	.word	0xffffffff


	//   ....[96]....
        /*0650*/ 	.word	0xffffffff


	//   ....[97]....
        /*0654*/ 	.word	0xffffffff


	//   ....[98]....
        /*0658*/ 	.word	0xffffffff


	//   ....[99]....
        /*065c*/ 	.word	0xffffffff


	//   ....[100]....
        /*0660*/ 	.word	0xffffffff


	//   ....[101]....
        /*0664*/ 	.word	0xffffffff


	//   ....[102]....
        /*0668*/ 	.word	0xffffffff


	//   ....[103]....
        /*066c*/ 	.word	0xffffffff


	//   ....[104]....
        /*0670*/ 	.word	0xffffffff


	//   ....[105]....
        /*0674*/ 	.word	0xffffffff


	//   ....[106]....
        /*0678*/ 	.word	0xffffffff


	//   ....[107]....
        /*067c*/ 	.word	0xffffffff


	//   ....[108]....
        /*0680*/ 	.word	0xffffffff


	//   ....[109]....
        /*0684*/ 	.word	0xffffffff


	//   ....[110]....
        /*0688*/ 	.word	0xffffffff


	//   ....[111]....
        /*068c*/ 	.word	0xffffffff


	//   ....[112]....
        /*0690*/ 	.word	0xffffffff


	//   ....[113]....
        /*0694*/ 	.word	0xffffffff


	//   ....[114]....
        /*0698*/ 	.word	0xffffffff


	//   ....[115]....
        /*069c*/ 	.word	0xffffffff


	//   ....[116]....
        /*06a0*/ 	.word	0xffffffff


	//   ....[117]....
        /*06a4*/ 	.word	0xffffffff


	//   ....[118]....
        /*06a8*/ 	.word	0xffffffff


	//   ....[119]....
        /*06ac*/ 	.word	0xffffffff


	//   ....[120]....
        /*06b0*/ 	.word	0xffffffff


	//   ....[121]....
        /*06b4*/ 	.word	0xffffffff


	//   ....[122]....
        /*06b8*/ 	.word	0xffffffff


	//   ....[123]....
        /*06bc*/ 	.word	0xffffffff


	//   ....[124]....
        /*06c0*/ 	.word	0xffffffff


	//   ....[125]....
        /*06c4*/ 	.word	0xffffffff


	//   ....[126]....
        /*06c8*/ 	.word	0xffffffff


	//   ....[127]....
        /*06cc*/ 	.word	0xffffffff


	//   ....[128]....
        /*06d0*/ 	.word	0xffffffff


	//----- nvinfo : EIATTR_COOP_GROUP_INSTR_OFFSETS
	.align		4
.L_222:
        /*06d4*/ 	.byte	0x04, 0x28
        /*06d6*/ 	.short	(.L_224 - .L_223)


	//   ....[0]....
.L_223:
        /*06d8*/ 	.word	0x00000090


	//   ....[1]....
        /*06dc*/ 	.word	0x00008ae0


	//   ....[2]....
        /*06e0*/ 	.word	0x00008b10


	//   ....[3]....
        /*06e4*/ 	.word	0x00008d30


	//   ....[4]....
        /*06e8*/ 	.word	0x00008d60


	//   ....[5]....
        /*06ec*/ 	.word	0x00008df0


	//   ....[6]....
        /*06f0*/ 	.word	0x00008e20


	//   ....[7]....
        /*06f4*/ 	.word	0x00008eb0


	//   ....[8]....
        /*06f8*/ 	.word	0x00008ee0


	//   ....[9]....
        /*06fc*/ 	.word	0x00008f70


	//   ....[10]....
        /*0700*/ 	.word	0x00008fa0


	//   ....[11]....
        /*0704*/ 	.word	0x00009030


	//   ....[12]....
        /*0708*/ 	.word	0x00009060


	//   ....[13]....
        /*070c*/ 	.word	0x000090f0


	//   ....[14]....
        /*0710*/ 	.word	0x00009120


	//   ....[15]....
        /*0714*/ 	.word	0x000091e0


	//   ....[16]....
        /*0718*/ 	.word	0x00009220


	//   ....[17]....
        /*071c*/ 	.word	0x00009af0


	//   ....[18]....
        /*0720*/ 	.word	0x00009b10


	//   ....[19]....
        /*0724*/ 	.word	0x00009b20


	//   ....[20]....
        /*0728*/ 	.word	0x00009b30


	//   ....[21]....
        /*072c*/ 	.word	0x00009ca0


	//   ....[22]....
        /*0730*/ 	.word	0x00009ce0


	//   ....[23]....
        /*0734*/ 	.word	0x00009d30


	//   ....[24]....
        /*0738*/ 	.word	0x00009d70


	//   ....[25]....
        /*073c*/ 	.word	0x00009f40


	//   ....[26]....
        /*0740*/ 	.word	0x00009f80


	//   ....[27]....
        /*0744*/ 	.word	0x00009fd0


	//   ....[28]....
        /*0748*/ 	.word	0x0000a010


	//   ....[29]....
        /*074c*/ 	.word	0x0000a200


	//   ....[30]....
        /*0750*/ 	.word	0x0000a240


	//   ....[31]....
        /*0754*/ 	.word	0x0000a290


	//   ....[32]....
        /*0758*/ 	.word	0x0000a2d0


	//   ....[33]....
        /*075c*/ 	.word	0x0000c1a0


	//   ....[34]....
        /*0760*/ 	.word	0x0000c1c0


	//   ....[35]....
        /*0764*/ 	.word	0x0000c1f0


	//   ....[36]....
        /*0768*/ 	.word	0x0000c200


	//   ....[37]....
        /*076c*/ 	.word	0x0000c2e0


	//   ....[38]....
        /*0770*/ 	.word	0x0000c320


	//   ....[39]....
        /*0774*/ 	.word	0x0000c340


	//   ....[40]....
        /*0778*/ 	.word	0x0000c350


	//   ....[41]....
        /*077c*/ 	.word	0x0000c510


	//   ....[42]....
        /*0780*/ 	.word	0x0000c550


	//   ....[43]....
        /*0784*/ 	.word	0x0000c570


	//   ....[44]....
        /*0788*/ 	.word	0x0000c580


	//   ....[45]....
        /*078c*/ 	.word	0x0000c680


	//   ....[46]....
        /*0790*/ 	.word	0x0000c6c0


	//   ....[47]....
        /*0794*/ 	.word	0x0000c720


	//   ....[48]....
        /*0798*/ 	.word	0x0000c750


	//   ....[49]....
        /*079c*/ 	.word	0x0000fa60


	//   ....[50]....
        /*07a0*/ 	.word	0x0000fa70


	//   ....[51]....
        /*07a4*/ 	.word	0x0000fa80


	//   ....[52]....
        /*07a8*/ 	.word	0x0000fa90


	//   ....[53]....
        /*07ac*/ 	.word	0x00010960


	//   ....[54]....
        /*07b0*/ 	.word	0x00010b10


	//   ....[55]....
        /*07b4*/ 	.word	0x00010b60


	//   ....[56]....
        /*07b8*/ 	.word	0x00010ba0


	//   ....[57]....
        /*07bc*/ 	.word	0x00010c30


	//   ....[58]....
        /*07c0*/ 	.word	0x00010cf0


	//   ....[59]....
        /*07c4*/ 	.word	0x000113d0


	//   ....[60]....
        /*07c8*/ 	.word	0x00011450


	//   ....[61]....
        /*07cc*/ 	.word	0x00014ad0


	//   ....[62]....
        /*07d0*/ 	.word	0x00014af0


	//   ....[63]....
        /*07d4*/ 	.word	0x00014b10


	//   ....[64]....
        /*07d8*/ 	.word	0x00014b30


	//   ....[65]....
        /*07dc*/ 	.word	0x00015cb0


	//   ....[66]....
        /*07e0*/ 	.word	0x00015e30


	//   ....[67]....
        /*07e4*/ 	.word	0x000161a0


	//   ....[68]....
        /*07e8*/ 	.word	0x000162d0


	//   ....[69]....
        /*07ec*/ 	.word	0x00016600


	//   ....[70]....
        /*07f0*/ 	.word	0x00016620


	//   ....[71]....
        /*07f4*/ 	.word	0x00016670


	//   ....[72]....
        /*07f8*/ 	.word	0x000166c0


	//   ....[73]....
        /*07fc*/ 	.word	0x0001a6f0


	//   ....[74]....
        /*0800*/ 	.word	0x0001a770


	//   ....[75]....
        /*0804*/ 	.word	0x0001a830


	//   ....[76]....
        /*0808*/ 	.word	0x0001a890


	//   ....[77]....
        /*080c*/ 	.word	0x0001a8c0


	//   ....[78]....
        /*0810*/ 	.word	0x0001a9a0


	//   ....[79]....
        /*0814*/ 	.word	0x0001ab20


	//   ....[80]....
        /*0818*/ 	.word	0x0001ae30


	//   ....[81]....
        /*081c*/ 	.word	0x0001d490


	//   ....[82]....
        /*0820*/ 	.word	0x0001d4a0


	//   ....[83]....
        /*0824*/ 	.word	0x0001d4b0


	//   ....[84]....
        /*0828*/ 	.word	0x0001d4d0


	//   ....[85]....
        /*082c*/ 	.word	0x0001d4f0


	//   ....[86]....
        /*0830*/ 	.word	0x0001d500


	//   ....[87]....
        /*0834*/ 	.word	0x0001d530


	//   ....[88]....
        /*0838*/ 	.word	0x0001d560


	//   ....[89]....
        /*083c*/ 	.word	0x0001e810


	//   ....[90]....
        /*0840*/ 	.word	0x0001e870


	//   ....[91]....
        /*0844*/ 	.word	0x0001e890


	//   ....[92]....
        /*0848*/ 	.word	0x0001e8c0


	//   ....[93]....
        /*084c*/ 	.word	0x0001e900


	//   ....[94]....
        /*0850*/ 	.word	0x0001e930


	//   ....[95]....
        /*0854*/ 	.word	0x0001e960


	//   ....[96]....
        /*0858*/ 	.word	0x0001e990


	//   ....[97]....
        /*085c*/ 	.word	0x0001ea80


	//   ....[98]....
        /*0860*/ 	.word	0x0001ea90


	//   ....[99]....
        /*0864*/ 	.word	0x0001ead0


	//   ....[100]....
        /*0868*/ 	.word	0x0001eb00


	//   ....[101]....
        /*086c*/ 	.word	0x0001eb50


	//   ....[102]....
        /*0870*/ 	.word	0x0001eb70


	//   ....[103]....
        /*0874*/ 	.word	0x0001eb80


	//   ....[104]....
        /*0878*/ 	.word	0x0001ebe0


	//   ....[105]....
        /*087c*/ 	.word	0x0001ec90


	//   ....[106]....
        /*0880*/ 	.word	0x0001ecc0


	//   ....[107]....
        /*0884*/ 	.word	0x0001ecf0


	//   ....[108]....
        /*0888*/ 	.word	0x0001ed10


	//   ....[109]....
        /*088c*/ 	.word	0x0001ed20


	//   ....[110]....
        /*0890*/ 	.word	0x0001ed30


	//   ....[111]....
        /*0894*/ 	.word	0x0001edb0


	//   ....[112]....
        /*0898*/ 	.word	0x0001edc0


	//   ....[113]....
        /*089c*/ 	.word	0x0001f4e0


	//   ....[114]....
        /*08a0*/ 	.word	0x0001f520


	//   ....[115]....
        /*08a4*/ 	.word	0x0001f550


	//   ....[116]....
        /*08a8*/ 	.word	0x0001f580


	//   ....[117]....
        /*08ac*/ 	.word	0x0001f5b0


	//   ....[118]....
        /*08b0*/ 	.word	0x0001f5e0


	//   ....[119]....
        /*08b4*/ 	.word	0x0001f610


	//   ....[120]....
        /*08b8*/ 	.word	0x0001f640


	//   ....[121]....
        /*08bc*/ 	.word	0x0001f660


	//   ....[122]....
        /*08c0*/ 	.word	0x0001f680


	//   ....[123]....
        /*08c4*/ 	.word	0x0001f690


	//   ....[124]....
        /*08c8*/ 	.word	0x0001f6a0


	//   ....[125]....
        /*08cc*/ 	.word	0x0001f6b0


	//   ....[126]....
        /*08d0*/ 	.word	0x0001f6c0


	//   ....[127]....
        /*08d4*/ 	.word	0x0001f6d0


	//   ....[128]....
        /*08d8*/ 	.word	0x0001f700


	//----- nvinfo : EIATTR_EXIT_INSTR_OFFSETS
	.align		4
.L_224:
        /*08dc*/ 	.byte	0x04, 0x1c
        /*08de*/ 	.short	(.L_226 - .L_225)


	//   ....[0]....
.L_225:
        /*08e0*/ 	.word	0x00000370


	//   ....[1]....
        /*08e4*/ 	.word	0x0001ee60


	//   ....[2]....
        /*08e8*/ 	.word	0x0001eea0


	//   ....[3]....
        /*08ec*/ 	.word	0x0001f890


	//   ....[4]....
        /*08f0*/ 	.word	0x0001f8d0


	//----- nvinfo : EIATTR_CTAIDZ_USED
	.align		4
.L_226:
        /*08f4*/ 	.byte	0x01, 0x04
	.zero		2


	//----- nvinfo : EIATTR_MAX_THREADS
	.align		4
        /*08f8*/ 	.byte	0x04, 0x05
        /*08fa*/ 	.short	(.L_228 - .L_227)
.L_227:
        /*08fc*/ 	.word	0x00000080
        /*0900*/ 	.word	0x00000001
        /*0904*/ 	.word	0x00000001


	//----- nvinfo : EIATTR_CRS_STACK_SIZE
	.align		4
.L_228:
        /*0908*/ 	.byte	0x04, 0x1e
        /*090a*/ 	.short	(.L_230 - .L_229)
.L_229:
        /*090c*/ 	.word	0x00000000
.L_230:


//--------------------- .nv.callgraph             --------------------------
	.section	.nv.callgraph,"",@"SHT_CUDA_CALLGRAPH"
	.align	4
	.sectionentsize	8
	.align		4
        /*0000*/ 	.word	0x00000000
	.align		4
        /*0004*/ 	.word	0xffffffff
	.align		4
        /*0008*/ 	.word	0x00000000
	.align		4
        /*000c*/ 	.word	0xfffffffe
	.align		4
        /*0010*/ 	.word	0x00000000
	.align		4
        /*0014*/ 	.word	0xfffffffd
	.align		4
        /*0018*/ 	.word	0x00000000
	.align		4
        /*001c*/ 	.word	0xfffffffc


//--------------------- .nv.rel.action            --------------------------
	.section	.nv.rel.action,"",@"SHT_CUDA_RELOCINFO"
	.align	8
	.sectionentsize	8
        /*0000*/ 	.byte	0x73, 0x00, 0x00, 0x00, 0x00, 0x00, 0x00, 0x00, 0x00, 0x00, 0x00, 0x11, 0x25, 0x00, 0x05, 0x36


//--------------------- .nv.constant4             --------------------------
	.section	.nv.constant4,"a",@progbits
	.align	8
	.align		8
.nv.constant4:
        /*0000*/ 	.dword	_ZN65_INTERNAL_ebe2f5a5_29_flash_fwd_hdim64_bf16_sm80_cu_8e232a79_39074cuda3std3__45__cpo5beginE
	.align		8
        /*0008*/ 	.dword	_ZN65_INTERNAL_ebe2f5a5_29_flash_fwd_hdim64_bf16_sm80_cu_8e232a79_39074cuda3std3__45__cpo3endE
	.align		8
        /*0010*/ 	.dword	_ZN65_INTERNAL_ebe2f5a5_29_flash_fwd_hdim64_bf16_sm80_cu_8e232a79_39074cuda3std3__45__cpo6cbeginE
	.align		8
        /*0018*/ 	.dword	_ZN65_INTERNAL_ebe2f5a5_29_flash_fwd_hdim64_bf16_sm80_cu_8e232a79_39074cuda3std3__45__cpo4cendE
	.align		8
        /*0020*/ 	.dword	_ZN65_INTERNAL_ebe2f5a5_29_flash_fwd_hdim64_bf16_sm80_cu_8e232a79_39074cuda3std3__467_GLOBAL__N__ebe2f5a5_29_flash_fwd_hdim64_bf16_sm80_cu_8e232a79_39076ignoreE
	.align		8
        /*0028*/ 	.dword	_ZN65_INTERNAL_ebe2f5a5_29_flash_fwd_hdim64_bf16_sm80_cu_8e232a79_39074cuda3std3__419piecewise_constructE
	.align		8
        /*0030*/ 	.dword	_ZN65_INTERNAL_ebe2f5a5_29_flash_fwd_hdim64_bf16_sm80_cu_8e232a79_39074cuda3std3__48in_placeE
	.align		8
        /*0038*/ 	.dword	_ZN65_INTERNAL_ebe2f5a5_29_flash_fwd_hdim64_bf16_sm80_cu_8e232a79_39074cuda3std6ranges3__45__cpo4swapE
	.align		8
        /*0040*/ 	.dword	_ZN65_INTERNAL_ebe2f5a5_29_flash_fwd_hdim64_bf16_sm80_cu_8e232a79_39074cuda3std6ranges3__45__cpo9iter_moveE
	.align		8
        /*0048*/ 	.dword	_ZN65_INTERNAL_ebe2f5a5_29_flash_fwd_hdim64_bf16_sm80_cu_8e232a79_39074cute7productE
	.align		8
        /*0050*/ 	.dword	_ZN65_INTERNAL_ebe2f5a5_29_flash_fwd_hdim64_bf16_sm80_cu_8e232a79_39074cute1_E


//--------------------- .nv.constant0._ZN7cutlass13device_kernelIN5flash19enable_sm80_to_sm89INS1_16FlashAttnFwdSm80INS1_25CollectiveMainloopFwdSm80ILi4ELi1ELb0EN4cute5tupleIJNS5_1CILi128EEENS7_ILi112EEENS7_ILi64EEEEEELi64ENS_10bfloat16_tEfNS_4arch4Sm80ELb0ELb0ELb0ELb0ELb0ELb0ELb1ELb0EEENS1_21CollectiveEpilogueFwdINS6_IJS8_SA_S9_EEENS6_IJNS7_ILi1EEESI_SI_EEESC_SE_Li128ELb0ELb1ELb0ELb0EEENS1_19SingleTileSchedulerILb0ELb0ELb1ELi128EEEEEEEEEvNT_6ParamsE --------------------------
	.section	.nv.constant0._ZN7cutlass13device_kernelIN5flash19enable_sm80_to_sm89INS1_16FlashAttnFwdSm80INS1_25CollectiveMainloopFwdSm80ILi4ELi1ELb0EN4cute5tupleIJNS5_1CILi128EEENS7_ILi112EEENS7_ILi64EEEEEELi64ENS_10bfloat16_tEfNS_4arch4Sm80ELb0ELb0ELb0ELb0ELb0ELb0ELb1ELb0EEENS1_21CollectiveEpilogueFwdINS6_IJS8_SA_S9_EEENS6_IJNS7_ILi1EEESI_SI_EEESC_SE_Li128ELb0ELb1ELb0ELb0EEENS1_19SingleTileSchedulerILb0ELb0ELb1ELi128EEEEEEEEEvNT_6ParamsE,"a",@progbits
	.sectionflags	@""
	.align	4
.nv.constant0._ZN7cutlass13device_kernelIN5flash19enable_sm80_to_sm89INS1_16FlashAttnFwdSm80INS1_25CollectiveMainloopFwdSm80ILi4ELi1ELb0EN4cute5tupleIJNS5_1CILi128EEENS7_ILi112EEENS7_ILi64EEEEEELi64ENS_10bfloat16_tEfNS_4arch4Sm80ELb0ELb0ELb0ELb0ELb0ELb0ELb1ELb0EEENS1_21CollectiveEpilogueFwdINS6_IJS8_SA_S9_EEENS6_IJNS7_ILi1EEESI_SI_EEESC_SE_Li128ELb0ELb1ELb0ELb0EEENS1_19SingleTileSchedulerILb0ELb0ELb1ELi128EEEEEEEEEvNT_6ParamsE:
	.zero		1400


//--------------------- .nv.constant0._ZN7cutlass13device_kernelIN5flash19enable_sm80_to_sm89INS1_16FlashAttnFwdSm80INS1_25CollectiveMainloopFwdSm80ILi4ELi1ELb0EN4cute5tupleIJNS5_1CILi128EEENS7_ILi112EEENS7_ILi64EEEEEELi64ENS_10bfloat16_tEfNS_4arch4Sm80ELb0ELb0ELb0ELb1ELb0ELb0ELb1ELb0EEENS1_21CollectiveEpilogueFwdINS6_IJS8_SA_S9_EEENS6_IJNS7_ILi1EEESI_SI_EEESC_SE_Li128ELb1ELb1ELb0ELb0EEENS1_19SingleTileSchedulerILb1ELb0ELb1ELi128EEEEEEEEEvNT_6ParamsE --------------------------
	.section	.nv.constant0._ZN7cutlass13device_kernelIN5flash19enable_sm80_to_sm89INS1_16FlashAttnFwdSm80INS1_25CollectiveMainloopFwdSm80ILi4ELi1ELb0EN4cute5tupleIJNS5_1CILi128EEENS7_ILi112EEENS7_ILi64EEEEEELi64ENS_10bfloat16_tEfNS_4arch4Sm80ELb0ELb0ELb0ELb1ELb0ELb0ELb1ELb0EEENS1_21CollectiveEpilogueFwdINS6_IJS8_SA_S9_EEENS6_IJNS7_ILi1EEESI_SI_EEESC_SE_Li128ELb1ELb1ELb0ELb0EEENS1_19SingleTileSchedulerILb1ELb0ELb1ELi128EEEEEEEEEvNT_6ParamsE,"a",@progbits
	.sectionflags	@""
	.align	4
.nv.constant0._ZN7cutlass13device_kernelIN5flash19enable_sm80_to_sm89INS1_16FlashAttnFwdSm80INS1_25CollectiveMainloopFwdSm80ILi4ELi1ELb0EN4cute5tupleIJNS5_1CILi128EEENS7_ILi112EEENS7_ILi64EEEEEELi64ENS_10bfloat16_tEfNS_4arch4Sm80ELb0ELb0ELb0ELb1ELb0ELb0ELb1ELb0EEENS1_21CollectiveEpilogueFwdINS6_IJS8_SA_S9_EEENS6_IJNS7_ILi1EEESI_SI_EEESC_SE_Li128ELb1ELb1ELb0ELb0EEENS1_19SingleTileSchedulerILb1ELb0ELb1ELi128EEEEEEEEEvNT_6ParamsE:
	.zero		1400


//--------------------- .nv.constant0._ZN7cutlass13device_kernelIN5flash19enable_sm80_to_sm89INS1_16FlashAttnFwdSm80INS1_25CollectiveMainloopFwdSm80ILi4ELi1ELb0EN4cute5tupleIJNS5_1CILi128EEENS7_ILi112EEENS7_ILi64EEEEEELi64ENS_10bfloat16_tEfNS_4arch4Sm80ELb0ELb0ELb0ELb1ELb0ELb1ELb1ELb0EEENS1_21CollectiveEpilogueFwdINS6_IJS8_SA_S9_EEENS6_IJNS7_ILi1EEESI_SI_EEESC_SE_Li128ELb1ELb1ELb0ELb0EEENS1_19SingleTileSchedulerILb1ELb0ELb1ELi128EEEEEEEEEvNT_6ParamsE --------------------------
	.section	.nv.constant0._ZN7cutlass13device_kernelIN5flash19enable_sm80_to_sm89INS1_16FlashAttnFwdSm80INS1_25CollectiveMainloopFwdSm80ILi4ELi1ELb0EN4cute5tupleIJNS5_1CILi128EEENS7_ILi112EEENS7_ILi64EEEEEELi64ENS_10bfloat16_tEfNS_4arch4Sm80ELb0ELb0ELb0ELb1ELb0ELb1ELb1ELb0EEENS1_21CollectiveEpilogueFwdINS6_IJS8_SA_S9_EEENS6_IJNS7_ILi1EEESI_SI_EEESC_SE_Li128ELb1ELb1ELb0ELb0EEENS1_19SingleTileSchedulerILb1ELb0ELb1ELi128EEEEEEEEEvNT_6ParamsE,"a",@progbits
	.sectionflags	@""
	.align	4
.nv.constant0._ZN7cutlass13device_kernelIN5flash19enable_sm80_to_sm89INS1_16FlashAttnFwdSm80INS1_25CollectiveMainloopFwdSm80ILi4ELi1ELb0EN4cute5tupleIJNS5_1CILi128EEENS7_ILi112EEENS7_ILi64EEEEEELi64ENS_10bfloat16_tEfNS_4arch4Sm80ELb0ELb0ELb0ELb1ELb0ELb1ELb1ELb0EEENS1_21CollectiveEpilogueFwdINS6_IJS8_SA_S9_EEENS6_IJNS7_ILi1EEESI_SI_EEESC_SE_Li128ELb1ELb1ELb0ELb0EEENS1_19SingleTileSchedulerILb1ELb0ELb1ELi128EEEEEEEEEvNT_6ParamsE:
	.zero		1400


//--------------------- .nv.constant0._ZN7cutlass13device_kernelIN5flash19enable_sm80_to_sm89INS1_16FlashAttnFwdSm80INS1_25CollectiveMainloopFwdSm80ILi4ELi1ELb0EN4cute5tupleIJNS5_1CILi128EEENS7_ILi96EEENS7_ILi64EEEEEELi64ENS_10bfloat16_tEfNS_4arch4Sm80ELb0ELb1ELb0ELb0ELb0ELb0ELb1ELb0EEENS1_21CollectiveEpilogueFwdINS6_IJS8_SA_S9_EEENS6_IJNS7_ILi1EEESI_SI_EEESC_SE_Li128ELb0ELb1ELb0ELb0EEENS1_19SingleTileSchedulerILb0ELb0ELb1ELi128EEEEEEEEEvNT_6ParamsE --------------------------
	.section	.nv.constant0._ZN7cutlass13device_kernelIN5flash19enable_sm80_to_sm89INS1_16FlashAttnFwdSm80INS1_25CollectiveMainloopFwdSm80ILi4ELi1ELb0EN4cute5tupleIJNS5_1CILi128EEENS7_ILi96EEENS7_ILi64EEEEEELi64ENS_10bfloat16_tEfNS_4arch4Sm80ELb0ELb1ELb0ELb0ELb0ELb0ELb1ELb0EEENS1_21CollectiveEpilogueFwdINS6_IJS8_SA_S9_EEENS6_IJNS7_ILi1EEESI_SI_EEESC_SE_Li128ELb0ELb1ELb0ELb0EEENS1_19SingleTileSchedulerILb0ELb0ELb1ELi128EEEEEEEEEvNT_6ParamsE,"a",@progbits
	.sectionflags	@""
	.align	4
.nv.constant0._ZN7cutlass13device_kernelIN5flash19enable_sm80_to_sm89INS1_16FlashAttnFwdSm80INS1_25CollectiveMainloopFwdSm80ILi4ELi1ELb0EN4cute5tupleIJNS5_1CILi128EEENS7_ILi96EEENS7_ILi64EEEEEELi64ENS_10bfloat16_tEfNS_4arch4Sm80ELb0ELb1ELb0ELb0ELb0ELb0ELb1ELb0EEENS1_21CollectiveEpilogueFwdINS6_IJS8_SA_S9_EEENS6_IJNS7_ILi1EEESI_SI_EEESC_SE_Li128ELb0ELb1ELb0ELb0EEENS1_19SingleTileSchedulerILb0ELb0ELb1ELi128EEEEEEEEEvNT_6ParamsE:
	.zero		1400


//--------------------- .nv.constant0._ZN7cutlass13device_kernelIN5flash19enable_sm80_to_sm89INS1_16FlashAttnFwdSm80INS1_25CollectiveMainloopFwdSm80ILi4ELi1ELb0EN4cute5tupleIJNS5_1CILi128EEENS7_ILi96EEENS7_ILi64EEEEEELi64ENS_10bfloat16_tEfNS_4arch4Sm80ELb0ELb1ELb0ELb1ELb0ELb0ELb1ELb0EEENS1_21CollectiveEpilogueFwdINS6_IJS8_SA_S9_EEENS6_IJNS7_ILi1EEESI_SI_EEESC_SE_Li128ELb1ELb1ELb0ELb0EEENS1_19SingleTileSchedulerILb1ELb0ELb1ELi128EEEEEEEEEvNT_6ParamsE --------------------------
	.section	.nv.constant0._ZN7cutlass13device_kernelIN5flash19enable_sm80_to_sm89INS1_16FlashAttnFwdSm80INS1_25CollectiveMainloopFwdSm80ILi4ELi1ELb0EN4cute5tupleIJNS5_1CILi128EEENS7_ILi96EEENS7_ILi64EEEEEELi64ENS_10bfloat16_tEfNS_4arch4Sm80ELb0ELb1ELb0ELb1ELb0ELb0ELb1ELb0EEENS1_21CollectiveEpilogueFwdINS6_IJS8_SA_S9_EEENS6_IJNS7_ILi1EEESI_SI_EEESC_SE_Li128ELb1ELb1ELb0ELb0EEENS1_19SingleTileSchedulerILb1ELb0ELb1ELi128EEEEEEEEEvNT_6ParamsE,"a",@progbits
	.sectionflags	@""
	.align	4
.nv.constant0._ZN7cutlass13device_kernelIN5flash19enable_sm80_to_sm89INS1_16FlashAttnFwdSm80INS1_25CollectiveMainloopFwdSm80ILi4ELi1ELb0EN4cute5tupleIJNS5_1CILi128EEENS7_ILi96EEENS7_ILi64EEEEEELi64ENS_10bfloat16_tEfNS_4arch4Sm80ELb0ELb1ELb0ELb1ELb0ELb0ELb1ELb0EEENS1_21CollectiveEpilogueFwdINS6_IJS8_SA_S9_EEENS6_IJNS7_ILi1EEESI_SI_EEESC_SE_Li128ELb1ELb1ELb0ELb0EEENS1_19SingleTileSchedulerILb1ELb0ELb1ELi128EEEEEEEEEvNT_6ParamsE:
	.zero		1400


//--------------------- .nv.constant0._ZN7cutlass13device_kernelIN5flash19enable_sm80_to_sm89INS1_16FlashAttnFwdSm80INS1_25CollectiveMainloopFwdSm80ILi4ELi1ELb0EN4cute5tupleIJNS5_1CILi128EEENS7_ILi96EEENS7_ILi64EEEEEELi64ENS_10bfloat16_tEfNS_4arch4Sm80ELb0ELb1ELb0ELb1ELb0ELb1ELb1ELb0EEENS1_21CollectiveEpilogueFwdINS6_IJS8_SA_S9_EEENS6_IJNS7_ILi1EEESI_SI_EEESC_SE_Li128ELb1ELb1ELb0ELb0EEENS1_19SingleTileSchedulerILb1ELb0ELb1ELi128EEEEEEEEEvNT_6ParamsE --------------------------
	.section	.nv.constant0._ZN7cutlass13device_kernelIN5flash19enable_sm80_to_sm89INS1_16FlashAttnFwdSm80INS1_25CollectiveMainloopFwdSm80ILi4ELi1ELb0EN4cute5tupleIJNS5_1CILi128EEENS7_ILi96EEENS7_ILi64EEEEEELi64ENS_10bfloat16_tEfNS_4arch4Sm80ELb0ELb1ELb0ELb1ELb0ELb1ELb1ELb0EEENS1_21CollectiveEpilogueFwdINS6_IJS8_SA_S9_EEENS6_IJNS7_ILi1EEESI_SI_EEESC_SE_Li128ELb1ELb1ELb0ELb0EEENS1_19SingleTileSchedulerILb1ELb0ELb1ELi128EEEEEEEEEvNT_6ParamsE,"a",@progbits
	.sectionflags	@""
	.align	4
.nv.constant0._ZN7cutlass13device_kernelIN5flash19enable_sm80_to_sm89INS1_16FlashAttnFwdSm80INS1_25CollectiveMainloopFwdSm80ILi4ELi1ELb0EN4cute5tupleIJNS5_1CILi128EEENS7_ILi96EEENS7_ILi64EEEEEELi64ENS_10bfloat16_tEfNS_4arch4Sm80ELb0ELb1ELb0ELb1ELb0ELb1ELb1ELb0EEENS1_21CollectiveEpilogueFwdINS6_IJS8_SA_S9_EEENS6_IJNS7_ILi1EEESI_SI_EEESC_SE_Li128ELb1ELb1ELb0ELb0EEENS1_19SingleTileSchedulerILb1ELb0ELb1ELi128EEEEEEEEEvNT_6ParamsE:
	.zero		1400


//--------------------- .nv.constant0._ZN7cutlass13device_kernelIN5flash19enable_sm80_to_sm89INS1_16FlashAttnFwdSm80INS1_25CollectiveMainloopFwdSm80ILi4ELi1ELb0EN4cute5tupleIJNS5_1CILi128EEENS7_ILi112EEENS7_ILi64EEEEEELi64ENS_10bfloat16_tEfNS_4arch4Sm80ELb1ELb0ELb0ELb0ELb0ELb0ELb1ELb0EEENS1_21CollectiveEpilogueFwdINS6_IJS8_SA_S9_EEENS6_IJNS7_ILi1EEESI_SI_EEESC_SE_Li128ELb0ELb1ELb0ELb0EEENS1_30DynamicPersistentTileSchedulerILi128ELi128ELb0ELb1ELb0EEEEEEEEEvNT_6ParamsE --------------------------
	.section	.nv.constant0._ZN7cutlass13device_kernelIN5flash19enable_sm80_to_sm89INS1_16FlashAttnFwdSm80INS1_25CollectiveMainloopFwdSm80ILi4ELi1ELb0EN4cute5tupleIJNS5_1CILi128EEENS7_ILi112EEENS7_ILi64EEEEEELi64ENS_10bfloat16_tEfNS_4arch4Sm80ELb1ELb0ELb0ELb0ELb0ELb0ELb1ELb0EEENS1_21CollectiveEpilogueFwdINS6_IJS8_SA_S9_EEENS6_IJNS7_ILi1EEESI_SI_EEESC_SE_Li128ELb0ELb1ELb0ELb0EEENS1_30DynamicPersistentTileSchedulerILi128ELi128ELb0ELb1ELb0EEEEEEEEEvNT_6ParamsE,"a",@progbits
	.sectionflags	@""
	.align	4
.nv.constant0._ZN7cutlass13device_kernelIN5flash19enable_sm80_to_sm89INS1_16FlashAttnFwdSm80INS1_25CollectiveMainloopFwdSm80ILi4ELi1ELb0EN4cute5tupleIJNS5_1CILi128EEENS7_ILi112EEENS7_ILi64EEEEEELi64ENS_10bfloat16_tEfNS_4arch4Sm80ELb1ELb0ELb0ELb0ELb0ELb0ELb1ELb0EEENS1_21CollectiveEpilogueFwdINS6_IJS8_SA_S9_EEENS6_IJNS7_ILi1EEESI_SI_EEESC_SE_Li128ELb0ELb1ELb0ELb0EEENS1_30DynamicPersistentTileSchedulerILi128ELi128ELb0ELb1ELb0EEEEEEEEEvNT_6ParamsE:
	.zero		1416


//--------------------- .nv.constant0._ZN7cutlass13device_kernelIN5flash19enable_sm80_to_sm89INS1_16FlashAttnFwdSm80INS1_25CollectiveMainloopFwdSm80ILi4ELi1ELb0EN4cute5tupleIJNS5_1CILi128EEENS7_ILi112EEENS7_ILi64EEEEEELi64ENS_10bfloat16_tEfNS_4arch4Sm80ELb1ELb0ELb0ELb1ELb0ELb0ELb1ELb0EEENS1_21CollectiveEpilogueFwdINS6_IJS8_SA_S9_EEENS6_IJNS7_ILi1EEESI_SI_EEESC_SE_Li128ELb1ELb1ELb0ELb0EEENS1_19SingleTileSchedulerILb1ELb0ELb1ELi128EEEEEEEEEvNT_6ParamsE --------------------------
	.section	.nv.constant0._ZN7cutlass13device_kernelIN5flash19enable_sm80_to_sm89INS1_16FlashAttnFwdSm80INS1_25CollectiveMainloopFwdSm80ILi4ELi1ELb0EN4cute5tupleIJNS5_1CILi128EEENS7_ILi112EEENS7_ILi64EEEEEELi64ENS_10bfloat16_tEfNS_4arch4Sm80ELb1ELb0ELb0ELb1ELb0ELb0ELb1ELb0EEENS1_21CollectiveEpilogueFwdINS6_IJS8_SA_S9_EEENS6_IJNS7_ILi1EEESI_SI_EEESC_SE_Li128ELb1ELb1ELb0ELb0EEENS1_19SingleTileSchedulerILb1ELb0ELb1ELi128EEEEEEEEEvNT_6ParamsE,"a",@progbits
	.sectionflags	@""
	.align	4
.nv.constant0._ZN7cutlass13device_kernelIN5flash19enable_sm80_to_sm89INS1_16FlashAttnFwdSm80INS1_25CollectiveMainloopFwdSm80ILi4ELi1ELb0EN4cute5tupleIJNS5_1CILi128EEENS7_ILi112EEENS7_ILi64EEEEEELi64ENS_10bfloat16_tEfNS_4arch4Sm80ELb1ELb0ELb0ELb1ELb0ELb0ELb1ELb0EEENS1_21CollectiveEpilogueFwdINS6_IJS8_SA_S9_EEENS6_IJNS7_ILi1EEESI_SI_EEESC_SE_Li128ELb1ELb1ELb0ELb0EEENS1_19SingleTileSchedulerILb1ELb0ELb1ELi128EEEEEEEEEvNT_6ParamsE:
	.zero		1400


//--------------------- .nv.constant0._ZN7cutlass13device_kernelIN5flash19enable_sm80_to_sm89INS1_16FlashAttnFwdSm80INS1_25CollectiveMainloopFwdSm80ILi4ELi1ELb0EN4cute5tupleIJNS5_1CILi128EEENS7_ILi112EEENS7_ILi64EEEEEELi64ENS_10bfloat16_tEfNS_4arch4Sm80ELb1ELb0ELb0ELb1ELb0ELb1ELb1ELb0EEENS1_21CollectiveEpilogueFwdINS6_IJS8_SA_S9_EEENS6_IJNS7_ILi1EEESI_SI_EEESC_SE_Li128ELb1ELb1ELb0ELb0EEENS1_19SingleTileSchedulerILb1ELb0ELb1ELi128EEEEEEEEEvNT_6ParamsE --------------------------
	.section	.nv.constant0._ZN7cutlass13device_kernelIN5flash19enable_sm80_to_sm89INS1_16FlashAttnFwdSm80INS1_25CollectiveMainloopFwdSm80ILi4ELi1ELb0EN4cute5tupleIJNS5_1CILi128EEENS7_ILi112EEENS7_ILi64EEEEEELi64ENS_10bfloat16_tEfNS_4arch4Sm80ELb1ELb0ELb0ELb1ELb0ELb1ELb1ELb0EEENS1_21CollectiveEpilogueFwdINS6_IJS8_SA_S9_EEENS6_IJNS7_ILi1EEESI_SI_EEESC_SE_Li128ELb1ELb1ELb0ELb0EEENS1_19SingleTileSchedulerILb1ELb0ELb1ELi128EEEEEEEEEvNT_6ParamsE,"a",@progbits
	.sectionflags	@""
	.align	4
.nv.constant0._ZN7cutlass13device_kernelIN5flash19enable_sm80_to_sm89INS1_16FlashAttnFwdSm80INS1_25CollectiveMainloopFwdSm80ILi4ELi1ELb0EN4cute5tupleIJNS5_1CILi128EEENS7_ILi112EEENS7_ILi64EEEEEELi64ENS_10bfloat16_tEfNS_4arch4Sm80ELb1ELb0ELb0ELb1ELb0ELb1ELb1ELb0EEENS1_21CollectiveEpilogueFwdINS6_IJS8_SA_S9_EEENS6_IJNS7_ILi1EEESI_SI_EEESC_SE_Li128ELb1ELb1ELb0ELb0EEENS1_19SingleTileSchedulerILb1ELb0ELb1ELi128EEEEEEEEEvNT_6ParamsE:
	.zero		1400


//--------------------- .text._ZN7cutlass13device_kernelIN5flash19enable_sm80_to_sm89INS1_16FlashAttnFwdSm80INS1_25CollectiveMainloopFwdSm80ILi4ELi1ELb0EN4cute5tupleIJNS5_1CILi128EEENS7_ILi112EEENS7_ILi64EEEEEELi64ENS_10bfloat16_tEfNS_4arch4Sm80ELb0ELb0ELb0ELb0ELb0ELb0ELb1ELb0EEENS1_21CollectiveEpilogueFwdINS6_IJS8_SA_S9_EEENS6_IJNS7_ILi1EEESI_SI_EEESC_SE_Li128ELb0ELb1ELb0ELb0EEENS1_19SingleTileSchedulerILb0ELb0ELb1ELi128EEEEEEEEEvNT_6ParamsE --------------------------
	.section	.text._ZN7cutlass13device_kernelIN5flash19enable_sm80_to_sm89INS1_16FlashAttnFwdSm80INS1_25CollectiveMainloopFwdSm80ILi4ELi1ELb0EN4cute5tupleIJNS5_1CILi128EEENS7_ILi112EEENS7_ILi64EEEEEELi64ENS_10bfloat16_tEfNS_4arch4Sm80ELb0ELb0ELb0ELb0ELb0ELb0ELb1ELb0EEENS1_21CollectiveEpilogueFwdINS6_IJS8_SA_S9_EEENS6_IJNS7_ILi1EEESI_SI_EEESC_SE_Li128ELb0ELb1ELb0ELb0EEENS1_19SingleTileSchedulerILb0ELb0ELb1ELi128EEEEEEEEEvNT_6ParamsE,"ax",@progbits
	.sectioninfo	@"SHI_REGISTERS=255"
	.align	128
.text._ZN7cutlass13device_kernelIN5flash19enable_sm80_to_sm89INS1_16FlashAttnFwdSm80INS1_25CollectiveMainloopFwdSm80ILi4ELi1ELb0EN4cute5tupleIJNS5_1CILi128EEENS7_ILi112EEENS7_ILi64EEEEEELi64ENS_10bfloat16_tEfNS_4arch4Sm80ELb0ELb0ELb0ELb0ELb0ELb0ELb1ELb0EEENS1_21CollectiveEpilogueFwdINS6_IJS8_SA_S9_EEENS6_IJNS7_ILi1EEESI_SI_EEESC_SE_Li128ELb0ELb1ELb0ELb0EEENS1_19SingleTileSchedulerILb0ELb0ELb1ELi128EEEEEEEEEvNT_6ParamsE:
        .type           _ZN7cutlass13device_kernelIN5flash19enable_sm80_to_sm89INS1_16FlashAttnFwdSm80INS1_25CollectiveMainloopFwdSm80ILi4ELi1ELb0EN4cute5tupleIJNS5_1CILi128EEENS7_ILi112EEENS7_ILi64EEEEEELi64ENS_10bfloat16_tEfNS_4arch4Sm80ELb0ELb0ELb0ELb0ELb0ELb0ELb1ELb0EEENS1_21CollectiveEpilogueFwdINS6_IJS8_SA_S9_EEENS6_IJNS7_ILi1EEESI_SI_EEESC_SE_Li128ELb0ELb1ELb0ELb0EEENS1_19SingleTileSchedulerILb0ELb0ELb1ELi128EEEEEEEEEvNT_6ParamsE,@function
        .size           _ZN7cutlass13device_kernelIN5flash19enable_sm80_to_sm89INS1_16FlashAttnFwdSm80INS1_25CollectiveMainloopFwdSm80ILi4ELi1ELb0EN4cute5tupleIJNS5_1CILi128EEENS7_ILi112EEENS7_ILi64EEEEEELi64ENS_10bfloat16_tEfNS_4arch4Sm80ELb0ELb0ELb0ELb0ELb0ELb0ELb1ELb0EEENS1_21CollectiveEpilogueFwdINS6_IJS8_SA_S9_EEENS6_IJNS7_ILi1EEESI_SI_EEESC_SE_Li128ELb0ELb1ELb0ELb0EEENS1_19SingleTileSchedulerILb0ELb0ELb1ELi128EEEEEEEEEvNT_6ParamsE,(.L_x_735 - _ZN7cutlass13device_kernelIN5flash19enable_sm80_to_sm89INS1_16FlashAttnFwdSm80INS1_25CollectiveMainloopFwdSm80ILi4ELi1ELb0EN4cute5tupleIJNS5_1CILi128EEENS7_ILi112EEENS7_ILi64EEEEEELi64ENS_10bfloat16_tEfNS_4arch4Sm80ELb0ELb0ELb0ELb0ELb0ELb0ELb1ELb0EEENS1_21CollectiveEpilogueFwdINS6_IJS8_SA_S9_EEENS6_IJNS7_ILi1EEESI_SI_EEESC_SE_Li128ELb0ELb1ELb0ELb0EEENS1_19SingleTileSchedulerILb0ELb0ELb1ELi128EEEEEEEEEvNT_6ParamsE)
        .other          _ZN7cutlass13device_kernelIN5flash19enable_sm80_to_sm89INS1_16FlashAttnFwdSm80INS1_25CollectiveMainloopFwdSm80ILi4ELi1ELb0EN4cute5tupleIJNS5_1CILi128EEENS7_ILi112EEENS7_ILi64EEEEEELi64ENS_10bfloat16_tEfNS_4arch4Sm80ELb0ELb0ELb0ELb0ELb0ELb0ELb1ELb0EEENS1_21CollectiveEpilogueFwdINS6_IJS8_SA_S9_EEENS6_IJNS7_ILi1EEESI_SI_EEESC_SE_Li128ELb0ELb1ELb0ELb0EEENS1_19SingleTileSchedulerILb0ELb0ELb1ELi128EEEEEEEEEvNT_6ParamsE,@"STO_CUDA_ENTRY STV_DEFAULT"
_ZN7cutlass13device_kernelIN5flash19enable_sm80_to_sm89INS1_16FlashAttnFwdSm80INS1_25CollectiveMainloopFwdSm80ILi4ELi1ELb0EN4cute5tupleIJNS5_1CILi128EEENS7_ILi112EEENS7_ILi64EEEEEELi64ENS_10bfloat16_tEfNS_4arch4Sm80ELb0ELb0ELb0ELb0ELb0ELb0ELb1ELb0EEENS1_21CollectiveEpilogueFwdINS6_IJS8_SA_S9_EEENS6_IJNS7_ILi1EEESI_SI_EEESC_SE_Li128ELb0ELb1ELb0ELb0EEENS1_19SingleTileSchedulerILb0ELb0ELb1ELi128EEEEEEEEEvNT_6ParamsE:
[----:B------:R-:W-:-:S03]  /*0000*/  MOV R1, c[0x0][0x28] ;  /* 0x00000a0000017a02 */ /* 0x000fc60000000f00 */
[----:B------:R-:W1:Y:S01]  /*0010*/  S2R R23, SR_CTAID.Z ;  /* 0x0000000000177919 */ /* 0x000e620000002700 */
[----:B------:R-:W-:Y:S02]  /*0020*/  IADD3 R1, R1, -0x88, RZ ;  /* 0xffffff7801017810 */ /* 0x000fe40007ffe0ff */
[----:B-1----:R-:W-:-:S13]  /*0030*/  ISETP.GE.AND P0, PT, R23, RZ, PT ;  /* 0x000000ff1700720c */ /* 0x002fda0003f06270 */
[----:B------:R-:W-:Y:S05]  /*0040*/  @!P0 EXIT ;  /* 0x000000000000894d */ /* 0x000fea0003800000 */
[----:B------:R-:W-:Y:S01]  /*0050*/  ISETP.NE.U32.AND P6, PT, RZ, c[0x0][0x340], PT ;  /* 0x0000d000ff007a0c */ /* 0x000fe20003fc5070 */
[----:B------:R-:W-:-:S03]  /*0060*/  ULDC.64 UR8, c[0x0][0x118] ;  /* 0x0000460000087ab9 */ /* 0x000fc60000000a00 */
[----:B------:R-:W-:-:S13]  /*0070*/  ISETP.NE.AND.EX P6, PT, RZ, c[0x0][0x344], PT, P6 ;  /* 0x0000d100ff007a0c */ /* 0x000fda0003fc5360 */
[----:B------:R-:W-:-:S04]  /*0080*/  @P6 IMAD.MOV.U32 R2, RZ, RZ, 0x4 ;  /* 0x00000004ff026424 */ /* 0x000fc800078e00ff */
[----:B------:R-:W-:-:S05]  /*0090*/  @P6 IMAD.WIDE R2, R23, R2, c[0x0][0x340] ;  /* 0x0000d00017026625 */ /* 0x000fca00078e0202 */
[----:B------:R1:W2:Y:S01]  /*00a0*/  @P6 LDG.E R24, [R2.64] ;  /* 0x0000000802186981 */ /* 0x0002a2000c1e1900 */
[----:B------:R-:W-:Y:S01]  /*00b0*/  IMAD.MOV.U32 R20, RZ, RZ, c[0x0][0x2c4] ;  /* 0x0000b100ff147624 */ /* 0x000fe200078e00ff */
[----:B------:R-:W-:Y:S01]  /*00c0*/  SHF.R.S32.HI R26, RZ, 0x1f, R23 ;  /* 0x0000001fff1a7819 */ /* 0x000fe20000011417 */
[----:B------:R-:W-:Y:S01]  /*00d0*/  IMAD.MOV.U32 R230, RZ, RZ, c[0x0][0x1d0] ;  /* 0x00007400ffe67624 */ /* 0x000fe200078e00ff */
[----:B------:R-:W3:Y:S01]  /*00e0*/  S2R R136, SR_TID.X ;  /* 0x0000000000887919 */ /* 0x000ee20000002100 */
[----:B------:R-:W-:Y:S01]  /*00f0*/  IMAD.MOV.U32 R226, RZ, RZ, c[0x0][0x1e0] ;  /* 0x00007800ffe27624 */ /* 0x000fe200078e00ff */
[----:B------:R-:W-:Y:S01]  /*0100*/  ISETP.NE.AND P0, PT, R20, 0x1, PT ;  /* 0x000000011400780c */ /* 0x000fe20003f05270 */
[----:B------:R-:W-:Y:S01]  /*0110*/  IMAD R5, R26, c[0x0][0x1c0], RZ ;  /* 0x000070001a057a24 */ /* 0x000fe200078e02ff */
[----:B------:R-:W4:Y:S01]  /*0120*/  S2R R28, SR_CTAID.Y ;  /* 0x00000000001c7919 */ /* 0x000f220000002600 */
[----:B------:R-:W-:Y:S02]  /*0130*/  IMAD R20, R20, c[0x0][0x168], RZ ;  /* 0x00005a0014147a24 */ /* 0x000fe400078e02ff */
[----:B------:R-:W-:Y:S01]  /*0140*/  IMAD R5, R23, c[0x0][0x1c4], R5 ;  /* 0x0000710017057a24 */ /* 0x000fe200078e0205 */
[----:B------:R-:W5:Y:S01]  /*0150*/  S2R R9, SR_CTAID.X ;  /* 0x0000000000097919 */ /* 0x000f620000002500 */
[----:B------:R-:W-:Y:S01]  /*0160*/  IMAD.MOV.U32 R227, RZ, RZ, c[0x0][0x1e4] ;  /* 0x00007900ffe37624 */ /* 0x000fe200078e00ff */
[----:B---3--:R-:W-:-:S04]  /*0170*/  SHF.R.S32.HI R22, RZ, 0x1f, R136 ;  /* 0x0000001fff167819 */ /* 0x008fc80000011488 */
[----:B-1----:R-:W-:Y:S01]  /*0180*/  LEA.HI R2, R22, R136, RZ, 0x3 ;  /* 0x0000008816027211 */ /* 0x002fe200078f18ff */
[----:B----4-:R-:W-:Y:S01]  /*0190*/  IMAD.WIDE.U32 R6, R28, c[0x0][0x1b8], RZ ;  /* 0x00006e001c067a25 */ /* 0x010fe200078e00ff */
[----:B------:R-:W-:Y:S02]  /*01a0*/  SHF.R.S32.HI R29, RZ, 0x1f, R28 ;  /* 0x0000001fff1d7819 */ /* 0x000fe4000001141c */
[----:B------:R-:W-:Y:S02]  /*01b0*/  LOP3.LUT R0, R2, 0xfffffff8, RZ, 0xc0, !PT ;  /* 0xfffffff802007812 */ /* 0x000fe400078ec0ff */
[----:B------:R-:W-:Y:S01]  /*01c0*/  SHF.R.S32.HI R17, RZ, 0x3, R2 ;  /* 0x00000003ff117819 */ /* 0x000fe20000011402 */
[----:B------:R-:W-:Y:S02]  /*01d0*/  IMAD R2, R29, c[0x0][0x1b8], RZ ;  /* 0x00006e001d027a24 */ /* 0x000fe400078e02ff */
[----:B------:R-:W-:Y:S01]  /*01e0*/  IMAD.IADD R72, R136, 0x1, -R0 ;  /* 0x0000000188487824 */ /* 0x000fe200078e0a00 */
[----:B------:R-:W-:Y:S01]  /*01f0*/  SHF.R.S32.HI R21, RZ, 0x1f, R17 ;  /* 0x0000001fff157819 */ /* 0x000fe20000011411 */
[----:B------:R-:W-:-:S02]  /*0200*/  IMAD R2, R28, c[0x0][0x1bc], R2 ;  /* 0x00006f001c027a24 */ /* 0x000fc400078e0202 */
[----:B------:R-:W-:Y:S02]  /*0210*/  IMAD R0, R72, 0x10, R17 ;  /* 0x0000001048007824 */ /* 0x000fe400078e0211 */
[----:B------:R-:W-:Y:S02]  /*0220*/  IMAD.IADD R3, R7, 0x1, R2 ;  /* 0x0000000107037824 */ /* 0x000fe400078e0202 */
[----:B-----5:R-:W-:Y:S02]  /*0230*/  IMAD R8, R9, 0x80, R0 ;  /* 0x0000008009087824 */ /* 0x020fe400078e0200 */
[----:B------:R-:W-:Y:S02]  /*0240*/  IMAD.MOV.U32 R2, RZ, RZ, R6 ;  /* 0x000000ffff027224 */ /* 0x000fe400078e0006 */
[----:B------:R-:W-:Y:S01]  /*0250*/  @P0 IMAD.HI.U32 R4, R8, c[0x0][0x2c8], RZ ;  /* 0x0000b20008040a27 */ /* 0x000fe200078e00ff */
[----:B------:R-:W-:Y:S03]  /*0260*/  STL [R1+0x50], R8 ;  /* 0x0000500801007387 */ /* 0x000fe60000100800 */
[----:B------:R-:W-:Y:S01]  /*0270*/  IMAD.MOV.U32 R0, RZ, RZ, R8 ;  /* 0x000000ffff007224 */ /* 0x000fe200078e0008 */
[----:B------:R-:W-:Y:S01]  /*0280*/  @P0 SHF.R.U32.HI R0, RZ, c[0x0][0x2cc], R4 ;  /* 0x0000b300ff000a19 */ /* 0x000fe20000011604 */
[----:B------:R-:W-:-:S03]  /*0290*/  IMAD.WIDE.U32 R2, R23, c[0x0][0x1c0], R2 ;  /* 0x0000700017027a25 */ /* 0x000fc600078e0002 */
[--C-:B------:R-:W-:Y:S01]  /*02a0*/  SHF.R.S32.HI R6, RZ, 0x1f, R0.reuse ;  /* 0x0000001fff067819 */ /* 0x100fe20000011400 */
[----:B------:R-:W-:Y:S02]  /*02b0*/  IMAD.MOV R4, RZ, RZ, -R0 ;  /* 0x000000ffff047224 */ /* 0x000fe400078e0a00 */
[----:B------:R-:W-:Y:S02]  /*02c0*/  IMAD.IADD R3, R3, 0x1, R5 ;  /* 0x0000000103037824 */ /* 0x000fe400078e0205 */
[----:B------:R-:W-:Y:S02]  /*02d0*/  IMAD R5, R4, c[0x0][0x2c4], R8 ;  /* 0x0000b10004057a24 */ /* 0x000fe400078e0208 */
[----:B------:R-:W-:Y:S02]  /*02e0*/  IMAD R6, R6, c[0x0][0x1b0], RZ ;  /* 0x00006c0006067a24 */ /* 0x000fe400078e02ff */
[----:B------:R-:W-:Y:S01]  /*02f0*/  IMAD.WIDE.U32 R2, R0, c[0x0][0x1b0], R2 ;  /* 0x00006c0000027a25 */ /* 0x000fe200078e0002 */
[----:B------:R-:W-:-:S03]  /*0300*/  SHF.R.S32.HI R4, RZ, 0x1f, R5 ;  /* 0x0000001fff047819 */ /* 0x000fc60000011405 */
[----:B------:R-:W-:Y:S02]  /*0310*/  IMAD R0, R0, c[0x0][0x1b4], R6 ;  /* 0x00006d0000007a24 */ /* 0x000fe400078e0206 */
[----:B------:R-:W-:Y:S02]  /*0320*/  IMAD.SHL.U32 R32, R72, 0x8, RZ ;  /* 0x0000000848207824 */ /* 0x000fe400078e00ff */
[----:B------:R-:W-:Y:S02]  /*0330*/  IMAD.IADD R3, R3, 0x1, R0 ;  /* 0x0000000103037824 */ /* 0x000fe400078e0200 */
[----:B------:R-:W-:Y:S01]  /*0340*/  IMAD R0, R4, c[0x0][0x1a8], RZ ;  /* 0x00006a0004007a24 */ /* 0x000fe200078e02ff */
[----:B------:R-:W-:Y:S01]  /*0350*/  ISETP.GE.AND P3, PT, R32, c[0x0][0x198], PT ;  /* 0x0000660020007a0c */ /* 0x000fe20003f66270 */
[----:B------:R-:W-:Y:S01]  /*0360*/  IMAD.WIDE.U32 R2, R5, c[0x0][0x1a8], R2 ;  /* 0x00006a0005027a25 */ /* 0x000fe200078e0002 */
[----:B------:R-:W-:-:S03]  /*0370*/  SHF.R.S32.HI R33, RZ, 0x1f, R32 ;  /* 0x0000001fff217819 */ /* 0x000fc60000011420 */
[----:B------:R-:W-:Y:S01]  /*0380*/  IMAD R0, R5, c[0x0][0x1ac], R0 ;  /* 0x00006b0005007a24 */ /* 0x000fe200078e0200 */
[----:B------:R-:W-:Y:S01]  /*0390*/  LEA R7, P0, R2, c[0x0][0x160], 0x1 ;  /* 0x0000580002077a11 */ /* 0x000fe200078008ff */
[----:B------:R-:W-:Y:S02]  /*03a0*/  IMAD.SHL.U32 R4, R17, 0x40, RZ ;  /* 0x0000004011047824 */ /* 0x000fe400078e00ff */
[----:B------:R-:W-:Y:S01]  /*03b0*/  IMAD.IADD R6, R3, 0x1, R0 ;  /* 0x0000000103067824 */ /* 0x000fe200078e0200 */
[----:B------:R-:W-:Y:S01]  /*03c0*/  IADD3 R3, R230, 0x6f, RZ ;  /* 0x0000006fe6037810 */ /* 0x000fe20007ffe0ff */
[----:B------:R-:W-:Y:S01]  /*03d0*/  IMAD R9, R9, 0x80, R17 ;  /* 0x0000008009097824 */ /* 0x000fe200078e0211 */
[----:B------:R-:W-:Y:S01]  /*03e0*/  LOP3.LUT R0, R4, 0x1c0, RZ, 0xc0, !PT ;  /* 0x000001c004007812 */ /* 0x000fe200078ec0ff */
[----:B------:R-:W-:Y:S01]  /*03f0*/  SHFL.IDX PT, R8, R7, 0x1, 0x181f ;  /* 0x00381f0007087f89 */ /* 0x000fe200000e0000 */
[----:B------:R-:W-:Y:S02]  /*0400*/  LEA.HI.X R6, R2, c[0x0][0x164], R6, 0x1, P0 ;  /* 0x0000590002067a11 */ /* 0x000fe400000f0c06 */
[----:B------:R-:W-:Y:S01]  /*0410*/  SHF.R.U32.HI R2, RZ, 0x3, R0 ;  /* 0x00000003ff027819 */ /* 0x000fe20000011600 */
[----:B------:R-:W1:Y:S01]  /*0420*/  SHFL.IDX PT, R4, R7, RZ, 0x181f ;  /* 0x00181fff07047589 */ /* 0x000e6200000e0000 */
[----:B------:R-:W-:-:S02]  /*0430*/  LOP3.LUT R0, R0, 0x38, R32, 0xf8, !PT ;  /* 0x0000003800007812 */ /* 0x000fc400078ef820 */
[C---:B------:R-:W-:Y:S01]  /*0440*/  ISETP.GE.AND P4, PT, R9.reuse, R20, PT ;  /* 0x000000140900720c */ /* 0x040fe20003f86270 */
[----:B------:R-:W3:Y:S01]  /*0450*/  SHFL.IDX PT, R5, R6, RZ, 0x181f ;  /* 0x00181fff06057589 */ /* 0x000ee200000e0000 */
[----:B------:R-:W-:Y:S02]  /*0460*/  LOP3.LUT R0, R0, R2, RZ, 0x3c, !PT ;  /* 0x0000000200007212 */ /* 0x000fe400078e3cff */
[----:B------:R-:W-:Y:S01]  /*0470*/  LEA.HI R2, R22, R136, RZ, 0x6 ;  /* 0x0000008816027211 */ /* 0x000fe200078f30ff */
[----:B------:R-:W4:Y:S01]  /*0480*/  SHFL.IDX PT, R11, R6, 0x1, 0x181f ;  /* 0x00381f00060b7f89 */ /* 0x000f2200000e0000 */
[C---:B------:R-:W-:Y:S02]  /*0490*/  IADD3 R10, R9.reuse, 0x10, RZ ;  /* 0x00000010090a7810 */ /* 0x040fe40007ffe0ff */
[C---:B------:R-:W-:Y:S01]  /*04a0*/  IADD3 R14, R9.reuse, 0x20, RZ ;  /* 0x00000020090e7810 */ /* 0x040fe20007ffe0ff */
[----:B------:R-:W-:Y:S01]  /*04b0*/  IMAD.SHL.U32 R2, R2, 0x8, RZ ;  /* 0x0000000802027824 */ /* 0x000fe200078e00ff */
[----:B------:R-:W-:Y:S01]  /*04c0*/  ISETP.GE.AND P2, PT, R10, R20, PT ;  /* 0x000000140a00720c */ /* 0x000fe20003f46270 */
[----:B------:R-:W-:Y:S01]  /*04d0*/  SHFL.IDX PT, R12, R6, 0x2, 0x181f ;  /* 0x00581f00060c7f89 */ /* 0x000fe200000e0000 */
[----:B------:R-:W-:-:S02]  /*04e0*/  IADD3 R13, R9, 0x30, RZ ;  /* 0x00000030090d7810 */ /* 0x000fc40007ffe0ff */
[----:B------:R-:W-:Y:S01]  /*04f0*/  LOP3.LUT R231, R0, 0xfffffe00, R2, 0xf8, !PT ;  /* 0xfffffe0000e77812 */ /* 0x000fe200078ef802 */
[----:B------:R-:W5:Y:S01]  /*0500*/  SHFL.IDX PT, R10, R7, 0x2, 0x181f ;  /* 0x00581f00070a7f89 */ /* 0x000f6200000e0000 */
[----:B------:R-:W-:Y:S01]  /*0510*/  IMAD.MOV.U32 R2, RZ, RZ, RZ ;  /* 0x000000ffff027224 */ /* 0x000fe200078e00ff */
[----:B------:R-:W-:Y:S02]  /*0520*/  ISETP.GE.AND P1, PT, R13, R20, PT ;  /* 0x000000140d00720c */ /* 0x000fe40003f26270 */
[----:B------:R-:W-:Y:S01]  /*0530*/  @!P4 IMAD.SHL.U32 R0, R231, 0x2, RZ ;  /* 0x00000002e700c824 */ /* 0x000fe200078e00ff */
[----:B------:R-:W-:Y:S01]  /*0540*/  IADD3 R13, R9, 0x40, RZ ;  /* 0x00000040090d7810 */ /* 0x000fe20007ffe0ff */
[----:B------:R-:W-:Y:S01]  /*0550*/  IMAD.HI R19, R3, -0x6db6db6d, R2 ;  /* 0x9249249303137827 */ /* 0x000fe200078e0202 */
[----:B-1----:R-:W-:Y:S01]  /*0560*/  @!P4 LEA R4, P0, R32, R4, 0x1 ;  /* 0x000000042004c211 */ /* 0x002fe200078008ff */
[----:B------:R-:W-:Y:S01]  /*0570*/  SHFL.IDX PT, R18, R6, 0x5, 0x181f ;  /* 0x00b81f0006127f89 */ /* 0x000fe200000e0000 */
[----:B------:R-:W-:-:S02]  /*0580*/  ISETP.GE.AND P5, PT, R13, R20, PT ;  /* 0x000000140d00720c */ /* 0x000fc40003fa6270 */
[----:B---3--:R-:W-:Y:S01]  /*0590*/  @!P4 LEA.HI.X R5, R32, R5, R33, 0x1, P0 ;  /* 0x000000052005c211 */ /* 0x008fe200000f0c21 */
[----:B------:R-:W-:Y:S01]  /*05a0*/  SHFL.IDX PT, R15, R7, 0x6, 0x181f ;  /* 0x00d81f00070f7f89 */ /* 0x000fe200000e0000 */
[----:B------:R-:W-:-:S03]  /*05b0*/  ISETP.GE.AND P0, PT, R14, R20, PT ;  /* 0x000000140e00720c */ /* 0x000fc60003f06270 */
[----:B------:R1:W-:Y:S01]  /*05c0*/  @!P4 LDGSTS.E.BYPASS.LTC128B.128 [R0+0x7100], [R4.64], !P3 ;  /* 0x071000000400cfae */ /* 0x0003e2000d901d48 */
[C---:B------:R-:W-:Y:S02]  /*05d0*/  @!P2 LEA R2, P4, R32.reuse, R8, 0x1 ;  /* 0x000000082002a211 */ /* 0x040fe400078808ff */
[----:B------:R-:W-:Y:S01]  /*05e0*/  IADD3 R8, R9, 0x50, RZ ;  /* 0x0000005009087810 */ /* 0x000fe20007ffe0ff */
[----:B------:R-:W-:Y:S01]  /*05f0*/  SHFL.IDX PT, R16, R6, 0x6, 0x181f ;  /* 0x00d81f0006107f89 */ /* 0x000fe200000e0000 */
[----:B----4-:R-:W-:Y:S02]  /*0600*/  @!P2 LEA.HI.X R3, R32, R11, R33, 0x1, P4 ;  /* 0x0000000b2003a211 */ /* 0x010fe400020f0c21 */
[----:B------:R-:W-:Y:S01]  /*0610*/  ISETP.GE.AND P4, PT, R8, R20, PT ;  /* 0x000000140800720c */ /* 0x000fe20003f86270 */
[----:B------:R-:W-:Y:S04]  /*0620*/  SHFL.IDX PT, R11, R7, 0x5, 0x181f ;  /* 0x00b81f00070b7f89 */ /* 0x000fe800000e0000 */
[----:B------:R-:W-:Y:S04]  /*0630*/  SHFL.IDX PT, R8, R7, 0x4, 0x181f ;  /* 0x00981f0007087f89 */ /* 0x000fe800000e0000 */
[----:B------:R-:W-:Y:S04]  /*0640*/  SHFL.IDX PT, R14, R6, 0x7, 0x181f ;  /* 0x00f81f00060e7f89 */ /* 0x000fe800000e0000 */
[----:B------:R-:W-:Y:S04]  /*0650*/  SHFL.IDX PT, R13, R7, 0x7, 0x181f ;  /* 0x00f81f00070d7f89 */ /* 0x000fe800000e0000 */
[----:B------:R-:W-:Y:S01]  /*0660*/  STL [R1+0x10], R231 ;  /* 0x000010e701007387 */ /* 0x000fe20000100800 */
[----:B-1----:R-:W-:-:S03]  /*0670*/  @!P2 IMAD.SHL.U32 R0, R231, 0x2, RZ ;  /* 0x00000002e700a824 */ /* 0x002fc600078e00ff */
[----:B------:R-:W1:Y:S04]  /*0680*/  SHFL.IDX PT, R4, R7, 0x3, 0x181f ;  /* 0x00781f0007047f89 */ /* 0x000e6800000e0000 */
[----:B------:R-:W3:Y:S04]  /*0690*/  SHFL.IDX PT, R5, R6, 0x3, 0x181f ;  /* 0x00781f0006057f89 */ /* 0x000ee800000e0000 */
[----:B------:R5:W-:Y:S04]  /*06a0*/  @!P2 LDGSTS.E.BYPASS.LTC128B.128 [R0+0x7900], [R2.64], !P3 ;  /* 0x079000000200afae */ /* 0x000be8000d901d48 */
[----:B------:R-:W-:Y:S01]  /*06b0*/  STL.64 [R1+0x18], R32 ;  /* 0x0000182001007387 */ /* 0x000fe20000100a00 */
[----:B-----5:R-:W-:Y:S01]  /*06c0*/  @!P0 LEA R2, P2, R32, R10, 0x1 ;  /* 0x0000000a20028211 */ /* 0x020fe200078408ff */
[----:B------:R-:W-:Y:S01]  /*06d0*/  IMAD R10, R21, c[0x0][0x1e0], RZ ;  /* 0x00007800150a7a24 */ /* 0x000fe200078e02ff */
[----:B------:R-:W-:-:S02]  /*06e0*/  IADD3 R0, R9, 0x60, RZ ;  /* 0x0000006009007810 */ /* 0x000fc40007ffe0ff */
[----:B------:R-:W-:Y:S01]  /*06f0*/  @!P0 LEA.HI.X R3, R32, R12, R33, 0x1, P2 ;  /* 0x0000000c20038211 */ /* 0x000fe200010f0c21 */
[----:B------:R-:W-:Y:S01]  /*0700*/  IMAD R10, R17, c[0x0][0x1e4], R10 ;  /* 0x00007900110a7a24 */ /* 0x000fe200078e020a */
[----:B------:R4:W5:Y:S01]  /*0710*/  SHFL.IDX PT, R12, R6, 0x4, 0x181f ;  /* 0x00981f00060c7f89 */ /* 0x00096200000e0000 */
[----:B------:R-:W-:Y:S01]  /*0720*/  ISETP.GE.AND P2, PT, R0, R20, PT ;  /* 0x000000140000720c */ /* 0x000fe20003f46270 */
[----:B------:R-:W-:-:S05]  /*0730*/  @!P0 IMAD.SHL.U32 R0, R231, 0x2, RZ ;  /* 0x00000002e7008824 */ /* 0x000fca00078e00ff */
[----:B------:R1:W-:Y:S01]  /*0740*/  @!P0 LDGSTS.E.BYPASS.LTC128B.128 [R0+0x8100], [R2.64], !P3 ;  /* 0x0810000002008fae */ /* 0x0003e2000d901d48 */
[----:B----4-:R-:W-:Y:S02]  /*0750*/  IADD3 R6, R9, 0x70, RZ ;  /* 0x0000007009067810 */ /* 0x010fe40007ffe0ff */
[----:B-1----:R-:W-:Y:S01]  /*0760*/  @!P1 LEA R2, P0, R32, R4, 0x1 ;  /* 0x0000000420029211 */ /* 0x002fe200078008ff */
[----:B------:R-:W-:-:S03]  /*0770*/  @!P1 IMAD.SHL.U32 R0, R231, 0x2, RZ ;  /* 0x00000002e7009824 */ /* 0x000fc600078e00ff */
[--C-:B---3--:R-:W-:Y:S01]  /*0780*/  @!P1 LEA.HI.X R3, R32, R5, R33.reuse, 0x1, P0 ;  /* 0x0000000520039211 */ /* 0x108fe200000f0c21 */
[----:B------:R-:W-:Y:S01]  /*0790*/  IMAD.WIDE.U32 R4, R17, c[0x0][0x1e0], R32 ;  /* 0x0000780011047a25 */ /* 0x000fe200078e0020 */
[----:B------:R-:W-:-:S03]  /*07a0*/  ISETP.GE.AND P0, PT, R6, R20, PT ;  /* 0x000000140600720c */ /* 0x000fc60003f06270 */
[----:B------:R1:W-:Y:S01]  /*07b0*/  @!P1 LDGSTS.E.BYPASS.LTC128B.128 [R0+0x8900], [R2.64], !P3 ;  /* 0x0890000002009fae */ /* 0x0003e2000d901d48 */
[----:B------:R-:W-:-:S04]  /*07c0*/  @!P5 LEA R8, P1, R32, R8, 0x1 ;  /* 0x000000082008d211 */ /* 0x000fc800078208ff */
[C---:B-----5:R-:W-:Y:S01]  /*07d0*/  @!P5 LEA.HI.X R9, R32.reuse, R12, R33, 0x1, P1 ;  /* 0x0000000c2009d211 */ /* 0x060fe200008f0c21 */
[----:B------:R-:W-:Y:S01]  /*07e0*/  @!P4 IMAD.SHL.U32 R12, R231, 0x2, RZ ;  /* 0x00000002e70cc824 */ /* 0x000fe200078e00ff */
[C---:B------:R-:W-:Y:S02]  /*07f0*/  @!P4 LEA R6, P1, R32.reuse, R11, 0x1 ;  /* 0x0000000b2006c211 */ /* 0x040fe400078208ff */
[----:B------:R-:W-:Y:S02]  /*0800*/  SHF.R.U32.HI R11, RZ, 0x1f, R19 ;  /* 0x0000001fff0b7819 */ /* 0x000fe40000011613 */
[----:B------:R-:W-:Y:S02]  /*0810*/  @!P4 LEA.HI.X R7, R32, R18, R33, 0x1, P1 ;  /* 0x000000122007c211 */ /* 0x000fe400008f0c21 */
[----:B------:R-:W-:-:S05]  /*0820*/  LEA.HI.SX32 R245, R19, R11, 0x1a ;  /* 0x0000000b13f57211 */ /* 0x000fca00078fd2ff */
[----:B------:R-:W-:Y:S01]  /*0830*/  STL [R1+0x38], R245 ;  /* 0x000038f501007387 */ /* 0x000fe20000100800 */
[----:B-1----:R-:W-:Y:S02]  /*0840*/  IMAD.IADD R3, R5, 0x1, R10 ;  /* 0x0000000105037824 */ /* 0x002fe400078e020a */
[----:B------:R-:W-:Y:S02]  /*0850*/  IMAD R0, R29, c[0x0][0x1e8], RZ ;  /* 0x00007a001d007a24 */ /* 0x000fe400078e02ff */
[----:B------:R-:W-:Y:S01]  /*0860*/  IMAD.MOV.U32 R2, RZ, RZ, R4 ;  /* 0x000000ffff027224 */ /* 0x000fe200078e0004 */
[----:B------:R-:W-:Y:S01]  /*0870*/  @!P2 LEA R4, P1, R32, R15, 0x1 ;  /* 0x0000000f2004a211 */ /* 0x000fe200078208ff */
[C---:B------:R-:W-:Y:S02]  /*0880*/  IMAD R0, R28.reuse, c[0x0][0x1ec], R0 ;  /* 0x00007b001c007a24 */ /* 0x040fe400078e0200 */
[----:B------:R-:W-:Y:S01]  /*0890*/  IMAD.WIDE.U32 R2, R28, c[0x0][0x1e8], R2 ;  /* 0x00007a001c027a25 */ /* 0x000fe200078e0002 */
[----:B------:R-:W-:-:S02]  /*08a0*/  @!P2 LEA.HI.X R5, R32, R16, R33, 0x1, P1 ;  /* 0x000000102005a211 */ /* 0x000fc400008f0c21 */
[----:B------:R-:W-:Y:S01]  /*08b0*/  @!P0 LEA R10, P1, R32, R13, 0x1 ;  /* 0x0000000d200a8211 */ /* 0x000fe200078208ff */
[----:B------:R-:W-:Y:S01]  /*08c0*/  IMAD.IADD R3, R3, 0x1, R0 ;  /* 0x0000000103037824 */ /* 0x000fe200078e0200 */
[----:B------:R-:W-:Y:S01]  /*08d0*/  LEA.HI R13, R22, R136, RZ, 0x4 ;  /* 0x00000088160d7211 */ /* 0x000fe200078f20ff */
[----:B------:R-:W-:Y:S01]  /*08e0*/  @!P5 IMAD.SHL.U32 R0, R231, 0x2, RZ ;  /* 0x00000002e700d824 */ /* 0x000fe200078e00ff */
[----:B------:R-:W-:Y:S01]  /*08f0*/  @!P0 LEA.HI.X R11, R32, R14, R33, 0x1, P1 ;  /* 0x0000000e200b8211 */ /* 0x000fe200008f0c21 */
[----:B------:R-:W-:-:S03]  /*0900*/  IMAD.SHL.U32 R16, R17, 0x8, RZ ;  /* 0x0000000811107824 */ /* 0x000fc600078e00ff */
[----:B------:R1:W-:Y:S04]  /*0910*/  @!P5 LDGSTS.E.BYPASS.LTC128B.128 [R0+0x9100], [R8.64], !P3 ;  /* 0x091000000800dfae */ /* 0x0003e8000d901d48 */
[----:B------:R3:W-:Y:S01]  /*0920*/  @!P4 LDGSTS.E.BYPASS.LTC128B.128 [R12+0x9900], [R6.64], !P3 ;  /* 0x09900000060ccfae */ /* 0x0007e2000d901d48 */
[----:B--2---:R-:W-:Y:S01]  /*0930*/  @P6 SHF.R.S32.HI R25, RZ, 0x1f, R24 ;  /* 0x0000001fff196819 */ /* 0x004fe20000011418 */
[----:B------:R-:W-:Y:S01]  /*0940*/  @!P6 IMAD.MOV.U32 R25, RZ, RZ, R26 ;  /* 0x000000ffff19e224 */ /* 0x000fe200078e001a */
[----:B------:R-:W-:Y:S01]  /*0950*/  IADD3 R26, R245, -0x1, RZ ;  /* 0xfffffffff51a7810 */ /* 0x000fe20007ffe0ff */
[----:B------:R-:W-:-:S03]  /*0960*/  @!P6 IMAD.MOV.U32 R24, RZ, RZ, R23 ;  /* 0x000000ffff18e224 */ /* 0x000fc600078e0017 */
[----:B------:R-:W-:Y:S01]  /*0970*/  SHF.R.S32.HI R27, RZ, 0x1f, R26 ;  /* 0x0000001fff1b7819 */ /* 0x000fe2000001141a */
[----:B------:R-:W-:-:S04]  /*0980*/  IMAD.WIDE.U32 R34, R24, c[0x0][0x1f0], R2 ;  /* 0x00007c0018227a25 */ /* 0x000fc800078e0002 */
[----:B------:R-:W-:Y:S01]  /*0990*/  IMAD.MOV.U32 R246, RZ, RZ, R34 ;  /* 0x000000fffff67224 */ /* 0x000fe200078e0022 */
[----:B------:R2:W-:Y:S01]  /*09a0*/  STL.64 [R1+0x30], R34 ;  /* 0x0000302201007387 */ /* 0x0005e20000100a00 */
[----:B-1----:R-:W-:Y:S02]  /*09b0*/  @!P2 IMAD.SHL.U32 R0, R231, 0x2, RZ ;  /* 0x00000002e700a824 */ /* 0x002fe400078e00ff */
[----:B------:R-:W-:Y:S02]  /*09c0*/  IMAD.MOV.U32 R8, RZ, RZ, 0x70 ;  /* 0x00000070ff087424 */ /* 0x000fe400078e00ff */
[----:B---3--:R-:W-:Y:S01]  /*09d0*/  IMAD.SHL.U32 R7, R227, 0x20, RZ ;  /* 0x00000020e3077824 */ /* 0x008fe200078e00ff */
[----:B------:R1:W-:Y:S01]  /*09e0*/  @!P2 LDGSTS.E.BYPASS.LTC128B.128 [R0+0xa100], [R4.64], !P3 ;  /* 0x0a1000000400afae */ /* 0x0003e2000d901d48 */
[----:B------:R-:W-:-:S04]  /*09f0*/  IMAD.WIDE.U32 R228, R8, c[0x0][0x1e0], RZ ;  /* 0x0000780008e47a25 */ /* 0x000fc800078e00ff */
[----:B------:R-:W-:-:S05]  /*0a00*/  IMAD R224, R245, -0x70, R8 ;  /* 0xffffff90f5e07824 */ /* 0x000fca00078e0208 */
[----:B------:R-:W-:-:S04]  /*0a10*/  IADD3 R30, R224, c[0x0][0x1d0], -R17 ;  /* 0x00007400e01e7a10 */ /* 0x000fc80007ffe811 */
[C---:B------:R-:W-:Y:S02]  /*0a20*/  ISETP.GE.AND P6, PT, R30.reuse, 0x21, PT ;  /* 0x000000211e00780c */ /* 0x040fe40003fc6270 */
[C---:B------:R-:W-:Y:S02]  /*0a30*/  ISETP.GE.AND P2, PT, R30.reuse, 0x1, PT ;  /* 0x000000011e00780c */ /* 0x040fe40003f46270 */
[----:B------:R-:W-:Y:S01]  /*0a40*/  ISETP.GE.AND P1, PT, R30, 0x11, PT ;  /* 0x000000111e00780c */ /* 0x000fe20003f26270 */
[----:B-1----:R-:W-:Y:S02]  /*0a50*/  IMAD R4, R8, c[0x0][0x1e4], RZ ;  /* 0x0000790008047a24 */ /* 0x002fe400078e02ff */
[----:B------:R-:W-:Y:S02]  /*0a60*/  IMAD R0, R25, c[0x0][0x1f0], RZ ;  /* 0x00007c0019007a24 */ /* 0x000fe400078e02ff */
[----:B------:R-:W-:Y:S02]  /*0a70*/  IMAD.IADD R225, R229, 0x1, R4 ;  /* 0x00000001e5e17824 */ /* 0x000fe400078e0204 */
[----:B------:R-:W-:-:S02]  /*0a80*/  IMAD R4, R24, c[0x0][0x1f4], R0 ;  /* 0x00007d0018047a24 */ /* 0x000fc400078e0200 */
[----:B------:R-:W-:Y:S02]  /*0a90*/  IMAD R0, R225, R26, RZ ;  /* 0x0000001ae1007224 */ /* 0x000fe400078e02ff */
[----:B------:R-:W-:Y:S02]  /*0aa0*/  IMAD.IADD R247, R35, 0x1, R4 ;  /* 0x0000000123f77824 */ /* 0x000fe400078e0204 */
[-C--:B------:R-:W-:Y:S02]  /*0ab0*/  IMAD R4, R27, R228.reuse, R0 ;  /* 0x000000e41b047224 */ /* 0x080fe400078e0200 */
[----:B------:R-:W-:Y:S01]  /*0ac0*/  @!P0 IMAD.SHL.U32 R0, R231, 0x2, RZ ;  /* 0x00000002e7008824 */ /* 0x000fe200078e00ff */
[----:B------:R1:W-:Y:S01]  /*0ad0*/  STL.64 [R1+0x28], R246 ;  /* 0x000028f601007387 */ /* 0x0003e20000100a00 */
[----:B------:R-:W-:-:S03]  /*0ae0*/  IMAD.WIDE.U32 R2, R26, R228, R246 ;  /* 0x000000e41a027225 */ /* 0x000fc600078e00f6 */
[----:B------:R3:W-:Y:S01]  /*0af0*/  @!P0 LDGSTS.E.BYPASS.LTC128B.128 [R0+0xa900], [R10.64], !P3 ;  /* 0x0a9000000a008fae */ /* 0x0007e2000d901d48 */
[----:B------:R-:W-:Y:S01]  /*0b00*/  IMAD.IADD R3, R3, 0x1, R4 ;  /* 0x0000000103037824 */ /* 0x000fe200078e0204 */
[----:B------:R-:W-:Y:S01]  /*0b10*/  @P2 LEA R6, P5, R2, c[0x0][0x1c8], 0x1 ;  /* 0x0000720002062a11 */ /* 0x000fe200078a08ff */
[----:B------:R-:W-:Y:S01]  /*0b20*/  @P2 IMAD.SHL.U32 R9, R231, 0x2, RZ ;  /* 0x00000002e7092824 */ /* 0x000fe200078e00ff */
[----:B------:R-:W0:Y:S04]  /*0b30*/  LDGDEPBAR ;  /* 0x00000000000079af */ /* 0x000e280000000000 */
[----:B------:R-:W-:Y:S01]  /*0b40*/  BAR.SYNC.DEFER_BLOCKING 0x0 ;  /* 0x0000000000007b1d */ /* 0x000fe20000010000 */
[----:B------:R-:W-:Y:S01]  /*0b50*/  ISETP.GE.AND P0, PT, R32, c[0x0][0x1d4], PT ;  /* 0x0000750020007a0c */ /* 0x000fe20003f06270 */
[C---:B---3--:R-:W-:Y:S01]  /*0b60*/  IMAD.WIDE.U32 R10, R226.reuse, 0x20, RZ ;  /* 0x00000020e20a7825 */ /* 0x048fe200078e00ff */
[----:B------:R-:W-:-:S04]  /*0b70*/  @P1 LEA R0, P4, R226, R2, 0x4 ;  /* 0x00000002e2001211 */ /* 0x000fc800078820ff */
[----:B------:R-:W-:Y:S02]  /*0b80*/  @P6 IADD3 R8, P3, R2, R10, RZ ;  /* 0x0000000a02086210 */ /* 0x000fe40007f7e0ff */
[----:B------:R-:W-:Y:S02]  /*0b90*/  @P1 LEA.HI.X R5, R226, R3, R227, 0x4, P4 ;  /* 0x00000003e2051211 */ /* 0x000fe400020f24e3 */
[----:B------:R-:W-:Y:S02]  /*0ba0*/  @P6 IADD3.X R10, R3, R11, R7, P3, !PT ;  /* 0x0000000b030a6210 */ /* 0x000fe40001ffe407 */
[----:B------:R-:W-:Y:S02]  /*0bb0*/  @P2 LEA.HI.X R7, R2, c[0x0][0x1cc], R3, 0x1, P5 ;  /* 0x0000730002072a11 */ /* 0x000fe400028f0c03 */
[----:B------:R-:W-:Y:S02]  /*0bc0*/  ISETP.GE.AND P5, PT, R30, 0x31, PT ;  /* 0x000000311e00780c */ /* 0x000fe40003fa6270 */
[----:B------:R-:W-:Y:S01]  /*0bd0*/  @P1 LEA R4, P4, R0, c[0x0][0x1c8], 0x1 ;  /* 0x0000720000041a11 */ /* 0x000fe200078808ff */
[----:B------:R-:W-:Y:S01]  /*0be0*/  @!PT LDS RZ, [RZ] ;  /* 0x00000000fffff984 */ /* 0x000fe20000000800 */
[----:B------:R-:W-:Y:S01]  /*0bf0*/  @!PT LDS RZ, [RZ] ;  /* 0x00000000fffff984 */ /* 0x000fe20000000800 */
[----:B------:R-:W-:Y:S01]  /*0c00*/  @!PT LDS RZ, [RZ] ;  /* 0x00000000fffff984 */ /* 0x000fe20000000800 */
[----:B------:R3:W-:Y:S01]  /*0c10*/  @P2 LDGSTS.E.BYPASS.LTC128B.128 [R9+0x3900], [R6.64], !P0 ;  /* 0x0390000006092fae */ /* 0x0007e2000c101d48 */
[----:B------:R-:W-:-:S02]  /*0c20*/  SHF.R.S32.HI R11, RZ, 0x4, R13 ;  /* 0x00000004ff0b7819 */ /* 0x000fc4000001140d */
[----:B------:R-:W-:Y:S01]  /*0c30*/  @P1 LEA.HI.X R5, R0, c[0x0][0x1cc], R5, 0x1, P4 ;  /* 0x0000730000051a11 */ /* 0x000fe200020f0c05 */
[----:B------:R-:W-:Y:S01]  /*0c40*/  @P1 IMAD.SHL.U32 R0, R231, 0x2, RZ ;  /* 0x00000002e7001824 */ /* 0x000fe200078e00ff */
[C---:B------:R-:W-:Y:S02]  /*0c50*/  ISETP.GE.AND P4, PT, R30.reuse, 0x41, PT ;  /* 0x000000411e00780c */ /* 0x040fe40003f86270 */
[----:B------:R-:W-:Y:S02]  /*0c60*/  ISETP.GE.AND P2, PT, R30, 0x61, PT ;  /* 0x000000611e00780c */ /* 0x000fe40003f46270 */
[----:B------:R4:W-:Y:S01]  /*0c70*/  @P1 LDGSTS.E.BYPASS.LTC128B.128 [R0+0x4100], [R4.64], !P0 ;  /* 0x0410000004001fae */ /* 0x0009e2000c101d48 */
[----:B------:R-:W-:Y:S02]  /*0c80*/  @P6 LEA R14, P1, R8, c[0x0][0x1c8], 0x1 ;  /* 0x00007200080e6a11 */ /* 0x000fe400078208ff */
[----:B------:R-:W-:Y:S02]  /*0c90*/  ISETP.GE.AND P3, PT, R30, 0x51, PT ;  /* 0x000000511e00780c */ /* 0x000fe40003f66270 */
[----:B------:R-:W-:-:S02]  /*0ca0*/  @P6 LEA.HI.X R15, R8, c[0x0][0x1cc], R10, 0x1, P1 ;  /* 0x00007300080f6a11 */ /* 0x000fc400008f0c0a */
[----:B------:R-:W-:-:S04]  /*0cb0*/  LOP3.LUT R10, R13, 0xfffffff0, RZ, 0xc0, !PT ;  /* 0xfffffff00d0a7812 */ /* 0x000fc800078ec0ff */
[----:B------:R-:W-:Y:S02]  /*0cc0*/  @P2 IMAD R19, R227, 0x60, RZ ;  /* 0x00000060e3132824 */ /* 0x000fe400078e02ff */
[----:B------:R-:W-:Y:S01]  /*0cd0*/  IMAD.IADD R10, R136, 0x1, -R10 ;  /* 0x00000001880a7824 */ /* 0x000fe200078e0a0a */
[----:B---3--:R-:W-:Y:S02]  /*0ce0*/  LEA.HI R6, R13, R11, RZ, 0x1 ;  /* 0x0000000b0d067211 */ /* 0x008fe400078f08ff */
[C---:B------:R-:W-:Y:S02]  /*0cf0*/  @P3 IMAD R7, R227.reuse, 0x50, RZ ;  /* 0x00000050e3073824 */ /* 0x040fe400078e02ff */
[----:B------:R-:W-:Y:S02]  /*0d00*/  SHF.R.S32.HI R18, RZ, 0x1f, R10 ;  /* 0x0000001fff127819 */ /* 0x000fe4000001140a */
[----:B------:R-:W-:Y:S02]  /*0d10*/  LOP3.LUT R6, R6, 0xfffffffe, RZ, 0xc0, !PT ;  /* 0xfffffffe06067812 */ /* 0x000fe400078ec0ff */
[----:B------:R-:W-:Y:S01]  /*0d20*/  LEA.HI R18, R18, R10, RZ, 0x3 ;  /* 0x0000000a12127211 */ /* 0x000fe200078f18ff */
[----:B----4-:R-:W-:-:S02]  /*0d30*/  @P5 IMAD R0, R227, 0x30, RZ ;  /* 0x00000030e3005824 */ /* 0x010fc400078e02ff */
[----:B------:R-:W-:-:S04]  /*0d40*/  @P5 IMAD.WIDE.U32 R4, R226, 0x30, R2 ;  /* 0x00000030e2045825 */ /* 0x000fc800078e0002 */
[----:B------:R-:W-:Y:S01]  /*0d50*/  @P5 IMAD.IADD R0, R5, 0x1, R0 ;  /* 0x0000000105005824 */ /* 0x000fe200078e0200 */
[----:B------:R-:W-:Y:S01]  /*0d60*/  @P5 LEA R12, P1, R4, c[0x0][0x1c8], 0x1 ;  /* 0x00007200040c5a11 */ /* 0x000fe200078208ff */
[----:B------:R-:W-:Y:S01]  /*0d70*/  IMAD.IADD R20, R11, 0x1, -R6 ;  /* 0x000000010b147824 */ /* 0x000fe200078e0a06 */
[----:B------:R-:W-:Y:S01]  /*0d80*/  LOP3.LUT R11, R18, 0xfffffff8, RZ, 0xc0, !PT ;  /* 0xfffffff8120b7812 */ /* 0x000fe200078ec0ff */
[----:B------:R-:W-:Y:S01]  /*0d90*/  @P2 IMAD.MOV.U32 R5, RZ, RZ, R3 ;  /* 0x000000ffff052224 */ /* 0x000fe200078e0003 */
[----:B------:R-:W-:Y:S01]  /*0da0*/  @P5 LEA.HI.X R13, R4, c[0x0][0x1cc], R0, 0x1, P1 ;  /* 0x00007300040d5a11 */ /* 0x000fe200008f0c00 */
[----:B------:R-:W-:Y:S01]  /*0db0*/  @P2 IMAD.MOV.U32 R4, RZ, RZ, R2 ;  /* 0x000000ffff042224 */ /* 0x000fe200078e0002 */
[----:B------:R-:W-:Y:S01]  /*0dc0*/  @P4 LEA R0, P1, R226, R2, 0x6 ;  /* 0x00000002e2004211 */ /* 0x000fe200078230ff */
[----:B------:R-:W-:Y:S02]  /*0dd0*/  IMAD.IADD R11, R10, 0x1, -R11 ;  /* 0x000000010a0b7824 */ /* 0x000fe400078e0a0b */
[C---:B------:R-:W-:Y:S01]  /*0de0*/  @P2 IMAD.WIDE.U32 R4, R226.reuse, 0x60, R4 ;  /* 0x00000060e2042825 */ /* 0x040fe200078e0004 */
[----:B------:R-:W-:-:S02]  /*0df0*/  @P4 LEA.HI.X R6, R226, R3, R227, 0x6, P1 ;  /* 0x00000003e2064211 */ /* 0x000fc400008f34e3 */
[----:B------:R-:W-:Y:S01]  /*0e00*/  @P4 LEA R8, P1, R0, c[0x0][0x1c8], 0x1 ;  /* 0x0000720000084a11 */ /* 0x000fe200078208ff */
[----:B------:R-:W-:-:S03]  /*0e10*/  @P3 IMAD.WIDE.U32 R2, R226, 0x50, R2 ;  /* 0x00000050e2023825 */ /* 0x000fc600078e0002 */
[----:B------:R-:W-:Y:S01]  /*0e20*/  @P4 LEA.HI.X R9, R0, c[0x0][0x1cc], R6, 0x1, P1 ;  /* 0x0000730000094a11 */ /* 0x000fe200008f0c06 */
[----:B------:R-:W-:Y:S01]  /*0e30*/  IMAD.SHL.U32 R0, R72, 0x40, RZ ;  /* 0x0000004048007824 */ /* 0x000fe200078e00ff */
[----:B------:R-:W-:Y:S01]  /*0e40*/  @P3 LEA R6, P1, R2, c[0x0][0x1c8], 0x1 ;  /* 0x0000720002063a11 */ /* 0x000fe200078208ff */
[----:B------:R-:W-:-:S03]  /*0e50*/  @P3 IMAD.IADD R3, R3, 0x1, R7 ;  /* 0x0000000103033824 */ /* 0x000fc600078e0207 */
[----:B------:R-:W-:Y:S02]  /*0e60*/  LOP3.LUT R0, R0, 0x1c0, RZ, 0xc0, !PT ;  /* 0x000001c000007812 */ /* 0x000fe400078ec0ff */
[----:B------:R-:W-:Y:S02]  /*0e70*/  @P3 LEA.HI.X R7, R2, c[0x0][0x1cc], R3, 0x1, P1 ;  /* 0x0000730002073a11 */ /* 0x000fe400008f0c03 */
[----:B------:R-:W-:Y:S02]  /*0e80*/  LOP3.LUT R16, R0, 0x8, R16, 0xf8, !PT ;  /* 0x0000000800107812 */ /* 0x000fe400078ef810 */
[----:B------:R-:W-:Y:S01]  /*0e90*/  SHF.R.U32.HI R3, RZ, 0x3, R0 ;  /* 0x00000003ff037819 */ /* 0x000fe20000011600 */
[----:B------:R-:W-:Y:S01]  /*0ea0*/  @P2 IMAD.IADD R0, R5, 0x1, R19 ;  /* 0x0000000105002824 */ /* 0x000fe200078e0213 */
[----:B------:R-:W-:Y:S01]  /*0eb0*/  @P2 LEA R2, P1, R4, c[0x0][0x1c8], 0x1 ;  /* 0x0000720004022a11 */ /* 0x000fe200078208ff */
[----:B------:R-:W-:Y:S01]  /*0ec0*/  @P6 IMAD.SHL.U32 R5, R231, 0x2, RZ ;  /* 0x00000002e7056824 */ /* 0x000fe200078e00ff */
[----:B------:R-:W-:-:S02]  /*0ed0*/  LOP3.LUT R16, R16, R3, RZ, 0x3c, !PT ;  /* 0x0000000310107212 */ /* 0x000fc400078e3cff */
[----:B------:R-:W-:Y:S01]  /*0ee0*/  @P2 LEA.HI.X R3, R4, c[0x0][0x1cc], R0, 0x1, P1 ;  /* 0x0000730004032a11 */ /* 0x000fe200008f0c00 */
[C---:B------:R-:W-:Y:S01]  /*0ef0*/  @P5 IMAD.SHL.U32 R0, R231.reuse, 0x2, RZ ;  /* 0x00000002e7005824 */ /* 0x040fe200078e00ff */
[----:B------:R3:W-:Y:S01]  /*0f00*/  @P6 LDGSTS.E.BYPASS.LTC128B.128 [R5+0x4900], [R14.64], !P0 ;  /* 0x049000000e056fae */ /* 0x0007e2000c101d48 */
[----:B------:R-:W-:-:S03]  /*0f10*/  @P3 IMAD.SHL.U32 R4, R231, 0x2, RZ ;  /* 0x00000002e7043824 */ /* 0x000fc600078e00ff */
[----:B------:R4:W-:Y:S01]  /*0f20*/  @P5 LDGSTS.E.BYPASS.LTC128B.128 [R0+0x5100], [R12.64], !P0 ;  /* 0x051000000c005fae */ /* 0x0009e2000c101d48 */
[C---:B---3--:R-:W-:Y:S02]  /*0f30*/  @P4 IMAD.SHL.U32 R5, R231.reuse, 0x2, RZ ;  /* 0x00000002e7054824 */ /* 0x048fe400078e00ff */
[----:B----4-:R-:W-:-:S03]  /*0f40*/  @P2 IMAD.SHL.U32 R0, R231, 0x2, RZ ;  /* 0x00000002e7002824 */ /* 0x010fc600078e00ff */
[----:B------:R3:W-:Y:S04]  /*0f50*/  @P4 LDGSTS.E.BYPASS.LTC128B.128 [R5+0x5900], [R8.64], !P0 ;  /* 0x0590000008054fae */ /* 0x0007e8000c101d48 */
[----:B------:R4:W-:Y:S04]  /*0f60*/  @P3 LDGSTS.E.BYPASS.LTC128B.128 [R4+0x6100], [R6.64], !P0 ;  /* 0x0610000006043fae */ /* 0x0009e8000c101d48 */
[----:B------:R5:W-:Y:S01]  /*0f70*/  @P2 LDGSTS.E.BYPASS.LTC128B.128 [R0+0x6900], [R2.64], !P0 ;  /* 0x0690000002002fae */ /* 0x000be2000c101d48 */
[C---:B------:R-:W-:Y:S02]  /*0f80*/  R2P PR, R11.reuse, 0x6 ;  /* 0x000000060b007804 */ /* 0x040fe40000000000 */
[----:B------:R-:W-:Y:S01]  /*0f90*/  LOP3.LUT P3, RZ, R72, 0x2, RZ, 0xc0, !PT ;  /* 0x0000000248ff7812 */ /* 0x000fe2000786c0ff */
[----:B------:R-:W0:Y:S01]  /*0fa0*/  LDGDEPBAR ;  /* 0x00000000000079af */ /* 0x000e220000000000 */
[----:B----4-:R-:W-:Y:S01]  /*0fb0*/  IMAD.SHL.U32 R4, R18, 0x40, RZ ;  /* 0x0000004012047824 */ /* 0x010fe200078e00ff */
[----:B------:R-:W-:Y:S01]  /*0fc0*/  LEA.HI R6, R22, R136, RZ, 0x5 ;  /* 0x0000008816067211 */ /* 0x000fe200078f28ff */
[----:B-----5:R-:W-:-:S03]  /*0fd0*/  IMAD.SHL.U32 R2, R11, 0x40, RZ ;  /* 0x000000400b027824 */ /* 0x020fc600078e00ff */
[----:B---3--:R-:W-:Y:S01]  /*0fe0*/  SHF.R.S32.HI R5, RZ, 0x5, R6 ;  /* 0x00000005ff057819 */ /* 0x008fe20000011406 */
[----:B------:R-:W-:Y:S01]  /*0ff0*/  IMAD.SHL.U32 R3, R20, 0x8, RZ ;  /* 0x0000000814037824 */ /* 0x000fe200078e00ff */
[----:B------:R-:W-:Y:S01]  /*1000*/  LOP3.LUT R138, R4, 0xfffffe00, RZ, 0xc0, !PT ;  /* 0xfffffe00048a7812 */ /* 0x000fe200078ec0ff */
[----:B------:R-:W-:Y:S01]  /*1010*/  IMAD R0, R20, 0x200, R16 ;  /* 0x0000020014007824 */ /* 0x000fe200078e0210 */
[----:B------:R-:W-:Y:S01]  /*1020*/  LOP3.LUT R2, R2, 0x1c0, RZ, 0xc0, !PT ;  /* 0x000001c002027812 */ /* 0x000fe200078ec0ff */
[----:B------:R-:W-:Y:S01]  /*1030*/  IMAD R4, R21, c[0x0][0x208], RZ ;  /* 0x0000820015047a24 */ /* 0x000fe200078e02ff */
[----:B------:R-:W-:-:S04]  /*1040*/  DEPBAR.LE SB0, 0x1 ;  /* 0x000080400000791a */ /* 0x000fc80000000000 */
[----:B------:R-:W-:Y:S01]  /*1050*/  LOP3.LUT R3, R2, 0x8, R3, 0xf8, !PT ;  /* 0x0000000802037812 */ /* 0x000fe200078ef803 */
[----:B------:R-:W-:Y:S01]  /*1060*/  IMAD.SHL.U32 R139, R0, 0x2, RZ ;  /* 0x00000002008b7824 */ /* 0x000fe200078e00ff */
[----:B------:R-:W-:Y:S01]  /*1070*/  SHF.R.U32.HI R2, RZ, 0x3, R2 ;  /* 0x00000003ff027819 */ /* 0x000fe20000011602 */
[----:B------:R-:W-:-:S04]  /*1080*/  DEPBAR.LE SB0, 0x0 ;  /* 0x000080000000791a */ /* 0x000fc80000000000 */
[----:B------:R-:W-:Y:S01]  /*1090*/  LOP3.LUT R137, R3, R2, RZ, 0x3c, !PT ;  /* 0x0000000203897212 */ /* 0x000fe200078e3cff */
[----:B------:R-:W-:Y:S01]  /*10a0*/  IMAD R2, R5, 0x400, R138 ;  /* 0x0000040005027824 */ /* 0x000fe200078e028a */
[----:B------:R-:W-:Y:S01]  /*10b0*/  BAR.SYNC.DEFER_BLOCKING 0x0 ;  /* 0x0000000000007b1d */ /* 0x000fe20000010000 */
[----:B------:R-:W-:Y:S01]  /*10c0*/  IMAD.MOV.U32 R3, RZ, RZ, 0x10 ;  /* 0x00000010ff037424 */ /* 0x000fe200078e00ff */
[----:B------:R-:W-:Y:S01]  /*10d0*/  IADD3 R238, R139, 0x3920, RZ ;  /* 0x000039208bee7810 */ /* 0x000fe20007ffe0ff */
[----:B------:R-:W-:Y:S01]  /*10e0*/  IMAD.IADD R0, R137, 0x1, R2 ;  /* 0x0000000189007824 */ /* 0x000fe200078e0202 */
[----:B------:R-:W-:Y:S02]  /*10f0*/  IADD3 R2, R139, 0x3900, RZ ;  /* 0x000039008b027810 */ /* 0x000fe40007ffe0ff */
[----:B------:R-:W-:Y:S01]  /*1100*/  SEL R3, R3, 0xfffffff0, !P1 ;  /* 0xfffffff003037807 */ /* 0x000fe20004800000 */
[----:B------:R-:W-:Y:S01]  /*1110*/  IMAD.SHL.U32 R234, R0, 0x2, RZ ;  /* 0x0000000200ea7824 */ /* 0x000fe200078e00ff */
[----:B------:R-:W-:Y:S01]  /*1120*/  ISETP.GE.AND P1, PT, R230, 0x1, PT ;  /* 0x00000001e600780c */ /* 0x000fe20003f26270 */
[C---:B------:R-:W-:Y:S01]  /*1130*/  IMAD R0, R17.reuse, c[0x0][0x20c], R4 ;  /* 0x0000830011007a24 */ /* 0x040fe200078e0204 */
[----:B------:R-:W-:Y:S01]  /*1140*/  @P3 IADD3 R238, R2, -0x20, RZ ;  /* 0xffffffe002ee3810 */ /* 0x000fe20007ffe0ff */
[----:B------:R-:W-:Y:S01]  /*1150*/  IMAD.WIDE.U32 R4, R17, c[0x0][0x208], R32 ;  /* 0x0000820011047a25 */ /* 0x000fe200078e0020 */
[----:B------:R-:W-:-:S02]  /*1160*/  LOP3.LUT R2, R6, 0xffffffe0, RZ, 0xc0, !PT ;  /* 0xffffffe006027812 */ /* 0x000fc400078ec0ff */
[C---:B------:R-:W-:Y:S01]  /*1170*/  IADD3 R244, R238.reuse, 0x800, RZ ;  /* 0x00000800eef47810 */ /* 0x040fe20007ffe0ff */
[----:B------:R-:W-:Y:S01]  /*1180*/  IMAD.IADD R5, R5, 0x1, R0 ;  /* 0x0000000105057824 */ /* 0x000fe200078e0200 */
[C---:B------:R-:W-:Y:S01]  /*1190*/  IADD3 R243, R238.reuse, 0x1000, RZ ;  /* 0x00001000eef37810 */ /* 0x040fe20007ffe0ff */
[----:B------:R-:W-:Y:S01]  /*11a0*/  IMAD R0, R29, c[0x0][0x210], RZ ;  /* 0x000084001d007a24 */ /* 0x000fe200078e02ff */
[----:B------:R-:W-:Y:S01]  /*11b0*/  IADD3 R242, R238, 0x1800, RZ ;  /* 0x00001800eef27810 */ /* 0x000fe20007ffe0ff */
[----:B------:R-:W-:Y:S01]  /*11c0*/  IMAD.WIDE.U32 R4, R28, c[0x0][0x210], R4 ;  /* 0x000084001c047a25 */ /* 0x000fe200078e0004 */
[C---:B------:R-:W-:Y:S02]  /*11d0*/  IADD3 R241, R238.reuse, 0x2000, RZ ;  /* 0x00002000eef17810 */ /* 0x040fe40007ffe0ff */
[----:B------:R-:W-:Y:S01]  /*11e0*/  IADD3 R240, R238, 0x2800, RZ ;  /* 0x00002800eef07810 */ /* 0x000fe20007ffe0ff */
[----:B------:R-:W-:Y:S01]  /*11f0*/  IMAD R0, R28, c[0x0][0x214], R0 ;  /* 0x000085001c007a24 */ /* 0x000fe200078e0200 */
[----:B------:R1:W3:Y:S01]  /*1200*/  LDSM.16.M88.4 R12, [R234+0x7100] ;  /* 0x00710000ea0c783b */ /* 0x0002e20000000200 */
[----:B------:R-:W-:Y:S01]  /*1210*/  IMAD R237, R3, 0x2, R234 ;  /* 0x0000000203ed7824 */ /* 0x000fe200078e02ea */
[----:B------:R-:W-:Y:S01]  /*1220*/  IADD3 R239, R238, 0x3000, RZ ;  /* 0x00003000eeef7810 */ /* 0x000fe20007ffe0ff */
[----:B------:R-:W-:Y:S01]  /*1230*/  IMAD.IADD R5, R5, 0x1, R0 ;  /* 0x0000000105057824 */ /* 0x000fe200078e0200 */
[----:B------:R1:W4:Y:S01]  /*1240*/  LDSM.16.M88.4 R8, [R234+0x9100] ;  /* 0x00910000ea08783b */ /* 0x0003220000000200 */
[----:B------:R-:W-:-:S02]  /*1250*/  IMAD R0, R25, c[0x0][0x218], RZ ;  /* 0x0000860019007a24 */ /* 0x000fc400078e02ff */
[C---:B--2---:R-:W-:Y:S01]  /*1260*/  IMAD.WIDE.U32 R34, R24.reuse, c[0x0][0x218], R4 ;  /* 0x0000860018227a25 */ /* 0x044fe200078e0004 */
[----:B------:R1:W2:Y:S03]  /*1270*/  LDSM.16.M88.4 R60, [R139+0x3900] ;  /* 0x003900008b3c783b */ /* 0x0002a60000000200 */
[----:B------:R-:W-:Y:S01]  /*1280*/  IMAD R0, R24, c[0x0][0x21c], R0 ;  /* 0x0000870018007a24 */ /* 0x000fe200078e0200 */
[----:B------:R1:W-:Y:S01]  /*1290*/  STL.64 [R1+0x48], R34 ;  /* 0x0000482201007387 */ /* 0x0003e20000100a00 */
[----:B------:R-:W-:Y:S02]  /*12a0*/  IMAD.IADD R136, R136, 0x1, -R2 ;  /* 0x0000000188887824 */ /* 0x000fe400078e0a02 */
[----:B------:R-:W-:Y:S01]  /*12b0*/  IMAD.IADD R65, R35, 0x1, R0 ;  /* 0x0000000123417824 */ /* 0x000fe200078e0200 */
[----:B------:R1:W1:Y:S01]  /*12c0*/  LDSM.16.M88.4 R56, [R139+0x4100] ;  /* 0x004100008b38783b */ /* 0x0002620000000200 */
[----:B------:R-:W-:-:S03]  /*12d0*/  IMAD.MOV.U32 R2, RZ, RZ, 0x20 ;  /* 0x00000020ff027424 */ /* 0x000fc600078e00ff */
[----:B------:R1:W-:Y:S02]  /*12e0*/  STL [R1+0x44], R65 ;  /* 0x0000444101007387 */ /* 0x0003e40000100800 */
[----:B------:R-:W-:Y:S02]  /*12f0*/  SEL R4, R2, 0xffffffe0, !P2 ;  /* 0xffffffe002047807 */ /* 0x000fe40005000000 */
[----:B------:R1:W1:Y:S04]  /*1300*/  LDSM.16.M88.4 R52, [R139+0x4900] ;  /* 0x004900008b34783b */ /* 0x0002680000000200 */
[----:B------:R1:W1:Y:S04]  /*1310*/  LDSM.16.M88.4 R48, [R139+0x5100] ;  /* 0x005100008b30783b */ /* 0x0002680000000200 */
[----:B------:R1:W1:Y:S04]  /*1320*/  LDSM.16.M88.4 R44, [R139+0x5900] ;  /* 0x005900008b2c783b */ /* 0x0002680000000200 */
[----:B------:R1:W1:Y:S04]  /*1330*/  LDSM.16.M88.4 R40, [R139+0x6100] ;  /* 0x006100008b28783b */ /* 0x0002680000000200 */
[----:B------:R1:W1:Y:S04]  /*1340*/  LDSM.16.M88.4 R36, [R139+0x6900] ;  /* 0x006900008b24783b */ /* 0x0002680000000200 */
[----:B------:R1:W1:Y:S04]  /*1350*/  LDSM.16.M88.4 R20, [R237+0x7100] ;  /* 0x00710000ed14783b */ /* 0x0002680000000200 */
[----:B------:R1:W1:Y:S04]  /*1360*/  LDSM.16.M88.4 R16, [R237+0x9100] ;  /* 0x00910000ed10783b */ /* 0x0002680000000200 */
[----:B------:R1:W1:Y:S04]  /*1370*/  LDSM.16.M88.4 R112, [R238] ;  /* 0x00000000ee70783b */ /* 0x0002680000000200 */
[----:B------:R1:W1:Y:S04]  /*1380*/  LDSM.16.M88.4 R108, [R238+0x800] ;  /* 0x00080000ee6c783b */ /* 0x0002680000000200 */
[----:B------:R1:W1:Y:S04]  /*1390*/  LDSM.16.M88.4 R104, [R238+0x1000] ;  /* 0x00100000ee68783b */ /* 0x0002680000000200 */
[----:B------:R1:W1:Y:S04]  /*13a0*/  LDSM.16.M88.4 R100, [R238+0x1800] ;  /* 0x00180000ee64783b */ /* 0x0002680000000200 */
[----:B------:R1:W1:Y:S04]  /*13b0*/  LDSM.16.M88.4 R96, [R238+0x2000] ;  /* 0x00200000ee60783b */ /* 0x0002680000000200 */
[----:B------:R1:W1:Y:S04]  /*13c0*/  LDSM.16.M88.4 R92, [R238+0x2800] ;  /* 0x00280000ee5c783b */ /* 0x0002680000000200 */
[----:B------:R1:W1:Y:S01]  /*13d0*/  LDSM.16.M88.4 R88, [R238+0x3000] ;  /* 0x00300000ee58783b */ /* 0x0002620000000200 */
[----:B------:R-:W-:Y:S05]  /*13e0*/  @!P1 BRA `(.L_x_0) ;  /* 0x000002f000009947 */ /* 0x000fea0003800000 */
[----:B--234-:R-:W-:Y:S01]  /*13f0*/  IMAD R0, R27, c[0x0][0x208], RZ ;  /* 0x000082001b007a24 */ /* 0x01cfe200078e02ff */
[----:B------:R-:W-:Y:S01]  /*1400*/  ISETP.GE.AND P3, PT, R32, c[0x0][0x1d4], PT ;  /* 0x0000750020007a0c */ /* 0x000fe20003f66270 */
[----:B------:R-:W-:-:S03]  /*1410*/  IMAD.WIDE.U32 R6, R26, c[0x0][0x208], RZ ;  /* 0x000082001a067a25 */ /* 0x000fc600078e00ff */
[----:B------:R-:W-:Y:S01]  /*1420*/  ISETP.LT.OR P6, PT, R30, 0x1, P3 ;  /* 0x000000011e00780c */ /* 0x000fe20001fc1670 */
[----:B------:R-:W-:Y:S01]  /*1430*/  IMAD R0, R26, c[0x0][0x20c], R0 ;  /* 0x000083001a007a24 */ /* 0x000fe200078e0200 */
[C---:B------:R-:W-:Y:S01]  /*1440*/  ISETP.LT.OR P5, PT, R30.reuse, 0x11, P3 ;  /* 0x000000111e00780c */ /* 0x040fe20001fa1670 */
[----:B------:R-:W-:Y:S01]  /*1450*/  IMAD.MOV.U32 R24, RZ, RZ, R64 ;  /* 0x000000ffff187224 */ /* 0x000fe200078e0040 */
[----:B------:R-:W-:Y:S01]  /*1460*/  ISETP.LT.OR P4, PT, R30, 0x21, P3 ;  /* 0x000000211e00780c */ /* 0x000fe20001f81670 */
[----:B------:R-:W-:Y:S02]  /*1470*/  IMAD.MOV.U32 R25, RZ, RZ, R65 ;  /* 0x000000ffff197224 */ /* 0x000fe400078e0041 */
[----:B------:R-:W-:Y:S02]  /*1480*/  IMAD.IADD R0, R7, 0x1, R0 ;  /* 0x0000000107007824 */ /* 0x000fe400078e0200 */
[----:B------:R-:W-:Y:S02]  /*1490*/  IMAD.MOV.U32 R24, RZ, RZ, R34 ;  /* 0x000000ffff187224 */ /* 0x000fe400078e0022 */
[----:B------:R-:W-:-:S02]  /*14a0*/  IMAD R0, R0, 0x70, RZ ;  /* 0x0000007000007824 */ /* 0x000fc400078e02ff */
[----:B------:R-:W-:Y:S01]  /*14b0*/  IMAD.WIDE.U32 R6, R6, 0x70, R24 ;  /* 0x0000007006067825 */ /* 0x000fe200078e0018 */
[----:B------:R2:W-:Y:S03]  /*14c0*/  STL.64 [R1+0x40], R24 ;  /* 0x0000401801007387 */ /* 0x0005e60000100a00 */
[----:B------:R-:W-:Y:S01]  /*14d0*/  IMAD.WIDE.U32 R32, R2, c[0x0][0x208], RZ ;  /* 0x0000820002207a25 */ /* 0x000fe200078e00ff */
[----:B------:R-:W-:-:S03]  /*14e0*/  IADD3 R0, R7, R0, RZ ;  /* 0x0000000007007210 */ /* 0x000fc60007ffe0ff */
[----:B------:R-:W-:Y:S02]  /*14f0*/  IMAD R5, R2, c[0x0][0x20c], RZ ;  /* 0x0000830002057a24 */ /* 0x000fe400078e02ff */
[----:B------:R-:W-:Y:S01]  /*1500*/  IMAD.SHL.U32 R2, R231, 0x2, RZ ;  /* 0x00000002e7027824 */ /* 0x000fe200078e00ff */
[----:B--2---:R-:W-:-:S04]  /*1510*/  LEA R24, P1, R6, c[0x0][0x1f8], 0x1 ;  /* 0x00007e0006187a11 */ /* 0x004fc800078208ff */
[----:B------:R-:W-:Y:S01]  /*1520*/  LEA.HI.X R25, R6, c[0x0][0x1fc], R0, 0x1, P1 ;  /* 0x00007f0006197a11 */ /* 0x000fe200008f0c00 */
[----:B------:R-:W-:Y:S01]  /*1530*/  IMAD.IADD R0, R33, 0x1, R5 ;  /* 0x0000000121007824 */ /* 0x000fe200078e0205 */
[----:B------:R-:W-:-:S03]  /*1540*/  IADD3 R6, P2, R24, R32, RZ ;  /* 0x0000002018067210 */ /* 0x000fc60007f5e0ff */
[----:B------:R-:W-:Y:S01]  /*1550*/  @!PT LDS RZ, [RZ] ;  /* 0x00000000fffff984 */ /* 0x000fe20000000800 */
[----:B------:R-:W-:Y:S01]  /*1560*/  @!PT LDS RZ, [RZ] ;  /* 0x00000000fffff984 */ /* 0x000fe20000000800 */
[----:B------:R-:W-:Y:S01]  /*1570*/  @!PT LDS RZ, [RZ] ;  /* 0x00000000fffff984 */ /* 0x000fe20000000800 */
[----:B------:R2:W-:Y:S01]  /*1580*/  LDGSTS.E.BYPASS.LTC128B.128 [R2+0x100], [R24.64], !P6 ;  /* 0x0010000018027fae */ /* 0x0005e2000f101d48 */
[-C--:B------:R-:W-:Y:S01]  /*1590*/  IADD3 R28, P1, R6, R32.reuse, RZ ;  /* 0x00000020061c7210 */ /* 0x080fe20007f3e0ff */
[----:B------:R-:W-:Y:S01]  /*15a0*/  IMAD.X R7, R0, 0x1, R25, P2 ;  /* 0x0000000100077824 */ /* 0x000fe200010e0619 */
[----:B------:R-:W-:Y:S02]  /*15b0*/  ISETP.LT.OR P6, PT, R30, 0x31, P3 ;  /* 0x000000311e00780c */ /* 0x000fe40001fc1670 */
[----:B------:R-:W-:Y:S02]  /*15c0*/  IADD3 R26, P2, R28, R32, RZ ;  /* 0x000000201c1a7210 */ /* 0x000fe40007f5e0ff */
[----:B------:R-:W-:Y:S01]  /*15d0*/  IADD3.X R29, R7, R0, RZ, P1, !PT ;  /* 0x00000000071d7210 */ /* 0x000fe20000ffe4ff */
[----:B------:R3:W-:Y:S01]  /*15e0*/  LDGSTS.E.BYPASS.LTC128B.128 [R2+0x900], [R6.64], !P5 ;  /* 0x0090000006027fae */ /* 0x0007e2000e901d48 */
[----:B------:R-:W-:-:S03]  /*15f0*/  ISETP.LT.OR P5, PT, R30, 0x41, P3 ;  /* 0x000000411e00780c */ /* 0x000fc60001fa1670 */
[----:B------:R-:W-:Y:S01]  /*1600*/  IMAD.X R27, R29, 0x1, R0, P2 ;  /* 0x000000011d1b7824 */ /* 0x000fe200010e0600 */
[----:B------:R4:W-:Y:S01]  /*1610*/  LDGSTS.E.BYPASS.LTC128B.128 [R2+0x1100], [R28.64], !P4 ;  /* 0x011000001c027fae */ /* 0x0009e2000e101d48 */
[C---:B------:R-:W-:Y:S02]  /*1620*/  ISETP.LT.OR P4, PT, R30.reuse, 0x51, P3 ;  /* 0x000000511e00780c */ /* 0x040fe40001f81670 */
[----:B------:R-:W-:Y:S01]  /*1630*/  ISETP.LT.OR P3, PT, R30, 0x61, P3 ;  /* 0x000000611e00780c */ /* 0x000fe20001f61670 */
[----:B------:R1:W-:Y:S01]  /*1640*/  LDGSTS.E.BYPASS.LTC128B.128 [R2+0x1900], [R26.64], !P6 ;  /* 0x019000001a027fae */ /* 0x0003e2000f101d48 */
[----:B--2---:R-:W-:-:S05]  /*1650*/  IADD3 R24, P1, R26, R32, RZ ;  /* 0x000000201a187210 */ /* 0x004fca0007f3e0ff */
[----:B------:R-:W-:Y:S01]  /*1660*/  IMAD.X R25, R27, 0x1, R0, P1 ;  /* 0x000000011b197824 */ /* 0x000fe200008e0600 */
[----:B---3--:R-:W-:-:S04]  /*1670*/  IADD3 R6, P2, R24, R32, RZ ;  /* 0x0000002018067210 */ /* 0x008fc80007f5e0ff */
[----:B------:R1:W-:Y:S01]  /*1680*/  LDGSTS.E.BYPASS.LTC128B.128 [R2+0x2100], [R24.64], !P5 ;  /* 0x0210000018027fae */ /* 0x0003e2000e901d48 */
[----:B------:R-:W-:Y:S02]  /*1690*/  IADD3.X R7, R25, R0, RZ, P2, !PT ;  /* 0x0000000019077210 */ /* 0x000fe400017fe4ff */
[----:B----4-:R-:W-:-:S03]  /*16a0*/  IADD3 R28, P1, R6, R32, RZ ;  /* 0x00000020061c7210 */ /* 0x010fc60007f3e0ff */
[----:B------:R1:W-:Y:S02]  /*16b0*/  LDGSTS.E.BYPASS.LTC128B.128 [R2+0x2900], [R6.64], !P4 ;  /* 0x0290000006027fae */ /* 0x0003e4000e101d48 */
[----:B------:R-:W-:-:S05]  /*16c0*/  IMAD.X R29, R7, 0x1, R0, P1 ;  /* 0x00000001071d7824 */ /* 0x000fca00008e0600 */
[----:B------:R1:W-:Y:S03]  /*16d0*/  LDGSTS.E.BYPASS.LTC128B.128 [R2+0x3100], [R28.64], !P3 ;  /* 0x031000001c027fae */ /* 0x0003e6000d901d48 */
.L_x_0:
[C---:B-1234-:R-:W-:Y:S01]  /*16e0*/  HMMA.16816.F32.BF16 R32, R8.reuse, R60, RZ ;  /* 0x0000003c0820723c */ /* 0x05efe200000418ff */
[----:B------:R-:W-:Y:S01]  /*16f0*/  IMAD.MOV.U32 R0, RZ, RZ, 0x40 ;  /* 0x00000040ff007424 */ /* 0x000fe200078e00ff */
[----:B------:R-:W-:Y:S01]  /*1700*/  LOP3.LUT P1, RZ, R72, 0x4, RZ, 0xc0, !PT ;  /* 0x0000000448ff7812 */ /* 0x000fe2000782c0ff */
[----:B------:R-:W-:Y:S01]  /*1710*/  IMAD R235, R4, 0x2, R234 ;  /* 0x0000000204eb7824 */ /* 0x000fe200078e02ea */
[----:B------:R-:W0:Y:S02]  /*1720*/  LDGDEPBAR ;  /* 0x00000000000079af */ /* 0x000e240000000000 */
[----:B------:R-:W-:Y:S01]  /*1730*/  SEL R0, R0, 0xffffffc0, !P1 ;  /* 0xffffffc000007807 */ /* 0x000fe20004800000 */
[----:B------:R-:W-:Y:S01]  /*1740*/  IMAD R236, R3, 0x2, R235 ;  /* 0x0000000203ec7824 */ /* 0x000fe200078e02eb */
[----:B------:R-:W-:Y:S01]  /*1750*/  HMMA.16816.F32.BF16 R28, R8, R56, RZ ;  /* 0x00000038081c723c */ /* 0x000fe200000418ff */
[----:B------:R-:W-:Y:S02]  /*1760*/  ISETP.GE.AND P1, PT, R230, 0x71, PT ;  /* 0x00000071e600780c */ /* 0x000fe40003f26270 */
[----:B------:R-:W-:-:S02]  /*1770*/  IADD3 R233, R139, R0, RZ ;  /* 0x000000008be97210 */ /* 0x000fc40007ffe0ff */
[----:B------:R-:W-:Y:S01]  /*1780*/  IADD3 R232, R238, R0, RZ ;  /* 0x00000000eee87210 */ /* 0x000fe20007ffe0ff */
[----:B------:R-:W-:Y:S02]  /*1790*/  IMAD.IADD R0, R138, 0x1, R137 ;  /* 0x000000018a007824 */ /* 0x000fe400078e0289 */
[C---:B------:R-:W-:Y:S01]  /*17a0*/  HMMA.16816.F32.BF16 R24, R8.reuse, R52, RZ ;  /* 0x000000340818723c */ /* 0x040fe200000418ff */
[----:B------:R-:W-:Y:S07]  /*17b0*/  LDSM.16.M88.4 R72, [R233+0x4100] ;  /* 0x00410000e948783b */ /* 0x000fee0000000200 */
[C---:B------:R-:W-:Y:S08]  /*17c0*/  HMMA.16816.F32.BF16 R64, R8.reuse, R48, RZ ;  /* 0x000000300840723c */ /* 0x040ff000000418ff */
        /* <DEDUP_REMOVED lines=9> */
[----:B------:R-:W-:Y:S08]  /*1860*/  HMMA.16816.F32.BF16 R188, R8, R38, RZ ;  /* 0x0000002608bc723c */ /* 0x000ff000000418ff */
        /* <DEDUP_REMOVED lines=10> */
[C---:B------:R-:W-:Y:S01]  /*1910*/  HMMA.16816.F32.BF16 R152, R12.reuse, R62, RZ ;  /* 0x0000003e0c98723c */ /* 0x040fe200000418ff */
[----:B------:R-:W-:Y:S07]  /*1920*/  LDSM.16.M88.4 R60, [R233+0x5900] ;  /* 0x00590000e93c783b */ /* 0x000fee0000000200 */
[C---:B------:R-:W-:Y:S01]  /*1930*/  HMMA.16816.F32.BF16 R148, R12.reuse, R58, RZ ;  /* 0x0000003a0c94723c */ /* 0x040fe200000418ff */
[----:B------:R-:W-:Y:S07]  /*1940*/  LDSM.16.M88.4 R56, [R233+0x6100] ;  /* 0x00610000e938783b */ /* 0x000fee0000000200 */
[C---:B------:R-:W-:Y:S01]  /*1950*/  HMMA.16816.F32.BF16 R144, R12.reuse, R54, RZ ;  /* 0x000000360c90723c */ /* 0x040fe200000418ff */
[----:B------:R-:W-:Y:S07]  /*1960*/  LDSM.16.M88.4 R52, [R233+0x6900] ;  /* 0x00690000e934783b */ /* 0x000fee0000000200 */
[----:B------:R-:W-:Y:S08]  /*1970*/  HMMA.16816.F32.BF16 R48, R12, R38, RZ ;  /* 0x000000260c30723c */ /* 0x000ff000000418ff */
[C---:B------:R-:W-:Y:S08]  /*1980*/  HMMA.16816.F32.BF16 R44, R16.reuse, R112, R32 ;  /* 0x00000070102c723c */ /* 0x040ff00000041820 */
[C---:B------:R-:W-:Y:S08]  /*1990*/  HMMA.16816.F32.BF16 R40, R16.reuse, R108, R28 ;  /* 0x0000006c1028723c */ /* 0x040ff0000004181c */
[C---:B------:R-:W-:Y:S01]  /*19a0*/  HMMA.16816.F32.BF16 R28, R16.reuse, R104, R24 ;  /* 0x00000068101c723c */ /* 0x040fe20000041818 */
[----:B------:R-:W-:Y:S07]  /*19b0*/  LDSM.16.M88.4 R24, [R235+0x9100] ;  /* 0x00910000eb18783b */ /* 0x000fee0000000200 */
[C---:B------:R-:W-:Y:S01]  /*19c0*/  HMMA.16816.F32.BF16 R12, R16.reuse, R100, R64 ;  /* 0x00000064100c723c */ /* 0x040fe20000041840 */
[----:B------:R-:W-:Y:S07]  /*19d0*/  LDSM.16.M88.4 R64, [R233+0x5100] ;  /* 0x00510000e940783b */ /* 0x000fee0000000200 */
[C---:B------:R-:W-:Y:S01]  /*19e0*/  HMMA.16816.F32.BF16 R32, R16.reuse, R92, R76 ;  /* 0x0000005c1020723c */ /* 0x040fe2000004184c */
[----:B------:R-:W1:Y:S07]  /*19f0*/  LDSM.16.M88.4 R76, [R233+0x3900] ;  /* 0x00390000e94c783b */ /* 0x000e6e0000000200 */
[C---:B------:R-:W-:Y:S01]  /*1a00*/  HMMA.16816.F32.BF16 R8, R16.reuse, R96, R68 ;  /* 0x000000601008723c */ /* 0x040fe20000041844 */
[----:B------:R-:W2:Y:S07]  /*1a10*/  LDSM.16.M88.4 R68, [R233+0x4900] ;  /* 0x00490000e944783b */ /* 0x000eae0000000200 */
[C---:B------:R-:W-:Y:S08]  /*1a20*/  HMMA.16816.F32.BF16 R36, R16.reuse, R88, R80 ;  /* 0x000000581024723c */ /* 0x040ff00000041850 */
[C---:B------:R-:W-:Y:S08]  /*1a30*/  HMMA.16816.F32.BF16 R208, R16.reuse, R106, R84 ;  /* 0x0000006a10d0723c */ /* 0x040ff00000041854 */
[C---:B------:R-:W-:Y:S08]  /*1a40*/  HMMA.16816.F32.BF16 R80, R16.reuse, R114, R120 ;  /* 0x000000721050723c */ /* 0x040ff00000041878 */
[C---:B------:R-:W-:Y:S08]  /*1a50*/  HMMA.16816.F32.BF16 R196, R16.reuse, R110, R116 ;  /* 0x0000006e10c4723c */ /* 0x040ff00000041874 */
[C---:B------:R-:W-:Y:S08]  /*1a60*/  HMMA.16816.F32.BF16 R204, R16.reuse, R102, R124 ;  /* 0x0000006610cc723c */ /* 0x040ff0000004187c */
[C---:B------:R-:W-:Y:S08]  /*1a70*/  HMMA.16816.F32.BF16 R200, R16.reuse, R98, R176 ;  /* 0x0000006210c8723c */ /* 0x040ff000000418b0 */
[C---:B------:R-:W-:Y:S08]  /*1a80*/  HMMA.16816.F32.BF16 R192, R16.reuse, R94, R192 ;  /* 0x0000005e10c0723c */ /* 0x040ff000000418c0 */
[----:B------:R-:W-:Y:S01]  /*1a90*/  HMMA.16816.F32.BF16 R84, R16, R90, R188 ;  /* 0x0000005a1054723c */ /* 0x000fe200000418bc */
[----:B------:R-:W3:Y:S07]  /*1aa0*/  LDSM.16.M88.4 R16, [R235+0x7100] ;  /* 0x00710000eb10783b */ /* 0x000eee0000000200 */
[C---:B------:R-:W-:Y:S08]  /*1ab0*/  HMMA.16816.F32.BF16 R184, R20.reuse, R112, R184 ;  /* 0x0000007014b8723c */ /* 0x040ff000000418b8 */
        /* <DEDUP_REMOVED lines=13> */
[----:B------:R-:W-:Y:S04]  /*1b90*/  LDSM.16.M88.4 R48, [R232] ;  /* 0x00000000e830783b */ /* 0x000fe80000000200 */
[----:B------:R-:W-:Y:S03]  /*1ba0*/  LDSM.16.M88.4 R20, [R232+0x3000] ;  /* 0x00300000e814783b */ /* 0x000fe60000000200 */
[C---:B-1----:R-:W-:Y:S01]  /*1bb0*/  HMMA.16816.F32.BF16 R164, R24.reuse, R76, R44 ;  /* 0x0000004c18a4723c */ /* 0x042fe2000004182c */
[----:B------:R-:W-:Y:S07]  /*1bc0*/  LDSM.16.M88.4 R44, [R232+0x800] ;  /* 0x00080000e82c783b */ /* 0x000fee0000000200 */
[C---:B------:R-:W-:Y:S01]  /*1bd0*/  HMMA.16816.F32.BF16 R160, R24.reuse, R72, R40 ;  /* 0x0000004818a0723c */ /* 0x040fe20000041828 */
[----:B------:R-:W-:Y:S07]  /*1be0*/  LDSM.16.M88.4 R40, [R232+0x1000] ;  /* 0x00100000e828783b */ /* 0x000fee0000000200 */
[C---:B------:R-:W-:Y:S01]  /*1bf0*/  HMMA.16816.F32.BF16 R144, R24.reuse, R64, R12 ;  /* 0x000000401890723c */ /* 0x040fe2000004180c */
[----:B------:R-:W-:Y:S07]  /*1c00*/  LDSM.16.M88.4 R12, [R236+0x7100] ;  /* 0x00710000ec0c783b */ /* 0x000fee0000000200 */
[C---:B------:R-:W-:Y:S01]  /*1c10*/  HMMA.16816.F32.BF16 R128, R24.reuse, R60, R8 ;  /* 0x0000003c1880723c */ /* 0x040fe20000041808 */
[----:B------:R-:W1:Y:S07]  /*1c20*/  LDSM.16.M88.4 R8, [R236+0x9100] ;  /* 0x00910000ec08783b */ /* 0x000e6e0000000200 */
[C---:B------:R-:W-:Y:S01]  /*1c30*/  HMMA.16816.F32.BF16 R120, R24.reuse, R56, R32 ;  /* 0x000000381878723c */ /* 0x040fe20000041820 */
[----:B------:R-:W-:Y:S07]  /*1c40*/  LDSM.16.M88.4 R32, [R232+0x2000] ;  /* 0x00200000e820783b */ /* 0x000fee0000000200 */
[C---:B------:R-:W-:Y:S01]  /*1c50*/  HMMA.16816.F32.BF16 R88, R24.reuse, R52, R36 ;  /* 0x000000341858723c */ /* 0x040fe20000041824 */
[----:B------:R-:W4:Y:S07]  /*1c60*/  LDSM.16.M88.4 R36, [R232+0x1800] ;  /* 0x00180000e824783b */ /* 0x000f2e0000000200 */
[----:B--2---:R-:W-:Y:S01]  /*1c70*/  HMMA.16816.F32.BF16 R152, R24, R68, R28 ;  /* 0x000000441898723c */ /* 0x004fe2000004181c */
[----:B------:R-:W2:Y:S01]  /*1c80*/  LDSM.16.M88.4 R28, [R232+0x2800] ;  /* 0x00280000e81c783b */ /* 0x000ea20000000200 */
[----:B------:R-:W-:-:S06]  /*1c90*/  DEPBAR.LE SB0, 0x0 ;  /* 0x000080000000791a */ /* 0x000fcc0000000000 */
[----:B------:R-:W-:Y:S08]  /*1ca0*/  HMMA.16816.F32.BF16 R112, R24, R78, R80 ;  /* 0x0000004e1870723c */ /* 0x000ff00000041850 */
[C---:B---3--:R-:W-:Y:S08]  /*1cb0*/  HMMA.16816.F32.BF16 R80, R16.reuse, R76, R184 ;  /* 0x0000004c1050723c */ /* 0x048ff000000418b8 */
[----:B------:R-:W-:Y:S08]  /*1cc0*/  HMMA.16816.F32.BF16 R76, R16, R78, R116 ;  /* 0x0000004e104c723c */ /* 0x000ff00000041874 */
[C---:B------:R-:W-:Y:S08]  /*1cd0*/  HMMA.16816.F32.BF16 R108, R24.reuse, R74, R196 ;  /* 0x0000004a186c723c */ /* 0x040ff000000418c4 */
[C---:B------:R-:W-:Y:S08]  /*1ce0*/  HMMA.16816.F32.BF16 R104, R24.reuse, R70, R208 ;  /* 0x000000461868723c */ /* 0x040ff000000418d0 */
[C---:B------:R-:W-:Y:S08]  /*1cf0*/  HMMA.16816.F32.BF16 R100, R24.reuse, R66, R204 ;  /* 0x000000421864723c */ /* 0x040ff000000418cc */
[C---:B------:R-:W-:Y:S08]  /*1d00*/  HMMA.16816.F32.BF16 R96, R24.reuse, R62, R200 ;  /* 0x0000003e1860723c */ /* 0x040ff000000418c8 */
[C---:B------:R-:W-:Y:S08]  /*1d10*/  HMMA.16816.F32.BF16 R92, R24.reuse, R58, R192 ;  /* 0x0000003a185c723c */ /* 0x040ff000000418c0 */
[----:B------:R-:W-:Y:S08]  /*1d20*/  HMMA.16816.F32.BF16 R84, R24, R54, R84 ;  /* 0x000000361854723c */ /* 0x000ff00000041854 */
        /* <DEDUP_REMOVED lines=11> */
[----:B------:R-:W-:Y:S08]  /*1de0*/  HMMA.16816.F32.BF16 R60, R16, R54, R168 ;  /* 0x00000036103c723c */ /* 0x000ff000000418a8 */
[C---:B-1----:R-:W-:Y:S08]  /*1df0*/  HMMA.16816.F32.BF16 R164, R8.reuse, R48, R164 ;  /* 0x0000003008a4723c */ /* 0x042ff000000418a4 */
[C---:B------:R-:W-:Y:S08]  /*1e00*/  HMMA.16816.F32.BF16 R112, R8.reuse, R50, R112 ;  /* 0x000000320870723c */ /* 0x040ff00000041870 */
[C---:B------:R-:W-:Y:S08]  /*1e10*/  HMMA.16816.F32.BF16 R160, R8.reuse, R44, R160 ;  /* 0x0000002c08a0723c */ /* 0x040ff000000418a0 */
[C---:B------:R-:W-:Y:S08]  /*1e20*/  HMMA.16816.F32.BF16 R168, R8.reuse, R46, R108 ;  /* 0x0000002e08a8723c */ /* 0x040ff0000004186c */
[----:B------:R-:W-:Y:S08]  /*1e30*/  HMMA.16816.F32.BF16 R172, R8, R40, R152 ;  /* 0x0000002808ac723c */ /* 0x000ff00000041898 */
[C---:B------:R-:W-:Y:S08]  /*1e40*/  HMMA.16816.F32.BF16 R80, R12.reuse, R48, R80 ;  /* 0x000000300c50723c */ /* 0x040ff00000041850 */
[C---:B------:R-:W-:Y:S08]  /*1e50*/  HMMA.16816.F32.BF16 R76, R12.reuse, R50, R76 ;  /* 0x000000320c4c723c */ /* 0x040ff0000004184c */
[C---:B------:R-:W-:Y:S08]  /*1e60*/  HMMA.16816.F32.BF16 R52, R12.reuse, R44, R24 ;  /* 0x0000002c0c34723c */ /* 0x040ff00000041818 */
[----:B------:R-:W-:Y:S08]  /*1e70*/  HMMA.16816.F32.BF16 R72, R12, R46, R72 ;  /* 0x0000002e0c48723c */ /* 0x000ff00000041848 */
[----:B------:R-:W-:Y:S08]  /*1e80*/  HMMA.16816.F32.BF16 R152, R8, R42, R104 ;  /* 0x0000002a0898723c */ /* 0x000ff00000041868 */
[C---:B------:R-:W-:Y:S08]  /*1e90*/  HMMA.16816.F32.BF16 R48, R12.reuse, R40, R116 ;  /* 0x000000280c30723c */ /* 0x040ff00000041874 */
[----:B------:R-:W-:Y:S08]  /*1ea0*/  HMMA.16816.F32.BF16 R44, R12, R42, R68 ;  /* 0x0000002a0c2c723c */ /* 0x000ff00000041844 */
[C---:B----4-:R-:W-:Y:S08]  /*1eb0*/  HMMA.16816.F32.BF16 R144, R8.reuse, R36, R144 ;  /* 0x000000240890723c */ /* 0x050ff00000041890 */
[C---:B------:R-:W-:Y:S08]  /*1ec0*/  HMMA.16816.F32.BF16 R108, R8.reuse, R38, R100 ;  /* 0x00000026086c723c */ /* 0x040ff00000041864 */
[C---:B------:R-:W-:Y:S08]  /*1ed0*/  HMMA.16816.F32.BF16 R128, R8.reuse, R32, R128 ;  /* 0x000000200880723c */ /* 0x040ff00000041880 */
[C---:B------:R-:W-:Y:S08]  /*1ee0*/  HMMA.16816.F32.BF16 R104, R8.reuse, R34, R96 ;  /* 0x000000220868723c */ /* 0x040ff00000041860 */
[----:B------:R-:W-:Y:S08]  /*1ef0*/  HMMA.16816.F32.BF16 R180, R8, R22, R84 ;  /* 0x0000001608b4723c */ /* 0x000ff00000041854 */
[C---:B------:R-:W-:Y:S08]  /*1f00*/  HMMA.16816.F32.BF16 R40, R12.reuse, R36, R124 ;  /* 0x000000240c28723c */ /* 0x040ff0000004187c */
[----:B------:R-:W-:Y:S08]  /*1f10*/  HMMA.16816.F32.BF16 R24, R12, R32, R132 ;  /* 0x000000200c18723c */ /* 0x000ff00000041884 */
[C---:B--2---:R-:W-:Y:S08]  /*1f20*/  HMMA.16816.F32.BF16 R120, R8.reuse, R28, R120 ;  /* 0x0000001c0878723c */ /* 0x044ff00000041878 */
[C---:B------:R-:W-:Y:S08]  /*1f30*/  HMMA.16816.F32.BF16 R92, R8.reuse, R30, R92 ;  /* 0x0000001e085c723c */ /* 0x040ff0000004185c */
[----:B------:R-:W-:Y:S08]  /*1f40*/  HMMA.16816.F32.BF16 R176, R8, R20, R88 ;  /* 0x0000001408b0723c */ /* 0x000ff00000041858 */
[C---:B------:R-:W-:Y:S08]  /*1f50*/  HMMA.16816.F32.BF16 R36, R12.reuse, R38, R64 ;  /* 0x000000260c24723c */ /* 0x040ff00000041840 */
[C---:B------:R-:W-:Y:S08]  /*1f60*/  HMMA.16816.F32.BF16 R32, R12.reuse, R34, R140 ;  /* 0x000000220c20723c */ /* 0x040ff0000004188c */
[C---:B------:R-:W-:Y:S08]  /*1f70*/  HMMA.16816.F32.BF16 R16, R12.reuse, R28, R148 ;  /* 0x0000001c0c10723c */ /* 0x040ff00000041894 */
[C---:B------:R-:W-:Y:S08]  /*1f80*/  HMMA.16816.F32.BF16 R56, R12.reuse, R30, R56 ;  /* 0x0000001e0c38723c */ /* 0x040ff00000041838 */
[C---:B------:R-:W-:Y:S08]  /*1f90*/  HMMA.16816.F32.BF16 R84, R12.reuse, R20, R156 ;  /* 0x000000140c54723c */ /* 0x040ff0000004189c */
[----:B------:R-:W-:Y:S01]  /*1fa0*/  HMMA.16816.F32.BF16 R68, R12, R22, R60 ;  /* 0x000000160c44723c */ /* 0x000fe2000004183c */
[----:B------:R-:W-:Y:S06]  /*1fb0*/  BAR.SYNC.DEFER_BLOCKING 0x0 ;  /* 0x0000000000007b1d */ /* 0x000fec0000010000 */
[----:B------:R-:W-:Y:S05]  /*1fc0*/  @!P1 BRA `(.L_x_1) ;  /* 0x0000021000009947 */ /* 0x000fea0003800000 */
[----:B------:R-:W-:Y:S01]  /*1fd0*/  IADD3 R2, R245, -0x2, RZ ;  /* 0xfffffffef5027810 */ /* 0x000fe20007ffe0ff */
[----:B------:R-:W-:-:S03]  /*1fe0*/  IMAD.SHL.U32 R20, R226, 0x20, RZ ;  /* 0x00000020e2147824 */ /* 0x000fc600078e00ff */
[----:B------:R-:W-:Y:S01]  /*1ff0*/  SHF.R.S32.HI R6, RZ, 0x1f, R2 ;  /* 0x0000001fff067819 */ /* 0x000fe20000011402 */
[----:B------:R-:W-:Y:S02]  /*2000*/  IMAD R5, R225, R2, RZ ;  /* 0x00000002e1057224 */ /* 0x000fe400078e02ff */
[----:B------:R-:W-:-:S04]  /*2010*/  IMAD.WIDE.U32 R8, R2, R228, R246 ;  /* 0x000000e402087225 */ /* 0x000fc800078e00f6 */
[----:B------:R-:W-:Y:S01]  /*2020*/  IMAD R2, R6, R228, R5 ;  /* 0x000000e406027224 */ /* 0x000fe200078e0205 */
[----:B------:R-:W-:Y:S02]  /*2030*/  LEA R6, P2, R8, c[0x0][0x1c8], 0x1 ;  /* 0x0000720008067a11 */ /* 0x000fe400078408ff */
[----:B------:R-:W-:Y:S01]  /*2040*/  SHF.L.U64.HI R5, R226, 0x5, R227 ;  /* 0x00000005e2057819 */ /* 0x000fe200000102e3 */
[----:B------:R-:W-:Y:S01]  /*2050*/  IMAD.IADD R2, R9, 0x1, R2 ;  /* 0x0000000109027824 */ /* 0x000fe200078e0202 */
[----:B------:R-:W-:-:S04]  /*2060*/  IADD3 R14, P3, R20, R6, RZ ;  /* 0x00000006140e7210 */ /* 0x000fc80007f7e0ff */
[----:B------:R-:W-:Y:S01]  /*2070*/  LEA.HI.X R7, R8, c[0x0][0x1cc], R2, 0x1, P2 ;  /* 0x0000730008077a11 */ /* 0x000fe200010f0c02 */
[----:B------:R-:W-:Y:S01]  /*2080*/  IMAD.SHL.U32 R2, R231, 0x2, RZ ;  /* 0x00000002e7027824 */ /* 0x000fe200078e00ff */
[----:B------:R-:W-:-:S03]  /*2090*/  IADD3 R12, P2, R14, R20, RZ ;  /* 0x000000140e0c7210 */ /* 0x000fc60007f5e0ff */
[----:B------:R-:W-:Y:S01]  /*20a0*/  IMAD.X R15, R5, 0x1, R7, P3 ;  /* 0x00000001050f7824 */ /* 0x000fe200018e0607 */
[-C--:B------:R-:W-:Y:S01]  /*20b0*/  IADD3 R10, P3, R12, R20.reuse, RZ ;  /* 0x000000140c0a7210 */ /* 0x080fe20007f7e0ff */
[----:B------:R-:W-:Y:S01]  /*20c0*/  @!PT LDS RZ, [RZ] ;  /* 0x00000000fffff984 */ /* 0x000fe20000000800 */
[----:B------:R-:W-:Y:S01]  /*20d0*/  @!PT LDS RZ, [RZ] ;  /* 0x00000000fffff984 */ /* 0x000fe20000000800 */
[----:B------:R-:W-:Y:S01]  /*20e0*/  @!PT LDS RZ, [RZ] ;  /* 0x00000000fffff984 */ /* 0x000fe20000000800 */
[----:B------:R1:W-:Y:S03]  /*20f0*/  LDGSTS.E.BYPASS.LTC128B.128 [R2+0x3900], [R6.64], !P0 ;  /* 0x0390000006027fae */ /* 0x0003e6000c101d48 */
[----:B------:R-:W-:Y:S01]  /*2100*/  IADD3.X R13, R15, R5, RZ, P2, !PT ;  /* 0x000000050f0d7210 */ /* 0x000fe200017fe4ff */
[----:B------:R2:W-:Y:S01]  /*2110*/  LDGSTS.E.BYPASS.LTC128B.128 [R2+0x4100], [R14.64], !P0 ;  /* 0x041000000e027fae */ /* 0x0005e2000c101d48 */
[----:B------:R-:W-:-:S03]  /*2120*/  IADD3 R8, P2, R10, R20, RZ ;  /* 0x000000140a087210 */ /* 0x000fc60007f5e0ff */
[--C-:B------:R-:W-:Y:S01]  /*2130*/  IMAD.X R11, R13, 0x1, R5.reuse, P3 ;  /* 0x000000010d0b7824 */ /* 0x100fe200018e0605 */
[----:B------:R3:W-:Y:S03]  /*2140*/  LDGSTS.E.BYPASS.LTC128B.128 [R2+0x4900], [R12.64], !P0 ;  /* 0x049000000c027fae */ /* 0x0007e6000c101d48 */
[----:B------:R-:W-:Y:S01]  /*2150*/  IMAD.X R9, R11, 0x1, R5, P2 ;  /* 0x000000010b097824 */ /* 0x000fe200010e0605 */
[----:B------:R3:W-:Y:S04]  /*2160*/  LDGSTS.E.BYPASS.LTC128B.128 [R2+0x5100], [R10.64], !P0 ;  /* 0x051000000a027fae */ /* 0x0007e8000c101d48 */
[----:B------:R3:W-:Y:S01]  /*2170*/  LDGSTS.E.BYPASS.LTC128B.128 [R2+0x5900], [R8.64], !P0 ;  /* 0x0590000008027fae */ /* 0x0007e2000c101d48 */
[----:B-1----:R-:W-:-:S04]  /*2180*/  IADD3 R6, P3, R8, R20, RZ ;  /* 0x0000001408067210 */ /* 0x002fc80007f7e0ff */
[----:B--2---:R-:W-:Y:S02]  /*2190*/  IADD3 R14, P2, R6, R20, RZ ;  /* 0x00000014060e7210 */ /* 0x004fe40007f5e0ff */
[----:B------:R-:W-:-:S05]  /*21a0*/  IADD3.X R7, R9, R5, RZ, P3, !PT ;  /* 0x0000000509077210 */ /* 0x000fca0001ffe4ff */
[----:B------:R-:W-:Y:S01]  /*21b0*/  IMAD.X R15, R7, 0x1, R5, P2 ;  /* 0x00000001070f7824 */ /* 0x000fe200010e0605 */
[----:B------:R3:W-:Y:S04]  /*21c0*/  LDGSTS.E.BYPASS.LTC128B.128 [R2+0x6100], [R6.64], !P0 ;  /* 0x0610000006027fae */ /* 0x0007e8000c101d48 */
[----:B------:R3:W-:Y:S02]  /*21d0*/  LDGSTS.E.BYPASS.LTC128B.128 [R2+0x6900], [R14.64], !P0 ;  /* 0x069000000e027fae */ /* 0x0007e4000c101d48 */
.L_x_1:
[----:B------:R-:W-:Y:S01]  /*21e0*/  STL [R1+0x84], R242 ;  /* 0x000084f201007387 */ /* 0x000fe20000100800 */
[----:B---3--:R-:W-:Y:S01]  /*21f0*/  SHF.R.S32.HI R2, RZ, 0x1f, R136 ;  /* 0x0000001fff027819 */ /* 0x008fe20000011488 */
[----:B------:R-:W-:Y:S02]  /*2200*/  IMAD.SHL.U32 R228, R0, 0x2, RZ ;  /* 0x0000000200e47824 */ /* 0x000fe400078e00ff */
[----:B------:R-:W-:Y:S01]  /*2210*/  STL [R1+0x80], R241 ;  /* 0x000080f101007387 */ /* 0x000fe20000100800 */
[----:B------:R-:W-:Y:S01]  /*2220*/  LEA.HI R5, R2, R136, RZ, 0x2 ;  /* 0x0000008802057211 */ /* 0x000fe200078f10ff */
[----:B------:R-:W-:Y:S01]  /*2230*/  IMAD R231, R3, 0x2, R228 ;  /* 0x0000000203e77824 */ /* 0x000fe200078e02e4 */
[----:B------:R-:W-:Y:S01]  /*2240*/  LEA R229, R4, R228, 0x1 ;  /* 0x000000e404e57211 */ /* 0x000fe200078e08ff */
[----:B------:R-:W-:Y:S01]  /*2250*/  STL [R1+0x7c], R240 ;  /* 0x00007cf001007387 */ /* 0x000fe20000100800 */
[----:B------:R-:W-:-:S03]  /*2260*/  LOP3.LUT R2, R5, 0x7ffffffc, RZ, 0xc0, !PT ;  /* 0x7ffffffc05027812 */ /* 0x000fc600078ec0ff */
[----:B------:R-:W-:Y:S01]  /*2270*/  STL [R1+0x78], R239 ;  /* 0x000078ef01007387 */ /* 0x000fe20000100800 */
[----:B------:R-:W-:Y:S02]  /*2280*/  IMAD R230, R3, 0x2, R229 ;  /* 0x0000000203e67824 */ /* 0x000fe400078e02e5 */
[----:B------:R-:W-:Y:S01]  /*2290*/  IMAD.IADD R2, R136, 0x1, -R2 ;  /* 0x0000000188027824 */ /* 0x000fe200078e0a02 */
[----:B------:R-:W-:Y:S04]  /*22a0*/  STL [R1+0x74], R238 ;  /* 0x000074ee01007387 */ /* 0x000fe80000100800 */
[----:B------:R-:W-:Y:S04]  /*22b0*/  STL [R1+0x70], R237 ;  /* 0x000070ed01007387 */ /* 0x000fe80000100800 */
[----:B------:R-:W-:Y:S04]  /*22c0*/  STL [R1+0x6c], R236 ;  /* 0x00006cec01007387 */ /* 0x000fe80000100800 */
[----:B------:R-:W-:Y:S04]  /*22d0*/  STL [R1+0x68], R235 ;  /* 0x000068eb01007387 */ /* 0x000fe80000100800 */
[----:B------:R-:W-:Y:S04]  /*22e0*/  STL [R1+0x64], R234 ;  /* 0x000064ea01007387 */ /* 0x000fe80000100800 */
[----:B------:R-:W-:Y:S04]  /*22f0*/  STL [R1+0x60], R233 ;  /* 0x000060e901007387 */ /* 0x000fe80000100800 */
[----:B------:R-:W-:Y:S04]  /*2300*/  STL [R1+0x5c], R232 ;  /* 0x00005ce801007387 */ /* 0x000fe80000100800 */
[----:B------:R-:W-:Y:S04]  /*2310*/  STL [R1+0x58], R139 ;  /* 0x0000588b01007387 */ /* 0x000fe80000100800 */
[----:B------:R1:W-:Y:S04]  /*2320*/  STL [R1+0x54], R5 ;  /* 0x0000540501007387 */ /* 0x0003e80000100800 */
[----:B------:R-:W0:Y:S01]  /*2330*/  LDGDEPBAR ;  /* 0x00000000000079af */ /* 0x000e220000000000 */
[----:B-1----:R-:W-:-:S05]  /*2340*/  IADD3 R5, R224, c[0x0][0x1d0], RZ ;  /* 0x00007400e0057a10 */ /* 0x002fca0007ffe0ff */
[----:B------:R-:W-:-:S05]  /*2350*/  IMAD R2, R2, -0x2, R5 ;  /* 0xfffffffe02027824 */ /* 0x000fca00078e0205 */
[C---:B------:R-:W-:Y:S02]  /*2360*/  ISETP.GT.AND P5, PT, R2.reuse, RZ, PT ;  /* 0x000000ff0200720c */ /* 0x040fe40003fa4270 */
[C---:B------:R-:W-:Y:S02]  /*2370*/  ISETP.GT.AND P4, PT, R2.reuse, 0x1, PT ;  /* 0x000000010200780c */ /* 0x040fe40003f84270 */
[----:B------:R-:W-:Y:S02]  /*2380*/  ISETP.GT.AND P3, PT, R2, 0x8, PT ;  /* 0x000000080200780c */ /* 0x000fe40003f64270 */
[----:B------:R-:W-:Y:S02]  /*2390*/  FSEL R10, R80, -INF , P5 ;  /* 0xff800000500a7808 */ /* 0x000fe40002800000 */
[----:B------:R-:W-:Y:S02]  /*23a0*/  FSEL R12, R81, -INF , P4 ;  /* 0xff800000510c7808 */ /* 0x000fe40002000000 */
[----:B------:R-:W-:-:S02]  /*23b0*/  ISETP.GT.AND P2, PT, R2, 0x9, PT ;  /* 0x000000090200780c */ /* 0x000fc40003f44270 */
[----:B------:R-:W-:Y:S02]  /*23c0*/  FSEL R30, R76, -INF , P3 ;  /* 0xff8000004c1e7808 */ /* 0x000fe40001800000 */
[----:B------:R-:W-:Y:S02]  /*23d0*/  FMNMX.FTZ R5, R10, R12, !PT ;  /* 0x0000000c0a057209 */ /* 0x000fe40007810000 */
[----:B------:R-:W-:Y:S02]  /*23e0*/  FSEL R21, R166, -INF , P5 ;  /* 0xff800000a6157808 */ /* 0x000fe40002800000 */
        /* <DEDUP_REMOVED lines=17> */
[----:B------:R-:W-:Y:S02]  /*2500*/  FMNMX.FTZ R6, R13, R14, !PT ;  /* 0x0000000e0d067209 */ /* 0x000fe40007810000 */
[----:B------:R-:W-:Y:S02]  /*2510*/  FSEL R28, R115, -INF , P2 ;  /* 0xff800000731c7808 */ /* 0x000fe40001000000 */
[----:B------:R-:W-:Y:S02]  /*2520*/  FSEL R20, R113, -INF , P2 ;  /* 0xff80000071147808 */ /* 0x000fe40001000000 */
[----:B------:R-:W-:-:S02]  /*2530*/  FSEL R64, R79, -INF , P2 ;  /* 0xff8000004f407808 */ /* 0x000fc40001000000 */
[----:B------:R-:W-:Y:S02]  /*2540*/  ISETP.GT.AND P2, PT, R2, 0x19, PT ;  /* 0x000000190200780c */ /* 0x000fe40003f44270 */
[----:B------:R-:W-:Y:S02]  /*2550*/  FSEL R101, R72, -INF , P3 ;  /* 0xff80000048657808 */ /* 0x000fe40001800000 */
[----:B------:R-:W-:Y:S02]  /*2560*/  FMNMX.FTZ R5, R100, R5, !PT ;  /* 0x0000000564057209 */ /* 0x000fe40007810000 */
[----:B------:R-:W-:Y:S02]  /*2570*/  FMNMX.FTZ R6, R15, R6, !PT ;  /* 0x000000060f067209 */ /* 0x000fe40007810000 */
[----:B------:R-:W-:Y:S02]  /*2580*/  FSEL R90, R162, -INF , P5 ;  /* 0xff800000a25a7808 */ /* 0x000fe40002800000 */
[----:B------:R-:W-:-:S02]  /*2590*/  FSEL R65, R160, -INF , P5 ;  /* 0xff800000a0417808 */ /* 0x000fc40002800000 */
[----:B------:R-:W-:Y:S02]  /*25a0*/  FSEL R116, R54, -INF , P5 ;  /* 0xff80000036747808 */ /* 0x000fe40002800000 */
[----:B------:R-:W-:Y:S02]  /*25b0*/  FSEL R91, R163, -INF , P4 ;  /* 0xff800000a35b7808 */ /* 0x000fe40002000000 */
[----:B------:R-:W-:Y:S02]  /*25c0*/  FSEL R66, R161, -INF , P4 ;  /* 0xff800000a1427808 */ /* 0x000fe40002000000 */
[----:B------:R-:W-:Y:S02]  /*25d0*/  FSEL R117, R55, -INF , P4 ;  /* 0xff80000037757808 */ /* 0x000fe40002000000 */
[----:B------:R-:W-:Y:S02]  /*25e0*/  ISETP.GT.AND P5, PT, R2, 0x20, PT ;  /* 0x000000200200780c */ /* 0x000fe40003fa4270 */
[----:B------:R-:W-:-:S02]  /*25f0*/  FSEL R102, R73, -INF , P2 ;  /* 0xff80000049667808 */ /* 0x000fc40001000000 */
[----:B------:R-:W-:Y:S02]  /*2600*/  FMNMX.FTZ R5, R101, R5, !PT ;  /* 0x0000000565057209 */ /* 0x000fe40007810000 */
[----:B------:R-:W-:Y:S02]  /*2610*/  ISETP.GT.AND P4, PT, R2, 0x21, PT ;  /* 0x000000210200780c */ /* 0x000fe40003f84270 */
[----:B------:R-:W-:Y:S02]  /*2620*/  FMNMX.FTZ R6, R20, R6, !PT ;  /* 0x0000000614067209 */ /* 0x000fe40007810000 */
[----:B------:R-:W-:Y:S02]  /*2630*/  FSEL R96, R170, -INF , P3 ;  /* 0xff800000aa607808 */ /* 0x000fe40001800000 */
[----:B------:R-:W-:Y:S02]  /*2640*/  FSEL R88, R168, -INF , P3 ;  /* 0xff800000a8587808 */ /* 0x000fe40001800000 */
[----:B------:R-:W-:-:S02]  /*2650*/  FSEL R97, R171, -INF , P2 ;  /* 0xff800000ab617808 */ /* 0x000fc40001000000 */
[----:B------:R-:W-:Y:S02]  /*2660*/  FSEL R89, R169, -INF , P2 ;  /* 0xff800000a9597808 */ /* 0x000fe40001000000 */
[----:B------:R-:W-:Y:S02]  /*2670*/  FSEL R118, R74, -INF , P3 ;  /* 0xff8000004a767808 */ /* 0x000fe40001800000 */
[----:B------:R-:W-:Y:S02]  /*2680*/  FSEL R124, R75, -INF , P2 ;  /* 0xff8000004b7c7808 */ /* 0x000fe40001000000 */
[C---:B------:R-:W-:Y:S02]  /*2690*/  ISETP.GT.AND P3, PT, R2.reuse, 0x28, PT ;  /* 0x000000280200780c */ /* 0x040fe40003f64270 */
[----:B------:R-:W-:Y:S02]  /*26a0*/  ISETP.GT.AND P2, PT, R2, 0x29, PT ;  /* 0x000000290200780c */ /* 0x000fe40003f44270 */
[----:B------:R-:W-:-:S02]  /*26b0*/  FSEL R138, R174, -INF , P5 ;  /* 0xff800000ae8a7808 */ /* 0x000fc40002800000 */
[----:B------:R-:W-:Y:S02]  /*26c0*/  FSEL R127, R172, -INF , P5 ;  /* 0xff800000ac7f7808 */ /* 0x000fe40002800000 */
[----:B------:R-:W-:Y:S02]  /*26d0*/  FSEL R149, R50, -INF , P5 ;  /* 0xff80000032957808 */ /* 0x000fe40002800000 */
[----:B------:R-:W-:Y:S02]  /*26e0*/  FSEL R103, R48, -INF , P5 ;  /* 0xff80000030677808 */ /* 0x000fe40002800000 */
[----:B------:R-:W-:Y:S02]  /*26f0*/  FMNMX.FTZ R5, R102, R5, !PT ;  /* 0x0000000566057209 */ /* 0x000fe40007810000 */
[----:B------:R-:W-:Y:S02]  /*2700*/  FSEL R140, R175, -INF , P4 ;  /* 0xff800000af8c7808 */ /* 0x000fe40002000000 */
[----:B------:R-:W-:-:S02]  /*2710*/  FSEL R133, R173, -INF , P4 ;  /* 0xff800000ad857808 */ /* 0x000fc40002000000 */
[----:B------:R-:W-:Y:S02]  /*2720*/  FSEL R148, R51, -INF , P4 ;  /* 0xff80000033947808 */ /* 0x000fe40002000000 */
[----:B------:R-:W-:Y:S02]  /*2730*/  FSEL R119, R49, -INF , P4 ;  /* 0xff80000031777808 */ /* 0x000fe40002000000 */
[C---:B------:R-:W-:Y:S02]  /*2740*/  ISETP.GT.AND P5, PT, R2.reuse, 0x30, PT ;  /* 0x000000300200780c */ /* 0x040fe40003fa4270 */
[----:B------:R-:W-:Y:S02]  /*2750*/  FMNMX.FTZ R6, R65, R6, !PT ;  /* 0x0000000641067209 */ /* 0x000fe40007810000 */
[----:B------:R-:W-:Y:S02]  /*2760*/  ISETP.GT.AND P4, PT, R2, 0x31, PT ;  /* 0x000000310200780c */ /* 0x000fe40003f84270 */
[----:B------:R-:W-:-:S02]  /*2770*/  FSEL R141, R154, -INF , P3 ;  /* 0xff8000009a8d7808 */ /* 0x000fc40001800000 */
[----:B------:R-:W-:Y:S02]  /*2780*/  FSEL R136, R152, -INF , P3 ;  /* 0xff80000098887808 */ /* 0x000fe40001800000 */
[----:B------:R-:W-:Y:S02]  /*2790*/  FSEL R142, R155, -INF , P2 ;  /* 0xff8000009b8e7808 */ /* 0x000fe40001000000 */
[----:B------:R-:W-:Y:S02]  /*27a0*/  FSEL R137, R153, -INF , P2 ;  /* 0xff80000099897808 */ /* 0x000fe40001000000 */
[----:B------:R-:W-:Y:S02]  /*27b0*/  FSEL R143, R46, -INF , P3 ;  /* 0xff8000002e8f7808 */ /* 0x000fe40001800000 */
[----:B------:R-:W-:Y:S02]  /*27c0*/  FSEL R125, R44, -INF , P3 ;  /* 0xff8000002c7d7808 */ /* 0x000fe40001800000 */
[----:B------:R-:W-:-:S02]  /*27d0*/  FSEL R150, R47, -INF , P2 ;  /* 0xff8000002f967808 */ /* 0x000fc40001000000 */
[----:B------:R-:W-:Y:S02]  /*27e0*/  FSEL R126, R45, -INF , P2 ;  /* 0xff8000002d7e7808 */ /* 0x000fe40001000000 */
[C---:B------:R-:W-:Y:S02]  /*27f0*/  ISETP.GT.AND P3, PT, R2.reuse, 0x38, PT ;  /* 0x000000380200780c */ /* 0x040fe40003f64270 */
[----:B------:R-:W-:Y:S02]  /*2800*/  ISETP.GT.AND P2, PT, R2, 0x39, PT ;  /* 0x000000390200780c */ /* 0x000fe40003f44270 */
[----:B------:R-:W-:Y:S02]  /*2810*/  FMNMX.FTZ R5, R103, R5, !PT ;  /* 0x0000000567057209 */ /* 0x000fe40007810000 */
[----:B------:R-:W-:Y:S02]  /*2820*/  FSEL R151, R146, -INF , P5 ;  /* 0xff80000092977808 */ /* 0x000fe40002800000 */
[----:B------:R-:W-:-:S02]  /*2830*/  FMNMX.FTZ R6, R66, R6, !PT ;  /* 0x0000000642067209 */ /* 0x000fc40007810000 */
[----:B------:R-:W-:Y:S02]  /*2840*/  FSEL R153, R147, -INF , P4 ;  /* 0xff80000093997808 */ /* 0x000fe40002000000 */
[----:B------:R-:W-:Y:S02]  /*2850*/  FSEL R146, R145, -INF , P4 ;  /* 0xff80000091927808 */ /* 0x000fe40002000000 */
[----:B------:R-:W-:Y:S02]  /*2860*/  FSEL R161, R43, -INF , P4 ;  /* 0xff8000002ba17808 */ /* 0x000fe40002000000 */
[----:B------:R-:W-:Y:S02]  /*2870*/  FSEL R155, R41, -INF , P4 ;  /* 0xff800000299b7808 */ /* 0x000fe40002000000 */
        /* <DEDUP_REMOVED lines=9> */
[----:B------:R-:W-:Y:S01]  /*2910*/  FMNMX.FTZ R5, R119, R5, !PT ;  /* 0x0000000577057209 */ /* 0x000fe20007810000 */
[----:B------:R-:W-:Y:S01]  /*2920*/  LDSM.16.MT88.4 R36, [R230+0x900] ;  /* 0x00090000e624783b */ /* 0x000fe20000004200 */
[C---:B------:R-:W-:Y:S02]  /*2930*/  ISETP.GT.AND P3, PT, R2.reuse, 0x48, PT ;  /* 0x000000480200780c */ /* 0x040fe40003f64270 */
[----:B------:R-:W-:Y:S02]  /*2940*/  ISETP.GT.AND P2, PT, R2, 0x49, PT ;  /* 0x000000490200780c */ /* 0x000fe40003f44270 */
[----:B------:R-:W-:Y:S02]  /*2950*/  FMNMX.FTZ R7, R21, R22, !PT ;  /* 0x0000001615077209 */ /* 0x000fe40007810000 */
[----:B------:R-:W-:-:S02]  /*2960*/  FMNMX.FTZ R6, R88, R6, !PT ;  /* 0x0000000658067209 */ /* 0x000fc40007810000 */
[----:B------:R-:W-:Y:S02]  /*2970*/  FSEL R144, R144, -INF , P5 ;  /* 0xff80000090907808 */ /* 0x000fe40002800000 */
[----:B------:R-:W-:Y:S02]  /*2980*/  FSEL R159, R42, -INF , P5 ;  /* 0xff8000002a9f7808 */ /* 0x000fe40002800000 */
[----:B------:R-:W-:Y:S02]  /*2990*/  FSEL R156, R40, -INF , P5 ;  /* 0xff800000289c7808 */ /* 0x000fe40002800000 */
[----:B------:R-:W-:Y:S01]  /*29a0*/  FSEL R166, R131, -INF , P4 ;  /* 0xff80000083a67808 */ /* 0x000fe20002000000 */
[----:B------:R-:W-:Y:S01]  /*29b0*/  LDSM.16.MT88.4 R40, [R230+0x100] ;  /* 0x00010000e628783b */ /* 0x000fe20000004200 */
[----:B------:R-:W-:Y:S02]  /*29c0*/  ISETP.GT.AND P5, PT, R2, 0x40, PT ;  /* 0x000000400200780c */ /* 0x000fe40003fa4270 */
[----:B------:R-:W-:-:S02]  /*29d0*/  FSEL R131, R129, -INF , P4 ;  /* 0xff80000081837808 */ /* 0x000fc40002000000 */
[----:B------:R-:W-:Y:S02]  /*29e0*/  FMNMX.FTZ R5, R125, R5, !PT ;  /* 0x000000057d057209 */ /* 0x000fe40007810000 */
[----:B------:R-:W-:Y:S02]  /*29f0*/  FSEL R187, R27, -INF , P4 ;  /* 0xff8000001bbb7808 */ /* 0x000fe40002000000 */
[----:B------:R-:W-:Y:S02]  /*2a00*/  FSEL R169, R25, -INF , P4 ;  /* 0xff80000019a97808 */ /* 0x000fe40002000000 */
[----:B------:R-:W-:Y:S02]  /*2a10*/  FSEL R165, R106, -INF , P3 ;  /* 0xff8000006aa57808 */ /* 0x000fe40001800000 */
[----:B------:R-:W-:Y:S02]  /*2a20*/  FSEL R129, R104, -INF , P3 ;  /* 0xff80000068817808 */ /* 0x000fe40001800000 */
[----:B------:R-:W-:-:S02]  /*2a30*/  FSEL R167, R107, -INF , P2 ;  /* 0xff8000006ba77808 */ /* 0x000fc40001000000 */
[----:B------:R-:W-:Y:S02]  /*2a40*/  FSEL R163, R105, -INF , P2 ;  /* 0xff80000069a37808 */ /* 0x000fe40001000000 */
[----:B------:R-:W-:Y:S02]  /*2a50*/  FSEL R186, R34, -INF , P3 ;  /* 0xff80000022ba7808 */ /* 0x000fe40001800000 */
[----:B------:R-:W-:Y:S02]  /*2a60*/  FSEL R168, R32, -INF , P3 ;  /* 0xff80000020a87808 */ /* 0x000fe40001800000 */
[----:B------:R-:W-:Y:S02]  /*2a70*/  FSEL R221, R35, -INF , P2 ;  /* 0xff80000023dd7808 */ /* 0x000fe40001000000 */
[----:B------:R-:W-:Y:S02]  /*2a80*/  FSEL R173, R33, -INF , P2 ;  /* 0xff80000021ad7808 */ /* 0x000fe40001000000 */
[----:B------:R-:W-:Y:S01]  /*2a90*/  FMNMX.FTZ R7, R23, R7, !PT ;  /* 0x0000000717077209 */ /* 0x000fe20007810000 */
[----:B------:R-:W-:Y:S01]  /*2aa0*/  LDSM.16.MT88.4 R32, [R229+0x100] ;  /* 0x00010000e520783b */ /* 0x000fe20000004200 */
[----:B------:R-:W-:-:S02]  /*2ab0*/  FMNMX.FTZ R6, R89, R6, !PT ;  /* 0x0000000659067209 */ /* 0x000fc40007810000 */
[C---:B------:R-:W-:Y:S02]  /*2ac0*/  ISETP.GT.AND P4, PT, R2.reuse, 0x50, PT ;  /* 0x000000500200780c */ /* 0x040fe40003f84270 */
[C---:B------:R-:W-:Y:S02]  /*2ad0*/  ISETP.GT.AND P2, PT, R2.reuse, 0x51, PT ;  /* 0x000000510200780c */ /* 0x040fe40003f44270 */
[----:B------:R-:W-:Y:S02]  /*2ae0*/  ISETP.GT.AND P3, PT, R2, 0x58, PT ;  /* 0x000000580200780c */ /* 0x000fe40003f64270 */
[----:B------:R-:W-:Y:S02]  /*2af0*/  FSEL R164, R130, -INF , P5 ;  /* 0xff80000082a47808 */ /* 0x000fe40002800000 */
[----:B------:R-:W-:Y:S02]  /*2b00*/  FMNMX.FTZ R5, R126, R5, !PT ;  /* 0x000000057e057209 */ /* 0x000fe40007810000 */
[----:B------:R-:W-:-:S02]  /*2b10*/  FSEL R130, R128, -INF , P5 ;  /* 0xff80000080827808 */ /* 0x000fc40002800000 */
[----:B------:R-:W-:Y:S02]  /*2b20*/  FMNMX.FTZ R7, R28, R7, !PT ;  /* 0x000000071c077209 */ /* 0x000fe40007810000 */
[----:B------:R-:W-:Y:S02]  /*2b30*/  FMNMX.FTZ R6, R127, R6, !PT ;  /* 0x000000067f067209 */ /* 0x000fe40007810000 */
[----:B------:R-:W-:Y:S02]  /*2b40*/  FSEL R184, R26, -INF , P5 ;  /* 0xff8000001ab87808 */ /* 0x000fe40002800000 */
[----:B------:R-:W-:Y:S02]  /*2b50*/  FSEL R128, R24, -INF , P5 ;  /* 0xff80000018807808 */ /* 0x000fe40002800000 */
[----:B------:R-:W-:Y:S01]  /*2b60*/  FSEL R188, R122, -INF , P4 ;  /* 0xff8000007abc7808 */ /* 0x000fe20002000000 */
[----:B------:R-:W-:Y:S01]  /*2b70*/  LDSM.16.MT88.4 R24, [R229+0x900] ;  /* 0x00090000e518783b */ /* 0x000fe20000004200 */
[----:B------:R-:W-:-:S02]  /*2b80*/  FSEL R245, R120, -INF , P4 ;  /* 0xff80000078f57808 */ /* 0x000fc40002000000 */
[----:B------:R-:W-:Y:S02]  /*2b90*/  FSEL R192, R123, -INF , P2 ;  /* 0xff8000007bc07808 */ /* 0x000fe40001000000 */
[----:B------:R-:W-:Y:S02]  /*2ba0*/  FSEL R246, R121, -INF , P2 ;  /* 0xff80000079f67808 */ /* 0x000fe40001000000 */
[----:B------:R-:W-:Y:S02]  /*2bb0*/  FSEL R202, R18, -INF , P4 ;  /* 0xff80000012ca7808 */ /* 0x000fe40002000000 */
[----:B------:R-:W-:Y:S02]  /*2bc0*/  FSEL R171, R16, -INF , P4 ;  /* 0xff80000010ab7808 */ /* 0x000fe40002000000 */
[----:B------:R-:W-:Y:S02]  /*2bd0*/  FSEL R198, R19, -INF , P2 ;  /* 0xff80000013c67808 */ /* 0x000fe40001000000 */
[----:B------:R-:W-:-:S02]  /*2be0*/  FSEL R185, R17, -INF , P2 ;  /* 0xff80000011b97808 */ /* 0x000fc40001000000 */
[----:B------:R-:W-:Y:S01]  /*2bf0*/  FSEL R252, R94, -INF , P3 ;  /* 0xff8000005efc7808 */ /* 0x000fe20001800000 */
[----:B------:R-:W-:Y:S01]  /*2c00*/  LDSM.16.MT88.4 R16, [R228+0x100] ;  /* 0x00010000e410783b */ /* 0x000fe20000004200 */
[----:B------:R-:W-:Y:S02]  /*2c10*/  FSEL R227, R92, -INF , P3 ;  /* 0xff8000005ce37808 */ /* 0x000fe40001800000 */
[----:B------:R-:W-:Y:S02]  /*2c20*/  FSEL R203, R58, -INF , P3 ;  /* 0xff8000003acb7808 */ /* 0x000fe40001800000 */
[----:B------:R-:W-:Y:S02]  /*2c30*/  FSEL R175, R56, -INF , P3 ;  /* 0xff80000038af7808 */ /* 0x000fe40001800000 */
[C---:B------:R-:W-:Y:S02]  /*2c40*/  ISETP.GT.AND P2, PT, R2.reuse, 0x59, PT ;  /* 0x000000590200780c */ /* 0x040fe40003f44270 */
[----:B------:R-:W-:-:S02]  /*2c50*/  ISETP.GT.AND P6, PT, R2, 0x60, PT ;  /* 0x000000600200780c */ /* 0x000fc40003fc4270 */
[C---:B------:R-:W-:Y:S02]  /*2c60*/  ISETP.GT.AND P5, PT, R2.reuse, 0x61, PT ;  /* 0x000000610200780c */ /* 0x040fe40003fa4270 */
[C---:B------:R-:W-:Y:S02]  /*2c70*/  ISETP.GT.AND P4, PT, R2.reuse, 0x68, PT ;  /* 0x000000680200780c */ /* 0x040fe40003f84270 */
[----:B------:R-:W-:Y:S02]  /*2c80*/  ISETP.GT.AND P3, PT, R2, 0x69, PT ;  /* 0x000000690200780c */ /* 0x000fe40003f64270 */
[----:B------:R-:W-:Y:S02]  /*2c90*/  FMNMX.FTZ R2, R156, R5, !PT ;  /* 0x000000059c027209 */ /* 0x000fe40007810000 */
[----:B------:R-:W-:Y:S02]  /*2ca0*/  FMNMX.FTZ R7, R90, R7, !PT ;  /* 0x000000075a077209 */ /* 0x000fe40007810000 */
[----:B------:R-:W-:-:S02]  /*2cb0*/  FMNMX.FTZ R5, R133, R6, !PT ;  /* 0x0000000685057209 */ /* 0x000fc40007810000 */
[----:B------:R-:W-:Y:S02]  /*2cc0*/  FMNMX.FTZ R2, R155, R2, !PT ;  /* 0x000000029b027209 */ /* 0x000fe40007810000 */
[----:B------:R-:W-:Y:S02]  /*2cd0*/  FMNMX.FTZ R6, R91, R7, !PT ;  /* 0x000000075b067209 */ /* 0x000fe40007810000 */
[----:B------:R-:W-:Y:S02]  /*2ce0*/  FMNMX.FTZ R5, R136, R5, !PT ;  /* 0x0000000588057209 */ /* 0x000fe40007810000 */
        /* <DEDUP_REMOVED lines=25> */
[----:B------:R-:W-:Y:S02]  /*2e80*/  FSEL R174, R57, -INF , P2 ;  /* 0xff80000039ae7808 */ /* 0x000fe40001000000 */
[----:B------:R-:W-:-:S02]  /*2e90*/  FMNMX.FTZ R2, R175, R2, !PT ;  /* 0x00000002af027209 */ /* 0x000fc40007810000 */
[----:B------:R-:W-:Y:S02]  /*2ea0*/  FMNMX.FTZ R6, R152, R6, !PT ;  /* 0x0000000698067209 */ /* 0x000fe40007810000 */
[----:B------:R-:W-:Y:S02]  /*2eb0*/  FMNMX.FTZ R5, R163, R5, !PT ;  /* 0x00000005a3057209 */ /* 0x000fe40007810000 */
[----:B------:R-:W-:Y:S02]  /*2ec0*/  FMNMX.FTZ R7, R62, R7, !PT ;  /* 0x000000073e077209 */ /* 0x000fe40007810000 */
[----:B------:R-:W-:Y:S02]  /*2ed0*/  FSEL R216, R84, -INF , P6 ;  /* 0xff80000054d87808 */ /* 0x000fe40003000000 */
[----:B------:R-:W-:Y:S02]  /*2ee0*/  FMNMX.FTZ R2, R174, R2, !PT ;  /* 0x00000002ae027209 */ /* 0x000fe40007810000 */
[----:B------:R-:W-:Y:S01]  /*2ef0*/  FMNMX.FTZ R6, R154, R6, !PT ;  /* 0x000000069a067209 */ /* 0x000fe20007810000 */
[----:B------:R-:W-:Y:S01]  /*2f00*/  IMAD.MOV.U32 R4, RZ, RZ, R216 ;  /* 0x000000ffff047224 */ /* 0x000fe200078e00d8 */
[----:B------:R-:W-:-:S02]  /*2f10*/  FMNMX.FTZ R5, R245, R5, !PT ;  /* 0x00000005f5057209 */ /* 0x000fc40007810000 */
[----:B------:R-:W-:Y:S02]  /*2f20*/  FMNMX.FTZ R7, R64, R7, !PT ;  /* 0x0000000740077209 */ /* 0x000fe40007810000 */
[----:B------:R-:W-:Y:S02]  /*2f30*/  FSEL R210, R85, -INF , P5 ;  /* 0xff80000055d27808 */ /* 0x000fe40002800000 */
[----:B------:R-:W-:Y:S02]  /*2f40*/  FMNMX.FTZ R2, R216, R2, !PT ;  /* 0x00000002d8027209 */ /* 0x000fe40007810000 */
[----:B------:R-:W-:Y:S02]  /*2f50*/  FMNMX.FTZ R6, R164, R6, !PT ;  /* 0x00000006a4067209 */ /* 0x000fe40007810000 */
[----:B------:R-:W-:Y:S02]  /*2f60*/  FMNMX.FTZ R5, R246, R5, !PT ;  /* 0x00000005f6057209 */ /* 0x000fe40007810000 */
[----:B------:R-:W-:-:S02]  /*2f70*/  FMNMX.FTZ R7, R116, R7, !PT ;  /* 0x0000000774077209 */ /* 0x000fc40007810000 */
[----:B------:R-:W-:Y:S02]  /*2f80*/  FSEL R211, R68, -INF , P4 ;  /* 0xff80000044d37808 */ /* 0x000fe40002000000 */
[----:B------:R-:W-:Y:S02]  /*2f90*/  FMNMX.FTZ R2, R210, R2, !PT ;  /* 0x00000002d2027209 */ /* 0x000fe40007810000 */
[----:B------:R-:W-:Y:S02]  /*2fa0*/  FSEL R224, R93, -INF , P2 ;  /* 0xff8000005de07808 */ /* 0x000fe40001000000 */
        /* <DEDUP_REMOVED lines=9> */
[----:B------:R-:W-:Y:S02]  /*3040*/  FMNMX.FTZ R8, R212, R2, !PT ;  /* 0x00000002d4087209 */ /* 0x000fe40007810000 */
[----:B------:R-:W-:Y:S02]  /*3050*/  FSEL R196, R177, -INF , P5 ;  /* 0xff800000b1c47808 */ /* 0x000fe40002800000 */
[----:B------:R-:W-:Y:S01]  /*3060*/  FMNMX.FTZ R6, R167, R6, !PT ;  /* 0x00000006a7067209 */ /* 0x000fe20007810000 */
[----:B------:R-:W1:Y:S01]  /*3070*/  SHFL.BFLY PT, R135, R8, 0x2, 0x1f ;  /* 0x0c401f0008877f89 */ /* 0x000e6200000e0000 */
[----:B------:R-:W-:Y:S02]  /*3080*/  FMNMX.FTZ R2, R209, R5, !PT ;  /* 0x00000005d1027209 */ /* 0x000fe40007810000 */
[----:B------:R-:W-:Y:S02]  /*3090*/  FMNMX.FTZ R7, R124, R7, !PT ;  /* 0x000000077c077209 */ /* 0x000fe40007810000 */
[----:B------:R-:W-:-:S02]  /*30a0*/  FSEL R193, R180, -INF , P4 ;  /* 0xff800000b4c17808 */ /* 0x000fc40002000000 */
[----:B------:R-:W-:Y:S02]  /*30b0*/  FMNMX.FTZ R5, R188, R6, !PT ;  /* 0x00000006bc057209 */ /* 0x000fe40007810000 */
[----:B------:R-:W-:Y:S02]  /*30c0*/  FMNMX.FTZ R2, R196, R2, !PT ;  /* 0x00000002c4027209 */ /* 0x000fe40007810000 */
[----:B------:R-:W-:Y:S02]  /*30d0*/  FMNMX.FTZ R7, R149, R7, !PT ;  /* 0x0000000795077209 */ /* 0x000fe40007810000 */
[----:B------:R-:W-:Y:S02]  /*30e0*/  FSEL R239, R181, -INF , P3 ;  /* 0xff800000b5ef7808 */ /* 0x000fe40001800000 */
[----:B------:R-:W-:Y:S02]  /*30f0*/  FMNMX.FTZ R5, R192, R5, !PT ;  /* 0x00000005c0057209 */ /* 0x000fe40007810000 */
[----:B------:R-:W-:-:S02]  /*3100*/  FMNMX.FTZ R2, R193, R2, !PT ;  /* 0x00000002c1027209 */ /* 0x000fc40007810000 */
[----:B------:R-:W-:Y:S02]  /*3110*/  FMNMX.FTZ R6, R148, R7, !PT ;  /* 0x0000000794067209 */ /* 0x000fe40007810000 */
[----:B------:R-:W-:Y:S02]  /*3120*/  FSEL R170, R95, -INF , P2 ;  /* 0xff8000005faa7808 */ /* 0x000fe40001000000 */
[----:B------:R-:W-:Y:S02]  /*3130*/  FMNMX.FTZ R5, R252, R5, !PT ;  /* 0x00000005fc057209 */ /* 0x000fe40007810000 */
[----:B------:R-:W-:Y:S02]  /*3140*/  FMNMX.FTZ R2, R239, R2, !PT ;  /* 0x00000002ef027209 */ /* 0x000fe40007810000 */
[----:B------:R-:W-:Y:S02]  /*3150*/  FMNMX.FTZ R6, R143, R6, !PT ;  /* 0x000000068f067209 */ /* 0x000fe40007810000 */
[----:B------:R-:W-:Y:S01]  /*3160*/  FSEL R201, R178, -INF , P6 ;  /* 0xff800000b2c97808 */ /* 0x000fe20003000000 */
[----:B------:R-:W2:Y:S01]  /*3170*/  SHFL.BFLY PT, R132, R2, 0x2, 0x1f ;  /* 0x0c401f0002847f89 */ /* 0x000ea200000e0000 */
[----:B------:R-:W-:-:S02]  /*3180*/  FMNMX.FTZ R5, R170, R5, !PT ;  /* 0x00000005aa057209 */ /* 0x000fc40007810000 */
[----:B------:R-:W-:Y:S02]  /*3190*/  FMNMX.FTZ R6, R150, R6, !PT ;  /* 0x0000000696067209 */ /* 0x000fe40007810000 */
[----:B------:R-:W-:Y:S02]  /*31a0*/  FSEL R238, R179, -INF , P5 ;  /* 0xff800000b3ee7808 */ /* 0x000fe40002800000 */
[----:B------:R-:W-:Y:S02]  /*31b0*/  FMNMX.FTZ R5, R201, R5, !PT ;  /* 0x00000005c9057209 */ /* 0x000fe40007810000 */
[----:B------:R-:W-:Y:S02]  /*31c0*/  FMNMX.FTZ R6, R159, R6, !PT ;  /* 0x000000069f067209 */ /* 0x000fe40007810000 */
[----:B------:R-:W-:Y:S02]  /*31d0*/  FSEL R241, R182, -INF , P4 ;  /* 0xff800000b6f17808 */ /* 0x000fe40002000000 */
[----:B------:R-:W-:-:S02]  /*31e0*/  FMNMX.FTZ R5, R238, R5, !PT ;  /* 0x00000005ee057209 */ /* 0x000fc40007810000 */
[----:B------:R-:W-:Y:S02]  /*31f0*/  FMNMX.FTZ R6, R161, R6, !PT ;  /* 0x00000006a1067209 */ /* 0x000fe40007810000 */
[----:B------:R-:W-:Y:S02]  /*3200*/  FSEL R242, R183, -INF , P3 ;  /* 0xff800000b7f27808 */ /* 0x000fe40001800000 */
[----:B------:R-:W-:Y:S02]  /*3210*/  FMNMX.FTZ R5, R241, R5, !PT ;  /* 0x00000005f1057209 */ /* 0x000fe40007810000 */
[----:B------:R-:W-:Y:S02]  /*3220*/  FMNMX.FTZ R6, R160, R6, !PT ;  /* 0x00000006a0067209 */ /* 0x000fe40007810000 */
[----:B------:R-:W-:Y:S02]  /*3230*/  FMNMX.FTZ R5, R242, R5, !PT ;  /* 0x00000005f2057209 */ /* 0x000fe40007810000 */
[----:B------:R-:W-:-:S02]  /*3240*/  FMNMX.FTZ R6, R162, R6, !PT ;  /* 0x00000006a2067209 */ /* 0x000fc40007810000 */
[----:B-1----:R-:W-:Y:S02]  /*3250*/  FMNMX.FTZ R135, R8, R135, !PT ;  /* 0x0000008708877209 */ /* 0x002fe40007810000 */
[----:B------:R-:W1:Y:S01]  /*3260*/  SHFL.BFLY PT, R8, R5, 0x2, 0x1f ;  /* 0x0c401f0005087f89 */ /* 0x000e6200000e0000 */
[----:B------:R-:W-:Y:S02]  /*3270*/  FMNMX.FTZ R6, R184, R6, !PT ;  /* 0x00000006b8067209 */ /* 0x000fe40007810000 */
[----:B--2---:R-:W-:Y:S01]  /*3280*/  FMNMX.FTZ R132, R2, R132, !PT ;  /* 0x0000008402847209 */ /* 0x004fe20007810000 */
[----:B------:R-:W2:Y:S01]  /*3290*/  SHFL.BFLY PT, R7, R135, 0x1, 0x1f ;  /* 0x0c201f0087077f89 */ /* 0x000ea200000e0000 */
[----:B------:R-:W-:Y:S02]  /*32a0*/  FMNMX.FTZ R2, R187, R6, !PT ;  /* 0x00000006bb027209 */ /* 0x000fe40007810000 */
[----:B------:R-:W-:Y:S01]  /*32b0*/  FSEL R172, R59, -INF , P2 ;  /* 0xff8000003bac7808 */ /* 0x000fe20001000000 */
[----:B------:R-:W3:Y:S01]  /*32c0*/  SHFL.BFLY PT, R9, R132, 0x1, 0x1f ;  /* 0x0c201f0084097f89 */ /* 0x000ee200000e0000 */
[----:B------:R-:W-:-:S02]  /*32d0*/  FMNMX.FTZ R2, R186, R2, !PT ;  /* 0x00000002ba027209 */ /* 0x000fc40007810000 */
[----:B------:R-:W-:Y:S02]  /*32e0*/  FSEL R213, R86, -INF , P6 ;  /* 0xff80000056d57808 */ /* 0x000fe40003000000 */
[----:B------:R-:W-:Y:S02]  /*32f0*/  FMNMX.FTZ R2, R221, R2, !PT ;  /* 0x00000002dd027209 */ /* 0x000fe40007810000 */
[----:B------:R-:W-:Y:S02]  /*3300*/  FSEL R237, R87, -INF , P5 ;  /* 0xff80000057ed7808 */ /* 0x000fe40002800000 */
[----:B------:R-:W-:Y:S02]  /*3310*/  FMNMX.FTZ R2, R202, R2, !PT ;  /* 0x00000002ca027209 */ /* 0x000fe40007810000 */
[----:B------:R-:W-:Y:S02]  /*3320*/  FSEL R215, R70, -INF , P4 ;  /* 0xff80000046d77808 */ /* 0x000fe40002000000 */
[----:B------:R-:W-:-:S02]  /*3330*/  FMNMX.FTZ R6, R198, R2, !PT ;  /* 0x00000002c6067209 */ /* 0x000fc40007810000 */
[----:B------:R-:W-:Y:S02]  /*3340*/  FSEL R236, R71, -INF , P3 ;  /* 0xff80000047ec7808 */ /* 0x000fe40001800000 */
[----:B-1----:R-:W-:Y:S02]  /*3350*/  FMNMX.FTZ R2, R5, R8, !PT ;  /* 0x0000000805027209 */ /* 0x002fe40007810000 */
[----:B------:R-:W-:Y:S02]  /*3360*/  FMNMX.FTZ R5, R203, R6, !PT ;  /* 0x00000006cb057209 */ /* 0x000fe40007810000 */
[----:B--2---:R-:W-:Y:S01]  /*3370*/  FMNMX.FTZ R135, R135, R7, !PT ;  /* 0x0000000787877209 */ /* 0x004fe20007810000 */
[----:B------:R-:W1:Y:S01]  /*3380*/  SHFL.BFLY PT, R11, R2, 0x1, 0x1f ;  /* 0x0c201f00020b7f89 */ /* 0x000e6200000e0000 */
[----:B------:R-:W-:Y:S02]  /*3390*/  FMNMX.FTZ R5, R172, R5, !PT ;  /* 0x00000005ac057209 */ /* 0x000fe40007810000 */
[C---:B------:R-:W-:Y:S01]  /*33a0*/  FSETP.NEU.FTZ.AND P2, PT, R135.reuse, -INF , PT ;  /* 0xff8000008700780b */ /* 0x040fe20003f5d000 */
[----:B------:R-:W-:Y:S01]  /*33b0*/  FMUL.FTZ R7, R135, c[0x0][0x2d0] ;  /* 0x0000b40087077a20 */ /* 0x000fe20000410000 */
[----:B------:R-:W-:-:S02]  /*33c0*/  FMNMX.FTZ R5, R213, R5, !PT ;  /* 0x00000005d5057209 */ /* 0x000fc40007810000 */
[----:B---3--:R-:W-:Y:S02]  /*33d0*/  FMNMX.FTZ R132, R132, R9, !PT ;  /* 0x0000000984847209 */ /* 0x008fe40007810000 */
[----:B------:R-:W-:Y:S02]  /*33e0*/  FMNMX.FTZ R5, R237, R5, !PT ;  /* 0x00000005ed057209 */ /* 0x000fe40007810000 */
[----:B------:R-:W-:Y:S01]  /*33f0*/  FSEL R7, R7, RZ, P2 ;  /* 0x000000ff07077208 */ /* 0x000fe20001000000 */
[C---:B------:R-:W-:Y:S01]  /*3400*/  FMUL.FTZ R9, R132.reuse, c[0x0][0x2d0] ;  /* 0x0000b40084097a20 */ /* 0x040fe20000410000 */
[----:B------:R-:W-:Y:S02]  /*3410*/  FMNMX.FTZ R8, R215, R5, !PT ;  /* 0x00000005d7087209 */ /* 0x000fe40007810000 */
[----:B------:R-:W-:Y:S01]  /*3420*/  FSETP.NEU.FTZ.AND P2, PT, R132, -INF , PT ;  /* 0xff8000008400780b */ /* 0x000fe20003f5d000 */
[--C-:B------:R-:W-:Y:S01]  /*3430*/  FFMA.FTZ R6, R10, c[0x0][0x2d0], -R7.reuse ;  /* 0x0000b4000a067a23 */ /* 0x100fe20000010807 */
[----:B------:R-:W-:Y:S01]  /*3440*/  FMNMX.FTZ R8, R236, R8, !PT ;  /* 0x00000008ec087209 */ /* 0x000fe20007810000 */
[----:B------:R-:W-:-:S02]  /*3450*/  FFMA.FTZ R5, R12, c[0x0][0x2d0], -R7 ;  /* 0x0000b4000c057a23 */ /* 0x000fc40000010807 */
[----:B------:R2:W-:Y:S02]  /*3460*/  MUFU.EX2 R214, R6 ;  /* 0x0000000600d67308 */ /* 0x0005e40000000800 */
[----:B------:R-:W3:Y:S01]  /*3470*/  SHFL.BFLY PT, R10, R8, 0x2, 0x1f ;  /* 0x0c401f00080a7f89 */ /* 0x000ee200000e0000 */
[----:B-1----:R-:W-:-:S05]  /*3480*/  FMNMX.FTZ R2, R2, R11, !PT ;  /* 0x0000000b02027209 */ /* 0x002fca0007810000 */
[----:B------:R1:W4:Y:S01]  /*3490*/  MUFU.EX2 R194, R5 ;  /* 0x0000000500c27308 */ /* 0x0003220000000800 */
[----:B--2---:R-:W-:Y:S02]  /*34a0*/  FSEL R6, R9, RZ, P2 ;  /* 0x000000ff09067208 */ /* 0x004fe40001000000 */
[----:B------:R-:W-:-:S03]  /*34b0*/  FSETP.NEU.FTZ.AND P2, PT, R2, -INF , PT ;  /* 0xff8000000200780b */ /* 0x000fc60003f5d000 */
[--C-:B------:R-:W-:Y:S02]  /*34c0*/  FFMA.FTZ R9, R15, c[0x0][0x2d0], -R6.reuse ;  /* 0x0000b4000f097a23 */ /* 0x100fe40000010806 */
[----:B-1----:R-:W-:Y:S02]  /*34d0*/  FFMA.FTZ R5, R13, c[0x0][0x2d0], -R6 ;  /* 0x0000b4000d057a23 */ /* 0x002fe40000010806 */
[----:B------:R1:W-:Y:S01]  /*34e0*/  MUFU.EX2 R189, R9 ;  /* 0x0000000900bd7308 */ /* 0x0003e20000000800 */
[----:B---3--:R-:W-:Y:S02]  /*34f0*/  FMNMX.FTZ R8, R8, R10, !PT ;  /* 0x0000000a08087209 */ /* 0x008fe40007810000 */
[----:B----4-:R-:W-:-:S05]  /*3500*/  F2FP.BF16.PACK_AB R12, R194, R214 ;  /* 0x000000d6c20c723e */ /* 0x010fca00000010ff */
[----:B------:R2:W-:Y:S01]  /*3510*/  MUFU.EX2 R183, R5 ;  /* 0x0000000500b77308 */ /* 0x0005e20000000800 */
[----:B-1----:R-:W-:-:S07]  /*3520*/  FFMA.FTZ R9, R20, c[0x0][0x2d0], -R6 ;  /* 0x0000b40014097a23 */ /* 0x002fce0000010806 */
[----:B------:R-:W1:Y:S01]  /*3530*/  MUFU.EX2 R197, R9 ;  /* 0x0000000900c57308 */ /* 0x000e620000000800 */
[----:B--2---:R-:W-:-:S07]  /*3540*/  FFMA.FTZ R5, R14, c[0x0][0x2d0], -R6 ;  /* 0x0000b4000e057a23 */ /* 0x004fce0000010806 */
[----:B------:R2:W3:Y:S01]  /*3550*/  MUFU.EX2 R182, R5 ;  /* 0x0000000500b67308 */ /* 0x0004e20000000800 */
[----:B-1----:R-:W-:Y:S01]  /*3560*/  F2FP.BF16.PACK_AB R10, R197, R189 ;  /* 0x000000bdc50a723e */ /* 0x002fe200000010ff */
[----:B--2---:R-:W-:-:S05]  /*3570*/  FMUL.FTZ R5, R2, c[0x0][0x2d0] ;  /* 0x0000b40002057a20 */ /* 0x004fca0000410000 */
[----:B------:R-:W-:-:S05]  /*3580*/  FSEL R5, R5, RZ, P2 ;  /* 0x000000ff05057208 */ /* 0x000fca0001000000 */
[--C-:B------:R-:W-:Y:S02]  /*3590*/  FFMA.FTZ R9, R21, c[0x0][0x2d0], -R5.reuse ;  /* 0x0000b40015097a23 */ /* 0x100fe40000010805 */
[--C-:B------:R-:W-:Y:S02]  /*35a0*/  FFMA.FTZ R0, R22, c[0x0][0x2d0], -R5.reuse ;  /* 0x0000b40016007a23 */ /* 0x100fe40000010805 */
[----:B------:R1:W-:Y:S08]  /*35b0*/  MUFU.EX2 R179, R9 ;  /* 0x0000000900b37308 */ /* 0x0003f00000000800 */
[----:B------:R2:W4:Y:S01]  /*35c0*/  MUFU.EX2 R178, R0 ;  /* 0x0000000000b27308 */ /* 0x0005220000000800 */
[----:B-1----:R-:W1:Y:S01]  /*35d0*/  SHFL.BFLY PT, R9, R8, 0x1, 0x1f ;  /* 0x0c201f0008097f89 */ /* 0x002e6200000e0000 */
[----:B--2---:R-:W-:-:S03]  /*35e0*/  FFMA.FTZ R0, R23, c[0x0][0x2d0], -R5 ;  /* 0x0000b40017007a23 */ /* 0x004fc60000010805 */
[----:B------:R-:W2:Y:S03]  /*35f0*/  LDSM.16.MT88.4 R20, [R231+0x100] ;  /* 0x00010000e714783b */ /* 0x000ea60000004200 */
[----:B------:R4:W-:Y:S01]  /*3600*/  MUFU.EX2 R206, R0 ;  /* 0x0000000000ce7308 */ /* 0x0009e20000000800 */
[----:B-1----:R-:W-:Y:S02]  /*3610*/  FMNMX.FTZ R134, R8, R9, !PT ;  /* 0x0000000908867209 */ /* 0x002fe40007810000 */
[----:B---3--:R-:W-:Y:S01]  /*3620*/  F2FP.BF16.PACK_AB R8, R182, R183 ;  /* 0x000000b7b608723e */ /* 0x008fe200000010ff */
[----:B----4-:R-:W-:Y:S01]  /*3630*/  FFMA.FTZ R0, R28, c[0x0][0x2d0], -R5 ;  /* 0x0000b4001c007a23 */ /* 0x010fe20000010805 */
[C---:B------:R-:W-:Y:S01]  /*3640*/  FSETP.NEU.FTZ.AND P2, PT, R134.reuse, -INF , PT ;  /* 0xff8000008600780b */ /* 0x040fe20003f5d000 */
[----:B------:R-:W-:Y:S01]  /*3650*/  FMUL.FTZ R3, R134, c[0x0][0x2d0] ;  /* 0x0000b40086037a20 */ /* 0x000fe20000410000 */
[----:B------:R-:W-:Y:S01]  /*3660*/  F2FP.BF16.PACK_AB R9, R178, R179 ;  /* 0x000000b3b209723e */ /* 0x000fe200000010ff */
[----:B------:R1:W3:Y:S02]  /*3670*/  MUFU.EX2 R195, R0 ;  /* 0x0000000000c37308 */ /* 0x0002e40000000800 */
[----:B-1----:R-:W-:Y:S01]  /*3680*/  FFMA.FTZ R0, R30, c[0x0][0x2d0], -R7 ;  /* 0x0000b4001e007a23 */ /* 0x002fe20000010807 */
[----:B---3--:R-:W-:-:S05]  /*3690*/  F2FP.BF16.PACK_AB R11, R195, R206 ;  /* 0x000000cec30b723e */ /* 0x008fca00000010ff */
[----:B------:R1:W-:Y:S02]  /*36a0*/  MUFU.EX2 R232, R0 ;  /* 0x0000000000e87308 */ /* 0x0003e40000000800 */
[C---:B------:R-:W-:Y:S08]  /*36b0*/  HMMA.16816.F32.BF16 R84, R8.reuse, R16, RZ ;  /* 0x000000100854723c */ /* 0x040ff000000418ff */
[----:B------:R-:W-:Y:S01]  /*36c0*/  HMMA.16816.F32.BF16 R80, R8, R18, RZ ;  /* 0x000000120850723c */ /* 0x000fe200000418ff */
[----:B-1----:R-:W-:-:S04]  /*36d0*/  FFMA.FTZ R0, R29, c[0x0][0x2d0], -R7 ;  /* 0x0000b4001d007a23 */ /* 0x002fc80000010807 */
[----:B------:R1:W3:Y:S03]  /*36e0*/  MUFU.EX2 R200, R0 ;  /* 0x0000000000c87308 */ /* 0x0002e60000000800 */
[C---:B--2---:R-:W-:Y:S08]  /*36f0*/  HMMA.16816.F32.BF16 R76, R8.reuse, R20, RZ ;  /* 0x00000014084c723c */ /* 0x044ff000000418ff */
[C---:B------:R-:W-:Y:S01]  /*3700*/  HMMA.16816.F32.BF16 R72, R8.reuse, R22, RZ ;  /* 0x000000160848723c */ /* 0x040fe200000418ff */
[----:B-1----:R-:W-:Y:S01]  /*3710*/  FSEL R0, R3, RZ, P2 ;  /* 0x000000ff03007208 */ /* 0x002fe20001000000 */
[----:B------:R-:W-:Y:S01]  /*3720*/  FFMA.FTZ R3, R31, c[0x0][0x2d0], -R7 ;  /* 0x0000b4001f037a23 */ /* 0x000fe20000010807 */
[----:B---3--:R-:W-:Y:S01]  /*3730*/  F2FP.BF16.PACK_AB R14, R200, R232 ;  /* 0x000000e8c80e723e */ /* 0x008fe200000010ff */
[----:B------:R-:W1:Y:S04]  /*3740*/  LDSM.16.MT88.4 R28, [R228+0x900] ;  /* 0x00090000e41c783b */ /* 0x000e680000004200 */
[C---:B------:R-:W-:Y:S01]  /*3750*/  HMMA.16816.F32.BF16 R68, R8.reuse, R32, RZ ;  /* 0x000000200844723c */ /* 0x040fe200000418ff */
[----:B------:R2:W-:Y:S07]  /*3760*/  MUFU.EX2 R219, R3 ;  /* 0x0000000300db7308 */ /* 0x0005ee0000000800 */
[----:B------:R-:W-:Y:S01]  /*3770*/  HMMA.16816.F32.BF16 R52, R8, R42, RZ ;  /* 0x0000002a0834723c */ /* 0x000fe200000418ff */
[----:B--2---:R-:W-:-:S04]  /*3780*/  FFMA.FTZ R3, R60, c[0x0][0x2d0], -R0 ;  /* 0x0000b4003c037a23 */ /* 0x004fc80000010800 */
[----:B------:R2:W-:Y:S02]  /*3790*/  MUFU.EX2 R177, R3 ;  /* 0x0000000300b17308 */ /* 0x0005e40000000800 */
[----:B--2---:R-:W-:-:S06]  /*37a0*/  FFMA.FTZ R3, R61, c[0x0][0x2d0], -R0 ;  /* 0x0000b4003d037a23 */ /* 0x004fcc0000010800 */
[----:B------:R2:W3:Y:S02]  /*37b0*/  MUFU.EX2 R176, R3 ;  /* 0x0000000300b07308 */ /* 0x0004e40000000800 */
[--C-:B--2---:R-:W-:Y:S01]  /*37c0*/  FFMA.FTZ R3, R62, c[0x0][0x2d0], -R0.reuse ;  /* 0x0000b4003e037a23 */ /* 0x104fe20000010800 */
[----:B---3--:R-:W-:Y:S01]  /*37d0*/  F2FP.BF16.PACK_AB R13, R176, R177 ;  /* 0x000000b1b00d723e */ /* 0x008fe200000010ff */
[----:B------:R-:W-:Y:S04]  /*37e0*/  HMMA.16816.F32.BF16 R60, R8, R40, RZ ;  /* 0x00000028083c723c */ /* 0x000fe800000418ff */
[----:B------:R2:W-:Y:S02]  /*37f0*/  MUFU.EX2 R208, R3 ;  /* 0x0000000300d07308 */ /* 0x0005e40000000800 */
[----:B--2---:R-:W-:-:S06]  /*3800*/  FFMA.FTZ R3, R64, c[0x0][0x2d0], -R0 ;  /* 0x0000b40040037a23 */ /* 0x004fcc0000010800 */
[----:B------:R2:W3:Y:S02]  /*3810*/  MUFU.EX2 R205, R3 ;  /* 0x0000000300cd7308 */ /* 0x0004e40000000800 */
[----:B--2---:R-:W-:Y:S01]  /*3820*/  FFMA.FTZ R3, R65, c[0x0][0x2d0], -R6 ;  /* 0x0000b40041037a23 */ /* 0x004fe20000010806 */
[----:B---3--:R-:W-:-:S05]  /*3830*/  F2FP.BF16.PACK_AB R15, R205, R208 ;  /* 0x000000d0cd0f723e */ /* 0x008fca00000010ff */
[----:B------:R2:W-:Y:S02]  /*3840*/  MUFU.EX2 R139, R3 ;  /* 0x00000003008b7308 */ /* 0x0005e40000000800 */
[C---:B------:R-:W-:Y:S08]  /*3850*/  HMMA.16816.F32.BF16 R56, R12.reuse, R16, RZ ;  /* 0x000000100c38723c */ /* 0x040ff000000418ff */
[----:B------:R-:W-:Y:S01]  /*3860*/  HMMA.16816.F32.BF16 R92, R12, R18, RZ ;  /* 0x000000120c5c723c */ /* 0x000fe200000418ff */
[----:B------:R-:W3:Y:S01]  /*3870*/  LDSM.16.MT88.4 R16, [R231+0x900] ;  /* 0x00090000e710783b */ /* 0x000ee20000004200 */
[----:B--2---:R-:W-:-:S04]  /*3880*/  FFMA.FTZ R3, R66, c[0x0][0x2d0], -R6 ;  /* 0x0000b40042037a23 */ /* 0x004fc80000010806 */
[----:B------:R2:W4:Y:S02]  /*3890*/  MUFU.EX2 R217, R3 ;  /* 0x0000000300d97308 */ /* 0x0005240000000800 */
[----:B------:R-:W-:Y:S08]  /*38a0*/  HMMA.16816.F32.BF16 R64, R8, R34, RZ ;  /* 0x000000220840723c */ /* 0x000ff000000418ff */
[----:B------:R-:W-:Y:S01]  /*38b0*/  HMMA.16816.F32.BF16 R48, R12, R20, RZ ;  /* 0x000000140c30723c */ /* 0x000fe200000418ff */
[----:B--2---:R-:W-:-:S07]  /*38c0*/  FFMA.FTZ R3, R88, c[0x0][0x2d0], -R6 ;  /* 0x0000b40058037a23 */ /* 0x004fce0000010806 */
[----:B------:R-:W-:Y:S01]  /*38d0*/  HMMA.16816.F32.BF16 R44, R12, R32, RZ ;  /* 0x000000200c2c723c */ /* 0x000fe200000418ff */
[----:B----4-:R-:W-:Y:S01]  /*38e0*/  F2FP.BF16.PACK_AB R8, R217, R139 ;  /* 0x0000008bd908723e */ /* 0x010fe200000010ff */
[----:B------:R2:W-:Y:S02]  /*38f0*/  MUFU.EX2 R199, R3 ;  /* 0x0000000300c77308 */ /* 0x0005e40000000800 */
[----:B--2---:R-:W-:-:S06]  /*3900*/  FFMA.FTZ R3, R89, c[0x0][0x2d0], -R6 ;  /* 0x0000b40059037a23 */ /* 0x004fcc0000010806 */
[----:B------:R2:W4:Y:S02]  /*3910*/  MUFU.EX2 R234, R3 ;  /* 0x0000000300ea7308 */ /* 0x0005240000000800 */
[----:B--2---:R-:W-:Y:S01]  /*3920*/  FFMA.FTZ R3, R90, c[0x0][0x2d0], -R5 ;  /* 0x0000b4005a037a23 */ /* 0x004fe20000010805 */
[----:B----4-:R-:W-:-:S05]  /*3930*/  F2FP.BF16.PACK_AB R10, R234, R199 ;  /* 0x000000c7ea0a723e */ /* 0x010fca00000010ff */
[----:B------:R2:W-:Y:S02]  /*3940*/  MUFU.EX2 R191, R3 ;  /* 0x0000000300bf7308 */ /* 0x0005e40000000800 */
[--C-:B--2---:R-:W-:Y:S02]  /*3950*/  FFMA.FTZ R3, R91, c[0x0][0x2d0], -R5.reuse ;  /* 0x0000b4005b037a23 */ /* 0x104fe40000010805 */
[C---:B------:R-:W-:Y:S04]  /*3960*/  HMMA.16816.F32.BF16 R88, R12.reuse, R22, RZ ;  /* 0x000000160c58723c */ /* 0x040fe800000418ff */
[----:B------:R2:W4:Y:S04]  /*3970*/  MUFU.EX2 R218, R3 ;  /* 0x0000000300da7308 */ /* 0x0005280000000800 */
[----:B------:R-:W-:Y:S01]  /*3980*/  HMMA.16816.F32.BF16 R20, R12, R40, RZ ;  /* 0x000000280c14723c */ /* 0x000fe200000418ff */
[----:B--2---:R-:W-:Y:S01]  /*3990*/  FFMA.FTZ R3, R96, c[0x0][0x2d0], -R5 ;  /* 0x0000b40060037a23 */ /* 0x004fe20000010805 */
[----:B----4-:R-:W-:-:S03]  /*39a0*/  F2FP.BF16.PACK_AB R9, R218, R191 ;  /* 0x000000bfda09723e */ /* 0x010fc600000010ff */
[----:B------:R2:W-:Y:S02]  /*39b0*/  MUFU.EX2 R233, R3 ;  /* 0x0000000300e97308 */ /* 0x0005e40000000800 */
[----:B--2---:R-:W-:Y:S02]  /*39c0*/  FFMA.FTZ R3, R97, c[0x0][0x2d0], -R5 ;  /* 0x0000b40061037a23 */ /* 0x004fe40000010805 */
[C---:B------:R-:W-:Y:S04]  /*39d0*/  HMMA.16816.F32.BF16 R96, R12.reuse, R34, RZ ;  /* 0x000000220c60723c */ /* 0x040fe800000418ff */
[----:B------:R2:W4:Y:S04]  /*39e0*/  MUFU.EX2 R240, R3 ;  /* 0x0000000300f07308 */ /* 0x0005280000000800 */
[----:B------:R-:W-:Y:S01]  /*39f0*/  HMMA.16816.F32.BF16 R12, R12, R42, RZ ;  /* 0x0000002a0c0c723c */ /* 0x000fe200000418ff */
[----:B--2---:R-:W-:Y:S01]  /*3a00*/  FFMA.FTZ R3, R100, c[0x0][0x2d0], -R7 ;  /* 0x0000b40064037a23 */ /* 0x004fe20000010807 */
[----:B----4-:R-:W-:-:S03]  /*3a10*/  F2FP.BF16.PACK_AB R11, R240, R233 ;  /* 0x000000e9f00b723e */ /* 0x010fc600000010ff */
[----:B------:R2:W-:Y:S04]  /*3a20*/  MUFU.EX2 R190, R3 ;  /* 0x0000000300be7308 */ /* 0x0005e80000000800 */
[C---:B-1----:R-:W-:Y:S08]  /*3a30*/  HMMA.16816.F32.BF16 R112, R8.reuse, R28, R84 ;  /* 0x0000001c0870723c */ /* 0x042ff00000041854 */
[----:B------:R-:W-:Y:S01]  /*3a40*/  HMMA.16816.F32.BF16 R84, R8, R30, R80 ;  /* 0x0000001e0854723c */ /* 0x000fe20000041850 */
[----:B--2---:R-:W-:-:S04]  /*3a50*/  FFMA.FTZ R3, R101, c[0x0][0x2d0], -R7 ;  /* 0x0000b40065037a23 */ /* 0x004fc80000010807 */
[----:B------:R1:W-:Y:S03]  /*3a60*/  MUFU.EX2 R207, R3 ;  /* 0x0000000300cf7308 */ /* 0x0003e60000000800 */
[C---:B---3--:R-:W-:Y:S08]  /*3a70*/  HMMA.16816.F32.BF16 R108, R8.reuse, R16, R76 ;  /* 0x00000010086c723c */ /* 0x048ff0000004184c */
[----:B------:R-:W-:Y:S01]  /*3a80*/  HMMA.16816.F32.BF16 R80, R8, R18, R72 ;  /* 0x000000120850723c */ /* 0x000fe20000041848 */
[----:B-1----:R-:W-:-:S07]  /*3a90*/  FFMA.FTZ R3, R102, c[0x0][0x2d0], -R7 ;  /* 0x0000b40066037a23 */ /* 0x002fce0000010807 */
[C---:B------:R-:W-:Y:S01]  /*3aa0*/  HMMA.16816.F32.BF16 R104, R8.reuse, R24, R68 ;  /* 0x000000180868723c */ /* 0x040fe20000041844 */
[----:B------:R1:W2:Y:S07]  /*3ab0*/  MUFU.EX2 R204, R3 ;  /* 0x0000000300cc7308 */ /* 0x0002ae0000000800 */
[C---:B------:R-:W-:Y:S08]  /*3ac0*/  HMMA.16816.F32.BF16 R76, R8.reuse, R26, R64 ;  /* 0x0000001a084c723c */ /* 0x040ff00000041840 */
[----:B------:R-:W-:Y:S01]  /*3ad0*/  HMMA.16816.F32.BF16 R72, R8, R38, R52 ;  /* 0x000000260848723c */ /* 0x000fe20000041834 */
[----:B-1----:R-:W-:-:S04]  /*3ae0*/  FFMA.FTZ R3, R103, c[0x0][0x2d0], -R7 ;  /* 0x0000b40067037a23 */ /* 0x002fc80000010807 */
[----:B------:R1:W-:Y:S03]  /*3af0*/  MUFU.EX2 R235, R3 ;  /* 0x0000000300eb7308 */ /* 0x0003e60000000800 */
[----:B------:R-:W-:Y:S07]  /*3b00*/  HMMA.16816.F32.BF16 R100, R8, R36, R60 ;  /* 0x000000240864723c */ /* 0x000fee000004183c */
[----:B--2---:R-:W-:Y:S01]  /*3b10*/  F2FP.BF16.PACK_AB R10, R204, R207 ;  /* 0x000000cfcc0a723e */ /* 0x004fe200000010ff */
[----:B-1----:R-:W-:-:S04]  /*3b20*/  FFMA.FTZ R3, R116, c[0x0][0x2d0], -R0 ;  /* 0x0000b40074037a23 */ /* 0x002fc80000010800 */
[----:B------:R1:W-:Y:S02]  /*3b30*/  MUFU.EX2 R180, R3 ;  /* 0x0000000300b47308 */ /* 0x0003e40000000800 */
[----:B-1----:R-:W-:-:S06]  /*3b40*/  FFMA.FTZ R3, R117, c[0x0][0x2d0], -R0 ;  /* 0x0000b40075037a23 */ /* 0x002fcc0000010800 */
[----:B------:R1:W2:Y:S02]  /*3b50*/  MUFU.EX2 R181, R3 ;  /* 0x0000000300b57308 */ /* 0x0002a40000000800 */
[----:B-1----:R-:W-:Y:S01]  /*3b60*/  FFMA.FTZ R3, R118, c[0x0][0x2d0], -R0 ;  /* 0x0000b40076037a23 */ /* 0x002fe20000010800 */
[----:B--2---:R-:W-:-:S05]  /*3b70*/  F2FP.BF16.PACK_AB R9, R181, R180 ;  /* 0x000000b4b509723e */ /* 0x004fca00000010ff */
[----:B------:R1:W-:Y:S02]  /*3b80*/  MUFU.EX2 R250, R3 ;  /* 0x0000000300fa7308 */ /* 0x0003e40000000800 */
[----:B-1----:R-:W-:Y:S02]  /*3b90*/  FFMA.FTZ R3, R124, c[0x0][0x2d0], -R0 ;  /* 0x0000b4007c037a23 */ /* 0x002fe40000010800 */
[----:B------:R-:W-:-:S04]  /*3ba0*/  IMAD.MOV.U32 R124, RZ, RZ, R219 ;  /* 0x000000ffff7c7224 */ /* 0x000fc800078e00db */
[----:B------:R1:W2:Y:S01]  /*3bb0*/  MUFU.EX2 R248, R3 ;  /* 0x0000000300f87308 */ /* 0x0002a20000000800 */
[----:B------:R-:W-:Y:S01]  /*3bc0*/  F2FP.BF16.PACK_AB R8, R190, R124 ;  /* 0x0000007cbe08723e */ /* 0x000fe200000010ff */
[----:B-1----:R-:W-:Y:S01]  /*3bd0*/  FFMA.FTZ R3, R119, c[0x0][0x2d0], -R7 ;  /* 0x0000b40077037a23 */ /* 0x002fe20000010807 */
[----:B--2---:R-:W-:-:S05]  /*3be0*/  F2FP.BF16.PACK_AB R11, R248, R250 ;  /* 0x000000faf80b723e */ /* 0x004fca00000010ff */
[----:B------:R1:W-:Y:S02]  /*3bf0*/  MUFU.EX2 R251, R3 ;  /* 0x0000000300fb7308 */ /* 0x0003e40000000800 */
[C---:B------:R-:W-:Y:S08]  /*3c00*/  HMMA.16816.F32.BF16 R68, R8.reuse, R28, R56 ;  /* 0x0000001c0844723c */ /* 0x040ff00000041838 */
[----:B------:R-:W-:Y:S01]  /*3c10*/  HMMA.16816.F32.BF16 R32, R8, R30, R92 ;  /* 0x0000001e0820723c */ /* 0x000fe2000004185c */
[----:B-1----:R-:W-:-:S02]  /*3c20*/  FFMA.FTZ R3, R125, c[0x0][0x2d0], -R7 ;  /* 0x0000b4007d037a23 */ /* 0x002fc40000010807 */
[----:B------:R-:W-:Y:S02]  /*3c30*/  IMAD.MOV.U32 R125, RZ, RZ, R215 ;  /* 0x000000ffff7d7224 */ /* 0x000fe400078e00d7 */
[----:B------:R1:W-:Y:S03]  /*3c40*/  MUFU.EX2 R247, R3 ;  /* 0x0000000300f77308 */ /* 0x0003e60000000800 */
[----:B------:R-:W-:Y:S01]  /*3c50*/  HMMA.16816.F32.BF16 R64, R8, R16, R48 ;  /* 0x000000100840723c */ /* 0x000fe20000041830 */
[----:B------:R-:W-:Y:S02]  /*3c60*/  IMAD.MOV.U32 R95, RZ, RZ, R211 ;  /* 0x000000ffff5f7224 */ /* 0x000fe400078e00d3 */
[----:B------:R-:W-:-:S05]  /*3c70*/  IMAD.MOV.U32 R94, RZ, RZ, R210 ;  /* 0x000000ffff5e7224 */ /* 0x000fca00078e00d2 */
[----:B------:R-:W-:Y:S01]  /*3c80*/  HMMA.16816.F32.BF16 R120, R8, R36, R20 ;  /* 0x000000240878723c */ /* 0x000fe20000041814 */
[----:B------:R-:W2:Y:S01]  /*3c90*/  LDSM.16.MT88.4 R20, [R228+0x1100] ;  /* 0x00110000e414783b */ /* 0x000ea20000004200 */
[----:B-1----:R-:W-:-:S06]  /*3ca0*/  FFMA.FTZ R3, R126, c[0x0][0x2d0], -R7 ;  /* 0x0000b4007e037a23 */ /* 0x002fcc0000010807 */
[C---:B------:R-:W-:Y:S01]  /*3cb0*/  HMMA.16816.F32.BF16 R28, R8.reuse, R18, R88 ;  /* 0x00000012081c723c */ /* 0x040fe20000041858 */
[----:B------:R-:W-:Y:S01]  /*3cc0*/  IMAD.MOV.U32 R126, RZ, RZ, R218 ;  /* 0x000000ffff7e7224 */ /* 0x000fe200078e00da */
[----:B------:R-:W1:Y:S01]  /*3cd0*/  LDSM.16.MT88.4 R16, [R231+0x1100] ;  /* 0x00110000e710783b */ /* 0x000e620000004200 */
[----:B------:R3:W-:Y:S04]  /*3ce0*/  MUFU.EX2 R249, R3 ;  /* 0x0000000300f97308 */ /* 0x0007e80000000800 */
[----:B------:R-:W-:Y:S01]  /*3cf0*/  IMAD.MOV.U32 R91, RZ, RZ, R204 ;  /* 0x000000ffff5b7224 */ /* 0x000fe200078e00cc */
[----:B------:R-:W-:Y:S01]  /*3d00*/  HMMA.16816.F32.BF16 R52, R8, R24, R44 ;  /* 0x000000180834723c */ /* 0x000fe2000004182c */
[----:B------:R-:W-:-:S07]  /*3d10*/  IMAD.MOV.U32 R90, RZ, RZ, R203 ;  /* 0x000000ffff5a7224 */ /* 0x000fce00078e00cb */
[----:B------:R-:W-:Y:S01]  /*3d20*/  HMMA.16816.F32.BF16 R40, R8, R26, R96 ;  /* 0x0000001a0828723c */ /* 0x000fe20000041860 */
[----:B------:R-:W-:Y:S01]  /*3d30*/  LDSM.16.MT88.4 R24, [R230+0x1100] ;  /* 0x00110000e618783b */ /* 0x000fe20000004200 */
[----:B---3--:R-:W-:Y:S01]  /*3d40*/  FFMA.FTZ R3, R127, c[0x0][0x2d0], -R6 ;  /* 0x0000b4007f037a23 */ /* 0x008fe20000010806 */
[----:B------:R-:W-:-:S03]  /*3d50*/  MOV R127, R217 ;  /* 0x000000d9007f7202 */ /* 0x000fc60000000f00 */
[----:B------:R3:W-:Y:S02]  /*3d60*/  MUFU.EX2 R226, R3 ;  /* 0x0000000300e27308 */ /* 0x0007e40000000800 */
[----:B------:R-:W-:Y:S01]  /*3d70*/  HMMA.16816.F32.BF16 R36, R8, R38, R12 ;  /* 0x000000260824723c */ /* 0x000fe2000004180c */
[----:B------:R-:W4:Y:S01]  /*3d80*/  LDSM.16.MT88.4 R12, [R229+0x1100] ;  /* 0x00110000e50c783b */ /* 0x000f220000004200 */
[----:B---3--:R-:W-:Y:S02]  /*3d90*/  FFMA.FTZ R3, R133, c[0x0][0x2d0], -R6 ;  /* 0x0000b40085037a23 */ /* 0x008fe40000010806 */
[----:B------:R-:W-:Y:S02]  /*3da0*/  IMAD.MOV.U32 R133, RZ, RZ, R214 ;  /* 0x000000ffff857224 */ /* 0x000fe400078e00d6 */
[----:B------:R3:W1:Y:S02]  /*3db0*/  MUFU.EX2 R225, R3 ;  /* 0x0000000300e17308 */ /* 0x0006640000000800 */
[----:B---3--:R-:W-:Y:S01]  /*3dc0*/  FFMA.FTZ R3, R136, c[0x0][0x2d0], -R6 ;  /* 0x0000b40088037a23 */ /* 0x008fe20000010806 */
[----:B------:R-:W-:-:S02]  /*3dd0*/  MOV R136, R213 ;  /* 0x000000d500887202 */ /* 0x000fc40000000f00 */
[----:B-1----:R-:W-:-:S03]  /*3de0*/  F2FP.BF16.PACK_AB R8, R225, R226 ;  /* 0x000000e2e108723e */ /* 0x002fc600000010ff */
[----:B------:R1:W-:Y:S02]  /*3df0*/  MUFU.EX2 R223, R3 ;  /* 0x0000000300df7308 */ /* 0x0003e40000000800 */
[----:B-1----:R-:W-:Y:S02]  /*3e00*/  FFMA.FTZ R3, R137, c[0x0][0x2d0], -R6 ;  /* 0x0000b40089037a23 */ /* 0x002fe40000010806 */
[----:B------:R-:W-:-:S04]  /*3e10*/  IMAD.MOV.U32 R137, RZ, RZ, R212 ;  /* 0x000000ffff897224 */ /* 0x000fc800078e00d4 */
[----:B------:R1:W3:Y:S02]  /*3e20*/  MUFU.EX2 R222, R3 ;  /* 0x0000000300de7308 */ /* 0x0002e40000000800 */
[----:B-1----:R-:W-:Y:S01]  /*3e30*/  FFMA.FTZ R3, R138, c[0x0][0x2d0], -R5 ;  /* 0x0000b4008a037a23 */ /* 0x002fe20000010805 */
[----:B---3--:R-:W-:Y:S01]  /*3e40*/  F2FP.BF16.PACK_AB R10, R222, R223 ;  /* 0x000000dfde0a723e */ /* 0x008fe200000010ff */
[----:B------:R-:W-:-:S04]  /*3e50*/  IMAD.MOV.U32 R138, RZ, RZ, R208 ;  /* 0x000000ffff8a7224 */ /* 0x000fc800078e00d0 */
[----:B------:R1:W-:Y:S02]  /*3e60*/  MUFU.EX2 R220, R3 ;  /* 0x0000000300dc7308 */ /* 0x0003e40000000800 */
[----:B-1----:R-:W-:Y:S02]  /*3e70*/  FFMA.FTZ R3, R140, c[0x0][0x2d0], -R5 ;  /* 0x0000b4008c037a23 */ /* 0x002fe40000010805 */
[----:B------:R-:W-:-:S04]  /*3e80*/  IMAD.MOV.U32 R140, RZ, RZ, R199 ;  /* 0x000000ffff8c7224 */ /* 0x000fc800078e00c7 */
[----:B------:R1:W3:Y:S02]  /*3e90*/  MUFU.EX2 R219, R3 ;  /* 0x0000000300db7308 */ /* 0x0002e40000000800 */
[----:B-1----:R-:W-:Y:S01]  /*3ea0*/  FFMA.FTZ R3, R141, c[0x0][0x2d0], -R5 ;  /* 0x0000b4008d037a23 */ /* 0x002fe20000010805 */
[----:B---3--:R-:W-:Y:S02]  /*3eb0*/  F2FP.BF16.PACK_AB R9, R219, R220 ;  /* 0x000000dcdb09723e */ /* 0x008fe400000010ff */
[----:B------:R-:W-:-:S03]  /*3ec0*/  MOV R141, R201 ;  /* 0x000000c9008d7202 */ /* 0x000fc60000000f00 */
[----:B------:R1:W-:Y:S02]  /*3ed0*/  MUFU.EX2 R218, R3 ;  /* 0x0000000300da7308 */ /* 0x0003e40000000800 */
[----:B-1----:R-:W-:-:S06]  /*3ee0*/  FFMA.FTZ R3, R142, c[0x0][0x2d0], -R5 ;  /* 0x0000b4008e037a23 */ /* 0x002fcc0000010805 */
[----:B------:R1:W3:Y:S02]  /*3ef0*/  MUFU.EX2 R217, R3 ;  /* 0x0000000300d97308 */ /* 0x0002e40000000800 */
[----:B-1----:R-:W-:Y:S01]  /*3f00*/  FFMA.FTZ R3, R149, c[0x0][0x2d0], -R0 ;  /* 0x0000b40095037a23 */ /* 0x002fe20000010800 */
[----:B---3--:R-:W-:Y:S01]  /*3f10*/  F2FP.BF16.PACK_AB R11, R217, R218 ;  /* 0x000000dad90b723e */ /* 0x008fe200000010ff */
[----:B------:R-:W-:-:S04]  /*3f20*/  IMAD.MOV.U32 R149, RZ, RZ, R91 ;  /* 0x000000ffff957224 */ /* 0x000fc800078e005b */
[----:B------:R1:W-:Y:S02]  /*3f30*/  MUFU.EX2 R215, R3 ;  /* 0x0000000300d77308 */ /* 0x0003e40000000800 */
[C---:B--2---:R-:W-:Y:S08]  /*3f40*/  HMMA.16816.F32.BF16 R48, R8.reuse, R20, R112 ;  /* 0x000000140830723c */ /* 0x044ff00000041870 */
[----:B------:R-:W-:Y:S01]  /*3f50*/  HMMA.16816.F32.BF16 R56, R8, R18, R80 ;  /* 0x000000120838723c */ /* 0x000fe20000041850 */
[----:B-1----:R-:W-:Y:S01]  /*3f60*/  FFMA.FTZ R3, R148, c[0x0][0x2d0], -R0 ;  /* 0x0000b40094037a23 */ /* 0x002fe20000010800 */
[----:B------:R-:W-:-:S03]  /*3f70*/  MOV R148, R197 ;  /* 0x000000c500947202 */ /* 0x000fc60000000f00 */
[----:B------:R1:W2:Y:S03]  /*3f80*/  MUFU.EX2 R216, R3 ;  /* 0x0000000300d87308 */ /* 0x0002a60000000800 */
[C---:B------:R-:W-:Y:S08]  /*3f90*/  HMMA.16816.F32.BF16 R60, R8.reuse, R16, R108 ;  /* 0x00000010083c723c */ /* 0x040ff0000004186c */
[----:B----4-:R-:W-:Y:S01]  /*3fa0*/  HMMA.16816.F32.BF16 R112, R8, R12, R104 ;  /* 0x0000000c0870723c */ /* 0x010fe20000041868 */
[----:B-1----:R-:W-:-:S07]  /*3fb0*/  FFMA.FTZ R3, R143, c[0x0][0x2d0], -R0 ;  /* 0x0000b4008f037a23 */ /* 0x002fce0000010800 */
[C---:B------:R-:W-:Y:S01]  /*3fc0*/  HMMA.16816.F32.BF16 R116, R8.reuse, R24, R100 ;  /* 0x000000180874723c */ /* 0x040fe20000041864 */
[----:B------:R-:W-:Y:S01]  /*3fd0*/  IMAD.MOV.U32 R143, RZ, RZ, R207 ;  /* 0x000000ffff8f7224 */ /* 0x000fe200078e00cf */
[----:B------:R1:W-:Y:S06]  /*3fe0*/  MUFU.EX2 R214, R3 ;  /* 0x0000000300d67308 */ /* 0x0003ec0000000800 */
[C---:B------:R-:W-:Y:S08]  /*3ff0*/  HMMA.16816.F32.BF16 R44, R8.reuse, R22, R84 ;  /* 0x00000016082c723c */ /* 0x040ff00000041854 */
[----:B------:R-:W-:Y:S01]  /*4000*/  HMMA.16816.F32.BF16 R76, R8, R14, R76 ;  /* 0x0000000e084c723c */ /* 0x000fe2000004184c */
[----:B-1----:R-:W-:Y:S01]  /*4010*/  FFMA.FTZ R3, R150, c[0x0][0x2d0], -R0 ;  /* 0x0000b40096037a23 */ /* 0x002fe20000010800 */
[----:B------:R-:W-:-:S03]  /*4020*/  MOV R150, R206 ;  /* 0x000000ce00967202 */ /* 0x000fc60000000f00 */
[----:B------:R1:W3:Y:S03]  /*4030*/  MUFU.EX2 R213, R3 ;  /* 0x0000000300d57308 */ /* 0x0002e60000000800 */
[----:B------:R-:W-:Y:S07]  /*4040*/  HMMA.16816.F32.BF16 R80, R8, R26, R72 ;  /* 0x0000001a0850723c */ /* 0x000fee0000041848 */
[----:B------:R-:W-:-:S02]  /*4050*/  F2FP.BF16.PACK_AB R8, R251, R235 ;  /* 0x000000ebfb08723e */ /* 0x000fc400000010ff */
[----:B--2---:R-:W-:Y:S02]  /*4060*/  F2FP.BF16.PACK_AB R9, R216, R215 ;  /* 0x000000d7d809723e */ /* 0x004fe400000010ff */
[----:B------:R-:W-:Y:S01]  /*4070*/  F2FP.BF16.PACK_AB R10, R249, R247 ;  /* 0x000000f7f90a723e */ /* 0x000fe200000010ff */
[----:B-1----:R-:W-:Y:S01]  /*4080*/  FFMA.FTZ R3, R144, c[0x0][0x2d0], -R6 ;  /* 0x0000b40090037a23 */ /* 0x002fe20000010806 */
[----:B---3--:R-:W-:Y:S01]  /*4090*/  F2FP.BF16.PACK_AB R11, R213, R214 ;  /* 0x000000d6d50b723e */ /* 0x008fe200000010ff */
[----:B------:R-:W-:Y:S01]  /*40a0*/  IMAD.MOV.U32 R144, RZ, RZ, R136 ;  /* 0x000000ffff907224 */ /* 0x000fe200078e0088 */
[----:B------:R-:W-:Y:S01]  /*40b0*/  MOV R136, R125 ;  /* 0x0000007d00887202 */ /* 0x000fe20000000f00 */
[----:B------:R1:W-:Y:S01]  /*40c0*/  MUFU.EX2 R212, R3 ;  /* 0x0000000300d47308 */ /* 0x0003e20000000800 */
[----:B------:R-:W-:-:S03]  /*40d0*/  IMAD.MOV.U32 R125, RZ, RZ, R205 ;  /* 0x000000ffff7d7224 */ /* 0x000fc600078e00cd */
[----:B------:R-:W-:Y:S01]  /*40e0*/  HMMA.16816.F32.BF16 R84, R8, R22, R32 ;  /* 0x000000160854723c */ /* 0x000fe20000041820 */
[----:B------:R-:W-:Y:S02]  /*40f0*/  IMAD.MOV.U32 R142, RZ, RZ, R125 ;  /* 0x000000ffff8e7224 */ /* 0x000fe400078e007d */
[----:B------:R-:W-:-:S05]  /*4100*/  IMAD.MOV.U32 R125, RZ, RZ, R200 ;  /* 0x000000ffff7d7224 */ /* 0x000fca00078e00c8 */
[C---:B------:R-:W-:Y:S01]  /*4110*/  HMMA.16816.F32.BF16 R32, R8.reuse, R16, R64 ;  /* 0x000000100820723c */ /* 0x040fe20000041840 */
[--C-:B-1----:R-:W-:Y:S02]  /*4120*/  FFMA.FTZ R3, R146, c[0x0][0x2d0], -R6.reuse ;  /* 0x0000b40092037a23 */ /* 0x102fe40000010806 */
[----:B------:R-:W-:Y:S02]  /*4130*/  IMAD.MOV.U32 R146, RZ, RZ, R137 ;  /* 0x000000ffff927224 */ /* 0x000fe400078e0089 */
[----:B------:R1:W2:Y:S01]  /*4140*/  MUFU.EX2 R211, R3 ;  /* 0x0000000300d37308 */ /* 0x0002a20000000800 */
[----:B------:R-:W-:Y:S02]  /*4150*/  IMAD.MOV.U32 R137, RZ, RZ, R209 ;  /* 0x000000ffff897224 */ /* 0x000fe400078e00d1 */
[C---:B------:R-:W-:Y:S01]  /*4160*/  HMMA.16816.F32.BF16 R28, R8.reuse, R18, R28 ;  /* 0x00000012081c723c */ /* 0x040fe2000004181c */
[----:B------:R-:W3:Y:S07]  /*4170*/  LDSM.16.MT88.4 R16, [R228+0x1900] ;  /* 0x00190000e410783b */ /* 0x000eee0000004200 */
[----:B------:R-:W-:Y:S01]  /*4180*/  HMMA.16816.F32.BF16 R96, R8, R24, R120 ;  /* 0x000000180860723c */ /* 0x000fe20000041878 */
[----:B-1----:R-:W-:-:S06]  /*4190*/  FFMA.FTZ R3, R145, c[0x0][0x2d0], -R6 ;  /* 0x0000b40091037a23 */ /* 0x002fcc0000010806 */
[----:B------:R-:W-:Y:S01]  /*41a0*/  MOV R123, R138 ;  /* 0x0000008a007b7202 */ /* 0x000fe20000000f00 */
[----:B------:R-:W-:Y:S01]  /*41b0*/  IMAD.MOV.U32 R145, RZ, RZ, R95 ;  /* 0x000000ffff917224 */ /* 0x000fe200078e005f */
[C---:B------:R-:W-:Y:S01]  /*41c0*/  HMMA.16816.F32.BF16 R100, R8.reuse, R20, R68 ;  /* 0x000000140864723c */ /* 0x040fe20000041844 */
[----:B------:R1:W-:Y:S01]  /*41d0*/  MUFU.EX2 R210, R3 ;  /* 0x0000000300d27308 */ /* 0x0003e20000000800 */
[----:B------:R-:W-:Y:S01]  /*41e0*/  IMAD.MOV.U32 R121, RZ, RZ, R150 ;  /* 0x000000ffff797224 */ /* 0x000fe200078e0096 */
[----:B------:R-:W-:Y:S01]  /*41f0*/  LDSM.16.MT88.4 R20, [R229+0x1900] ;  /* 0x00190000e514783b */ /* 0x000fe20000004200 */
[----:B------:R-:W-:Y:S02]  /*4200*/  IMAD.MOV.U32 R150, RZ, RZ, R194 ;  /* 0x000000ffff967224 */ /* 0x000fe400078e00c2 */
[----:B------:R-:W-:Y:S01]  /*4210*/  IMAD.MOV.U32 R122, RZ, RZ, R143 ;  /* 0x000000ffff7a7224 */ /* 0x000fe200078e008f */
[----:B------:R-:W-:Y:S01]  /*4220*/  MOV R143, R193 ;  /* 0x000000c1008f7202 */ /* 0x000fe20000000f00 */
[----:B------:R-:W-:Y:S01]  /*4230*/  HMMA.16816.F32.BF16 R68, R8, R12, R52 ;  /* 0x0000000c0844723c */ /* 0x000fe20000041834 */
[----:B------:R-:W-:-:S07]  /*4240*/  IMAD.MOV.U32 R120, RZ, RZ, R137 ;  /* 0x000000ffff787224 */ /* 0x000fce00078e0089 */
[C---:B------:R-:W-:Y:S01]  /*4250*/  HMMA.16816.F32.BF16 R72, R8.reuse, R14, R40 ;  /* 0x0000000e0848723c */ /* 0x040fe20000041828 */
[----:B-1----:R-:W-:Y:S01]  /*4260*/  FFMA.FTZ R3, R147, c[0x0][0x2d0], -R6 ;  /* 0x0000b40093037a23 */ /* 0x002fe20000010806 */
[----:B------:R-:W-:Y:S01]  /*4270*/  MOV R147, R94 ;  /* 0x0000005e00937202 */ /* 0x000fe20000000f00 */
[----:B------:R-:W-:Y:S02]  /*4280*/  LDSM.16.MT88.4 R12, [R231+0x1900] ;  /* 0x00190000e70c783b */ /* 0x000fe40000004200 */
[----:B------:R1:W4:Y:S03]  /*4290*/  MUFU.EX2 R209, R3 ;  /* 0x0000000300d17308 */ /* 0x0003260000000800 */
[----:B------:R-:W-:Y:S01]  /*42a0*/  HMMA.16816.F32.BF16 R92, R8, R26, R36 ;  /* 0x0000001a085c723c */ /* 0x000fe20000041824 */
[----:B------:R-:W3:Y:S06]  /*42b0*/  LDSM.16.MT88.4 R24, [R230+0x1900] ;  /* 0x00190000e618783b */ /* 0x000eec0000004200 */
[----:B--2---:R-:W-:Y:S01]  /*42c0*/  F2FP.BF16.PACK_AB R8, R211, R212 ;  /* 0x000000d4d308723e */ /* 0x004fe200000010ff */
[----:B-1----:R-:W-:Y:S01]  /*42d0*/  FFMA.FTZ R3, R151, c[0x0][0x2d0], -R5 ;  /* 0x0000b40097037a23 */ /* 0x002fe20000010805 */
[----:B------:R-:W-:-:S02]  /*42e0*/  MOV R151, R202 ;  /* 0x000000ca00977202 */ /* 0x000fc40000000f00 */
[----:B----4-:R-:W-:Y:S01]  /*42f0*/  F2FP.BF16.PACK_AB R10, R209, R210 ;  /* 0x000000d2d10a723e */ /* 0x010fe200000010ff */
[----:B------:R1:W-:Y:S02]  /*4300*/  MUFU.EX2 R208, R3 ;  /* 0x0000000300d07308 */ /* 0x0003e40000000800 */
[----:B-1----:R-:W-:Y:S01]  /*4310*/  FFMA.FTZ R3, R153, c[0x0][0x2d0], -R5 ;  /* 0x0000b40099037a23 */ /* 0x002fe20000010805 */
[----:B------:R-:W-:-:S05]  /*4320*/  MOV R153, R196 ;  /* 0x000000c400997202 */ /* 0x000fca0000000f00 */
[----:B------:R1:W2:Y:S02]  /*4330*/  MUFU.EX2 R207, R3 ;  /* 0x0000000300cf7308 */ /* 0x0002a40000000800 */
[----:B-1----:R-:W-:Y:S01]  /*4340*/  FFMA.FTZ R3, R152, c[0x0][0x2d0], -R5 ;  /* 0x0000b40098037a23 */ /* 0x002fe20000010805 */
[----:B--2---:R-:W-:Y:S01]  /*4350*/  F2FP.BF16.PACK_AB R9, R207, R208 ;  /* 0x000000d0cf09723e */ /* 0x004fe200000010ff */
[----:B------:R-:W-:-:S04]  /*4360*/  IMAD.MOV.U32 R152, RZ, RZ, R133 ;  /* 0x000000ffff987224 */ /* 0x000fc800078e0085 */
[----:B------:R1:W-:Y:S02]  /*4370*/  MUFU.EX2 R205, R3 ;  /* 0x0000000300cd7308 */ /* 0x0003e40000000800 */
[----:B-1----:R-:W-:Y:S02]  /*4380*/  FFMA.FTZ R3, R154, c[0x0][0x2d0], -R5 ;  /* 0x0000b4009a037a23 */ /* 0x002fe40000010805 */
[----:B------:R-:W-:-:S04]  /*4390*/  IMAD.MOV.U32 R154, RZ, RZ, R136 ;  /* 0x000000ffff9a7224 */ /* 0x000fc800078e0088 */
[----:B------:R1:W2:Y:S02]  /*43a0*/  MUFU.EX2 R206, R3 ;  /* 0x0000000300ce7308 */ /* 0x0002a40000000800 */
[----:B-1----:R-:W-:Y:S01]  /*43b0*/  FFMA.FTZ R3, R156, c[0x0][0x2d0], -R7 ;  /* 0x0000b4009c037a23 */ /* 0x002fe20000010807 */
[----:B--2---:R-:W-:Y:S01]  /*43c0*/  F2FP.BF16.PACK_AB R11, R206, R205 ;  /* 0x000000cdce0b723e */ /* 0x004fe200000010ff */
[----:B------:R-:W-:-:S04]  /*43d0*/  IMAD.MOV.U32 R156, RZ, RZ, R189 ;  /* 0x000000ffff9c7224 */ /* 0x000fc800078e00bd */
[----:B------:R1:W-:Y:S02]  /*43e0*/  MUFU.EX2 R204, R3 ;  /* 0x0000000300cc7308 */ /* 0x0003e40000000800 */
[C---:B---3--:R-:W-:Y:S08]  /*43f0*/  HMMA.16816.F32.BF16 R108, R8.reuse, R16, R48 ;  /* 0x00000010086c723c */ /* 0x048ff00000041830 */
[----:B------:R-:W-:Y:S01]  /*4400*/  HMMA.16816.F32.BF16 R48, R8, R24, R116 ;  /* 0x000000180830723c */ /* 0x000fe20000041874 */
[----:B-1----:R-:W-:Y:S01]  /*4410*/  FFMA.FTZ R3, R155, c[0x0][0x2d0], -R7 ;  /* 0x0000b4009b037a23 */ /* 0x002fe20000010807 */
[----:B------:R-:W-:-:S05]  /*4420*/  MOV R155, R190 ;  /* 0x000000be009b7202 */ /* 0x000fca0000000f00 */
[----:B------:R-:W-:Y:S01]  /*4430*/  IMAD.MOV.U32 R119, RZ, RZ, R151 ;  /* 0x000000ffff777224 */ /* 0x000fe200078e0097 */
[----:B------:R1:W2:Y:S01]  /*4440*/  MUFU.EX2 R203, R3 ;  /* 0x0000000300cb7308 */ /* 0x0002a20000000800 */
[----:B------:R-:W-:Y:S01]  /*4450*/  IMAD.MOV.U32 R151, RZ, RZ, R195 ;  /* 0x000000ffff977224 */ /* 0x000fe200078e00c3 */
[----:B------:R-:W-:Y:S01]  /*4460*/  HMMA.16816.F32.BF16 R64, R8, R14, R56 ;  /* 0x0000000e0840723c */ /* 0x000fe20000041838 */
[----:B------:R-:W-:Y:S02]  /*4470*/  IMAD.MOV.U32 R118, RZ, RZ, R192 ;  /* 0x000000ffff767224 */ /* 0x000fe400078e00c0 */
[----:B------:R-:W-:-:S05]  /*4480*/  IMAD.MOV.U32 R117, RZ, RZ, R188 ;  /* 0x000000ffff757224 */ /* 0x000fca00078e00bc */
[----:B------:R-:W-:Y:S01]  /*4490*/  HMMA.16816.F32.BF16 R56, R8, R20, R112 ;  /* 0x000000140838723c */ /* 0x000fe20000041870 */
[----:B-1----:R-:W-:Y:S02]  /*44a0*/  FFMA.FTZ R3, R157, c[0x0][0x2d0], -R7 ;  /* 0x0000b4009d037a23 */ /* 0x002fe40000010807 */
[----:B------:R-:W-:-:S05]  /*44b0*/  IMAD.MOV.U32 R157, RZ, RZ, R191 ;  /* 0x000000ffff9d7224 */ /* 0x000fca00078e00bf */
[C---:B------:R-:W-:Y:S01]  /*44c0*/  HMMA.16816.F32.BF16 R104, R8.reuse, R18, R44 ;  /* 0x000000120868723c */ /* 0x040fe2000004182c */
[----:B------:R1:W-:Y:S07]  /*44d0*/  MUFU.EX2 R202, R3 ;  /* 0x0000000300ca7308 */ /* 0x0003ee0000000800 */
[C---:B------:R-:W-:Y:S08]  /*44e0*/  HMMA.16816.F32.BF16 R52, R8.reuse, R22, R76 ;  /* 0x000000160834723c */ /* 0x040ff0000004184c */
[----:B------:R-:W-:Y:S01]  /*44f0*/  HMMA.16816.F32.BF16 R40, R8, R26, R80 ;  /* 0x0000001a0828723c */ /* 0x000fe20000041850 */
[----:B-1----:R-:W-:-:S02]  /*4500*/  FFMA.FTZ R3, R158, c[0x0][0x2d0], -R7 ;  /* 0x0000b4009e037a23 */ /* 0x002fc40000010807 */
[----:B------:R-:W-:Y:S02]  /*4510*/  IMAD.MOV.U32 R158, RZ, RZ, R90 ;  /* 0x000000ffff9e7224 */ /* 0x000fe400078e005a */
[----:B------:R1:W3:Y:S03]  /*4520*/  MUFU.EX2 R201, R3 ;  /* 0x0000000300c97308 */ /* 0x0002e60000000800 */
[----:B------:R-:W-:Y:S07]  /*4530*/  HMMA.16816.F32.BF16 R88, R8, R12, R60 ;  /* 0x0000000c0858723c */ /* 0x000fee000004183c */
[----:B--2---:R-:W-:Y:S01]  /*4540*/  F2FP.BF16.PACK_AB R8, R203, R204 ;  /* 0x000000cccb08723e */ /* 0x004fe200000010ff */
[----:B-1----:R-:W-:Y:S01]  /*4550*/  FFMA.FTZ R3, R159, c[0x0][0x2d0], -R0 ;  /* 0x0000b4009f037a23 */ /* 0x002fe20000010800 */
[----:B---3--:R-:W-:Y:S01]  /*4560*/  F2FP.BF16.PACK_AB R10, R201, R202 ;  /* 0x000000cac90a723e */ /* 0x008fe200000010ff */
[----:B------:R-:W-:-:S02]  /*4570*/  IMAD.MOV.U32 R159, RZ, RZ, R198 ;  /* 0x000000ffff9f7224 */ /* 0x000fc400078e00c6 */
[----:B------:R1:W-:Y:S02]  /*4580*/  MUFU.EX2 R200, R3 ;  /* 0x0000000300c87308 */ /* 0x0003e40000000800 */
[----:B-1----:R-:W-:-:S06]  /*4590*/  FFMA.FTZ R3, R161, c[0x0][0x2d0], -R0 ;  /* 0x0000b400a1037a23 */ /* 0x002fcc0000010800 */
[----:B------:R1:W2:Y:S02]  /*45a0*/  MUFU.EX2 R199, R3 ;  /* 0x0000000300c77308 */ /* 0x0002a40000000800 */
[----:B-1----:R-:W-:Y:S01]  /*45b0*/  FFMA.FTZ R3, R160, c[0x0][0x2d0], -R0 ;  /* 0x0000b400a0037a23 */ /* 0x002fe20000010800 */
[----:B--2---:R-:W-:-:S05]  /*45c0*/  F2FP.BF16.PACK_AB R9, R199, R200 ;  /* 0x000000c8c709723e */ /* 0x004fca00000010ff */
[----:B------:R1:W-:Y:S02]  /*45d0*/  MUFU.EX2 R198, R3 ;  /* 0x0000000300c67308 */ /* 0x0003e40000000800 */
[----:B-1----:R-:W-:-:S06]  /*45e0*/  FFMA.FTZ R3, R162, c[0x0][0x2d0], -R0 ;  /* 0x0000b400a2037a23 */ /* 0x002fcc0000010800 */
[----:B------:R1:W2:Y:S02]  /*45f0*/  MUFU.EX2 R197, R3 ;  /* 0x0000000300c57308 */ /* 0x0002a40000000800 */
[----:B-1----:R-:W-:Y:S01]  /*4600*/  FFMA.FTZ R3, R128, c[0x0][0x2d0], -R7 ;  /* 0x0000b40080037a23 */ /* 0x002fe20000010807 */
[----:B--2---:R-:W-:-:S05]  /*4610*/  F2FP.BF16.PACK_AB R11, R197, R198 ;  /* 0x000000c6c50b723e */ /* 0x004fca00000010ff */
[----:B------:R1:W-:Y:S02]  /*4620*/  MUFU.EX2 R195, R3 ;  /* 0x0000000300c37308 */ /* 0x0003e40000000800 */
[C---:B------:R-:W-:Y:S08]  /*4630*/  HMMA.16816.F32.BF16 R32, R8.reuse, R12, R32 ;  /* 0x0000000c0820723c */ /* 0x040ff00000041820 */
[----:B------:R-:W-:Y:S01]  /*4640*/  HMMA.16816.F32.BF16 R60, R8, R14, R28 ;  /* 0x0000000e083c723c */ /* 0x000fe2000004181c */
[----:B------:R-:W2:Y:S01]  /*4650*/  LDSM.16.MT88.4 R12, [R231+0x2100] ;  /* 0x00210000e70c783b */ /* 0x000ea20000004200 */
[----:B-1----:R-:W-:-:S03]  /*4660*/  FFMA.FTZ R3, R130, c[0x0][0x2d0], -R6 ;  /* 0x0000b40082037a23 */ /* 0x002fc60000010806 */
[----:B------:R-:W-:Y:S01]  /*4670*/  LDSM.16.MT88.4 R28, [R230+0x2100] ;  /* 0x00210000e61c783b */ /* 0x000fe20000004200 */
[----:B------:R1:W-:Y:S02]  /*4680*/  MUFU.EX2 R196, R3 ;  /* 0x0000000300c47308 */ /* 0x0003e40000000800 */
[C---:B------:R-:W-:Y:S08]  /*4690*/  HMMA.16816.F32.BF16 R44, R8.reuse, R16, R100 ;  /* 0x00000010082c723c */ /* 0x040ff00000041864 */
[----:B------:R-:W-:Y:S01]  /*46a0*/  HMMA.16816.F32.BF16 R36, R8, R18, R84 ;  /* 0x000000120824723c */ /* 0x000fe20000041854 */
[----:B------:R-:W3:Y:S01]  /*46b0*/  LDSM.16.MT88.4 R16, [R228+0x2100] ;  /* 0x00210000e410783b */ /* 0x000ee20000004200 */
[----:B-1----:R-:W-:-:S06]  /*46c0*/  FFMA.FTZ R3, R131, c[0x0][0x2d0], -R6 ;  /* 0x0000b40083037a23 */ /* 0x002fcc0000010806 */
[C---:B------:R-:W-:Y:S01]  /*46d0*/  HMMA.16816.F32.BF16 R68, R8.reuse, R20, R68 ;  /* 0x000000140844723c */ /* 0x040fe20000041844 */
[----:B------:R1:W4:Y:S07]  /*46e0*/  MUFU.EX2 R194, R3 ;  /* 0x0000000300c27308 */ /* 0x00032e0000000800 */
[C---:B------:R-:W-:Y:S01]  /*46f0*/  HMMA.16816.F32.BF16 R72, R8.reuse, R22, R72 ;  /* 0x000000160848723c */ /* 0x040fe20000041848 */
[----:B------:R-:W2:Y:S07]  /*4700*/  LDSM.16.MT88.4 R20, [R229+0x2100] ;  /* 0x00210000e514783b */ /* 0x000eae0000004200 */
[----:B------:R-:W-:Y:S01]  /*4710*/  HMMA.16816.F32.BF16 R76, R8, R24, R96 ;  /* 0x00000018084c723c */ /* 0x000fe20000041860 */
[----:B-1----:R-:W-:-:S04]  /*4720*/  FFMA.FTZ R3, R129, c[0x0][0x2d0], -R6 ;  /* 0x0000b40081037a23 */ /* 0x002fc80000010806 */
[----:B------:R1:W-:Y:S03]  /*4730*/  MUFU.EX2 R193, R3 ;  /* 0x0000000300c17308 */ /* 0x0003e60000000800 */
[----:B------:R-:W-:Y:S01]  /*4740*/  HMMA.16816.F32.BF16 R80, R8, R26, R92 ;  /* 0x0000001a0850723c */ /* 0x000fe2000004185c */
[----:B------:R-:W-:Y:S06]  /*4750*/  LDSM.16.MT88.4 R24, [R228+0x2900] ;  /* 0x00290000e418783b */ /* 0x000fec0000004200 */
[----:B----4-:R-:W-:Y:S01]  /*4760*/  F2FP.BF16.PACK_AB R8, R194, R196 ;  /* 0x000000c4c208723e */ /* 0x010fe200000010ff */
[----:B-1----:R-:W-:-:S04]  /*4770*/  FFMA.FTZ R3, R163, c[0x0][0x2d0], -R6 ;  /* 0x0000b400a3037a23 */ /* 0x002fc80000010806 */
[----:B------:R1:W4:Y:S02]  /*4780*/  MUFU.EX2 R192, R3 ;  /* 0x0000000300c07308 */ /* 0x0003240000000800 */
[----:B-1----:R-:W-:Y:S01]  /*4790*/  FFMA.FTZ R3, R164, c[0x0][0x2d0], -R5 ;  /* 0x0000b400a4037a23 */ /* 0x002fe20000010805 */
[----:B----4-:R-:W-:-:S05]  /*47a0*/  F2FP.BF16.PACK_AB R10, R192, R193 ;  /* 0x000000c1c00a723e */ /* 0x010fca00000010ff */
[----:B------:R1:W-:Y:S02]  /*47b0*/  MUFU.EX2 R191, R3 ;  /* 0x0000000300bf7308 */ /* 0x0003e40000000800 */
[----:B-1----:R-:W-:-:S06]  /*47c0*/  FFMA.FTZ R3, R166, c[0x0][0x2d0], -R5 ;  /* 0x0000b400a6037a23 */ /* 0x002fcc0000010805 */
        /* <DEDUP_REMOVED lines=8> */
[----:B------:R1:W4:Y:S02]  /*4850*/  MUFU.EX2 R138, R3 ;  /* 0x00000003008a7308 */ /* 0x0003240000000800 */
[C---:B--2---:R-:W-:Y:S08]  /*4860*/  HMMA.16816.F32.BF16 R160, R8.reuse, R12, R88 ;  /* 0x0000000c08a0723c */ /* 0x044ff00000041858 */
[----:B------:R-:W-:Y:S01]  /*4870*/  HMMA.16816.F32.BF16 R164, R8, R14, R64 ;  /* 0x0000000e08a4723c */ /* 0x000fe20000041840 */
[----:B-1----:R-:W-:-:S04]  /*4880*/  FFMA.FTZ R3, R168, c[0x0][0x2d0], -R7 ;  /* 0x0000b400a8037a23 */ /* 0x002fc80000010807 */
        /* <DEDUP_REMOVED lines=11> */
[----:B----4-:R-:W-:-:S02]  /*4940*/  F2FP.BF16.PACK_AB R8, R138, R195 ;  /* 0x000000c38a08723e */ /* 0x010fc400000010ff */
        /* <DEDUP_REMOVED lines=15> */
[----:B-1----:R-:W-:-:S04]  /*4a40*/  FFMA.FTZ R3, R175, c[0x0][0x2d0], -R7 ;  /* 0x0000b400af037a23 */ /* 0x002fc80000010807 */
[----:B------:R1:W-:Y:S03]  /*4a50*/  MUFU.EX2 R101, R3 ;  /* 0x0000000300657308 */ /* 0x0003e60000000800 */
[C---:B------:R-:W-:Y:S08]  /*4a60*/  HMMA.16816.F32.BF16 R32, R8.reuse, R20, R68 ;  /* 0x000000140820723c */ /* 0x040ff00000041844 */
[----:B------:R-:W-:Y:S01]  /*4a70*/  HMMA.16816.F32.BF16 R52, R8, R18, R36 ;  /* 0x000000120834723c */ /* 0x000fe20000041824 */
[----:B------:R-:W-:Y:S01]  /*4a80*/  LDSM.16.MT88.4 R16, [R229+0x2900] ;  /* 0x00290000e510783b */ /* 0x000fe20000004200 */
[----:B-1----:R-:W-:-:S06]  /*4a90*/  FFMA.FTZ R3, R174, c[0x0][0x2d0], -R7 ;  /* 0x0000b400ae037a23 */ /* 0x002fcc0000010807 */
[----:B------:R-:W-:Y:S01]  /*4aa0*/  HMMA.16816.F32.BF16 R40, R8, R14, R60 ;  /* 0x0000000e0828723c */ /* 0x000fe2000004183c */
[----:B------:R-:W-:Y:S01]  /*4ab0*/  LDSM.16.MT88.4 R12, [R230+0x2900] ;  /* 0x00290000e60c783b */ /* 0x000fe20000004200 */
[----:B------:R1:W-:Y:S02]  /*4ac0*/  MUFU.EX2 R103, R3 ;  /* 0x0000000300677308 */ /* 0x0003e40000000800 */
[----:B-1----:R-:W-:-:S06]  /*4ad0*/  FFMA.FTZ R3, R245, c[0x0][0x2d0], -R6 ;  /* 0x0000b400f5037a23 */ /* 0x002fcc0000010806 */
[----:B------:R1:W-:Y:S02]  /*4ae0*/  MUFU.EX2 R100, R3 ;  /* 0x0000000300647308 */ /* 0x0003e40000000800 */
[----:B-1----:R-:W-:-:S06]  /*4af0*/  FFMA.FTZ R3, R246, c[0x0][0x2d0], -R6 ;  /* 0x0000b400f6037a23 */ /* 0x002fcc0000010806 */
[----:B------:R1:W2:Y:S02]  /*4b00*/  MUFU.EX2 R99, R3 ;  /* 0x0000000300637308 */ /* 0x0002a40000000800 */
[----:B-1----:R-:W-:-:S06]  /*4b10*/  FFMA.FTZ R3, R227, c[0x0][0x2d0], -R6 ;  /* 0x0000b400e3037a23 */ /* 0x002fcc0000010806 */
[----:B------:R1:W-:Y:S02]  /*4b20*/  MUFU.EX2 R98, R3 ;  /* 0x0000000300627308 */ /* 0x0003e40000000800 */
[----:B-1----:R-:W-:-:S06]  /*4b30*/  FFMA.FTZ R3, R224, c[0x0][0x2d0], -R6 ;  /* 0x0000b400e0037a23 */ /* 0x002fcc0000010806 */
[----:B------:R1:W-:Y:S01]  /*4b40*/  MUFU.EX2 R97, R3 ;  /* 0x0000000300617308 */ /* 0x0003e20000000800 */
[----:B------:R-:W-:Y:S01]  /*4b50*/  HMMA.16816.F32.BF16 R36, R8, R22, R72 ;  /* 0x000000160824723c */ /* 0x000fe20000041848 */
[----:B------:R-:W3:Y:S01]  /*4b60*/  LDSM.16.MT88.4 R20, [R231+0x2900] ;  /* 0x00290000e714783b */ /* 0x000ee20000004200 */
[----:B-1----:R-:W-:Y:S01]  /*4b70*/  FFMA.FTZ R3, R117, c[0x0][0x2d0], -R5 ;  /* 0x0000b40075037a23 */ /* 0x002fe20000010805 */
[----:B------:R-:W-:Y:S01]  /*4b80*/  MOV R117, R118 ;  /* 0x0000007600757202 */ /* 0x000fe20000000f00 */
[----:B------:R-:W-:-:S03]  /*4b90*/  IMAD.MOV.U32 R118, RZ, RZ, R119 ;  /* 0x000000ffff767224 */ /* 0x000fc600078e0077 */
[----:B------:R1:W-:Y:S01]  /*4ba0*/  MUFU.EX2 R96, R3 ;  /* 0x0000000300607308 */ /* 0x0003e20000000800 */
[----:B------:R-:W-:Y:S01]  /*4bb0*/  IMAD.MOV.U32 R119, RZ, RZ, R159 ;  /* 0x000000ffff777224 */ /* 0x000fe200078e009f */
[----:B------:R-:W-:Y:S01]  /*4bc0*/  MOV R159, R158 ;  /* 0x0000009e009f7202 */ /* 0x000fe20000000f00 */
[----:B------:R-:W-:Y:S01]  /*4bd0*/  IMAD.MOV.U32 R158, RZ, RZ, R242 ;  /* 0x000000ffff9e7224 */ /* 0x000fe200078e00f2 */
[----:B------:R-:W-:Y:S01]  /*4be0*/  HMMA.16816.F32.BF16 R48, R8, R28, R76 ;  /* 0x0000001c0830723c */ /* 0x000fe2000004184c */
[----:B------:R-:W-:Y:S01]  /*4bf0*/  IMAD.MOV.U32 R131, RZ, RZ, R141 ;  /* 0x000000ffff837224 */ /* 0x000fe200078e008d */
[----:B------:R-:W-:Y:S01]  /*4c00*/  MOV R130, R238 ;  /* 0x000000ee00827202 */ /* 0x000fe20000000f00 */
[----:B------:R-:W-:Y:S01]  /*4c10*/  FFMA.FTZ R4, R4, c[0x0][0x2d0], -R7 ;  /* 0x0000b40004047a23 */ /* 0x000fe20000010807 */
[----:B------:R4:W5:Y:S01]  /*4c20*/  LDL.LU R242, [R1+0x84] ;  /* 0x0000840001f27983 */ /* 0x0009620000300800 */
[----:B-1----:R-:W-:Y:S02]  /*4c30*/  FFMA.FTZ R3, R117, c[0x0][0x2d0], -R5 ;  /* 0x0000b40075037a23 */ /* 0x002fe40000010805 */
[----:B------:R-:W-:Y:S01]  /*4c40*/  IMAD.MOV.U32 R117, RZ, RZ, R118 ;  /* 0x000000ffff757224 */ /* 0x000fe200078e0076 */
[----:B------:R-:W-:Y:S01]  /*4c50*/  MOV R118, R119 ;  /* 0x0000007700767202 */ /* 0x000fe20000000f00 */
[----:B------:R1:W1:Y:S01]  /*4c60*/  MUFU.EX2 R71, R3 ;  /* 0x0000000300477308 */ /* 0x0002620000000800 */
[----:B------:R-:W-:-:S02]  /*4c70*/  IMAD.MOV.U32 R119, RZ, RZ, R159 ;  /* 0x000000ffff777224 */ /* 0x000fc400078e009f */
[----:B------:R-:W-:Y:S01]  /*4c80*/  IMAD.MOV.U32 R159, RZ, RZ, R158 ;  /* 0x000000ffff9f7224 */ /* 0x000fe200078e009e */
[----:B------:R-:W-:Y:S01]  /*4c90*/  MOV R158, R157 ;  /* 0x0000009d009e7202 */ /* 0x000fe20000000f00 */
[----:B------:R-:W-:Y:S02]  /*4ca0*/  IMAD.MOV.U32 R157, RZ, RZ, R155 ;  /* 0x000000ffff9d7224 */ /* 0x000fe400078e009b */
[----:B------:R-:W-:Y:S01]  /*4cb0*/  IMAD.MOV.U32 R155, RZ, RZ, R156 ;  /* 0x000000ffff9b7224 */ /* 0x000fe200078e009c */
[----:B------:R-:W-:Y:S01]  /*4cc0*/  MOV R156, R241 ;  /* 0x000000f1009c7202 */ /* 0x000fe20000000f00 */
[----:B------:R-:W-:Y:S01]  /*4cd0*/  HMMA.16816.F32.BF16 R28, R8, R30, R80 ;  /* 0x0000001e081c723c */ /* 0x000fe20000041850 */
[----:B------:R-:W-:Y:S01]  /*4ce0*/  IMAD.MOV.U32 R171, RZ, RZ, R131 ;  /* 0x000000ffffab7224 */ /* 0x000fe200078e0083 */
[----:B------:R4:W5:Y:S01]  /*4cf0*/  LDL.LU R241, [R1+0x80] ;  /* 0x0000800001f17983 */ /* 0x0009620000300800 */
[----:B-1----:R-:W-:-:S04]  /*4d00*/  FFMA.FTZ R3, R252, c[0x0][0x2d0], -R5 ;  /* 0x0000b400fc037a23 */ /* 0x002fc80000010805 */
[----:B------:R1:W-:Y:S02]  /*4d10*/  MUFU.EX2 R70, R3 ;  /* 0x0000000300467308 */ /* 0x0003e40000000800 */
[----:B-1----:R-:W-:-:S06]  /*4d20*/  FFMA.FTZ R3, R170, c[0x0][0x2d0], -R5 ;  /* 0x0000b400aa037a23 */ /* 0x002fcc0000010805 */
[----:B------:R1:W1:Y:S02]  /*4d30*/  MUFU.EX2 R69, R3 ;  /* 0x0000000300457308 */ /* 0x0002640000000800 */
[----:B-1----:R-:W-:Y:S02]  /*4d40*/  FFMA.FTZ R3, R117, c[0x0][0x2d0], -R0 ;  /* 0x0000b40075037a23 */ /* 0x002fe40000010800 */
[----:B------:R-:W-:Y:S02]  /*4d50*/  IMAD.MOV.U32 R117, RZ, RZ, R118 ;  /* 0x000000ffff757224 */ /* 0x000fe400078e0076 */
[----:B------:R-:W-:Y:S01]  /*4d60*/  IMAD.MOV.U32 R118, RZ, RZ, R119 ;  /* 0x000000ffff767224 */ /* 0x000fe200078e0077 */
[----:B------:R-:W-:Y:S01]  /*4d70*/  MOV R119, R159 ;  /* 0x0000009f00777202 */ /* 0x000fe20000000f00 */
[----:B------:R-:W-:Y:S01]  /*4d80*/  IMAD.MOV.U32 R159, RZ, RZ, R158 ;  /* 0x000000ffff9f7224 */ /* 0x000fe200078e009e */
[----:B------:R1:W-:Y:S01]  /*4d90*/  MUFU.EX2 R61, R3 ;  /* 0x00000003003d7308 */ /* 0x0003e20000000800 */
[----:B------:R-:W-:Y:S01]  /*4da0*/  IMAD.MOV.U32 R158, RZ, RZ, R157 ;  /* 0x000000ffff9e7224 */ /* 0x000fe200078e009d */
[----:B------:R-:W-:Y:S01]  /*4db0*/  MOV R157, R155 ;  /* 0x0000009b009d7202 */ /* 0x000fe20000000f00 */
[----:B------:R-:W-:-:S02]  /*4dc0*/  IMAD.MOV.U32 R155, RZ, RZ, R156 ;  /* 0x000000ffff9b7224 */ /* 0x000fc400078e009c */
[----:B------:R-:W-:Y:S01]  /*4dd0*/  IMAD.MOV.U32 R156, RZ, RZ, R120 ;  /* 0x000000ffff9c7224 */ /* 0x000fe200078e0078 */
[----:B------:R-:W-:Y:S01]  /*4de0*/  MOV R120, R154 ;  /* 0x0000009a00787202 */ /* 0x000fe20000000f00 */
[----:B------:R-:W-:Y:S02]  /*4df0*/  IMAD.MOV.U32 R154, RZ, RZ, R152 ;  /* 0x000000ffff9a7224 */ /* 0x000fe400078e0098 */
[----:B------:R-:W-:Y:S01]  /*4e00*/  IMAD.MOV.U32 R152, RZ, RZ, R153 ;  /* 0x000000ffff987224 */ /* 0x000fe200078e0099 */
[----:B------:R-:W-:Y:S01]  /*4e10*/  MOV R153, R151 ;  /* 0x0000009700997202 */ /* 0x000fe20000000f00 */
[----:B------:R-:W-:Y:S02]  /*4e20*/  IMAD.MOV.U32 R151, RZ, RZ, R150 ;  /* 0x000000ffff977224 */ /* 0x000fe400078e0096 */
[----:B------:R-:W-:Y:S01]  /*4e30*/  IMAD.MOV.U32 R150, RZ, RZ, R143 ;  /* 0x000000ffff967224 */ /* 0x000fe200078e008f */
[----:B------:R-:W-:Y:S01]  /*4e40*/  MOV R143, R240 ;  /* 0x000000f0008f7202 */ /* 0x000fe20000000f00 */
[----:B-1----:R-:W-:Y:S01]  /*4e50*/  FFMA.FTZ R3, R117, c[0x0][0x2d0], -R0 ;  /* 0x0000b40075037a23 */ /* 0x002fe20000010800 */
[----:B--2---:R-:W-:Y:S01]  /*4e60*/  F2FP.BF16.PACK_AB R8, R99, R100 ;  /* 0x000000646308723e */ /* 0x004fe200000010ff */
[----:B------:R-:W-:Y:S01]  /*4e70*/  IMAD.MOV.U32 R117, RZ, RZ, R118 ;  /* 0x000000ffff757224 */ /* 0x000fe200078e0076 */
[----:B------:R-:W-:Y:S01]  /*4e80*/  F2FP.BF16.PACK_AB R9, R71, R96 ;  /* 0x000000604709723e */ /* 0x000fe200000010ff */
[----:B------:R-:W-:Y:S01]  /*4e90*/  IMAD.MOV.U32 R118, RZ, RZ, R119 ;  /* 0x000000ffff767224 */ /* 0x000fe200078e0077 */
[----:B------:R-:W-:Y:S01]  /*4ea0*/  MOV R119, R159 ;  /* 0x0000009f00777202 */ /* 0x000fe20000000f00 */
[----:B------:R-:W-:Y:S01]  /*4eb0*/  IMAD.MOV.U32 R159, RZ, RZ, R158 ;  /* 0x000000ffff9f7224 */ /* 0x000fe200078e009e */
[----:B------:R1:W2:Y:S01]  /*4ec0*/  MUFU.EX2 R68, R3 ;  /* 0x0000000300447308 */ /* 0x0002a20000000800 */
[----:B------:R-:W-:Y:S01]  /*4ed0*/  IMAD.MOV.U32 R158, RZ, RZ, R157 ;  /* 0x000000ffff9e7224 */ /* 0x000fe200078e009d */
[----:B------:R-:W-:Y:S01]  /*4ee0*/  MOV R157, R155 ;  /* 0x0000009b009d7202 */ /* 0x000fe20000000f00 */
[----:B------:R-:W-:Y:S01]  /*4ef0*/  IMAD.MOV.U32 R155, RZ, RZ, R156 ;  /* 0x000000ffff9b7224 */ /* 0x000fe200078e009c */
[----:B------:R-:W-:Y:S01]  /*4f00*/  F2FP.BF16.PACK_AB R10, R97, R98 ;  /* 0x00000062610a723e */ /* 0x000fe200000010ff */
[----:B------:R-:W-:Y:S01]  /*4f10*/  IMAD.MOV.U32 R156, RZ, RZ, R120 ;  /* 0x000000ffff9c7224 */ /* 0x000fe200078e0078 */
[----:B------:R-:W-:Y:S01]  /*4f20*/  MOV R120, R154 ;  /* 0x0000009a00787202 */ /* 0x000fe20000000f00 */
[----:B------:R-:W-:Y:S01]  /*4f30*/  IMAD.MOV.U32 R154, RZ, RZ, R152 ;  /* 0x000000ffff9a7224 */ /* 0x000fe200078e0098 */
[----:B------:R-:W-:Y:S01]  /*4f40*/  F2FP.BF16.PACK_AB R11, R69, R70 ;  /* 0x00000046450b723e */ /* 0x000fe200000010ff */
[----:B------:R-:W-:Y:S01]  /*4f50*/  IMAD.MOV.U32 R152, RZ, RZ, R153 ;  /* 0x000000ffff987224 */ /* 0x000fe200078e0099 */
[----:B------:R-:W-:Y:S01]  /*4f60*/  MOV R131, R145 ;  /* 0x0000009100837202 */ /* 0x000fe20000000f00 */
[----:B------:R-:W-:Y:S01]  /*4f70*/  IMAD.MOV.U32 R76, RZ, RZ, R124 ;  /* 0x000000ffff4c7224 */ /* 0x000fe200078e007c */
[----:B------:R4:W5:Y:S01]  /*4f80*/  LDL.LU R240, [R1+0x7c] ;  /* 0x00007c0001f07983 */ /* 0x0009620000300800 */
[----:B------:R-:W-:Y:S01]  /*4f90*/  MOV R153, R151 ;  /* 0x0000009700997202 */ /* 0x000fe20000000f00 */
[----:B------:R-:W-:-:S02]  /*4fa0*/  IMAD.MOV.U32 R151, RZ, RZ, R150 ;  /* 0x000000ffff977224 */ /* 0x000fc400078e0096 */
[----:B-1----:R-:W-:Y:S02]  /*4fb0*/  FFMA.FTZ R3, R117, c[0x0][0x2d0], -R0 ;  /* 0x0000b40075037a23 */ /* 0x002fe40000010800 */
[----:B------:R-:W-:Y:S01]  /*4fc0*/  IMAD.MOV.U32 R150, RZ, RZ, R143 ;  /* 0x000000ffff967224 */ /* 0x000fe200078e008f */
[----:B------:R-:W-:Y:S01]  /*4fd0*/  MOV R143, R148 ;  /* 0x00000094008f7202 */ /* 0x000fe20000000f00 */
[----:B------:R1:W-:Y:S01]  /*4fe0*/  MUFU.EX2 R63, R3 ;  /* 0x00000003003f7308 */ /* 0x0003e20000000800 */
[----:B------:R-:W-:Y:S02]  /*4ff0*/  IMAD.MOV.U32 R148, RZ, RZ, R239 ;  /* 0x000000ffff947224 */ /* 0x000fe400078e00ef */
[----:B------:R-:W-:Y:S02]  /*5000*/  IMAD.MOV.U32 R173, RZ, RZ, R155 ;  /* 0x000000ffffad7224 */ /* 0x000fe400078e009b */
[----:B------:R-:W-:Y:S02]  /*5010*/  IMAD.MOV.U32 R168, RZ, RZ, R154 ;  /* 0x000000ffffa87224 */ /* 0x000fe400078e009a */
[----:B------:R-:W-:Y:S01]  /*5020*/  IMAD.MOV.U32 R169, RZ, RZ, R151 ;  /* 0x000000ffffa97224 */ /* 0x000fe200078e0097 */
[----:B------:R-:W-:Y:S01]  /*5030*/  MOV R117, R119 ;  /* 0x0000007700757202 */ /* 0x000fe20000000f00 */
[----:B-1----:R-:W-:Y:S01]  /*5040*/  FFMA.FTZ R3, R172, c[0x0][0x2d0], -R0 ;  /* 0x0000b400ac037a23 */ /* 0x002fe20000010800 */
[----:B------:R-:W-:Y:S01]  /*5050*/  MOV R128, R157 ;  /* 0x0000009d00807202 */ /* 0x000fe20000000f00 */
[----:B------:R-:W-:Y:S01]  /*5060*/  IMAD.MOV.U32 R116, RZ, RZ, R118 ;  /* 0x000000ffff747224 */ /* 0x000fe200078e0076 */
[----:B---3--:R-:W-:Y:S01]  /*5070*/  HMMA.16816.F32.BF16 R160, R8, R20, R160 ;  /* 0x0000001408a0723c */ /* 0x008fe200000418a0 */
[----:B------:R1:W3:Y:S01]  /*5080*/  MUFU.EX2 R62, R3 ;  /* 0x00000003003e7308 */ /* 0x0002e20000000800 */
[----:B------:R-:W-:Y:S01]  /*5090*/  IMAD.MOV.U32 R129, RZ, RZ, R148 ;  /* 0x000000ffff817224 */ /* 0x000fe200078e0094 */
[----:B------:R4:W5:Y:S01]  /*50a0*/  LDL.LU R239, [R1+0x78] ;  /* 0x0000780001ef7983 */ /* 0x0009620000300800 */
[----:B------:R-:W-:Y:S01]  /*50b0*/  IMAD.MOV.U32 R186, RZ, RZ, R168 ;  /* 0x000000ffffba7224 */ /* 0x000fe200078e00a8 */
[----:B------:R-:W-:Y:S01]  /*50c0*/  MOV R157, R153 ;  /* 0x00000099009d7202 */ /* 0x000fe20000000f00 */
        /* <DEDUP_REMOVED lines=8> */
[----:B------:R-:W-:-:S02]  /*5150*/  IMAD.MOV.U32 R156, RZ, RZ, R152 ;  /* 0x000000ffff9c7224 */ /* 0x000fc400078e0098 */
[----:B-1----:R-:W-:Y:S01]  /*5160*/  FFMA.FTZ R3, R173, c[0x0][0x2d0], -R6 ;  /* 0x0000b400ad037a23 */ /* 0x002fe20000010806 */
[----:B------:R-:W-:Y:S01]  /*5170*/  MOV R168, R128 ;  /* 0x0000008000a87202 */ /* 0x000fe20000000f00 */
[----:B------:R-:W-:Y:S01]  /*5180*/  IMAD.MOV.U32 R120, RZ, RZ, R150 ;  /* 0x000000ffff787224 */ /* 0x000fe200078e0096 */
[C---:B------:R-:W-:Y:S01]  /*5190*/  HMMA.16816.F32.BF16 R164, R8.reuse, R22, R164 ;  /* 0x0000001608a4723c */ /* 0x040fe200000418a4 */
[----:B------:R1:W-:Y:S01]  /*51a0*/  MUFU.EX2 R60, R3 ;  /* 0x00000003003c7308 */ /* 0x0003e20000000800 */
[----:B------:R-:W-:Y:S01]  /*51b0*/  IMAD.MOV.U32 R152, RZ, RZ, R149 ;  /* 0x000000ffff987224 */ /* 0x000fe200078e0095 */
[----:B------:R4:W5:Y:S01]  /*51c0*/  LDL.LU R238, [R1+0x74] ;  /* 0x0000740001ee7983 */ /* 0x0009620000300800 */
[----:B------:R-:W-:Y:S02]  /*51d0*/  IMAD.MOV.U32 R153, RZ, RZ, R140 ;  /* 0x000000ffff997224 */ /* 0x000fe400078e008c */
[----:B------:R-:W-:Y:S02]  /*51e0*/  IMAD.MOV.U32 R173, RZ, RZ, R130 ;  /* 0x000000ffffad7224 */ /* 0x000fe400078e0082 */
[----:B------:R-:W-:Y:S01]  /*51f0*/  HMMA.16816.F32.BF16 R140, R8, R24, R108 ;  /* 0x00000018088c723c */ /* 0x000fe2000004186c */
[----:B------:R-:W-:-:S02]  /*5200*/  IMAD.MOV.U32 R169, RZ, RZ, R116 ;  /* 0x000000ffffa97224 */ /* 0x000fc400078e0074 */
[----:B------:R-:W-:Y:S02]  /*5210*/  IMAD.MOV.U32 R129, RZ, RZ, R147 ;  /* 0x000000ffff817224 */ /* 0x000fe400078e0093 */
[----:B------:R-:W-:-:S03]  /*5220*/  IMAD.MOV.U32 R130, RZ, RZ, R146 ;  /* 0x000000ffff827224 */ /* 0x000fc600078e0092 */
[C---:B------:R-:W-:Y:S01]  /*5230*/  HMMA.16816.F32.BF16 R148, R8.reuse, R26, R104 ;  /* 0x0000001a0894723c */ /* 0x040fe20000041868 */
[----:B-1----:R-:W-:Y:S02]  /*5240*/  FFMA.FTZ R3, R186, c[0x0][0x2d0], -R6 ;  /* 0x0000b400ba037a23 */ /* 0x002fe40000010806 */
[----:B------:R-:W-:Y:S02]  /*5250*/  IMAD.MOV.U32 R186, RZ, RZ, R187 ;  /* 0x000000ffffba7224 */ /* 0x000fe400078e00bb */
[----:B------:R-:W-:Y:S01]  /*5260*/  IMAD.MOV.U32 R187, RZ, RZ, R184 ;  /* 0x000000ffffbb7224 */ /* 0x000fe200078e00b8 */
[----:B------:R-:W-:Y:S02]  /*5270*/  MOV R184, R171 ;  /* 0x000000ab00b87202 */ /* 0x000fe40000000f00 */
[----:B------:R-:W-:Y:S01]  /*5280*/  HMMA.16816.F32.BF16 R92, R8, R16, R92 ;  /* 0x00000010085c723c */ /* 0x000fe2000004185c */
[----:B------:R-:W-:Y:S01]  /*5290*/  IMAD.MOV.U32 R171, RZ, RZ, R173 ;  /* 0x000000ffffab7224 */ /* 0x000fe200078e00ad */
[----:B------:R-:W-:Y:S01]  /*52a0*/  MOV R116, R237 ;  /* 0x000000ed00747202 */ /* 0x000fe20000000f00 */
[----:B------:R-:W-:-:S05]  /*52b0*/  IMAD.MOV.U32 R173, RZ, RZ, R168 ;  /* 0x000000ffffad7224 */ /* 0x000fca00078e00a8 */
[----:B------:R-:W-:Y:S01]  /*52c0*/  HMMA.16816.F32.BF16 R88, R8, R18, R88 ;  /* 0x000000120858723c */ /* 0x000fe20000041858 */
[----:B------:R-:W-:Y:S01]  /*52d0*/  IMAD.MOV.U32 R128, RZ, RZ, R144 ;  /* 0x000000ffff807224 */ /* 0x000fe200078e0090 */
[----:B------:R-:W-:-:S06]  /*52e0*/  MOV R168, R169 ;  /* 0x000000a900a87202 */ /* 0x000fcc0000000f00 */
[----:B------:R-:W-:Y:S01]  /*52f0*/  HMMA.16816.F32.BF16 R84, R8, R12, R84 ;  /* 0x0000000c0854723c */ /* 0x000fe20000041854 */
[----:B------:R-:W-:-:S07]  /*5300*/  IMAD.MOV.U32 R169, RZ, RZ, R129 ;  /* 0x000000ffffa97224 */ /* 0x000fce00078e0081 */
[----:B------:R-:W-:Y:S01]  /*5310*/  HMMA.16816.F32.BF16 R64, R8, R14, R64 ;  /* 0x0000000e0840723c */ /* 0x000fe20000041840 */
[----:B------:R-:W-:Y:S01]  /*5320*/  IMAD.MOV.U32 R129, RZ, RZ, R131 ;  /* 0x000000ffff817224 */ /* 0x000fe200078e0083 */
[----:B------:R-:W-:Y:S01]  /*5330*/  MOV R174, R187 ;  /* 0x000000bb00ae7202 */ /* 0x000fe20000000f00 */
[----:B------:R-:W-:Y:S01]  /*5340*/  IMAD.MOV.U32 R175, RZ, RZ, R184 ;  /* 0x000000ffffaf7224 */ /* 0x000fe200078e00b8 */
[----:B------:R4:W5:Y:S03]  /*5350*/  LDL.LU R237, [R1+0x70] ;  /* 0x0000700001ed7983 */ /* 0x0009660000300800 */
[----:B------:R-:W-:Y:S02]  /*5360*/  F2FP.BF16.PACK_AB R8, R114, R133 ;  /* 0x000000857208723e */ /* 0x000fe400000010ff */
[----:B--2---:R-:W-:Y:S02]  /*5370*/  F2FP.BF16.PACK_AB R9, R68, R61 ;  /* 0x0000003d4409723e */ /* 0x004fe400000010ff */
[----:B------:R-:W-:-:S02]  /*5380*/  F2FP.BF16.PACK_AB R10, R103, R101 ;  /* 0x00000065670a723e */ /* 0x000fc400000010ff */
[----:B---3--:R-:W-:Y:S02]  /*5390*/  F2FP.BF16.PACK_AB R11, R62, R63 ;  /* 0x0000003f3e0b723e */ /* 0x008fe400000010ff */
[----:B------:R-:W-:Y:S01]  /*53a0*/  MOV R131, R130 ;  /* 0x0000008200837202 */ /* 0x000fe20000000f00 */
[----:B------:R-:W-:Y:S02]  /*53b0*/  IMAD.MOV.U32 R130, RZ, RZ, R128 ;  /* 0x000000ffff827224 */ /* 0x000fe400078e0080 */
[----:B------:R-:W-:Y:S02]  /*53c0*/  IMAD.MOV.U32 R128, RZ, RZ, R116 ;  /* 0x000000ffff807224 */ /* 0x000fe400078e0074 */
[----:B------:R-:W-:Y:S01]  /*53d0*/  HMMA.16816.F32.BF16 R144, R8, R24, R56 ;  /* 0x000000180890723c */ /* 0x000fe20000041838 */
[----:B------:R1:W-:Y:S01]  /*53e0*/  MUFU.EX2 R57, R3 ;  /* 0x0000000300397308 */ /* 0x0003e20000000800 */
[----:B------:R-:W-:Y:S01]  /*53f0*/  MOV R116, R159 ;  /* 0x0000009f00747202 */ /* 0x000fe20000000f00 */
[----:B------:R-:W-:Y:S01]  /*5400*/  IMAD.MOV.U32 R159, RZ, RZ, R158 ;  /* 0x000000ffff9f7224 */ /* 0x000fe200078e009e */
[----:B------:R-:W-:Y:S01]  /*5410*/  MOV R221, R173 ;  /* 0x000000ad00dd7202 */ /* 0x000fe20000000f00 */
[----:B------:R-:W-:-:S02]  /*5420*/  IMAD.MOV.U32 R158, RZ, RZ, R236 ;  /* 0x000000ffff9e7224 */ /* 0x000fc400078e00ec */
[----:B------:R-:W-:Y:S01]  /*5430*/  IMAD.MOV.U32 R185, RZ, RZ, R171 ;  /* 0x000000ffffb97224 */ /* 0x000fe200078e00ab */
[----:B------:R-:W-:Y:S01]  /*5440*/  MOV R184, R129 ;  /* 0x0000008100b87202 */ /* 0x000fe20000000f00 */
[----:B------:R-:W-:Y:S01]  /*5450*/  IMAD.MOV.U32 R187, RZ, RZ, R169 ;  /* 0x000000ffffbb7224 */ /* 0x000fe200078e00a9 */
[----:B------:R-:W-:Y:S01]  /*5460*/  HMMA.16816.F32.BF16 R52, R8, R26, R52 ;  /* 0x0000001a0834723c */ /* 0x000fe20000041834 */
[----:B-1----:R-:W-:-:S07]  /*5470*/  FFMA.FTZ R3, R186, c[0x0][0x2d0], -R6 ;  /* 0x0000b400ba037a23 */ /* 0x002fce0000010806 */
[----:B------:R-:W-:Y:S01]  /*5480*/  HMMA.16816.F32.BF16 R48, R8, R12, R48 ;  /* 0x0000000c0830723c */ /* 0x000fe20000041830 */
[----:B------:R-:W-:Y:S01]  /*5490*/  IMAD.MOV.U32 R186, RZ, RZ, R168 ;  /* 0x000000ffffba7224 */ /* 0x000fe200078e00a8 */
[----:B------:R-:W1:Y:S01]  /*54a0*/  MUFU.EX2 R24, R4 ;  /* 0x0000000400187308 */ /* 0x000e620000000800 */
[----:B------:R-:W-:Y:S01]  /*54b0*/  IMAD.MOV.U32 R171, RZ, RZ, R131 ;  /* 0x000000ffffab7224 */ /* 0x000fe200078e0083 */
[----:B------:R-:W-:Y:S01]  /*54c0*/  MOV R168, R128 ;  /* 0x0000008000a87202 */ /* 0x000fe20000000f00 */
[----:B------:R-:W-:Y:S01]  /*54d0*/  IMAD.MOV.U32 R173, RZ, RZ, R130 ;  /* 0x000000ffffad7224 */ /* 0x000fe200078e0082 */
[----:B------:R-:W-:Y:S01]  /*54e0*/  MOV R131, R158 ;  /* 0x0000009e00837202 */ /* 0x000fe20000000f00 */
[----:B------:R4:W5:Y:S03]  /*54f0*/  LDL.LU R236, [R1+0x6c] ;  /* 0x00006c0001ec7983 */ /* 0x0009660000300800 */
[----:B------:R2:W-:Y:S01]  /*5500*/  MUFU.EX2 R56, R3 ;  /* 0x0000000300387308 */ /* 0x0005e20000000800 */
[----:B------:R-:W-:-:S02]  /*5510*/  IMAD.MOV.U32 R129, RZ, RZ, R159 ;  /* 0x000000ffff817224 */ /* 0x000fc400078e009f */
[----:B------:R-:W-:Y:S02]  /*5520*/  IMAD.MOV.U32 R130, RZ, RZ, R157 ;  /* 0x000000ffff827224 */ /* 0x000fe400078e009d */
[----:B------:R-:W-:Y:S02]  /*5530*/  IMAD.MOV.U32 R128, RZ, RZ, R156 ;  /* 0x000000ffff807224 */ /* 0x000fe400078e009c */
[----:B------:R-:W-:Y:S01]  /*5540*/  HMMA.16816.F32.BF16 R156, R8, R20, R44 ;  /* 0x00000014089c723c */ /* 0x000fe2000004182c */
[----:B------:R-:W-:Y:S02]  /*5550*/  IMAD.MOV.U32 R169, RZ, RZ, R116 ;  /* 0x000000ffffa97224 */ /* 0x000fe400078e0074 */
[----:B--2---:R-:W-:Y:S02]  /*5560*/  FFMA.FTZ R3, R174, c[0x0][0x2d0], -R6 ;  /* 0x0000b400ae037a23 */ /* 0x004fe40000010806 */
        /* <DEDUP_REMOVED lines=10> */
[----:B------:R-:W-:Y:S01]  /*5610*/  IMAD.MOV.U32 R168, RZ, RZ, R169 ;  /* 0x000000ffffa87224 */ /* 0x000fe200078e00a9 */
[----:B------:R-:W-:Y:S01]  /*5620*/  MOV R116, R235 ;  /* 0x000000eb00747202 */ /* 0x000fe20000000f00 */
[----:B------:R-:W-:Y:S01]  /*5630*/  IMAD.MOV.U32 R169, RZ, RZ, R129 ;  /* 0x000000ffffa97224 */ /* 0x000fe200078e0081 */
[----:B------:R-:W-:Y:S01]  /*5640*/  MOV R129, R131 ;  /* 0x0000008300817202 */ /* 0x000fe20000000f00 */
[----:B--2---:R-:W-:Y:S01]  /*5650*/  FFMA.FTZ R3, R174, c[0x0][0x2d0], -R5 ;  /* 0x0000b400ae037a23 */ /* 0x004fe20000010805 */
[----:B------:R-:W-:Y:S01]  /*5660*/  HMMA.16816.F32.BF16 R40, R8, R22, R40 ;  /* 0x000000160828723c */ /* 0x000fe20000041828 */
[----:B------:R-:W-:Y:S01]  /*5670*/  IMAD.MOV.U32 R174, RZ, RZ, R175 ;  /* 0x000000ffffae7224 */ /* 0x000fe200078e00af */
[----:B------:R4:W5:Y:S01]  /*5680*/  LDL.LU R235, [R1+0x68] ;  /* 0x0000680001eb7983 */ /* 0x0009620000300800 */
[----:B------:R-:W-:Y:S01]  /*5690*/  IMAD.MOV.U32 R175, RZ, RZ, R185 ;  /* 0x000000ffffaf7224 */ /* 0x000fe200078e00b9 */
[----:B------:R-:W-:Y:S01]  /*56a0*/  MOV R185, R221 ;  /* 0x000000dd00b97202 */ /* 0x000fe20000000f00 */
[----:B------:R-:W-:-:S02]  /*56b0*/  IMAD.MOV.U32 R221, RZ, RZ, R186 ;  /* 0x000000ffffdd7224 */ /* 0x000fc400078e00ba */
[----:B------:R-:W-:Y:S01]  /*56c0*/  IMAD.MOV.U32 R186, RZ, RZ, R187 ;  /* 0x000000ffffba7224 */ /* 0x000fe200078e00bb */
[----:B------:R-:W-:Y:S01]  /*56d0*/  MOV R187, R184 ;  /* 0x000000b800bb7202 */ /* 0x000fe20000000f00 */
[----:B------:R-:W-:Y:S02]  /*56e0*/  IMAD.MOV.U32 R131, RZ, RZ, R130 ;  /* 0x000000ffff837224 */ /* 0x000fe400078e0082 */
[----:B------:R-:W-:Y:S02]  /*56f0*/  IMAD.MOV.U32 R184, RZ, RZ, R171 ;  /* 0x000000ffffb87224 */ /* 0x000fe400078e00ab */
[----:B------:R-:W-:Y:S01]  /*5700*/  IMAD.MOV.U32 R130, RZ, RZ, R128 ;  /* 0x000000ffff827224 */ /* 0x000fe200078e0080 */
[----:B------:R-:W-:Y:S01]  /*5710*/  MOV R128, R116 ;  /* 0x0000007400807202 */ /* 0x000fe20000000f00 */
[----:B------:R-:W-:Y:S01]  /*5720*/  IMAD.MOV.U32 R171, RZ, RZ, R173 ;  /* 0x000000ffffab7224 */ /* 0x000fe200078e00ad */
[----:B------:R-:W-:Y:S01]  /*5730*/  MOV R173, R168 ;  /* 0x000000a800ad7202 */ /* 0x000fe20000000f00 */
[----:B------:R-:W-:-:S02]  /*5740*/  IMAD.MOV.U32 R116, RZ, RZ, R155 ;  /* 0x000000ffff747224 */ /* 0x000fc400078e009b */
[----:B------:R-:W-:Y:S02]  /*5750*/  IMAD.MOV.U32 R168, RZ, RZ, R169 ;  /* 0x000000ffffa87224 */ /* 0x000fe400078e00a9 */
[----:B------:R-:W-:Y:S01]  /*5760*/  IMAD.MOV.U32 R155, RZ, RZ, R120 ;  /* 0x000000ffff9b7224 */ /* 0x000fe200078e0078 */
[----:B------:R-:W-:Y:S01]  /*5770*/  MOV R120, R234 ;  /* 0x000000ea00787202 */ /* 0x000fe20000000f00 */
[----:B------:R-:W-:Y:S01]  /*5780*/  IMAD.MOV.U32 R169, RZ, RZ, R129 ;  /* 0x000000ffffa97224 */ /* 0x000fe200078e0081 */
[----:B------:R-:W-:Y:S01]  /*5790*/  MOV R129, R131 ;  /* 0x0000008300817202 */ /* 0x000fe20000000f00 */
[----:B------:R-:W-:Y:S01]  /*57a0*/  IMAD.MOV.U32 R131, RZ, RZ, R130 ;  /* 0x000000ffff837224 */ /* 0x000fe200078e0082 */
[----:B------:R2:W-:Y:S01]  /*57b0*/  MUFU.EX2 R44, R3 ;  /* 0x00000003002c7308 */ /* 0x0005e20000000800 */
        /* <DEDUP_REMOVED lines=9> */
[----:B------:R-:W-:Y:S01]  /*5850*/  HMMA.16816.F32.BF16 R28, R8, R14, R28 ;  /* 0x0000000e081c723c */ /* 0x000fe2000004181c */
[----:B------:R-:W-:Y:S01]  /*5860*/  IMAD.MOV.U32 R186, RZ, RZ, R168 ;  /* 0x000000ffffba7224 */ /* 0x000fe200078e00a8 */
[----:B------:R4:W5:Y:S01]  /*5870*/  LDL.LU R234, [R1+0x64] ;  /* 0x0000640001ea7983 */ /* 0x0009620000300800 */
[----:B------:R-:W-:-:S02]  /*5880*/  IMAD.MOV.U32 R227, RZ, RZ, R185 ;  /* 0x000000ffffe37224 */ /* 0x000fc400078e00b9 */
[----:B--2---:R-:W-:Y:S02]  /*5890*/  FFMA.FTZ R3, R174, c[0x0][0x2d0], -R5 ;  /* 0x0000b400ae037a23 */ /* 0x004fe40000010805 */
[----:B------:R-:W-:Y:S01]  /*58a0*/  IMAD.MOV.U32 R168, RZ, RZ, R128 ;  /* 0x000000ffffa87224 */ /* 0x000fe200078e0080 */
[----:B------:R-:W-:Y:S01]  /*58b0*/  MOV R128, R152 ;  /* 0x0000009800807202 */ /* 0x000fe20000000f00 */
        /* <DEDUP_REMOVED lines=11> */
[----:B------:R-:W-:Y:S01]  /*5970*/  HMMA.16816.F32.BF16 R32, R8, R16, R32 ;  /* 0x000000100820723c */ /* 0x000fe20000041820 */
[----:B------:R-:W-:Y:S01]  /*5980*/  IMAD.MOV.U32 R77, RZ, RZ, R227 ;  /* 0x000000ffff4d7224 */ /* 0x000fe200078e00e3 */
[----:B------:R-:W-:Y:S01]  /*5990*/  MOV R74, R185 ;  /* 0x000000b9004a7202 */ /* 0x000fe20000000f00 */
[----:B------:R-:W-:Y:S01]  /*59a0*/  IMAD.MOV.U32 R131, RZ, RZ, R120 ;  /* 0x000000ffff837224 */ /* 0x000fe200078e0078 */
[----:B------:R4:W5:Y:S01]  /*59b0*/  LDL.LU R233, [R1+0x60] ;  /* 0x0000600001e97983 */ /* 0x0009620000300800 */
[----:B------:R-:W-:-:S02]  /*59c0*/  IMAD.MOV.U32 R72, RZ, RZ, R174 ;  /* 0x000000ffff487224 */ /* 0x000fc400078e00ae */
[----:B------:R-:W-:Y:S02]  /*59d0*/  IMAD.MOV.U32 R169, RZ, RZ, R116 ;  /* 0x000000ffffa97224 */ /* 0x000fe400078e0074 */
[----:B--2---:R-:W-:Y:S01]  /*59e0*/  FFMA.FTZ R3, R224, c[0x0][0x2d0], -R5 ;  /* 0x0000b400e0037a23 */ /* 0x004fe20000010805 */
[----:B------:R-:W-:Y:S01]  /*59f0*/  MOV R224, R187 ;  /* 0x000000bb00e07202 */ /* 0x000fe20000000f00 */
[----:B------:R-:W-:Y:S02]  /*5a00*/  IMAD.MOV.U32 R120, RZ, RZ, R125 ;  /* 0x000000ffff787224 */ /* 0x000fe400078e007d */
[----:B------:R-:W-:Y:S01]  /*5a10*/  IMAD.MOV.U32 R174, RZ, RZ, R128 ;  /* 0x000000ffffae7224 */ /* 0x000fe200078e0080 */
[----:B------:R2:W-:Y:S01]  /*5a20*/  MUFU.EX2 R26, R3 ;  /* 0x00000003001a7308 */ /* 0x0005e20000000800 */
[----:B------:R-:W-:Y:S02]  /*5a30*/  IMAD.MOV.U32 R116, RZ, RZ, R153 ;  /* 0x000000ffff747224 */ /* 0x000fe400078e0099 */
[----:B------:R-:W-:-:S02]  /*5a40*/  IMAD.MOV.U32 R78, RZ, RZ, R246 ;  /* 0x000000ffff4e7224 */ /* 0x000fc400078e00f6 */
[----:B------:R-:W-:Y:S02]  /*5a50*/  IMAD.MOV.U32 R73, RZ, RZ, R175 ;  /* 0x000000ffff497224 */ /* 0x000fe400078e00af */
[----:B------:R-:W-:Y:S02]  /*5a60*/  IMAD.MOV.U32 R75, RZ, RZ, R186 ;  /* 0x000000ffff4b7224 */ /* 0x000fe400078e00ba */
[----:B------:R-:W-:Y:S02]  /*5a70*/  IMAD.MOV.U32 R128, RZ, RZ, R123 ;  /* 0x000000ffff807224 */ /* 0x000fe400078e007b */
[----:B------:R-:W-:Y:S02]  /*5a80*/  IMAD.MOV.U32 R246, RZ, RZ, R221 ;  /* 0x000000fffff67224 */ /* 0x000fe400078e00dd */
[----:B------:R-:W-:Y:S01]  /*5a90*/  IMAD.MOV.U32 R227, RZ, RZ, R184 ;  /* 0x000000ffffe37224 */ /* 0x000fe200078e00b8 */
[----:B------:R-:W-:Y:S01]  /*5aa0*/  MOV R185, R131 ;  /* 0x0000008300b97202 */ /* 0x000fe20000000f00 */
[----:B------:R-:W-:-:S02]  /*5ab0*/  IMAD.MOV.U32 R221, RZ, RZ, R129 ;  /* 0x000000ffffdd7224 */ /* 0x000fc400078e0081 */
[----:B--2---:R-:W-:Y:S01]  /*5ac0*/  FFMA.FTZ R3, R77, c[0x0][0x2d0], -R5 ;  /* 0x0000b4004d037a23 */ /* 0x004fe20000010805 */
[----:B------:R-:W-:Y:S01]  /*5ad0*/  MOV R125, R232 ;  /* 0x000000e8007d7202 */ /* 0x000fe20000000f00 */
[----:B------:R-:W-:Y:S01]  /*5ae0*/  IMAD.MOV.U32 R129, RZ, RZ, R120 ;  /* 0x000000ffff817224 */ /* 0x000fe200078e0078 */
[----:B------:R-:W-:Y:S01]  /*5af0*/  MOV R245, R116 ;  /* 0x0000007400f57202 */ /* 0x000fe20000000f00 */
[----:B------:R-:W-:Y:S01]  /*5b00*/  IMAD.MOV.U32 R131, RZ, RZ, R121 ;  /* 0x000000ffff837224 */ /* 0x000fe200078e0079 */
[----:B------:R2:W-:Y:S01]  /*5b10*/  MUFU.EX2 R25, R3 ;  /* 0x0000000300197308 */ /* 0x0005e20000000800 */
[----:B------:R-:W-:Y:S01]  /*5b20*/  FFMA.FTZ R5, R79, c[0x0][0x2d0], -R7 ;  /* 0x0000b4004f057a23 */ /* 0x000fe20000010807 */
[----:B------:R-:W-:Y:S01]  /*5b30*/  MOV R77, R128 ;  /* 0x00000080004d7202 */ /* 0x000fe20000000f00 */
[--C-:B------:R-:W-:Y:S02]  /*5b40*/  FFMA.FTZ R6, R73, c[0x0][0x2d0], -R0.reuse ;  /* 0x0000b40049067a23 */ /* 0x100fe40000010800 */
[--C-:B------:R-:W-:Y:S01]  /*5b50*/  FFMA.FTZ R12, R74, c[0x0][0x2d0], -R0.reuse ;  /* 0x0000b4004a0c7a23 */ /* 0x100fe20000010800 */
[----:B------:R-:W-:Y:S01]  /*5b60*/  MOV R171, R130 ;  /* 0x0000008200ab7202 */ /* 0x000fe20000000f00 */
[----:B------:R-:W-:-:S02]  /*5b70*/  FFMA.FTZ R4, R75, c[0x0][0x2d0], -R0 ;  /* 0x0000b4004b047a23 */ /* 0x000fc40000010800 */
[----:B------:R-:W-:Y:S01]  /*5b80*/  FADD.FTZ R20, R177, R176 ;  /* 0x000000b0b1147221 */ /* 0x000fe20000010000 */
[----:B------:R-:W-:Y:S01]  /*5b90*/  HMMA.16816.F32.BF16 R36, R8, R18, R36 ;  /* 0x000000120824723c */ /* 0x000fe20000041824 */
[----:B------:R-:W-:Y:S02]  /*5ba0*/  FFMA.FTZ R13, R224, c[0x0][0x2d0], -R0 ;  /* 0x0000b400e00d7a23 */ /* 0x000fe40000010800 */
[----:B------:R-:W-:Y:S02]  /*5bb0*/  FADD.FTZ R21, R183, R182 ;  /* 0x000000b6b7157221 */ /* 0x000fe40000010000 */
[----:B------:R-:W-:Y:S01]  /*5bc0*/  FADD.FTZ R22, R179, R178 ;  /* 0x000000b2b3167221 */ /* 0x000fe20000010000 */
[----:B------:R-:W-:Y:S01]  /*5bd0*/  MOV R187, R168 ;  /* 0x000000a800bb7202 */ /* 0x000fe20000000f00 */
[----:B------:R-:W-:Y:S01]  /*5be0*/  FADD.FTZ R0, R246, R227 ;  /* 0x000000e3f6007221 */ /* 0x000fe20000010000 */
[----:B------:R4:W5:Y:S01]  /*5bf0*/  LDL.LU R232, [R1+0x5c] ;  /* 0x00005c0001e87983 */ /* 0x0009620000300800 */
[----:B------:R-:W-:-:S02]  /*5c00*/  IMAD.MOV.U32 R116, RZ, RZ, R139 ;  /* 0x000000ffff747224 */ /* 0x000fc400078e008b */
[----:B--2---:R-:W-:Y:S01]  /*5c10*/  FFMA.FTZ R3, R78, c[0x0][0x2d0], -R7 ;  /* 0x0000b4004e037a23 */ /* 0x004fe20000010807 */
[----:B------:R-:W-:Y:S01]  /*5c20*/  MOV R246, R129 ;  /* 0x0000008100f67202 */ /* 0x000fe20000000f00 */
[----:B------:R-:W-:Y:S01]  /*5c30*/  IMAD.MOV.U32 R130, RZ, RZ, R154 ;  /* 0x000000ffff827224 */ /* 0x000fe200078e009a */
[----:B------:R2:W-:Y:S01]  /*5c40*/  MUFU.EX2 R15, R5 ;  /* 0x00000005000f7308 */ /* 0x0005e20000000800 */
[----:B------:R-:W-:Y:S02]  /*5c50*/  IMAD.MOV.U32 R73, RZ, RZ, R119 ;  /* 0x000000ffff497224 */ /* 0x000fe400078e0077 */
[----:B------:R-:W-:Y:S01]  /*5c60*/  IMAD.MOV.U32 R79, RZ, RZ, R117 ;  /* 0x000000ffff4f7224 */ /* 0x000fe200078e0075 */
[----:B------:R-:W-:Y:S01]  /*5c70*/  MOV R75, R126 ;  /* 0x0000007e004b7202 */ /* 0x000fe20000000f00 */
[----:B------:R-:W-:Y:S01]  /*5c80*/  IMAD.MOV.U32 R227, RZ, RZ, R131 ;  /* 0x000000ffffe37224 */ /* 0x000fe200078e0083 */
[----:B------:R-:W3:Y:S01]  /*5c90*/  LDSM.16.MT88.4 R152, [R228+0x3100] ;  /* 0x00310000e498783b */ /* 0x000ee20000004200 */
[----:B------:R-:W-:Y:S01]  /*5ca0*/  IMAD.MOV.U32 R78, RZ, RZ, R116 ;  /* 0x000000ffff4e7224 */ /* 0x000fe200078e0074 */
[----:B------:R1:W-:Y:S01]  /*5cb0*/  MUFU.EX2 R11, R4 ;  /* 0x00000004000b7308 */ /* 0x0003e20000000800 */
[----:B------:R-:W-:Y:S01]  /*5cc0*/  IMAD.MOV.U32 R175, RZ, RZ, R130 ;  /* 0x000000ffffaf7224 */ /* 0x000fe200078e0082 */
[----:B------:R-:W-:Y:S01]  /*5cd0*/  MOV R130, R122 ;  /* 0x0000007a00827202 */ /* 0x000fe20000000f00 */
[----:B------:R-:W-:Y:S01]  /*5ce0*/  FFMA.FTZ R7, R72, c[0x0][0x2d0], -R7 ;  /* 0x0000b40048077a23 */ /* 0x000fe20000010807 */
[----:B------:R-:W-:Y:S01]  /*5cf0*/  MOV R72, R118 ;  /* 0x0000007600487202 */ /* 0x000fe20000000f00 */
[----:B------:R-:W-:Y:S01]  /*5d00*/  IMAD.MOV.U32 R74, RZ, RZ, R127 ;  /* 0x000000ffff4a7224 */ /* 0x000fe200078e007f */
[----:B------:R-:W-:Y:S01]  /*5d10*/  LDSM.16.MT88.4 R120, [R229+0x3100] ;  /* 0x00310000e578783b */ /* 0x000fe20000004200 */
[----:B--2---:R-:W-:Y:S01]  /*5d20*/  FADD.FTZ R5, R125, R0 ;  /* 0x000000007d057221 */ /* 0x004fe20000010000 */
[----:B------:R2:W-:Y:S01]  /*5d30*/  MUFU.EX2 R23, R3 ;  /* 0x0000000300177308 */ /* 0x0005e20000000800 */
[----:B------:R-:W-:Y:S01]  /*5d40*/  FADD.FTZ R0, R227, R22 ;  /* 0x00000016e3007221 */ /* 0x000fe20000010000 */
[----:B------:R-:W-:Y:S01]  /*5d50*/  LDSM.16.MT88.4 R16, [R230+0x3100] ;  /* 0x00310000e610783b */ /* 0x000fe20000004200 */
[----:B------:R-:W-:-:S02]  /*5d60*/  FADD.FTZ R5, R246, R5 ;  /* 0x00000005f6057221 */ /* 0x000fc40000010000 */
[----:B------:R-:W-:Y:S01]  /*5d70*/  IMAD.MOV.U32 R186, RZ, RZ, R169 ;  /* 0x000000ffffba7224 */ /* 0x000fe200078e00a9 */
[----:B------:R4:W5:Y:S01]  /*5d80*/  LDL.LU R139, [R1+0x58] ;  /* 0x00005800018b7983 */ /* 0x0009620000300800 */
[----:B-1----:R-:W-:Y:S01]  /*5d90*/  FADD.FTZ R4, R77, R20 ;  /* 0x000000144d047221 */ /* 0x002fe20000010000 */
[----:B------:R1:W1:Y:S01]  /*5da0*/  MUFU.EX2 R9, R6 ;  /* 0x0000000600097308 */ /* 0x0002620000000800 */
[----:B------:R-:W-:Y:S01]  /*5db0*/  IMAD.MOV.U32 R77, RZ, RZ, R78 ;  /* 0x000000ffff4d7224 */ /* 0x000fe200078e004e */
[----:B------:R-:W-:Y:S01]  /*5dc0*/  MOV R78, R79 ;  /* 0x0000004f004e7202 */ /* 0x000fe20000000f00 */
[----:B------:R-:W-:Y:S02]  /*5dd0*/  FADD.FTZ R4, R185, R4 ;  /* 0x00000004b9047221 */ /* 0x000fe40000010000 */
[----:B--2---:R-:W-:Y:S02]  /*5de0*/  FADD.FTZ R3, R73, R21 ;  /* 0x0000001549037221 */ /* 0x004fe40000010000 */
[----:B------:R-:W-:-:S02]  /*5df0*/  IMAD.MOV.U32 R224, RZ, RZ, R130 ;  /* 0x000000ffffe07224 */ /* 0x000fc400078e0082 */
[----:B------:R-:W-:Y:S02]  /*5e00*/  IMAD.MOV.U32 R79, RZ, RZ, R72 ;  /* 0x000000ffff4f7224 */ /* 0x000fe400078e0048 */
[----:B-1----:R-:W-:Y:S02]  /*5e10*/  FADD.FTZ R6, R187, R3 ;  /* 0x00000003bb067221 */ /* 0x002fe40000010000 */
[----:B------:R-:W-:Y:S02]  /*5e20*/  FADD.FTZ R3, R173, R0 ;  /* 0x00000000ad037221 */ /* 0x000fe40000010000 */
[----:B------:R-:W-:Y:S01]  /*5e30*/  FADD.FTZ R0, R76, R5 ;  /* 0x000000054c007221 */ /* 0x000fe20000010000 */
[----:B------:R-:W-:Y:S01]  /*5e40*/  MOV R73, R75 ;  /* 0x0000004b00497202 */ /* 0x000fe20000000f00 */
[----:B------:R-:W-:Y:S02]  /*5e50*/  FADD.FTZ R5, R180, R4 ;  /* 0x00000004b4057221 */ /* 0x000fe40000010000 */
[----:B------:R-:W-:-:S02]  /*5e60*/  IMAD.MOV.U32 R72, RZ, RZ, R74 ;  /* 0x000000ffff487224 */ /* 0x000fc400078e004a */
[----:B------:R-:W-:Y:S02]  /*5e70*/  FADD.FTZ R4, R77, R6 ;  /* 0x000000064d047221 */ /* 0x000fe40000010000 */
[----:B------:R-:W-:Y:S01]  /*5e80*/  FADD.FTZ R3, R78, R3 ;  /* 0x000000034e037221 */ /* 0x000fe20000010000 */
[----:B------:R1:W-:Y:S01]  /*5e90*/  MUFU.EX2 R14, R7 ;  /* 0x00000007000e7308 */ /* 0x0003e20000000800 */
[----:B------:R-:W-:Y:S02]  /*5ea0*/  IMAD.MOV.U32 R74, RZ, RZ, R224 ;  /* 0x000000ffff4a7224 */ /* 0x000fe400078e00e0 */
[----:B------:R-:W-:Y:S01]  /*5eb0*/  FADD.FTZ R0, R79, R0 ;  /* 0x000000004f007221 */ /* 0x000fe20000010000 */
[----:B------:R-:W-:Y:S01]  /*5ec0*/  MOV R224, R174 ;  /* 0x000000ae00e07202 */ /* 0x000fe20000000f00 */
[----:B------:R-:W-:Y:S02]  /*5ed0*/  FADD.FTZ R8, R181, R5 ;  /* 0x00000005b5087221 */ /* 0x000fe40000010000 */
[----:B------:R-:W-:-:S02]  /*5ee0*/  IMAD.MOV.U32 R75, RZ, RZ, R245 ;  /* 0x000000ffff4b7224 */ /* 0x000fc400078e00f5 */
[----:B------:R-:W-:Y:S02]  /*5ef0*/  FADD.FTZ R6, R73, R3 ;  /* 0x0000000349067221 */ /* 0x000fe40000010000 */
[----:B------:R-:W-:Y:S02]  /*5f00*/  IMAD.MOV.U32 R184, RZ, RZ, R171 ;  /* 0x000000ffffb87224 */ /* 0x000fe400078e00ab */
[----:B------:R-:W-:Y:S02]  /*5f10*/  IMAD.MOV.U32 R227, RZ, RZ, R175 ;  /* 0x000000ffffe37224 */ /* 0x000fe400078e00af */
[----:B-1----:R-:W-:Y:S02]  /*5f20*/  FADD.FTZ R7, R72, R4 ;  /* 0x0000000448077221 */ /* 0x002fe40000010000 */
[----:B------:R-:W-:Y:S01]  /*5f30*/  FADD.FTZ R5, R74, R0 ;  /* 0x000000004a057221 */ /* 0x000fe20000010000 */
[----:B------:R-:W-:Y:S01]  /*5f40*/  MOV R245, R186 ;  /* 0x000000ba00f57202 */ /* 0x000fe20000000f00 */
[----:B------:R-:W-:Y:S01]  /*5f50*/  FADD.FTZ R4, R250, R8 ;  /* 0x00000008fa047221 */ /* 0x000fe20000010000 */
[----:B------:R-:W1:Y:S01]  /*5f60*/  MUFU.EX2 R10, R12 ;  /* 0x0000000c000a7308 */ /* 0x000e620000000800 */
[----:B------:R-:W-:Y:S01]  /*5f70*/  IMAD.MOV.U32 R246, RZ, RZ, R221 ;  /* 0x000000fffff67224 */ /* 0x000fe200078e00dd */
[----:B------:R-:W2:Y:S01]  /*5f80*/  LDSM.16.MT88.4 R168, [R231+0x3100] ;  /* 0x00310000e7a8783b */ /* 0x000ea20000004200 */
[----:B------:R-:W-:-:S02]  /*5f90*/  FADD.FTZ R3, R75, R7 ;  /* 0x000000074b037221 */ /* 0x000fc40000010000 */
[----:B------:R-:W-:Y:S02]  /*5fa0*/  FADD.FTZ R0, R224, R6 ;  /* 0x00000006e0007221 */ /* 0x000fe40000010000 */
[----:B------:R-:W-:Y:S02]  /*5fb0*/  IMAD.MOV.U32 R221, RZ, RZ, R184 ;  /* 0x000000ffffdd7224 */ /* 0x000fe400078e00b8 */
[----:B------:R-:W-:Y:S02]  /*5fc0*/  FADD.FTZ R6, R227, R5 ;  /* 0x00000005e3067221 */ /* 0x000fe40000010000 */
[----:B------:R-:W-:Y:S02]  /*5fd0*/  FADD.FTZ R4, R248, R4 ;  /* 0x00000004f8047221 */ /* 0x000fe40000010000 */
[----:B------:R-:W-:Y:S02]  /*5fe0*/  FADD.FTZ R5, R246, R3 ;  /* 0x00000003f6057221 */ /* 0x000fe40000010000 */
[----:B------:R-:W-:-:S02]  /*5ff0*/  FADD.FTZ R3, R245, R0 ;  /* 0x00000000f5037221 */ /* 0x000fc40000010000 */
[----:B------:R-:W-:Y:S02]  /*6000*/  FADD.FTZ R0, R221, R6 ;  /* 0x00000006dd007221 */ /* 0x000fe40000010000 */
[----:B------:R-:W-:Y:S02]  /*6010*/  FADD.FTZ R4, R215, R4 ;  /* 0x00000004d7047221 */ /* 0x000fe40000010000 */
        /* <DEDUP_REMOVED lines=57> */
[----:B------:R-:W-:Y:S01]  /*63b0*/  FADD.FTZ R6, R70, R6 ;  /* 0x0000000646067221 */ /* 0x000fe20000010000 */
[----:B------:R-:W1:Y:S01]  /*63c0*/  MUFU.EX2 R13, R13 ;  /* 0x0000000d000d7308 */ /* 0x000e620000000800 */
        /* <DEDUP_REMOVED lines=9> */
[----:B-1----:R-:W-:Y:S02]  /*6460*/  FADD.FTZ R0, R10, R4 ;  /* 0x000000040a007221 */ /* 0x002fe40000010000 */
        /* <DEDUP_REMOVED lines=9> */
[----:B------:R-:W-:Y:S01]  /*6500*/  FADD.FTZ R0, R25, R5 ;  /* 0x0000000519007221 */ /* 0x000fe20000010000 */
[----:B------:R4:W-:Y:S04]  /*6510*/  STL [R1+0x4], R6 ;  /* 0x0000040601007387 */ /* 0x0009e80000100800 */
[----:B------:R4:W-:Y:S04]  /*6520*/  STL [R1], R4 ;  /* 0x0000000401007387 */ /* 0x0009e80000100800 */
[----:B------:R4:W-:Y:S04]  /*6530*/  STL [R1+0xc], R0 ;  /* 0x00000c0001007387 */ /* 0x0009e80000100800 */
[----:B------:R4:W-:Y:S01]  /*6540*/  STL [R1+0x8], R3 ;  /* 0x0000080301007387 */ /* 0x0009e20000100800 */
[----:B------:R-:W-:-:S02]  /*6550*/  F2FP.BF16.PACK_AB R128, R57, R60 ;  /* 0x0000003c3980723e */ /* 0x000fc400000010ff */
[----:B------:R-:W-:Y:S02]  /*6560*/  F2FP.BF16.PACK_AB R129, R27, R44 ;  /* 0x0000002c1b81723e */ /* 0x000fe400000010ff */
[----:B------:R-:W-:Y:S02]  /*6570*/  F2FP.BF16.PACK_AB R130, R45, R56 ;  /* 0x000000382d82723e */ /* 0x000fe400000010ff */
[----:B------:R-:W-:Y:S02]  /*6580*/  F2FP.BF16.PACK_AB R131, R25, R26 ;  /* 0x0000001a1983723e */ /* 0x000fe400000010ff */
[----:B------:R-:W-:Y:S02]  /*6590*/  F2FP.BF16.PACK_AB R184, R23, R24 ;  /* 0x0000001817b8723e */ /* 0x000fe400000010ff */
[----:B------:R-:W-:Y:S02]  /*65a0*/  F2FP.BF16.PACK_AB R185, R10, R9 ;  /* 0x000000090ab9723e */ /* 0x000fe400000010ff */
[----:B------:R-:W-:-:S02]  /*65b0*/  F2FP.BF16.PACK_AB R186, R14, R15 ;  /* 0x0000000f0eba723e */ /* 0x000fc400000010ff */
[----:B------:R-:W-:Y:S01]  /*65c0*/  F2FP.BF16.PACK_AB R187, R13, R11 ;  /* 0x0000000b0dbb723e */ /* 0x000fe200000010ff */
[C---:B---3--:R-:W-:Y:S08]  /*65d0*/  HMMA.16816.F32.BF16 R140, R128.reuse, R152, R140 ;  /* 0x00000098808c723c */ /* 0x048ff0000004188c */
[C---:B------:R-:W-:Y:S08]  /*65e0*/  HMMA.16816.F32.BF16 R148, R128.reuse, R154, R148 ;  /* 0x0000009a8094723c */ /* 0x040ff00000041894 */
[C---:B--2---:R-:W-:Y:S08]  /*65f0*/  HMMA.16816.F32.BF16 R160, R128.reuse, R168, R160 ;  /* 0x000000a880a0723c */ /* 0x044ff000000418a0 */
[C---:B------:R-:W-:Y:S08]  /*6600*/  HMMA.16816.F32.BF16 R164, R128.reuse, R170, R164 ;  /* 0x000000aa80a4723c */ /* 0x040ff000000418a4 */
[C---:B------:R-:W-:Y:S08]  /*6610*/  HMMA.16816.F32.BF16 R176, R128.reuse, R120, R92 ;  /* 0x0000007880b0723c */ /* 0x040ff0000004185c */
[----:B------:R-:W-:Y:S08]  /*6620*/  HMMA.16816.F32.BF16 R116, R128, R122, R88 ;  /* 0x0000007a8074723c */ /* 0x000ff00000041858 */
[C---:B------:R-:W-:Y:S08]  /*6630*/  HMMA.16816.F32.BF16 R144, R184.reuse, R152, R144 ;  /* 0x00000098b890723c */ /* 0x040ff00000041890 */
[C---:B------:R-:W-:Y:S08]  /*6640*/  HMMA.16816.F32.BF16 R156, R184.reuse, R168, R156 ;  /* 0x000000a8b89c723c */ /* 0x040ff0000004189c */
[----:B------:R-:W-:Y:S08]  /*6650*/  HMMA.16816.F32.BF16 R172, R184, R120, R32 ;  /* 0x00000078b8ac723c */ /* 0x000ff00000041820 */
[----:B------:R-:W-:Y:S08]  /*6660*/  HMMA.16816.F32.BF16 R124, R128, R16, R84 ;  /* 0x00000010807c723c */ /* 0x000ff00000041854 */
[C---:B------:R-:W-:Y:S08]  /*6670*/  HMMA.16816.F32.BF16 R152, R184.reuse, R154, R52 ;  /* 0x0000009ab898723c */ /* 0x040ff00000041834 */
[C---:B------:R-:W-:Y:S08]  /*6680*/  HMMA.16816.F32.BF16 R168, R184.reuse, R170, R40 ;  /* 0x000000aab8a8723c */ /* 0x040ff00000041828 */
[C---:B------:R-:W-:Y:S08]  /*6690*/  HMMA.16816.F32.BF16 R120, R184.reuse, R122, R36 ;  /* 0x0000007ab878723c */ /* 0x040ff00000041824 */
[----:B------:R-:W-:Y:S08]  /*66a0*/  HMMA.16816.F32.BF16 R180, R184, R16, R48 ;  /* 0x00000010b8b4723c */ /* 0x000ff00000041830 */
[-C--:B------:R-:W-:Y:S08]  /*66b0*/  HMMA.16816.F32.BF16 R128, R128, R18.reuse, R64 ;  /* 0x000000128080723c */ /* 0x080ff00000041840 */
[----:B------:R-:W-:Y:S01]  /*66c0*/  HMMA.16816.F32.BF16 R184, R184, R18, R28 ;  /* 0x00000012b8b8723c */ /* 0x000fe2000004181c */
[----:B------:R-:W-:Y:S07]  /*66d0*/  @!P1 BRA `(.L_x_2) ;  /* 0x00003f7000009947 */ /* 0x000fee0003800000 */
[----:B----4-:R-:W2:Y:S01]  /*66e0*/  LDL.LU R221, [R1+0x38] ;  /* 0x0000380001dd7983 */ /* 0x010ea20000300800 */
[----:B------:R-:W-:Y:S01]  /*66f0*/  UMOV UR6, 0x5 ;  /* 0x0000000500067882 */ /* 0x000fe20000000000 */
[----:B------:R-:W-:Y:S01]  /*6700*/  IMAD.MOV.U32 R3, RZ, RZ, R134 ;  /* 0x000000ffff037224 */ /* 0x000fe200078e0086 */
[----:B------:R-:W-:Y:S01]  /*6710*/  ULDC.64 UR4, c[0x0][0x208] ;  /* 0x0000820000047ab9 */ /* 0x000fe20000000a00 */
[----:B------:R-:W-:Y:S01]  /*6720*/  IMAD.MOV.U32 R0, RZ, RZ, R135 ;  /* 0x000000ffff007224 */ /* 0x000fe200078e0087 */
[----:B------:R-:W-:Y:S01]  /*6730*/  MOV R138, R2 ;  /* 0x00000002008a7202 */ /* 0x000fe20000000f00 */
[----:B------:R-:W-:Y:S01]  /*6740*/  USHF.L.U64.HI UR5, UR4, UR6, UR5 ;  /* 0x0000000604057299 */ /* 0x000fe20008010205 */
[----:B------:R-:W-:Y:S01]  /*6750*/  MOV R133, R132 ;  /* 0x0000008400857202 */ /* 0x000fe20000000f00 */
[----:B------:R-:W-:Y:S01]  /*6760*/  USHF.L.U32 UR4, UR4, 0x5, URZ ;  /* 0x0000000504047899 */ /* 0x000fe2000800063f */
[----:B--2---:R-:W-:-:S07]  /*6770*/  IADD3 R246, R221, -0x2, RZ ;  /* 0xfffffffeddf67810 */ /* 0x004fce0007ffe0ff */
[----:B------:R-:W2:Y:S04]  /*6780*/  LDL.LU.64 R72, [R1+0x40] ;  /* 0x0000400001487983 */ /* 0x000ea80000300a00 */
[----:B------:R-:W3:Y:S04]  /*6790*/  LDL.LU.64 R74, [R1+0x48] ;  /* 0x00004800014a7983 */ /* 0x000ee80000300a00 */
[----:B------:R-:W4:Y:S01]  /*67a0*/  LDL R221, [R1+0x10] ;  /* 0x0000100001dd7983 */ /* 0x000f220000100800 */
[----:B--2---:R-:W-:-:S02]  /*67b0*/  MOV R5, R73 ;  /* 0x0000004900057202 */ /* 0x004fc40000000f00 */
[----:B---3--:R-:W-:Y:S02]  /*67c0*/  MOV R4, R74 ;  /* 0x0000004a00047202 */ /* 0x008fe40000000f00 */
[----:B----4-:R-:W-:-:S03]  /*67d0*/  SHF.L.U32 R245, R221, 0x1, RZ ;  /* 0x00000001ddf57819 */ /* 0x010fc600000006ff */
[----:B------:R1:W-:Y:S04]  /*67e0*/  STL.64 [R1+0x20], R4 ;  /* 0x0000200401007387 */ /* 0x0003e80000100a00 */
.L_x_3:
[----:B------:R-:W2:Y:S01]  /*67f0*/  LDL.64 R72, [R1+0x20] ;  /* 0x0000200001487983 */ /* 0x000ea20000100a00 */
[----:B------:R-:W-:Y:S04]  /*6800*/  DEPBAR.LE SB0, 0x0 ;  /* 0x000080000000791a */ /* 0x000fe80000000000 */
[----:B------:R-:W-:Y:S01]  /*6810*/  SHF.R.S32.HI R2, RZ, 0x1f, R246 ;  /* 0x0000001fff027819 */ /* 0x000fe200000114f6 */
[----:B------:R-:W-:Y:S01]  /*6820*/  BAR.SYNC.DEFER_BLOCKING 0x0 ;  /* 0x0000000000007b1d */ /* 0x000fe20000010000 */
[----:B------:R-:W-:Y:S01]  /*6830*/  IMAD.WIDE.U32 R84, R246, c[0x0][0x208], RZ ;  /* 0x00008200f6547a25 */ /* 0x000fe200078e00ff */
[----:B------:R-:W-:Y:S03]  /*6840*/  MOV R247, c[0x0][0x1e0] ;  /* 0x0000780000f77a02 */ /* 0x000fe60000000f00 */
[----:B------:R-:W-:Y:S04]  /*6850*/  IMAD R2, R2, c[0x0][0x208], RZ ;  /* 0x0000820002027a24 */ /* 0x000fe800078e02ff */
[----:B------:R-:W-:Y:S05]  /*6860*/  IMAD R2, R246, c[0x0][0x20c], R2 ;  /* 0x00008300f6027a24 */ /* 0x000fea00078e0202 */
[----:B------:R-:W-:Y:S05]  /*6870*/  IADD3 R2, R85, R2, RZ ;  /* 0x0000000255027210 */ /* 0x000fea0007ffe0ff */
[----:B------:R-:W-:Y:S01]  /*6880*/  IMAD R2, R2, 0x70, RZ ;  /* 0x0000007002027824 */ /* 0x000fe200078e02ff */
[----:B-----5:R-:W-:Y:S08]  /*6890*/  LDSM.16.M88.4 R112, [R234+0x7100] ;  /* 0x00710000ea70783b */ /* 0x020ff00000000200 */
[----:B------:R-:W3:Y:S08]  /*68a0*/  LDSM.16.M88.4 R16, [R139+0x3900] ;  /* 0x003900008b10783b */ /* 0x000ef00000000200 */
[----:B------:R-:W4:Y:S08]  /*68b0*/  LDSM.16.M88.4 R108, [R234+0x9100] ;  /* 0x00910000ea6c783b */ /* 0x000f300000000200 */
[----:B------:R-:W1:Y:S08]  /*68c0*/  LDSM.16.M88.4 R32, [R139+0x4100] ;  /* 0x004100008b20783b */ /* 0x000e700000000200 */
[----:B------:R-:W1:Y:S08]  /*68d0*/  LDSM.16.M88.4 R48, [R139+0x4900] ;  /* 0x004900008b30783b */ /* 0x000e700000000200 */
[----:B------:R-:W1:Y:S02]  /*68e0*/  LDSM.16.M88.4 R64, [R139+0x5100] ;  /* 0x005100008b40783b */ /* 0x000e640000000200 */
[-C--:B-1-3--:R-:W-:Y:S06]  /*68f0*/  HMMA.16816.F32.BF16 R4, R112, R16.reuse, RZ ;  /* 0x000000107004723c */ /* 0x08afec00000418ff */
[----:B------:R-:W1:Y:S02]  /*6900*/  LDSM.16.M88.4 R80, [R139+0x5900] ;  /* 0x005900008b50783b */ /* 0x000e640000000200 */
[C---:B----4-:R-:W-:Y:S06]  /*6910*/  HMMA.16816.F32.BF16 R8, R108.reuse, R16, RZ ;  /* 0x000000106c08723c */ /* 0x050fec00000418ff */
[----:B------:R-:W3:Y:S02]  /*6920*/  LDSM.16.M88.4 R96, [R139+0x6100] ;  /* 0x006100008b60783b */ /* 0x000ee40000000200 */
[-C--:B------:R-:W-:Y:S06]  /*6930*/  HMMA.16816.F32.BF16 R12, R108, R18.reuse, RZ ;  /* 0x000000126c0c723c */ /* 0x080fec00000418ff */
[----:B------:R-:W4:Y:S02]  /*6940*/  LDSM.16.M88.4 R188, [R139+0x6900] ;  /* 0x006900008bbc783b */ /* 0x000f240000000200 */
[C---:B------:R-:W-:Y:S06]  /*6950*/  HMMA.16816.F32.BF16 R16, R112.reuse, R18, RZ ;  /* 0x000000127010723c */ /* 0x040fec00000418ff */
[----:B------:R-:W-:Y:S02]  /*6960*/  LDSM.16.M88.4 R192, [R237+0x7100] ;  /* 0x00710000edc0783b */ /* 0x000fe40000000200 */
[-C--:B------:R-:W-:Y:S06]  /*6970*/  HMMA.16816.F32.BF16 R20, R112, R32.reuse, RZ ;  /* 0x000000207014723c */ /* 0x080fec00000418ff */
[----:B------:R-:W1:Y:S02]  /*6980*/  LDSM.16.M88.4 R196, [R238] ;  /* 0x00000000eec4783b */ /* 0x000e640000000200 */
[C---:B------:R-:W-:Y:S06]  /*6990*/  HMMA.16816.F32.BF16 R24, R108.reuse, R32, RZ ;  /* 0x000000206c18723c */ /* 0x040fec00000418ff */
[----:B------:R-:W1:Y:S02]  /*69a0*/  LDSM.16.M88.4 R200, [R237+0x9100] ;  /* 0x00910000edc8783b */ /* 0x000e640000000200 */
[-C--:B------:R-:W-:Y:S06]  /*69b0*/  HMMA.16816.F32.BF16 R28, R108, R34.reuse, RZ ;  /* 0x000000226c1c723c */ /* 0x080fec00000418ff */
[----:B------:R-:W1:Y:S02]  /*69c0*/  LDSM.16.M88.4 R204, [R244] ;  /* 0x00000000f4cc783b */ /* 0x000e640000000200 */
[C---:B------:R-:W-:Y:S06]  /*69d0*/  HMMA.16816.F32.BF16 R32, R112.reuse, R34, RZ ;  /* 0x000000227020723c */ /* 0x040fec00000418ff */
[----:B------:R-:W1:Y:S02]  /*69e0*/  LDSM.16.M88.4 R208, [R243] ;  /* 0x00000000f3d0783b */ /* 0x000e640000000200 */
[-C--:B------:R-:W-:Y:S06]  /*69f0*/  HMMA.16816.F32.BF16 R36, R112, R48.reuse, RZ ;  /* 0x000000307024723c */ /* 0x080fec00000418ff */
[----:B------:R-:W1:Y:S02]  /*6a00*/  LDSM.16.M88.4 R212, [R242] ;  /* 0x00000000f2d4783b */ /* 0x000e640000000200 */
[C---:B------:R-:W-:Y:S06]  /*6a10*/  HMMA.16816.F32.BF16 R40, R108.reuse, R48, RZ ;  /* 0x000000306c28723c */ /* 0x040fec00000418ff */
[----:B------:R-:W1:Y:S02]  /*6a20*/  LDSM.16.M88.4 R216, [R241] ;  /* 0x00000000f1d8783b */ /* 0x000e640000000200 */
[-C--:B------:R-:W-:Y:S06]  /*6a30*/  HMMA.16816.F32.BF16 R44, R108, R50.reuse, RZ ;  /* 0x000000326c2c723c */ /* 0x080fec00000418ff */
[----:B------:R-:W1:Y:S02]  /*6a40*/  LDSM.16.M88.4 R220, [R240] ;  /* 0x00000000f0dc783b */ /* 0x000e640000000200 */
[C---:B------:R-:W-:Y:S06]  /*6a50*/  HMMA.16816.F32.BF16 R48, R112.reuse, R50, RZ ;  /* 0x000000327030723c */ /* 0x040fec00000418ff */
[----:B------:R-:W2:Y:S02]  /*6a60*/  LDSM.16.M88.4 R224, [R239] ;  /* 0x00000000efe0783b */ /* 0x000ea40000000200 */
[-C--:B------:R-:W-:Y:S06]  /*6a70*/  HMMA.16816.F32.BF16 R52, R112, R64.reuse, RZ ;  /* 0x000000407034723c */ /* 0x080fec00000418ff */
[----:B------:R-:W4:Y:S06]  /*6a80*/  LDL.64 R250, [R1+0x28] ;  /* 0x0000280001fa7983 */ /* 0x000f2c0000100a00 */
[----:B------:R-:W4:Y:S01]  /*6a90*/  LDL.64 R248, [R1+0x30] ;  /* 0x0000300001f87983 */ /* 0x000f220000100a00 */
[C---:B------:R-:W-:Y:S08]  /*6aa0*/  HMMA.16816.F32.BF16 R56, R108.reuse, R64, RZ ;  /* 0x000000406c38723c */ /* 0x040ff000000418ff */
[-C--:B------:R-:W-:Y:S08]  /*6ab0*/  HMMA.16816.F32.BF16 R60, R108, R66.reuse, RZ ;  /* 0x000000426c3c723c */ /* 0x080ff000000418ff */
[C---:B------:R-:W-:Y:S08]  /*6ac0*/  HMMA.16816.F32.BF16 R64, R112.reuse, R66, RZ ;  /* 0x000000427040723c */ /* 0x040ff000000418ff */
[-C--:B-1----:R-:W-:Y:S01]  /*6ad0*/  HMMA.16816.F32.BF16 R68, R112, R80.reuse, RZ ;  /* 0x000000507044723c */ /* 0x082fe200000418ff */
[----:B--2---:R-:W-:Y:S07]  /*6ae0*/  IMAD.WIDE.U32 R84, R84, 0x70, R72 ;  /* 0x0000007054547825 */ /* 0x004fee00078e0048 */
[C---:B------:R-:W-:Y:S04]  /*6af0*/  HMMA.16816.F32.BF16 R72, R108.reuse, R80, RZ ;  /* 0x000000506c48723c */ /* 0x040fe800000418ff */
[C---:B------:R-:W-:Y:S02]  /*6b00*/  LEA R90, P1, R84.reuse, c[0x0][0x1f8], 0x1 ;  /* 0x00007e00545a7a11 */ /* 0x040fe400078208ff */
[----:B------:R-:W-:Y:S02]  /*6b10*/  IADD3 R2, R85, R2, RZ ;  /* 0x0000000255027210 */ /* 0x000fe40007ffe0ff */
[-C--:B------:R-:W-:Y:S04]  /*6b20*/  HMMA.16816.F32.BF16 R76, R108, R82.reuse, RZ ;  /* 0x000000526c4c723c */ /* 0x080fe800000418ff */
[----:B------:R-:W-:Y:S02]  /*6b30*/  LEA.HI.X R91, R84, c[0x0][0x1fc], R2, 0x1, P1 ;  /* 0x00007f00545b7a11 */ /* 0x000fe400008f0c02 */
[----:B------:R-:W-:Y:S03]  /*6b40*/  IADD3 R88, P1, R90, UR4, RZ ;  /* 0x000000045a587c10 */ /* 0x000fe6000ff3e0ff */
[----:B------:R-:W-:Y:S01]  /*6b50*/  @!PT LDS RZ, [RZ] ;  /* 0x00000000fffff984 */ /* 0x000fe20000000800 */
[----:B------:R-:W-:Y:S01]  /*6b60*/  @!PT LDS RZ, [RZ] ;  /* 0x00000000fffff984 */ /* 0x000fe20000000800 */
[----:B------:R-:W-:Y:S01]  /*6b70*/  @!PT LDS RZ, [RZ] ;  /* 0x00000000fffff984 */ /* 0x000fe20000000800 */
[----:B------:R1:W-:Y:S01]  /*6b80*/  LDGSTS.E.BYPASS.LTC128B.128 [R245+0x100], [R90.64], !P0 ;  /* 0x001000005af57fae */ /* 0x0003e2000c101d48 */
[C---:B------:R-:W-:Y:S02]  /*6b90*/  HMMA.16816.F32.BF16 R80, R112.reuse, R82, RZ ;  /* 0x000000527050723c */ /* 0x040fe400000418ff */
[----:B------:R-:W-:Y:S02]  /*6ba0*/  IADD3.X R89, R91, UR5, RZ, P1, !PT ;  /* 0x000000055b597c10 */ /* 0x000fe40008ffe4ff */
[----:B------:R-:W-:Y:S04]  /*6bb0*/  IADD3 R94, P2, R88, UR4, RZ ;  /* 0x00000004585e7c10 */ /* 0x000fe8000ff5e0ff */
[-C--:B---3--:R-:W-:Y:S01]  /*6bc0*/  HMMA.16816.F32.BF16 R84, R112, R96.reuse, RZ ;  /* 0x000000607054723c */ /* 0x088fe200000418ff */
[----:B------:R1:W-:Y:S03]  /*6bd0*/  LDGSTS.E.BYPASS.LTC128B.128 [R245+0x900], [R88.64], !P0 ;  /* 0x0090000058f57fae */ /* 0x0003e6000c101d48 */
[----:B------:R-:W-:Y:S02]  /*6be0*/  IADD3.X R95, R89, UR5, RZ, P2, !PT ;  /* 0x00000005595f7c10 */ /* 0x000fe400097fe4ff */
[----:B------:R-:W-:Y:S03]  /*6bf0*/  IADD3 R92, P1, R94, UR4, RZ ;  /* 0x000000045e5c7c10 */ /* 0x000fe6000ff3e0ff */
[----:B------:R2:W-:Y:S03]  /*6c00*/  LDGSTS.E.BYPASS.LTC128B.128 [R245+0x1100], [R94.64], !P0 ;  /* 0x011000005ef57fae */ /* 0x0005e6000c101d48 */
[----:B------:R-:W-:Y:S02]  /*6c10*/  IADD3.X R93, R95, UR5, RZ, P1, !PT ;  /* 0x000000055f5d7c10 */ /* 0x000fe40008ffe4ff */
[----:B------:R-:W-:Y:S03]  /*6c20*/  IADD3 R100, P2, R92, UR4, RZ ;  /* 0x000000045c647c10 */ /* 0x000fe6000ff5e0ff */
[----:B------:R2:W-:Y:S01]  /*6c30*/  LDGSTS.E.BYPASS.LTC128B.128 [R245+0x1900], [R92.64], !P0 ;  /* 0x019000005cf57fae */ /* 0x0005e2000c101d48 */
[----:B------:R-:W-:Y:S02]  /*6c40*/  IADD3.X R101, R93, UR5, RZ, P2, !PT ;  /* 0x000000055d657c10 */ /* 0x000fe400097fe4ff */
[----:B------:R-:W-:Y:S04]  /*6c50*/  IADD3 R102, P1, R100, UR4, RZ ;  /* 0x0000000464667c10 */ /* 0x000fe8000ff3e0ff */
[----:B------:R-:W-:Y:S01]  /*6c60*/  IADD3.X R103, R101, UR5, RZ, P1, !PT ;  /* 0x0000000565677c10 */ /* 0x000fe20008ffe4ff */
[----:B------:R3:W-:Y:S01]  /*6c70*/  LDGSTS.E.BYPASS.LTC128B.128 [R245+0x2100], [R100.64], !P0 ;  /* 0x0210000064f57fae */ /* 0x0007e2000c101d48 */
[C---:B-1----:R-:W-:Y:S07]  /*6c80*/  HMMA.16816.F32.BF16 R88, R108.reuse, R96, RZ ;  /* 0x000000606c58723c */ /* 0x042fee00000418ff */
[----:B------:R4:W-:Y:S01]  /*6c90*/  LDGSTS.E.BYPASS.LTC128B.128 [R245+0x2900], [R102.64], !P0 ;  /* 0x0290000066f57fae */ /* 0x0009e2000c101d48 */
[-C--:B--2---:R-:W-:Y:S08]  /*6ca0*/  HMMA.16816.F32.BF16 R92, R108, R98.reuse, RZ ;  /* 0x000000626c5c723c */ /* 0x084ff000000418ff */
[C---:B------:R-:W-:Y:S04]  /*6cb0*/  HMMA.16816.F32.BF16 R96, R112.reuse, R98, RZ ;  /* 0x000000627060723c */ /* 0x040fe800000418ff */
[----:B---3--:R-:W-:Y:S04]  /*6cc0*/  IADD3 R100, P1, R102, UR4, RZ ;  /* 0x0000000466647c10 */ /* 0x008fe8000ff3e0ff */
[----:B------:R-:W-:Y:S02]  /*6cd0*/  IADD3.X R101, R103, UR5, RZ, P1, !PT ;  /* 0x0000000567657c10 */ /* 0x000fe40008ffe4ff */
[C---:B------:R-:W-:Y:S02]  /*6ce0*/  ISETP.GT.AND P1, PT, R246.reuse, RZ, PT ;  /* 0x000000fff600720c */ /* 0x040fe40003f24270 */
[----:B------:R-:W-:Y:S01]  /*6cf0*/  IADD3 R246, R246, -0x1, RZ ;  /* 0xfffffffff6f67810 */ /* 0x000fe20007ffe0ff */
[----:B------:R4:W-:Y:S08]  /*6d00*/  LDGSTS.E.BYPASS.LTC128B.128 [R245+0x3100], [R100.64], !P0 ;  /* 0x0310000064f57fae */ /* 0x0009f0000c101d48 */
[----:B------:R-:W0:Y:S01]  /*6d10*/  LDGDEPBAR ;  /* 0x00000000000079af */ /* 0x000e220000000000 */
[-C--:B----4-:R-:W-:Y:S08]  /*6d20*/  HMMA.16816.F32.BF16 R100, R112, R188.reuse, RZ ;  /* 0x000000bc7064723c */ /* 0x090ff000000418ff */
[C---:B------:R-:W-:Y:S08]  /*6d30*/  HMMA.16816.F32.BF16 R104, R108.reuse, R188, RZ ;  /* 0x000000bc6c68723c */ /* 0x040ff000000418ff */
[-C--:B------:R-:W-:Y:S08]  /*6d40*/  HMMA.16816.F32.BF16 R108, R108, R190.reuse, RZ ;  /* 0x000000be6c6c723c */ /* 0x080ff000000418ff */
[----:B------:R-:W-:Y:S01]  /*6d50*/  HMMA.16816.F32.BF16 R112, R112, R190, RZ ;  /* 0x000000be7070723c */ /* 0x000fe200000418ff */
[----:B------:R-:W-:Y:S07]  /*6d60*/  LDSM.16.M88.4 R188, [R235+0x7100] ;  /* 0x00710000ebbc783b */ /* 0x000fee0000000200 */
[-C--:B------:R-:W-:Y:S08]  /*6d70*/  HMMA.16816.F32.BF16 R4, R192, R196.reuse, R4 ;  /* 0x000000c4c004723c */ /* 0x080ff00000041804 */
[C---:B------:R-:W-:Y:S08]  /*6d80*/  HMMA.16816.F32.BF16 R8, R200.reuse, R196, R8 ;  /* 0x000000c4c808723c */ /* 0x040ff00000041808 */
[-C--:B------:R-:W-:Y:S08]  /*6d90*/  HMMA.16816.F32.BF16 R12, R200, R198.reuse, R12 ;  /* 0x000000c6c80c723c */ /* 0x080ff0000004180c */
[C---:B------:R-:W-:Y:S01]  /*6da0*/  HMMA.16816.F32.BF16 R16, R192.reuse, R198, R16 ;  /* 0x000000c6c010723c */ /* 0x040fe20000041810 */
[----:B------:R-:W1:Y:S07]  /*6db0*/  LDSM.16.M88.4 R196, [R233+0x3900] ;  /* 0x00390000e9c4783b */ /* 0x000e6e0000000200 */
[-C--:B------:R-:W-:Y:S08]  /*6dc0*/  HMMA.16816.F32.BF16 R20, R192, R204.reuse, R20 ;  /* 0x000000ccc014723c */ /* 0x080ff00000041814 */
[C---:B------:R-:W-:Y:S08]  /*6dd0*/  HMMA.16816.F32.BF16 R24, R200.reuse, R204, R24 ;  /* 0x000000ccc818723c */ /* 0x040ff00000041818 */
[-C--:B------:R-:W-:Y:S08]  /*6de0*/  HMMA.16816.F32.BF16 R28, R200, R206.reuse, R28 ;  /* 0x000000cec81c723c */ /* 0x080ff0000004181c */
[C---:B------:R-:W-:Y:S01]  /*6df0*/  HMMA.16816.F32.BF16 R32, R192.reuse, R206, R32 ;  /* 0x000000cec020723c */ /* 0x040fe20000041820 */
[----:B------:R-:W2:Y:S07]  /*6e00*/  LDSM.16.M88.4 R204, [R235+0x9100] ;  /* 0x00910000ebcc783b */ /* 0x000eae0000000200 */
[-C--:B------:R-:W-:Y:S08]  /*6e10*/  HMMA.16816.F32.BF16 R36, R192, R208.reuse, R36 ;  /* 0x000000d0c024723c */ /* 0x080ff00000041824 */
[C---:B------:R-:W-:Y:S08]  /*6e20*/  HMMA.16816.F32.BF16 R40, R200.reuse, R208, R40 ;  /* 0x000000d0c828723c */ /* 0x040ff00000041828 */
[-C--:B------:R-:W-:Y:S08]  /*6e30*/  HMMA.16816.F32.BF16 R44, R200, R210.reuse, R44 ;  /* 0x000000d2c82c723c */ /* 0x080ff0000004182c */
[C---:B------:R-:W-:Y:S01]  /*6e40*/  HMMA.16816.F32.BF16 R48, R192.reuse, R210, R48 ;  /* 0x000000d2c030723c */ /* 0x040fe20000041830 */
[----:B------:R-:W3:Y:S07]  /*6e50*/  LDSM.16.M88.4 R208, [R233+0x4100] ;  /* 0x00410000e9d0783b */ /* 0x000eee0000000200 */
[-C--:B------:R-:W-:Y:S08]  /*6e60*/  HMMA.16816.F32.BF16 R52, R192, R212.reuse, R52 ;  /* 0x000000d4c034723c */ /* 0x080ff00000041834 */
[C---:B------:R-:W-:Y:S08]  /*6e70*/  HMMA.16816.F32.BF16 R56, R200.reuse, R212, R56 ;  /* 0x000000d4c838723c */ /* 0x040ff00000041838 */
[-C--:B------:R-:W-:Y:S08]  /*6e80*/  HMMA.16816.F32.BF16 R60, R200, R214.reuse, R60 ;  /* 0x000000d6c83c723c */ /* 0x080ff0000004183c */
[C---:B------:R-:W-:Y:S01]  /*6e90*/  HMMA.16816.F32.BF16 R64, R192.reuse, R214, R64 ;  /* 0x000000d6c040723c */ /* 0x040fe20000041840 */
[----:B------:R-:W4:Y:S07]  /*6ea0*/  LDSM.16.M88.4 R212, [R233+0x4900] ;  /* 0x00490000e9d4783b */ /* 0x000f2e0000000200 */
[-C--:B------:R-:W-:Y:S08]  /*6eb0*/  HMMA.16816.F32.BF16 R68, R192, R216.reuse, R68 ;  /* 0x000000d8c044723c */ /* 0x080ff00000041844 */
[C---:B------:R-:W-:Y:S08]  /*6ec0*/  HMMA.16816.F32.BF16 R72, R200.reuse, R216, R72 ;  /* 0x000000d8c848723c */ /* 0x040ff00000041848 */
[-C--:B------:R-:W-:Y:S08]  /*6ed0*/  HMMA.16816.F32.BF16 R76, R200, R218.reuse, R76 ;  /* 0x000000dac84c723c */ /* 0x080ff0000004184c */
[C---:B------:R-:W-:Y:S01]  /*6ee0*/  HMMA.16816.F32.BF16 R80, R192.reuse, R218, R80 ;  /* 0x000000dac050723c */ /* 0x040fe20000041850 */
[----:B------:R-:W-:Y:S07]  /*6ef0*/  LDSM.16.M88.4 R216, [R233+0x5900] ;  /* 0x00590000e9d8783b */ /* 0x000fee0000000200 */
[-C--:B------:R-:W-:Y:S08]  /*6f00*/  HMMA.16816.F32.BF16 R84, R192, R220.reuse, R84 ;  /* 0x000000dcc054723c */ /* 0x080ff00000041854 */
[C---:B------:R-:W-:Y:S08]  /*6f10*/  HMMA.16816.F32.BF16 R88, R200.reuse, R220, R88 ;  /* 0x000000dcc858723c */ /* 0x040ff00000041858 */
[-C--:B------:R-:W-:Y:S08]  /*6f20*/  HMMA.16816.F32.BF16 R92, R200, R222.reuse, R92 ;  /* 0x000000dec85c723c */ /* 0x080ff0000004185c */
[C---:B------:R-:W-:Y:S01]  /*6f30*/  HMMA.16816.F32.BF16 R96, R192.reuse, R222, R96 ;  /* 0x000000dec060723c */ /* 0x040fe20000041860 */
[----:B------:R-:W-:Y:S07]  /*6f40*/  LDSM.16.M88.4 R220, [R233+0x6900] ;  /* 0x00690000e9dc783b */ /* 0x000fee0000000200 */
[-C--:B------:R-:W-:Y:S08]  /*6f50*/  HMMA.16816.F32.BF16 R100, R192, R224.reuse, R100 ;  /* 0x000000e0c064723c */ /* 0x080ff00000041864 */
[C---:B------:R-:W-:Y:S08]  /*6f60*/  HMMA.16816.F32.BF16 R104, R200.reuse, R224, R104 ;  /* 0x000000e0c868723c */ /* 0x040ff00000041868 */
[-C--:B------:R-:W-:Y:S01]  /*6f70*/  HMMA.16816.F32.BF16 R108, R200, R226.reuse, R108 ;  /* 0x000000e2c86c723c */ /* 0x080fe2000004186c */
[----:B------:R-:W3:Y:S07]  /*6f80*/  LDSM.16.M88.4 R200, [R233+0x5100] ;  /* 0x00510000e9c8783b */ /* 0x000eee0000000200 */
[----:B------:R-:W-:Y:S01]  /*6f90*/  HMMA.16816.F32.BF16 R112, R192, R226, R112 ;  /* 0x000000e2c070723c */ /* 0x000fe20000041870 */
[----:B------:R-:W4:Y:S07]  /*6fa0*/  LDSM.16.M88.4 R192, [R233+0x6100] ;  /* 0x00610000e9c0783b */ /* 0x000f2e0000000200 */
[-C--:B-1----:R-:W-:Y:S08]  /*6fb0*/  HMMA.16816.F32.BF16 R4, R188, R196.reuse, R4 ;  /* 0x000000c4bc04723c */ /* 0x082ff00000041804 */
[C---:B--2---:R-:W-:Y:S08]  /*6fc0*/  HMMA.16816.F32.BF16 R8, R204.reuse, R196, R8 ;  /* 0x000000c4cc08723c */ /* 0x044ff00000041808 */
[-C--:B------:R-:W-:Y:S08]  /*6fd0*/  HMMA.16816.F32.BF16 R12, R204, R198.reuse, R12 ;  /* 0x000000c6cc0c723c */ /* 0x080ff0000004180c */
[C---:B------:R-:W-:Y:S01]  /*6fe0*/  HMMA.16816.F32.BF16 R16, R188.reuse, R198, R16 ;  /* 0x000000c6bc10723c */ /* 0x040fe20000041810 */
[----:B------:R-:W-:Y:S07]  /*6ff0*/  LDSM.16.M88.4 R196, [R232] ;  /* 0x00000000e8c4783b */ /* 0x000fee0000000200 */
[-C--:B---3--:R-:W-:Y:S08]  /*7000*/  HMMA.16816.F32.BF16 R20, R188, R208.reuse, R20 ;  /* 0x000000d0bc14723c */ /* 0x088ff00000041814 */
[C---:B------:R-:W-:Y:S08]  /*7010*/  HMMA.16816.F32.BF16 R24, R204.reuse, R208, R24 ;  /* 0x000000d0cc18723c */ /* 0x040ff00000041818 */
[-C--:B------:R-:W-:Y:S08]  /*7020*/  HMMA.16816.F32.BF16 R28, R204, R210.reuse, R28 ;  /* 0x000000d2cc1c723c */ /* 0x080ff0000004181c */
[C---:B------:R-:W-:Y:S01]  /*7030*/  HMMA.16816.F32.BF16 R32, R188.reuse, R210, R32 ;  /* 0x000000d2bc20723c */ /* 0x040fe20000041820 */
[----:B------:R-:W-:Y:S07]  /*7040*/  LDSM.16.M88.4 R208, [R232+0x800] ;  /* 0x00080000e8d0783b */ /* 0x000fee0000000200 */
[-C--:B----4-:R-:W-:Y:S08]  /*7050*/  HMMA.16816.F32.BF16 R36, R188, R212.reuse, R36 ;  /* 0x000000d4bc24723c */ /* 0x090ff00000041824 */
        /* <DEDUP_REMOVED lines=21> */
[-C--:B------:R-:W-:Y:S01]  /*71b0*/  HMMA.16816.F32.BF16 R108, R204, R222.reuse, R108 ;  /* 0x000000decc6c723c */ /* 0x080fe2000004186c */
[----:B------:R-:W2:Y:S07]  /*71c0*/  LDSM.16.M88.4 R204, [R232+0x2000] ;  /* 0x00200000e8cc783b */ /* 0x000eae0000000200 */
[----:B------:R-:W-:Y:S01]  /*71d0*/  HMMA.16816.F32.BF16 R112, R188, R222, R112 ;  /* 0x000000debc70723c */ /* 0x000fe20000041870 */
[----:B------:R-:W3:Y:S07]  /*71e0*/  LDSM.16.M88.4 R188, [R232+0x2800] ;  /* 0x00280000e8bc783b */ /* 0x000eee0000000200 */
[-C--:B-1----:R-:W-:Y:S08]  /*71f0*/  HMMA.16816.F32.BF16 R4, R192, R196.reuse, R4 ;  /* 0x000000c4c004723c */ /* 0x082ff00000041804 */
[C---:B------:R-:W-:Y:S08]  /*7200*/  HMMA.16816.F32.BF16 R8, R200.reuse, R196, R8 ;  /* 0x000000c4c808723c */ /* 0x040ff00000041808 */
[-C--:B------:R-:W-:Y:S08]  /*7210*/  HMMA.16816.F32.BF16 R12, R200, R198.reuse, R12 ;  /* 0x000000c6c80c723c */ /* 0x080ff0000004180c */
[C---:B------:R-:W-:Y:S01]  /*7220*/  HMMA.16816.F32.BF16 R16, R192.reuse, R198, R16 ;  /* 0x000000c6c010723c */ /* 0x040fe20000041810 */
[----:B------:R-:W1:Y:S01]  /*7230*/  LDSM.16.M88.4 R196, [R232+0x3000] ;  /* 0x00300000e8c4783b */ /* 0x000e620000000200 */
[----:B------:R-:W-:Y:S04]  /*7240*/  DEPBAR.LE SB0, 0x0 ;  /* 0x000080000000791a */ /* 0x000fe80000000000 */
[----:B------:R-:W-:Y:S02]  /*7250*/  FMNMX.FTZ R2, R4, R0, !PT ;  /* 0x0000000004027209 */ /* 0x000fe40007810000 */
[-C--:B------:R-:W-:Y:S01]  /*7260*/  HMMA.16816.F32.BF16 R20, R192, R208.reuse, R20 ;  /* 0x000000d0c014723c */ /* 0x080fe20000041814 */
[----:B------:R-:W-:Y:S04]  /*7270*/  BAR.SYNC.DEFER_BLOCKING 0x0 ;  /* 0x0000000000007b1d */ /* 0x000fe80000010000 */
[----:B------:R-:W-:Y:S02]  /*7280*/  FMNMX.FTZ R2, R5, R2, !PT ;  /* 0x0000000205027209 */ /* 0x000fe40007810000 */
[----:B------:R-:W-:Y:S01]  /*7290*/  FMNMX.FTZ R132, R6, R3, !PT ;  /* 0x0000000306847209 */ /* 0x000fe20007810000 */
[C---:B------:R-:W-:Y:S04]  /*72a0*/  HMMA.16816.F32.BF16 R24, R200.reuse, R208, R24 ;  /* 0x000000d0c818723c */ /* 0x040fe80000041818 */
[----:B------:R-:W-:Y:S02]  /*72b0*/  FMNMX.FTZ R132, R7, R132, !PT ;  /* 0x0000008407847209 */ /* 0x000fe40007810000 */
[----:B------:R-:W-:Y:S02]  /*72c0*/  FMNMX.FTZ R134, R8, R133, !PT ;  /* 0x0000008508867209 */ /* 0x000fe40007810000 */
[-C--:B------:R-:W-:Y:S04]  /*72d0*/  HMMA.16816.F32.BF16 R28, R200, R210.reuse, R28 ;  /* 0x000000d2c81c723c */ /* 0x080fe8000004181c */
[----:B------:R-:W-:Y:S02]  /*72e0*/  FMNMX.FTZ R2, R16, R2, !PT ;  /* 0x0000000210027209 */ /* 0x000fe40007810000 */
[----:B------:R-:W-:Y:S02]  /*72f0*/  FMNMX.FTZ R132, R18, R132, !PT ;  /* 0x0000008412847209 */ /* 0x000fe40007810000 */
        /* <DEDUP_REMOVED lines=27> */
[-C--:B--2---:R-:W-:Y:S04]  /*74b0*/  HMMA.16816.F32.BF16 R68, R192, R204.reuse, R68 ;  /* 0x000000ccc044723c */ /* 0x084fe80000041844 */
        /* <DEDUP_REMOVED lines=11> */
[-C--:B---3--:R-:W-:Y:S04]  /*7570*/  HMMA.16816.F32.BF16 R84, R192, R188.reuse, R84 ;  /* 0x000000bcc054723c */ /* 0x088fe80000041854 */
        /* <DEDUP_REMOVED lines=11> */
[-C--:B-1----:R-:W-:Y:S04]  /*7630*/  HMMA.16816.F32.BF16 R100, R192, R196.reuse, R100 ;  /* 0x000000c4c064723c */ /* 0x082fe80000041864 */
[----:B------:R-:W-:Y:S02]  /*7640*/  FMNMX.FTZ R2, R68, R2, !PT ;  /* 0x0000000244027209 */ /* 0x000fe40007810000 */
[----:B------:R-:W-:Y:S02]  /*7650*/  FMNMX.FTZ R132, R66, R132, !PT ;  /* 0x0000008442847209 */ /* 0x000fe40007810000 */
[C---:B------:R-:W-:Y:S04]  /*7660*/  HMMA.16816.F32.BF16 R104, R200.reuse, R196, R104 ;  /* 0x000000c4c868723c */ /* 0x040fe80000041868 */
[----:B------:R-:W-:Y:S02]  /*7670*/  FMNMX.FTZ R134, R45, R134, !PT ;  /* 0x000000862d867209 */ /* 0x000fe40007810000 */
[----:B------:R-:W-:Y:S02]  /*7680*/  FMNMX.FTZ R135, R69, R2, !PT ;  /* 0x0000000245877209 */ /* 0x000fe40007810000 */
[----:B------:R-:W-:Y:S01]  /*7690*/  FMNMX.FTZ R136, R56, R134, !PT ;  /* 0x0000008638887209 */ /* 0x000fe20007810000 */
[-C--:B------:R-:W-:Y:S03]  /*76a0*/  HMMA.16816.F32.BF16 R108, R200, R198.reuse, R108 ;  /* 0x000000c6c86c723c */ /* 0x080fe6000004186c */
[----:B------:R-:W-:Y:S02]  /*76b0*/  FMNMX.FTZ R134, R67, R132, !PT ;  /* 0x0000008443867209 */ /* 0x000fe40007810000 */
[----:B------:R-:W-:Y:S02]  /*76c0*/  FMNMX.FTZ R135, R80, R135, !PT ;  /* 0x0000008750877209 */ /* 0x000fe40007810000 */
[----:B------:R-:W-:Y:S01]  /*76d0*/  FMNMX.FTZ R2, R70, R134, !PT ;  /* 0x0000008646027209 */ /* 0x000fe20007810000 */
[----:B------:R-:W-:Y:S04]  /*76e0*/  HMMA.16816.F32.BF16 R112, R192, R198, R112 ;  /* 0x000000c6c070723c */ /* 0x000fe80000041870 */
[----:B------:R-:W-:Y:S02]  /*76f0*/  FMNMX.FTZ R135, R81, R135, !PT ;  /* 0x0000008751877209 */ /* 0x000fe40007810000 */
[----:B------:R-:W-:Y:S02]  /*7700*/  FMNMX.FTZ R2, R71, R2, !PT ;  /* 0x0000000247027209 */ /* 0x000fe40007810000 */
[----:B------:R-:W-:Y:S04]  /*7710*/  FMNMX.FTZ R134, R10, R138, !PT ;  /* 0x0000008a0a867209 */ /* 0x000fe80007810000 */
[----:B------:R-:W-:Y:S02]  /*7720*/  FMNMX.FTZ R135, R84, R135, !PT ;  /* 0x0000008754877209 */ /* 0x000fe40007810000 */
        /* <DEDUP_REMOVED lines=27> */
[----:B------:R-:W-:Y:S01]  /*78e0*/  FMNMX.FTZ R132, R76, R132, !PT ;  /* 0x000000844c847209 */ /* 0x000fe20007810000 */
[----:B------:R-:W1:Y:S01]  /*78f0*/  SHFL.BFLY PT, R188, R135, 0x2, 0x1f ;  /* 0x0c401f0087bc7f89 */ /* 0x000e6200000e0000 */
[----:B------:R-:W-:Y:S02]  /*7900*/  FMNMX.FTZ R134, R42, R134, !PT ;  /* 0x000000862a867209 */ /* 0x000fe40007810000 */
[----:B------:R-:W-:Y:S02]  /*7910*/  FMNMX.FTZ R2, R114, R2, !PT ;  /* 0x0000000272027209 */ /* 0x000fe40007810000 */
[----:B------:R-:W-:Y:S02]  /*7920*/  FMNMX.FTZ R132, R77, R132, !PT ;  /* 0x000000844d847209 */ /* 0x000fe40007810000 */
[----:B------:R-:W-:Y:S02]  /*7930*/  FMNMX.FTZ R134, R43, R134, !PT ;  /* 0x000000862b867209 */ /* 0x000fe40007810000 */
[----:B------:R-:W-:Y:S02]  /*7940*/  FMNMX.FTZ R2, R115, R2, !PT ;  /* 0x0000000273027209 */ /* 0x000fe40007810000 */
[----:B------:R-:W-:Y:S02]  /*7950*/  FMNMX.FTZ R132, R88, R132, !PT ;  /* 0x0000008458847209 */ /* 0x000fe40007810000 */
[----:B------:R-:W-:Y:S01]  /*7960*/  FMNMX.FTZ R134, R46, R134, !PT ;  /* 0x000000862e867209 */ /* 0x000fe20007810000 */
[----:B------:R-:W2:Y:S01]  /*7970*/  SHFL.BFLY PT, R137, R2, 0x2, 0x1f ;  /* 0x0c401f0002897f89 */ /* 0x000ea200000e0000 */
        /* <DEDUP_REMOVED lines=8> */
[----:B-1----:R-:W-:Y:S02]  /*7a00*/  FMNMX.FTZ R135, R135, R188, !PT ;  /* 0x000000bc87877209 */ /* 0x002fe40007810000 */
[----:B------:R-:W-:Y:S02]  /*7a10*/  FMNMX.FTZ R132, R105, R132, !PT ;  /* 0x0000008469847209 */ /* 0x000fe40007810000 */
[----:B------:R-:W-:Y:S01]  /*7a20*/  FMNMX.FTZ R134, R63, R134, !PT ;  /* 0x000000863f867209 */ /* 0x000fe20007810000 */
[----:B------:R-:W1:Y:S01]  /*7a30*/  SHFL.BFLY PT, R188, R135, 0x1, 0x1f ;  /* 0x0c201f0087bc7f89 */ /* 0x000e6200000e0000 */
[----:B------:R-:W-:Y:S02]  /*7a40*/  FMNMX.FTZ R132, R108, R132, !PT ;  /* 0x000000846c847209 */ /* 0x000fe40007810000 */
[----:B------:R-:W-:Y:S02]  /*7a50*/  FMNMX.FTZ R134, R74, R134, !PT ;  /* 0x000000864a867209 */ /* 0x000fe40007810000 */
[----:B------:R-:W-:Y:S02]  /*7a60*/  FMNMX.FTZ R132, R109, R132, !PT ;  /* 0x000000846d847209 */ /* 0x000fe40007810000 */
[----:B--2---:R-:W-:Y:S02]  /*7a70*/  FMNMX.FTZ R2, R2, R137, !PT ;  /* 0x0000008902027209 */ /* 0x004fe40007810000 */
[----:B------:R-:W-:Y:S01]  /*7a80*/  FMNMX.FTZ R134, R75, R134, !PT ;  /* 0x000000864b867209 */ /* 0x000fe20007810000 */
[----:B------:R-:W2:Y:S03]  /*7a90*/  SHFL.BFLY PT, R136, R132, 0x2, 0x1f ;  /* 0x0c401f0084887f89 */ /* 0x000ea600000e0000 */
[----:B------:R-:W-:Y:S04]  /*7aa0*/  FMNMX.FTZ R134, R78, R134, !PT ;  /* 0x000000864e867209 */ /* 0x000fe80007810000 */
[----:B------:R-:W-:Y:S01]  /*7ab0*/  FMNMX.FTZ R134, R79, R134, !PT ;  /* 0x000000864f867209 */ /* 0x000fe20007810000 */
[----:B------:R-:W3:Y:S03]  /*7ac0*/  SHFL.BFLY PT, R137, R2, 0x1, 0x1f ;  /* 0x0c201f0002897f89 */ /* 0x000ee600000e0000 */
[----:B------:R-:W-:Y:S02]  /*7ad0*/  FMNMX.FTZ R134, R90, R134, !PT ;  /* 0x000000865a867209 */ /* 0x000fe40007810000 */
[----:B-1----:R-:W-:Y:S02]  /*7ae0*/  FMNMX.FTZ R135, R135, R188, !PT ;  /* 0x000000bc87877209 */ /* 0x002fe40007810000 */
[----:B------:R-:W-:Y:S03]  /*7af0*/  FMNMX.FTZ R134, R91, R134, !PT ;  /* 0x000000865b867209 */ /* 0x000fe60007810000 */
[C---:B------:R-:W-:Y:S01]  /*7b00*/  FADD.FTZ R0, -R135.reuse, R0 ;  /* 0x0000000087007221 */ /* 0x040fe20000010100 */
[----:B------:R-:W-:Y:S01]  /*7b10*/  FMNMX.FTZ R134, R94, R134, !PT ;  /* 0x000000865e867209 */ /* 0x000fe20007810000 */
[----:B------:R-:W-:Y:S03]  /*7b20*/  FMUL.FTZ R192, R135, c[0x0][0x2d0] ;  /* 0x0000b40087c07a20 */ /* 0x000fe60000410000 */
[----:B------:R-:W-:Y:S01]  /*7b30*/  FMNMX.FTZ R134, R95, R134, !PT ;  /* 0x000000865f867209 */ /* 0x000fe20007810000 */
[--C-:B------:R-:W-:Y:S01]  /*7b40*/  FFMA.FTZ R20, R20, c[0x0][0x2d0], -R192.reuse ;  /* 0x0000b40014147a23 */ /* 0x100fe200000108c0 */
[----:B--2---:R-:W-:Y:S01]  /*7b50*/  FMNMX.FTZ R132, R132, R136, !PT ;  /* 0x0000008884847209 */ /* 0x004fe20007810000 */
[--C-:B------:R-:W-:Y:S01]  /*7b60*/  FFMA.FTZ R21, R21, c[0x0][0x2d0], -R192.reuse ;  /* 0x0000b40015157a23 */ /* 0x100fe200000108c0 */
[----:B------:R-:W-:Y:S01]  /*7b70*/  FMNMX.FTZ R136, R106, R134, !PT ;  /* 0x000000866a887209 */ /* 0x000fe20007810000 */
[----:B------:R-:W-:Y:S01]  /*7b80*/  MUFU.EX2 R215, R20 ;  /* 0x0000001400d77308 */ /* 0x000fe20000000800 */
[--C-:B------:R-:W-:Y:S01]  /*7b90*/  FFMA.FTZ R52, R52, c[0x0][0x2d0], -R192.reuse ;  /* 0x0000b40034347a23 */ /* 0x100fe200000108c0 */
[----:B------:R-:W1:Y:S01]  /*7ba0*/  SHFL.BFLY PT, R189, R132, 0x1, 0x1f ;  /* 0x0c201f0084bd7f89 */ /* 0x000e6200000e0000 */
[----:B---3--:R-:W-:Y:S01]  /*7bb0*/  FMNMX.FTZ R134, R2, R137, !PT ;  /* 0x0000008902867209 */ /* 0x008fe20007810000 */
[----:B------:R-:W-:Y:S01]  /*7bc0*/  FMUL.FTZ R2, R0, c[0x0][0x2d0] ;  /* 0x0000b40000027a20 */ /* 0x000fe20000410000 */
[----:B------:R-:W-:Y:S01]  /*7bd0*/  FMNMX.FTZ R0, R107, R136, !PT ;  /* 0x000000886b007209 */ /* 0x000fe20007810000 */
[--C-:B------:R-:W-:Y:S02]  /*7be0*/  FFMA.FTZ R53, R53, c[0x0][0x2d0], -R192.reuse ;  /* 0x0000b40035357a23 */ /* 0x100fe400000108c0 */
[--C-:B------:R-:W-:Y:S01]  /*7bf0*/  FFMA.FTZ R64, R64, c[0x0][0x2d0], -R192.reuse ;  /* 0x0000b40040407a23 */ /* 0x100fe200000108c0 */
[----:B------:R-:W-:Y:S01]  /*7c00*/  FMNMX.FTZ R0, R110, R0, !PT ;  /* 0x000000006e007209 */ /* 0x000fe20007810000 */
[----:B------:R2:W3:Y:S01]  /*7c10*/  MUFU.EX2 R137, R2 ;  /* 0x0000000200897308 */ /* 0x0004e20000000800 */
[--C-:B------:R-:W-:Y:S02]  /*7c20*/  FFMA.FTZ R65, R65, c[0x0][0x2d0], -R192.reuse ;  /* 0x0000b40041417a23 */ /* 0x100fe400000108c0 */
[----:B------:R-:W-:Y:S01]  /*7c30*/  FMNMX.FTZ R0, R111, R0, !PT ;  /* 0x000000006f007209 */ /* 0x000fe20007810000 */
[--C-:B------:R-:W-:Y:S02]  /*7c40*/  FFMA.FTZ R68, R68, c[0x0][0x2d0], -R192.reuse ;  /* 0x0000b40044447a23 */ /* 0x100fe400000108c0 */
[--C-:B------:R-:W-:Y:S02]  /*7c50*/  FFMA.FTZ R69, R69, c[0x0][0x2d0], -R192.reuse ;  /* 0x0000b40045457a23 */ /* 0x100fe400000108c0 */
[----:B------:R-:W-:Y:S02]  /*7c60*/  FMUL.FTZ R193, R134, c[0x0][0x2d0] ;  /* 0x0000b40086c17a20 */ /* 0x000fe40000410000 */
[----:B------:R-:W-:Y:S01]  /*7c70*/  MUFU.EX2 R213, R21 ;  /* 0x0000001500d57308 */ /* 0x000fe20000000800 */
[--C-:B------:R-:W-:Y:S02]  /*7c80*/  FFMA.FTZ R4, R4, c[0x0][0x2d0], -R192.reuse ;  /* 0x0000b40004047a23 */ /* 0x100fe400000108c0 */
[--C-:B------:R-:W-:Y:S02]  /*7c90*/  FFMA.FTZ R22, R22, c[0x0][0x2d0], -R193.reuse ;  /* 0x0000b40016167a23 */ /* 0x100fe400000108c1 */
[--C-:B------:R-:W-:Y:S01]  /*7ca0*/  FFMA.FTZ R23, R23, c[0x0][0x2d0], -R193.reuse ;  /* 0x0000b40017177a23 */ /* 0x100fe200000108c1 */
[----:B-1----:R-:W-:Y:S01]  /*7cb0*/  FMNMX.FTZ R132, R132, R189, !PT ;  /* 0x000000bd84847209 */ /* 0x002fe20007810000 */
[--C-:B------:R-:W-:Y:S02]  /*7cc0*/  FFMA.FTZ R54, R54, c[0x0][0x2d0], -R193.reuse ;  /* 0x0000b40036367a23 */ /* 0x100fe400000108c1 */
[--C-:B------:R-:W-:Y:S01]  /*7cd0*/  FFMA.FTZ R55, R55, c[0x0][0x2d0], -R193.reuse ;  /* 0x0000b40037377a23 */ /* 0x100fe200000108c1 */
[----:B------:R1:W-:Y:S01]  /*7ce0*/  MUFU.EX2 R220, R4 ;  /* 0x0000000400dc7308 */ /* 0x0003e20000000800 */
[--C-:B------:R-:W-:Y:S02]  /*7cf0*/  FFMA.FTZ R6, R6, c[0x0][0x2d0], -R193.reuse ;  /* 0x0000b40006067a23 */ /* 0x100fe400000108c1 */
[----:B------:R-:W-:Y:S02]  /*7d00*/  FFMA.FTZ R66, R66, c[0x0][0x2d0], -R193 ;  /* 0x0000b40042427a23 */ /* 0x000fe400000108c1 */
[----:B--2---:R-:W-:Y:S02]  /*7d10*/  FADD.FTZ R2, -R134, R3 ;  /* 0x0000000386027221 */ /* 0x004fe40000010100 */
[----:B------:R-:W2:Y:S01]  /*7d20*/  SHFL.BFLY PT, R3, R0, 0x2, 0x1f ;  /* 0x0c401f0000037f89 */ /* 0x000ea200000e0000 */
[--C-:B------:R-:W-:Y:S02]  /*7d30*/  FFMA.FTZ R67, R67, c[0x0][0x2d0], -R193.reuse ;  /* 0x0000b40043437a23 */ /* 0x100fe400000108c1 */
[----:B------:R4:W-:Y:S01]  /*7d40*/  MUFU.EX2 R219, R6 ;  /* 0x0000000600db7308 */ /* 0x0009e20000000800 */
[----:B------:R-:W-:Y:S02]  /*7d50*/  FMUL.FTZ R2, R2, c[0x0][0x2d0] ;  /* 0x0000b40002027a20 */ /* 0x000fe40000410000 */
[--C-:B------:R-:W-:Y:S02]  /*7d60*/  FFMA.FTZ R70, R70, c[0x0][0x2d0], -R193.reuse ;  /* 0x0000b40046467a23 */ /* 0x100fe400000108c1 */
[--C-:B------:R-:W-:Y:S02]  /*7d70*/  FFMA.FTZ R71, R71, c[0x0][0x2d0], -R193.reuse ;  /* 0x0000b40047477a23 */ /* 0x100fe400000108c1 */
[--C-:B------:R-:W-:Y:S02]  /*7d80*/  FFMA.FTZ R7, R7, c[0x0][0x2d0], -R193.reuse ;  /* 0x0000b40007077a23 */ /* 0x100fe400000108c1 */
[--C-:B------:R-:W-:Y:S01]  /*7d90*/  FFMA.FTZ R16, R16, c[0x0][0x2d0], -R192.reuse ;  /* 0x0000b40010107a23 */ /* 0x100fe200000108c0 */
[----:B------:R4:W4:Y:S01]  /*7da0*/  MUFU.EX2 R136, R2 ;  /* 0x0000000200887308 */ /* 0x0009220000000800 */
[--C-:B------:R-:W-:Y:S02]  /*7db0*/  FFMA.FTZ R5, R5, c[0x0][0x2d0], -R192.reuse ;  /* 0x0000b40005057a23 */ /* 0x100fe400000108c0 */
[----:B------:R-:W-:Y:S01]  /*7dc0*/  FFMA.FTZ R17, R17, c[0x0][0x2d0], -R192 ;  /* 0x0000b40011117a23 */ /* 0x000fe200000108c0 */
[----:B-1----:R-:W-:Y:S01]  /*7dd0*/  @P1 SHF.R.S32.HI R4, RZ, 0x1f, R246 ;  /* 0x0000001fff041819 */ /* 0x002fe200000114f6 */
[--C-:B------:R-:W-:Y:S02]  /*7de0*/  FFMA.FTZ R18, R18, c[0x0][0x2d0], -R193.reuse ;  /* 0x0000b40012127a23 */ /* 0x100fe400000108c1 */
[--C-:B------:R-:W-:Y:S02]  /*7df0*/  FFMA.FTZ R19, R19, c[0x0][0x2d0], -R193.reuse ;  /* 0x0000b40013137a23 */ /* 0x100fe400000108c1 */
[C---:B---3--:R-:W-:Y:S01]  /*7e00*/  FMUL.FTZ R120, R137.reuse, R120 ;  /* 0x0000007889787220 */ /* 0x048fe20000410000 */
[----:B------:R-:W-:Y:S01]  /*7e10*/  MUFU.EX2 R221, R7 ;  /* 0x0000000700dd7308 */ /* 0x000fe20000000800 */
[----:B--2---:R-:W-:Y:S01]  /*7e20*/  FMNMX.FTZ R0, R0, R3, !PT ;  /* 0x0000000300007209 */ /* 0x004fe20007810000 */
[----:B------:R-:W-:Y:S02]  /*7e30*/  FMUL.FTZ R121, R137, R121 ;  /* 0x0000007989797220 */ /* 0x000fe40000410000 */
[----:B------:R-:W-:Y:S02]  /*7e40*/  FFMA.FTZ R80, R80, c[0x0][0x2d0], -R192 ;  /* 0x0000b40050507a23 */ /* 0x000fe400000108c0 */
[--C-:B------:R-:W-:Y:S02]  /*7e50*/  FFMA.FTZ R83, R83, c[0x0][0x2d0], -R193.reuse ;  /* 0x0000b40053537a23 */ /* 0x100fe400000108c1 */
[--C-:B------:R-:W-:Y:S02]  /*7e60*/  FFMA.FTZ R34, R34, c[0x0][0x2d0], -R193.reuse ;  /* 0x0000b40022227a23 */ /* 0x100fe400000108c1 */
[----:B------:R1:W-:Y:S01]  /*7e70*/  MUFU.EX2 R223, R5 ;  /* 0x0000000500df7308 */ /* 0x0003e20000000800 */
[----:B----4-:R-:W-:Y:S02]  /*7e80*/  @P1 IMAD R6, R4, c[0x0][0x1e0], RZ ;  /* 0x0000780004061a24 */ /* 0x010fe400078e02ff */
[----:B------:R-:W-:Y:S02]  /*7e90*/  FFMA.FTZ R35, R35, c[0x0][0x2d0], -R193 ;  /* 0x0000b40023237a23 */ /* 0x000fe400000108c1 */
[----:B------:R-:W-:Y:S02]  /*7ea0*/  FADD.FTZ R2, -R132, R133 ;  /* 0x0000008584027221 */ /* 0x000fe40000010100 */
[----:B------:R-:W-:Y:S02]  /*7eb0*/  @P1 IMAD R6, R246, c[0x0][0x1e4], R6 ;  /* 0x00007900f6061a24 */ /* 0x000fe400078e0206 */
[----:B------:R-:W-:Y:S01]  /*7ec0*/  FMUL.FTZ R2, R2, c[0x0][0x2d0] ;  /* 0x0000b40002027a20 */ /* 0x000fe20000410000 */
[----:B------:R-:W-:Y:S01]  /*7ed0*/  MUFU.EX2 R209, R22 ;  /* 0x0000001600d17308 */ /* 0x000fe20000000800 */
[C---:B------:R-:W-:Y:S02]  /*7ee0*/  FMUL.FTZ R122, R136.reuse, R122 ;  /* 0x0000007a887a7220 */ /* 0x040fe40000410000 */
[----:B------:R-:W-:Y:S02]  /*7ef0*/  FMUL.FTZ R123, R136, R123 ;  /* 0x0000007b887b7220 */ /* 0x000fe40000410000 */
[--C-:B------:R-:W-:Y:S02]  /*7f00*/  FFMA.FTZ R36, R36, c[0x0][0x2d0], -R192.reuse ;  /* 0x0000b40024247a23 */ /* 0x100fe400000108c0 */
[--C-:B------:R-:W-:Y:S02]  /*7f10*/  FFMA.FTZ R37, R37, c[0x0][0x2d0], -R192.reuse ;  /* 0x0000b40025257a23 */ /* 0x100fe400000108c0 */
[--C-:B------:R-:W-:Y:S01]  /*7f20*/  FFMA.FTZ R38, R38, c[0x0][0x2d0], -R193.reuse ;  /* 0x0000b40026267a23 */ /* 0x100fe200000108c1 */
[----:B------:R2:W3:Y:S01]  /*7f30*/  MUFU.EX2 R133, R2 ;  /* 0x0000000200857308 */ /* 0x0004e20000000800 */
[--C-:B------:R-:W-:Y:S02]  /*7f40*/  FFMA.FTZ R39, R39, c[0x0][0x2d0], -R193.reuse ;  /* 0x0000b40027277a23 */ /* 0x100fe400000108c1 */
[--C-:B------:R-:W-:Y:S02]  /*7f50*/  FFMA.FTZ R48, R48, c[0x0][0x2d0], -R192.reuse ;  /* 0x0000b40030307a23 */ /* 0x100fe400000108c0 */
[----:B-1----:R-:W-:Y:S04]  /*7f60*/  @P1 IMAD.WIDE.U32 R4, R246, c[0x0][0x1e0], RZ ;  /* 0x00007800f6041a25 */ /* 0x002fe800078e00ff */
[--C-:B------:R-:W-:Y:S01]  /*7f70*/  FFMA.FTZ R49, R49, c[0x0][0x2d0], -R192.reuse ;  /* 0x0000b40031317a23 */ /* 0x100fe200000108c0 */
[----:B------:R-:W-:Y:S01]  /*7f80*/  MUFU.EX2 R212, R23 ;  /* 0x0000001700d47308 */ /* 0x000fe20000000800 */
[----:B------:R-:W-:Y:S01]  /*7f90*/  @P1 IADD3 R6, R5, R6, RZ ;  /* 0x0000000605061210 */ /* 0x000fe20007ffe0ff */
[--C-:B------:R-:W-:Y:S02]  /*7fa0*/  FFMA.FTZ R50, R50, c[0x0][0x2d0], -R193.reuse ;  /* 0x0000b40032327a23 */ /* 0x100fe400000108c1 */
[--C-:B------:R-:W-:Y:S02]  /*7fb0*/  FFMA.FTZ R51, R51, c[0x0][0x2d0], -R193.reuse ;  /* 0x0000b40033337a23 */ /* 0x100fe400000108c1 */
[--C-:B------:R-:W-:Y:S02]  /*7fc0*/  FFMA.FTZ R81, R81, c[0x0][0x2d0], -R192.reuse ;  /* 0x0000b40051517a23 */ /* 0x100fe400000108c0 */
[--C-:B------:R-:W-:Y:S02]  /*7fd0*/  FFMA.FTZ R113, R113, c[0x0][0x2d0], -R192.reuse ;  /* 0x0000b40071717a23 */ /* 0x100fe400000108c0 */
[----:B------:R1:W-:Y:S01]  /*7fe0*/  MUFU.EX2 R224, R16 ;  /* 0x0000001000e07308 */ /* 0x0003e20000000800 */
[--C-:B------:R-:W-:Y:S02]  /*7ff0*/  FFMA.FTZ R32, R32, c[0x0][0x2d0], -R192.reuse ;  /* 0x0000b40020207a23 */ /* 0x100fe400000108c0 */
[--C-:B------:R-:W-:Y:S01]  /*8000*/  FFMA.FTZ R33, R33, c[0x0][0x2d0], -R192.reuse ;  /* 0x0000b40021217a23 */ /* 0x100fe200000108c0 */
[----:B--2---:R-:W2:Y:S01]  /*8010*/  SHFL.BFLY PT, R2, R0, 0x1, 0x1f ;  /* 0x0c201f0000027f89 */ /* 0x004ea200000e0000 */
[C---:B---3--:R-:W-:Y:S02]  /*8020*/  FMUL.FTZ R116, R133.reuse, R116 ;  /* 0x0000007485747220 */ /* 0x048fe40000410000 */
[C---:B------:R-:W-:Y:S02]  /*8030*/  FMUL.FTZ R117, R133.reuse, R117 ;  /* 0x0000007585757220 */ /* 0x040fe40000410000 */
[C---:B------:R-:W-:Y:S01]  /*8040*/  FMUL.FTZ R124, R133.reuse, R124 ;  /* 0x0000007c857c7220 */ /* 0x040fe20000410000 */
[----:B------:R3:W-:Y:S01]  /*8050*/  MUFU.EX2 R210, R17 ;  /* 0x0000001100d27308 */ /* 0x0007e20000000800 */
[C---:B------:R-:W-:Y:S02]  /*8060*/  FMUL.FTZ R125, R133.reuse, R125 ;  /* 0x0000007d857d7220 */ /* 0x040fe40000410000 */
[C---:B------:R-:W-:Y:S02]  /*8070*/  FMUL.FTZ R128, R133.reuse, R128 ;  /* 0x0000008085807220 */ /* 0x040fe40000410000 */
[----:B------:R-:W-:Y:S02]  /*8080*/  FMUL.FTZ R129, R133, R129 ;  /* 0x0000008185817220 */ /* 0x000fe40000410000 */
[--C-:B------:R-:W-:Y:S02]  /*8090*/  FFMA.FTZ R82, R82, c[0x0][0x2d0], -R193.reuse ;  /* 0x0000b40052527a23 */ /* 0x100fe400000108c1 */
[--C-:B------:R-:W-:Y:S01]  /*80a0*/  FFMA.FTZ R86, R86, c[0x0][0x2d0], -R193.reuse ;  /* 0x0000b40056567a23 */ /* 0x100fe200000108c1 */
[----:B------:R4:W-:Y:S01]  /*80b0*/  MUFU.EX2 R225, R18 ;  /* 0x0000001200e17308 */ /* 0x0009e20000000800 */
[--C-:B------:R-:W-:Y:S02]  /*80c0*/  FFMA.FTZ R87, R87, c[0x0][0x2d0], -R193.reuse ;  /* 0x0000b40057577a23 */ /* 0x100fe400000108c1 */
[--C-:B------:R-:W-:Y:S02]  /*80d0*/  FFMA.FTZ R98, R98, c[0x0][0x2d0], -R193.reuse ;  /* 0x0000b40062627a23 */ /* 0x100fe400000108c1 */
[----:B-1----:R-:W-:Y:S02]  /*80e0*/  FMUL.FTZ R16, R137, R152 ;  /* 0x0000009889107220 */ /* 0x002fe40000410000 */
[--C-:B------:R-:W-:Y:S01]  /*80f0*/  FFMA.FTZ R99, R99, c[0x0][0x2d0], -R193.reuse ;  /* 0x0000b40063637a23 */ /* 0x100fe200000108c1 */
[----:B--2---:R-:W-:Y:S01]  /*8100*/  FMNMX.FTZ R2, R0, R2, !PT ;  /* 0x0000000200027209 */ /* 0x004fe20007810000 */
[----:B------:R-:W-:Y:S01]  /*8110*/  FFMA.FTZ R112, R112, c[0x0][0x2d0], -R192 ;  /* 0x0000b40070707a23 */ /* 0x000fe200000108c0 */
[----:B------:R1:W-:Y:S01]  /*8120*/  MUFU.EX2 R211, R19 ;  /* 0x0000001300d37308 */ /* 0x0003e20000000800 */
[----:B------:R-:W-:Y:S02]  /*8130*/  FFMA.FTZ R102, R102, c[0x0][0x2d0], -R193 ;  /* 0x0000b40066667a23 */ /* 0x000fe400000108c1 */
[----:B------:R-:W-:Y:S02]  /*8140*/  FADD.FTZ R0, -R2, R138 ;  /* 0x0000008a02007221 */ /* 0x000fe40000010100 */
[----:B------:R-:W-:Y:S02]  /*8150*/  FMUL.FTZ R138, R132, c[0x0][0x2d0] ;  /* 0x0000b400848a7a20 */ /* 0x000fe40000410000 */
[----:B------:R-:W-:Y:S02]  /*8160*/  FMUL.FTZ R3, R2, c[0x0][0x2d0] ;  /* 0x0000b40002037a20 */ /* 0x000fe40000410000 */
[--C-:B------:R-:W-:Y:S01]  /*8170*/  FFMA.FTZ R8, R8, c[0x0][0x2d0], -R138.reuse ;  /* 0x0000b40008087a23 */ /* 0x100fe2000001088a */
[----:B------:R-:W-:Y:S01]  /*8180*/  MUFU.EX2 R226, R32 ;  /* 0x0000002000e27308 */ /* 0x000fe20000000800 */
[--C-:B------:R-:W-:Y:S02]  /*8190*/  FFMA.FTZ R9, R9, c[0x0][0x2d0], -R138.reuse ;  /* 0x0000b40009097a23 */ /* 0x100fe4000001088a */
[----:B---3--:R-:W-:Y:S02]  /*81a0*/  FMUL.FTZ R17, R137, R153 ;  /* 0x0000009989117220 */ /* 0x008fe40000410000 */
[----:B----4-:R-:W-:Y:S02]  /*81b0*/  FMUL.FTZ R18, R136, R154 ;  /* 0x0000009a88127220 */ /* 0x010fe40000410000 */
[--C-:B------:R-:W-:Y:S02]  /*81c0*/  FFMA.FTZ R60, R60, c[0x0][0x2d0], -R138.reuse ;  /* 0x0000b4003c3c7a23 */ /* 0x100fe4000001088a */
[--C-:B------:R-:W-:Y:S01]  /*81d0*/  FFMA.FTZ R61, R61, c[0x0][0x2d0], -R138.reuse ;  /* 0x0000b4003d3d7a23 */ /* 0x100fe2000001088a */
[----:B------:R2:W-:Y:S01]  /*81e0*/  MUFU.EX2 R214, R8 ;  /* 0x0000000800d67308 */ /* 0x0005e20000000800 */
[--C-:B------:R-:W-:Y:S02]  /*81f0*/  FFMA.FTZ R62, R62, c[0x0][0x2d0], -R3.reuse ;  /* 0x0000b4003e3e7a23 */ /* 0x100fe40000010803 */
[--C-:B------:R-:W-:Y:S02]  /*8200*/  FFMA.FTZ R63, R63, c[0x0][0x2d0], -R3.reuse ;  /* 0x0000b4003f3f7a23 */ /* 0x100fe40000010803 */
[----:B-1----:R-:W-:Y:S02]  /*8210*/  FMUL.FTZ R19, R136, R155 ;  /* 0x0000009b88137220 */ /* 0x002fe40000410000 */
[--C-:B------:R-:W-:Y:S02]  /*8220*/  FFMA.FTZ R72, R72, c[0x0][0x2d0], -R138.reuse ;  /* 0x0000b40048487a23 */ /* 0x100fe4000001088a */
[--C-:B------:R-:W-:Y:S01]  /*8230*/  FFMA.FTZ R73, R73, c[0x0][0x2d0], -R138.reuse ;  /* 0x0000b40049497a23 */ /* 0x100fe2000001088a */
[----:B------:R1:W-:Y:S01]  /*8240*/  MUFU.EX2 R217, R9 ;  /* 0x0000000900d97308 */ /* 0x0003e20000000800 */
[--C-:B------:R-:W-:Y:S02]  /*8250*/  FFMA.FTZ R13, R13, c[0x0][0x2d0], -R138.reuse ;  /* 0x0000b4000d0d7a23 */ /* 0x100fe4000001088a */
[--C-:B------:R-:W-:Y:S02]  /*8260*/  FFMA.FTZ R74, R74, c[0x0][0x2d0], -R3.reuse ;  /* 0x0000b4004a4a7a23 */ /* 0x100fe40000010803 */
[--C-:B------:R-:W-:Y:S02]  /*8270*/  FFMA.FTZ R75, R75, c[0x0][0x2d0], -R3.reuse ;  /* 0x0000b4004b4b7a23 */ /* 0x100fe40000010803 */
[--C-:B------:R-:W-:Y:S02]  /*8280*/  FFMA.FTZ R10, R10, c[0x0][0x2d0], -R3.reuse ;  /* 0x0000b4000a0a7a23 */ /* 0x100fe40000010803 */
[--C-:B------:R-:W-:Y:S01]  /*8290*/  FFMA.FTZ R14, R14, c[0x0][0x2d0], -R3.reuse ;  /* 0x0000b4000e0e7a23 */ /* 0x100fe20000010803 */
[----:B------:R3:W-:Y:S01]  /*82a0*/  MUFU.EX2 R208, R13 ;  /* 0x0000000d00d07308 */ /* 0x0007e20000000800 */
[--C-:B------:R-:W-:Y:S02]  /*82b0*/  FFMA.FTZ R12, R12, c[0x0][0x2d0], -R138.reuse ;  /* 0x0000b4000c0c7a23 */ /* 0x100fe4000001088a */
[--C-:B------:R-:W-:Y:S01]  /*82c0*/  FFMA.FTZ R15, R15, c[0x0][0x2d0], -R3.reuse ;  /* 0x0000b4000f0f7a23 */ /* 0x100fe20000010803 */
[----:B--2---:R-:W-:Y:S01]  /*82d0*/  @P1 MOV R8, R248 ;  /* 0x000000f800081202 */ /* 0x004fe20000000f00 */
[--C-:B------:R-:W-:Y:S01]  /*82e0*/  FFMA.FTZ R11, R11, c[0x0][0x2d0], -R3.reuse ;  /* 0x0000b4000b0b7a23 */ /* 0x100fe20000010803 */
[----:B------:R-:W-:Y:S01]  /*82f0*/  MOV R248, c[0x0][0x1e4] ;  /* 0x0000790000f87a02 */ /* 0x000fe20000000f00 */
[--C-:B------:R-:W-:Y:S02]  /*8300*/  FFMA.FTZ R77, R77, c[0x0][0x2d0], -R138.reuse ;  /* 0x0000b4004d4d7a23 */ /* 0x100fe4000001088a */
[----:B------:R-:W-:Y:S01]  /*8310*/  FMUL.FTZ R0, R0, c[0x0][0x2d0] ;  /* 0x0000b40000007a20 */ /* 0x000fe20000410000 */
[----:B------:R2:W-:Y:S01]  /*8320*/  MUFU.EX2 R222, R12 ;  /* 0x0000000c00de7308 */ /* 0x0005e20000000800 */
[--C-:B------:R-:W-:Y:S02]  /*8330*/  FFMA.FTZ R24, R24, c[0x0][0x2d0], -R138.reuse ;  /* 0x0000b40018187a23 */ /* 0x100fe4000001088a */
[--C-:B------:R-:W-:Y:S01]  /*8340*/  FFMA.FTZ R40, R40, c[0x0][0x2d0], -R138.reuse ;  /* 0x0000b40028287a23 */ /* 0x100fe2000001088a */
[----:B-1----:R-:W-:Y:S01]  /*8350*/  @P1 MOV R9, R251 ;  /* 0x000000fb00091202 */ /* 0x002fe20000000f00 */
[----:B------:R-:W-:Y:S02]  /*8360*/  FFMA.FTZ R41, R41, c[0x0][0x2d0], -R138 ;  /* 0x0000b40029297a23 */ /* 0x000fe4000001088a */
[----:B------:R-:W-:Y:S02]  /*8370*/  FFMA.FTZ R42, R42, c[0x0][0x2d0], -R3 ;  /* 0x0000b4002a2a7a23 */ /* 0x000fe40000010803 */
[----:B------:R-:W-:Y:S01]  /*8380*/  @P1 IMAD.WIDE.U32 R8, R4, 0x70, R8 ;  /* 0x0000007004081825 */ /* 0x000fe200078e0008 */
[----:B------:R-:W1:Y:S03]  /*8390*/  MUFU.EX2 R0, R0 ;  /* 0x0000000000007308 */ /* 0x000e660000000800 */
[----:B------:R-:W-:Y:S01]  /*83a0*/  @P1 IMAD R4, R6, 0x70, RZ ;  /* 0x0000007006041824 */ /* 0x000fe200078e02ff */
[----:B------:R-:W-:Y:S01]  /*83b0*/  @P1 LEA R6, P3, R8, c[0x0][0x1c8], 0x1 ;  /* 0x0000720008061a11 */ /* 0x000fe200078608ff */
[--C-:B------:R-:W-:Y:S01]  /*83c0*/  FFMA.FTZ R45, R45, c[0x0][0x2d0], -R138.reuse ;  /* 0x0000b4002d2d7a23 */ /* 0x100fe2000001088a */
[----:B---3--:R-:W-:Y:S01]  /*83d0*/  @P1 SHF.L.U32 R13, R247, 0x5, RZ ;  /* 0x00000005f70d1819 */ /* 0x008fe200000006ff */
[--C-:B------:R-:W-:Y:S01]  /*83e0*/  FFMA.FTZ R46, R46, c[0x0][0x2d0], -R3.reuse ;  /* 0x0000b4002e2e7a23 */ /* 0x100fe20000010803 */
[----:B------:R-:W-:Y:S01]  /*83f0*/  @P1 IADD3 R5, R9, R4, RZ ;  /* 0x0000000409051210 */ /* 0x000fe20007ffe0ff */
[----:B------:R-:W-:Y:S01]  /*8400*/  FFMA.FTZ R47, R47, c[0x0][0x2d0], -R3 ;  /* 0x0000b4002f2f7a23 */ /* 0x000fe20000010803 */
[----:B------:R3:W-:Y:S01]  /*8410*/  MUFU.EX2 R194, R10 ;  /* 0x0000000a00c27308 */ /* 0x0007e20000000800 */
[----:B------:R-:W-:Y:S01]  /*8420*/  @P1 IADD3 R4, P2, R6, R13, RZ ;  /* 0x0000000d06041210 */ /* 0x000fe20007f5e0ff */
[--C-:B------:R-:W-:Y:S01]  /*8430*/  FFMA.FTZ R56, R56, c[0x0][0x2d0], -R138.reuse ;  /* 0x0000b40038387a23 */ /* 0x100fe2000001088a */
[----:B------:R-:W-:Y:S01]  /*8440*/  @P1 LEA.HI.X R7, R8, c[0x0][0x1cc], R5, 0x1, P3 ;  /* 0x0000730008071a11 */ /* 0x000fe200018f0c05 */
[----:B------:R-:W-:Y:S01]  /*8450*/  FFMA.FTZ R57, R57, c[0x0][0x2d0], -R138 ;  /* 0x0000b40039397a23 */ /* 0x000fe2000001088a */
[----:B--2---:R-:W-:Y:S01]  /*8460*/  @P1 SHF.L.U64.HI R12, R247, 0x5, R248 ;  /* 0x00000005f70c1819 */ /* 0x004fe200000102f8 */
[--C-:B------:R-:W-:Y:S02]  /*8470*/  FFMA.FTZ R58, R58, c[0x0][0x2d0], -R3.reuse ;  /* 0x0000b4003a3a7a23 */ /* 0x100fe40000010803 */
[----:B------:R2:W-:Y:S01]  /*8480*/  @P1 LDGSTS.E.BYPASS.LTC128B.128 [R245+0x3900], [R6.64], !P0 ;  /* 0x0390000006f51fae */ /* 0x0005e2000c101d48 */
[----:B------:R-:W-:Y:S01]  /*8490*/  @P1 IADD3.X R5, R7, R12, RZ, P2, !PT ;  /* 0x0000000c07051210 */ /* 0x000fe200017fe4ff */
[----:B------:R4:W-:Y:S01]  /*84a0*/  MUFU.EX2 R200, R14 ;  /* 0x0000000e00c87308 */ /* 0x0009e20000000800 */
[--C-:B------:R-:W-:Y:S02]  /*84b0*/  FFMA.FTZ R59, R59, c[0x0][0x2d0], -R3.reuse ;  /* 0x0000b4003b3b7a23 */ /* 0x100fe40000010803 */
[--C-:B------:R-:W-:Y:S02]  /*84c0*/  FFMA.FTZ R92, R92, c[0x0][0x2d0], -R138.reuse ;  /* 0x0000b4005c5c7a23 */ /* 0x100fe4000001088a */
[C---:B-1----:R-:W-:Y:S01]  /*84d0*/  FMUL.FTZ R118, R0.reuse, R118 ;  /* 0x0000007600767220 */ /* 0x042fe20000410000 */
[----:B------:R1:W-:Y:S01]  /*84e0*/  @P1 LDGSTS.E.BYPASS.LTC128B.128 [R245+0x4100], [R4.64], !P0 ;  /* 0x0410000004f51fae */ /* 0x0003e2000c101d48 */
[C---:B------:R-:W-:Y:S02]  /*84f0*/  FMUL.FTZ R119, R0.reuse, R119 ;  /* 0x0000007700777220 */ /* 0x040fe40000410000 */
[C---:B------:R-:W-:Y:S01]  /*8500*/  FMUL.FTZ R126, R0.reuse, R126 ;  /* 0x0000007e007e7220 */ /* 0x040fe20000410000 */
[----:B------:R1:W1:Y:S01]  /*8510*/  MUFU.EX2 R195, R11 ;  /* 0x0000000b00c37308 */ /* 0x0002620000000800 */
[C---:B------:R-:W-:Y:S02]  /*8520*/  FMUL.FTZ R127, R0.reuse, R127 ;  /* 0x0000007f007f7220 */ /* 0x040fe40000410000 */
[----:B------:R-:W-:Y:S01]  /*8530*/  FMUL.FTZ R130, R0, R130 ;  /* 0x0000008200827220 */ /* 0x000fe20000410000 */
[----:B---3--:R-:W-:Y:S01]  /*8540*/  @P1 IADD3 R10, P4, R4, R13, RZ ;  /* 0x0000000d040a1210 */ /* 0x008fe20007f9e0ff */
[----:B------:R-:W-:Y:S02]  /*8550*/  FMUL.FTZ R131, R0, R131 ;  /* 0x0000008300837220 */ /* 0x000fe40000410000 */
[--C-:B------:R-:W-:Y:S01]  /*8560*/  FFMA.FTZ R93, R93, c[0x0][0x2d0], -R138.reuse ;  /* 0x0000b4005d5d7a23 */ /* 0x100fe2000001088a */
[-C--:B------:R-:W-:Y:S01]  /*8570*/  @P1 IADD3 R8, P3, R10, R13.reuse, RZ ;  /* 0x0000000d0a081210 */ /* 0x080fe20007f7e0ff */
[--C-:B------:R-:W-:Y:S01]  /*8580*/  FFMA.FTZ R90, R90, c[0x0][0x2d0], -R3.reuse ;  /* 0x0000b4005a5a7a23 */ /* 0x100fe20000010803 */
[----:B------:R3:W3:Y:S01]  /*8590*/  MUFU.EX2 R201, R15 ;  /* 0x0000000f00c97308 */ /* 0x0006e20000000800 */
[--C-:B------:R-:W-:Y:S02]  /*85a0*/  FFMA.FTZ R25, R25, c[0x0][0x2d0], -R138.reuse ;  /* 0x0000b40019197a23 */ /* 0x100fe4000001088a */
[--C-:B------:R-:W-:Y:S01]  /*85b0*/  FFMA.FTZ R26, R26, c[0x0][0x2d0], -R3.reuse ;  /* 0x0000b4001a1a7a23 */ /* 0x100fe20000010803 */
[-C--:B--2---:R-:W-:Y:S01]  /*85c0*/  @P1 IADD3 R6, P2, R8, R13.reuse, RZ ;  /* 0x0000000d08061210 */ /* 0x084fe20007f5e0ff */
[----:B----4-:R-:W-:Y:S02]  /*85d0*/  FMUL.FTZ R14, R0, R150 ;  /* 0x00000096000e7220 */ /* 0x010fe40000410000 */
[--C-:B------:R-:W-:Y:S03]  /*85e0*/  FFMA.FTZ R27, R27, c[0x0][0x2d0], -R3.reuse ;  /* 0x0000b4001b1b7a23 */ /* 0x100fe60000010803 */
[----:B------:R2:W-:Y:S01]  /*85f0*/  MUFU.EX2 R202, R24 ;  /* 0x0000001800ca7308 */ /* 0x0005e20000000800 */
[--C-:B------:R-:W-:Y:S02]  /*8600*/  FFMA.FTZ R91, R91, c[0x0][0x2d0], -R3.reuse ;  /* 0x0000b4005b5b7a23 */ /* 0x100fe40000010803 */
[--C-:B------:R-:W-:Y:S01]  /*8610*/  FFMA.FTZ R94, R94, c[0x0][0x2d0], -R3.reuse ;  /* 0x0000b4005e5e7a23 */ /* 0x100fe20000010803 */
[-C--:B-1----:R-:W-:Y:S01]  /*8620*/  @P1 IADD3.X R11, R5, R12.reuse, RZ, P4, !PT ;  /* 0x0000000c050b1210 */ /* 0x082fe200027fe4ff */
[--C-:B------:R-:W-:Y:S02]  /*8630*/  FFMA.FTZ R95, R95, c[0x0][0x2d0], -R3.reuse ;  /* 0x0000b4005f5f7a23 */ /* 0x100fe40000010803 */
[--C-:B------:R-:W-:Y:S01]  /*8640*/  FFMA.FTZ R31, R31, c[0x0][0x2d0], -R3.reuse ;  /* 0x0000b4001f1f7a23 */ /* 0x100fe20000010803 */
[-C--:B------:R-:W-:Y:S01]  /*8650*/  @P1 IADD3.X R9, R11, R12.reuse, RZ, P3, !PT ;  /* 0x0000000c0b091210 */ /* 0x080fe20001ffe4ff */
[----:B------:R1:W-:Y:S01]  /*8660*/  @P1 LDGSTS.E.BYPASS.LTC128B.128 [R245+0x4900], [R10.64], !P0 ;  /* 0x049000000af51fae */ /* 0x0003e2000c101d48 */
[----:B------:R4:W-:Y:S01]  /*8670*/  MUFU.EX2 R203, R25 ;  /* 0x0000001900cb7308 */ /* 0x0009e20000000800 */
[----:B------:R-:W-:Y:S01]  /*8680*/  @P1 IADD3 R4, P3, R6, R13, RZ ;  /* 0x0000000d06041210 */ /* 0x000fe20007f7e0ff */
[--C-:B------:R-:W-:Y:S01]  /*8690*/  FFMA.FTZ R28, R28, c[0x0][0x2d0], -R138.reuse ;  /* 0x0000b4001c1c7a23 */ /* 0x100fe2000001088a */
[-C--:B------:R-:W-:Y:S01]  /*86a0*/  @P1 IADD3.X R7, R9, R12.reuse, RZ, P2, !PT ;  /* 0x0000000c09071210 */ /* 0x080fe200017fe4ff */
[----:B---3--:R-:W-:Y:S02]  /*86b0*/  FMUL.FTZ R15, R0, R151 ;  /* 0x00000097000f7220 */ /* 0x008fe40000410000 */
[--C-:B------:R-:W-:Y:S01]  /*86c0*/  FFMA.FTZ R29, R29, c[0x0][0x2d0], -R138.reuse ;  /* 0x0000b4001d1d7a23 */ /* 0x100fe2000001088a */
[----:B------:R3:W-:Y:S01]  /*86d0*/  @P1 LDGSTS.E.BYPASS.LTC128B.128 [R245+0x5100], [R8.64], !P0 ;  /* 0x0510000008f51fae */ /* 0x0007e2000c101d48 */
[----:B------:R-:W-:Y:S01]  /*86e0*/  @P1 IADD3.X R5, R7, R12, RZ, P3, !PT ;  /* 0x0000000c07051210 */ /* 0x000fe20001ffe4ff */
[--C-:B------:R-:W-:Y:S01]  /*86f0*/  FFMA.FTZ R30, R30, c[0x0][0x2d0], -R3.reuse ;  /* 0x0000b4001e1e7a23 */ /* 0x100fe20000010803 */
[----:B------:R3:W-:Y:S01]  /*8700*/  MUFU.EX2 R197, R26 ;  /* 0x0000001a00c57308 */ /* 0x0007e20000000800 */
[--C-:B------:R-:W-:Y:S02]  /*8710*/  FFMA.FTZ R44, R44, c[0x0][0x2d0], -R138.reuse ;  /* 0x0000b4002c2c7a23 */ /* 0x100fe4000001088a */
[--C-:B------:R-:W-:Y:S02]  /*8720*/  FFMA.FTZ R78, R78, c[0x0][0x2d0], -R3.reuse ;  /* 0x0000b4004e4e7a23 */ /* 0x100fe40000010803 */
[----:B------:R3:W-:Y:S01]  /*8730*/  @P1 LDGSTS.E.BYPASS.LTC128B.128 [R245+0x5900], [R6.64], !P0 ;  /* 0x0590000006f51fae */ /* 0x0007e2000c101d48 */
[----:B--2---:R-:W-:Y:S02]  /*8740*/  FMUL.FTZ R24, R133, R160 ;  /* 0x000000a085187220 */ /* 0x004fe40000410000 */
[----:B------:R-:W-:Y:S02]  /*8750*/  FFMA.FTZ R79, R79, c[0x0][0x2d0], -R3 ;  /* 0x0000b4004f4f7a23 */ /* 0x000fe40000010803 */
[----:B------:R2:W-:Y:S01]  /*8760*/  MUFU.EX2 R196, R27 ;  /* 0x0000001b00c47308 */ /* 0x0005e20000000800 */
[--C-:B------:R-:W-:Y:S02]  /*8770*/  FFMA.FTZ R76, R76, c[0x0][0x2d0], -R138.reuse ;  /* 0x0000b4004c4c7a23 */ /* 0x100fe4000001088a */
[----:B------:R2:W-:Y:S01]  /*8780*/  @P1 LDGSTS.E.BYPASS.LTC128B.128 [R245+0x6100], [R4.64], !P0 ;  /* 0x0610000004f51fae */ /* 0x0005e2000c101d48 */
[C---:B----4-:R-:W-:Y:S01]  /*8790*/  FMUL.FTZ R25, R133.reuse, R161 ;  /* 0x000000a185197220 */ /* 0x050fe20000410000 */
[----:B-1----:R-:W-:Y:S01]  /*87a0*/  @P1 IADD3 R10, P2, R4, R13, RZ ;  /* 0x0000000d040a1210 */ /* 0x002fe20007f5e0ff */
[----:B------:R-:W-:Y:S02]  /*87b0*/  FMUL.FTZ R13, R133, R149 ;  /* 0x00000095850d7220 */ /* 0x000fe40000410000 */
[--C-:B------:R-:W-:Y:S01]  /*87c0*/  FFMA.FTZ R88, R88, c[0x0][0x2d0], -R138.reuse ;  /* 0x0000b40058587a23 */ /* 0x100fe2000001088a */
[----:B------:R-:W-:Y:S01]  /*87d0*/  @P1 IADD3.X R11, R5, R12, RZ, P2, !PT ;  /* 0x0000000c050b1210 */ /* 0x000fe200017fe4ff */
[----:B------:R-:W-:Y:S01]  /*87e0*/  FMUL.FTZ R12, R133, R148 ;  /* 0x00000094850c7220 */ /* 0x000fe20000410000 */
[----:B------:R1:W-:Y:S01]  /*87f0*/  MUFU.EX2 R199, R31 ;  /* 0x0000001f00c77308 */ /* 0x0003e20000000800 */
[--C-:B------:R-:W-:Y:S02]  /*8800*/  FFMA.FTZ R89, R89, c[0x0][0x2d0], -R138.reuse ;  /* 0x0000b40059597a23 */ /* 0x100fe4000001088a */
[----:B------:R4:W-:Y:S01]  /*8810*/  @P1 LDGSTS.E.BYPASS.LTC128B.128 [R245+0x6900], [R10.64], !P0 ;  /* 0x069000000af51fae */ /* 0x0009e2000c101d48 */
[----:B---3--:R-:W-:Y:S01]  /*8820*/  FMUL.FTZ R8, R133, R140 ;  /* 0x0000008c85087220 */ /* 0x008fe20000410000 */
[----:B------:R-:W-:Y:S01]  /*8830*/  F2FP.BF16.PACK_AB R140, R217, R214 ;  /* 0x000000d6d98c723e */ /* 0x000fe200000010ff */
[----:B------:R-:W-:Y:S01]  /*8840*/  FMUL.FTZ R9, R133, R141 ;  /* 0x0000008d85097220 */ /* 0x000fe20000410000 */
[----:B------:R-:W-:Y:S01]  /*8850*/  F2FP.BF16.PACK_AB R141, R195, R194 ;  /* 0x000000c2c38d723e */ /* 0x000fe200000010ff */
[----:B------:R-:W-:Y:S02]  /*8860*/  FMUL.FTZ R26, R0, R162 ;  /* 0x000000a2001a7220 */ /* 0x000fe40000410000 */
[----:B------:R-:W-:Y:S01]  /*8870*/  FMUL.FTZ R6, R136, R146 ;  /* 0x0000009288067220 */ /* 0x000fe20000410000 */
[----:B------:R-:W3:Y:S01]  /*8880*/  LDSM.16.MT88.4 R20, [R228+0x100] ;  /* 0x00010000e414783b */ /* 0x000ee20000004200 */
[----:B------:R-:W-:Y:S01]  /*8890*/  F2FP.BF16.PACK_AB R146, R210, R224 ;  /* 0x000000e0d292723e */ /* 0x000fe200000010ff */
[----:B------:R-:W-:Y:S01]  /*88a0*/  FMUL.FTZ R7, R136, R147 ;  /* 0x0000009388077220 */ /* 0x000fe20000410000 */
[----:B------:R-:W-:Y:S01]  /*88b0*/  F2FP.BF16.PACK_AB R147, R211, R225 ;  /* 0x000000e1d393723e */ /* 0x000fe200000010ff */
[----:B------:R-:W4:Y:S01]  /*88c0*/  MUFU.EX2 R218, R33 ;  /* 0x0000002100da7308 */ /* 0x000f220000000800 */
[C---:B--2---:R-:W-:Y:S02]  /*88d0*/  FMUL.FTZ R27, R0.reuse, R163 ;  /* 0x000000a3001b7220 */ /* 0x044fe40000410000 */
[----:B------:R-:W-:Y:S01]  /*88e0*/  FMUL.FTZ R4, R137, R144 ;  /* 0x0000009089047220 */ /* 0x000fe20000410000 */
[----:B------:R-:W-:Y:S01]  /*88f0*/  F2FP.BF16.PACK_AB R144, R223, R220 ;  /* 0x000000dcdf90723e */ /* 0x000fe200000010ff */
[----:B------:R-:W-:Y:S01]  /*8900*/  FMUL.FTZ R5, R137, R145 ;  /* 0x0000009189057220 */ /* 0x000fe20000410000 */
[----:B------:R-:W-:Y:S01]  /*8910*/  F2FP.BF16.PACK_AB R145, R221, R219 ;  /* 0x000000dbdd91723e */ /* 0x000fe200000010ff */
[----:B------:R-:W2:Y:S01]  /*8920*/  LDSM.16.MT88.4 R188, [R231+0x100] ;  /* 0x00010000e7bc783b */ /* 0x000ea20000004200 */
[--C-:B------:R-:W-:Y:S02]  /*8930*/  FFMA.FTZ R103, R103, c[0x0][0x2d0], -R193.reuse ;  /* 0x0000b40067677a23 */ /* 0x100fe400000108c1 */
[----:B------:R-:W-:Y:S01]  /*8940*/  MUFU.EX2 R207, R67 ;  /* 0x0000004300cf7308 */ /* 0x000fe20000000800 */
[----:B-1----:R-:W-:Y:S01]  /*8950*/  FMUL.FTZ R31, R0, R167 ;  /* 0x000000a7001f7220 */ /* 0x002fe20000410000 */
[----:B------:R-:W-:Y:S01]  /*8960*/  MOV R167, R226 ;  /* 0x000000e200a77202 */ /* 0x000fe20000000f00 */
[--C-:B------:R-:W-:Y:S02]  /*8970*/  FFMA.FTZ R114, R114, c[0x0][0x2d0], -R193.reuse ;  /* 0x0000b40072727a23 */ /* 0x100fe400000108c1 */
[----:B------:R-:W1:Y:S01]  /*8980*/  LDSM.16.MT88.4 R148, [R229+0x100] ;  /* 0x00010000e594783b */ /* 0x000e620000004200 */
[----:B----4-:R-:W-:Y:S01]  /*8990*/  FMUL.FTZ R10, R0, R142 ;  /* 0x0000008e000a7220 */ /* 0x010fe20000410000 */
[----:B------:R-:W-:Y:S01]  /*89a0*/  F2FP.BF16.PACK_AB R142, R208, R222 ;  /* 0x000000ded08e723e */ /* 0x000fe200000010ff */
[----:B------:R-:W-:Y:S01]  /*89b0*/  FMUL.FTZ R11, R0, R143 ;  /* 0x0000008f000b7220 */ /* 0x000fe20000410000 */
[----:B------:R-:W-:Y:S01]  /*89c0*/  F2FP.BF16.PACK_AB R143, R201, R200 ;  /* 0x000000c8c98f723e */ /* 0x000fe200000010ff */
[----:B------:R-:W-:Y:S01]  /*89d0*/  MUFU.EX2 R206, R60 ;  /* 0x0000003c00ce7308 */ /* 0x000fe20000000800 */
[----:B------:R-:W-:Y:S02]  /*89e0*/  FFMA.FTZ R193, R115, c[0x0][0x2d0], -R193 ;  /* 0x0000b40073c17a23 */ /* 0x000fe400000108c1 */
[----:B------:R-:W4:Y:S01]  /*89f0*/  LDSM.16.MT88.4 R152, [R230+0x100] ;  /* 0x00010000e698783b */ /* 0x000f220000004200 */
[----:B------:R-:W-:Y:S01]  /*8a00*/  MOV R161, R218 ;  /* 0x000000da00a17202 */ /* 0x000fe20000000f00 */
[--C-:B------:R-:W-:Y:S02]  /*8a10*/  FFMA.FTZ R104, R104, c[0x0][0x2d0], -R138.reuse ;  /* 0x0000b40068687a23 */ /* 0x100fe4000001088a */
[--C-:B------:R-:W-:Y:S02]  /*8a20*/  FFMA.FTZ R105, R105, c[0x0][0x2d0], -R138.reuse ;  /* 0x0000b40069697a23 */ /* 0x100fe4000001088a */
[--C-:B------:R-:W-:Y:S01]  /*8a30*/  FFMA.FTZ R108, R108, c[0x0][0x2d0], -R138.reuse ;  /* 0x0000b4006c6c7a23 */ /* 0x100fe2000001088a */
[----:B------:R-:W-:Y:S01]  /*8a40*/  MUFU.EX2 R204, R69 ;  /* 0x0000004500cc7308 */ /* 0x000fe20000000800 */
[----:B------:R-:W0:Y:S01]  /*8a50*/  LDGDEPBAR ;  /* 0x00000000000079af */ /* 0x000e220000000000 */
[----:B------:R-:W-:Y:S02]  /*8a60*/  FFMA.FTZ R138, R109, c[0x0][0x2d0], -R138 ;  /* 0x0000b4006d8a7a23 */ /* 0x000fe4000001088a */
[--C-:B------:R-:W-:Y:S01]  /*8a70*/  FFMA.FTZ R106, R106, c[0x0][0x2d0], -R3.reuse ;  /* 0x0000b4006a6a7a23 */ /* 0x100fe20000010803 */
[-C--:B---3--:R-:W-:Y:S05]  /*8a80*/  HMMA.16816.F32.BF16 R4, R144, R20.reuse, R4 ;  /* 0x000000149004723c */ /* 0x088fea0000041804 */
[----:B------:R3:W1:Y:S01]  /*8a90*/  MUFU.EX2 R205, R35 ;  /* 0x0000002300cd7308 */ /* 0x0006620000000800 */
[--C-:B------:R-:W-:Y:S02]  /*8aa0*/  FFMA.FTZ R107, R107, c[0x0][0x2d0], -R3.reuse ;  /* 0x0000b4006b6b7a23 */ /* 0x100fe40000010803 */
[--C-:B------:R-:W-:Y:S01]  /*8ab0*/  FFMA.FTZ R110, R110, c[0x0][0x2d0], -R3.reuse ;  /* 0x0000b4006e6e7a23 */ /* 0x100fe20000010803 */
[C---:B------:R-:W-:Y:S04]  /*8ac0*/  HMMA.16816.F32.BF16 R8, R140.reuse, R20, R8 ;  /* 0x000000148c08723c */ /* 0x040fe80000041808 */
[--C-:B------:R-:W-:Y:S02]  /*8ad0*/  FFMA.FTZ R84, R84, c[0x0][0x2d0], -R192.reuse ;  /* 0x0000b40054547a23 */ /* 0x100fe400000108c0 */
[----:B------:R2:W-:Y:S01]  /*8ae0*/  MUFU.EX2 R252, R37 ;  /* 0x0000002500fc7308 */ /* 0x0005e20000000800 */
[C---:B------:R-:W-:Y:S01]  /*8af0*/  FMUL.FTZ R20, R137.reuse, R156 ;  /* 0x0000009c89147220 */ /* 0x040fe20000410000 */
[-C--:B------:R-:W-:Y:S04]  /*8b00*/  HMMA.16816.F32.BF16 R12, R140, R22.reuse, R12 ;  /* 0x000000168c0c723c */ /* 0x080fe8000004180c */
[----:B------:R-:W-:Y:S02]  /*8b10*/  FMUL.FTZ R21, R137, R157 ;  /* 0x0000009d89157220 */ /* 0x000fe40000410000 */
[--C-:B------:R-:W-:Y:S02]  /*8b20*/  FFMA.FTZ R85, R85, c[0x0][0x2d0], -R192.reuse ;  /* 0x0000b40055557a23 */ /* 0x100fe400000108c0 */
[C---:B------:R-:W-:Y:S01]  /*8b30*/  HMMA.16816.F32.BF16 R16, R144.reuse, R22, R16 ;  /* 0x000000169010723c */ /* 0x040fe20000041810 */
[----:B------:R-:W4:Y:S03]  /*8b40*/  MUFU.EX2 R32, R28 ;  /* 0x0000001c00207308 */ /* 0x000f260000000800 */
[----:B---3--:R-:W-:Y:S01]  /*8b50*/  FMUL.FTZ R35, R136, R171 ;  /* 0x000000ab88237220 */ /* 0x008fe20000410000 */
[----:B------:R-:W-:Y:S01]  /*8b60*/  MOV R171, R215 ;  /* 0x000000d700ab7202 */ /* 0x000fe20000000f00 */
[--C-:B------:R-:W-:Y:S01]  /*8b70*/  FFMA.FTZ R96, R96, c[0x0][0x2d0], -R192.reuse ;  /* 0x0000b40060607a23 */ /* 0x100fe200000108c0 */
[----:B-1----:R-:W-:Y:S01]  /*8b80*/  MOV R160, R205 ;  /* 0x000000cd00a07202 */ /* 0x002fe20000000f00 */
[C---:B------:R-:W-:Y:S03]  /*8b90*/  FMUL.FTZ R22, R136.reuse, R158 ;  /* 0x0000009e88167220 */ /* 0x040fe60000410000 */
[----:B------:R1:W3:Y:S01]  /*8ba0*/  MUFU.EX2 R33, R29 ;  /* 0x0000001d00217308 */ /* 0x0002e20000000800 */
[----:B------:R-:W-:Y:S02]  /*8bb0*/  FMUL.FTZ R23, R136, R159 ;  /* 0x0000009f88177220 */ /* 0x000fe40000410000 */
[----:B------:R-:W-:Y:S01]  /*8bc0*/  LDSM.16.MT88.4 R156, [R229+0x900] ;  /* 0x00090000e59c783b */ /* 0x000fe20000004200 */
[----:B--2---:R-:W-:Y:S02]  /*8bd0*/  FMUL.FTZ R37, R137, R173 ;  /* 0x000000ad89257220 */ /* 0x004fe40000410000 */
[--C-:B------:R-:W-:Y:S02]  /*8be0*/  FFMA.FTZ R97, R97, c[0x0][0x2d0], -R192.reuse ;  /* 0x0000b40061617a23 */ /* 0x100fe400000108c0 */
[-C--:B------:R-:W-:Y:S02]  /*8bf0*/  HMMA.16816.F32.BF16 R20, R144, R188.reuse, R20 ;  /* 0x000000bc9014723c */ /* 0x080fe40000041814 */
[----:B------:R2:W-:Y:S01]  /*8c00*/  MUFU.EX2 R198, R30 ;  /* 0x0000001e00c67308 */ /* 0x0005e20000000800 */
[--C-:B------:R-:W-:Y:S02]  /*8c10*/  FFMA.FTZ R100, R100, c[0x0][0x2d0], -R192.reuse ;  /* 0x0000b40064647a23 */ /* 0x100fe400000108c0 */
[----:B------:R-:W-:Y:S01]  /*8c20*/  FFMA.FTZ R101, R101, c[0x0][0x2d0], -R192 ;  /* 0x0000b40065657a23 */ /* 0x000fe200000108c0 */
[----:B----4-:R-:W-:Y:S01]  /*8c30*/  MOV R162, R32 ;  /* 0x0000002000a27202 */ /* 0x010fe20000000f00 */
[----:B------:R-:W-:Y:S01]  /*8c40*/  FMUL.FTZ R32, R137, R168 ;  /* 0x000000a889207220 */ /* 0x000fe20000410000 */
[C---:B------:R-:W-:Y:S04]  /*8c50*/  HMMA.16816.F32.BF16 R24, R140.reuse, R188, R24 ;  /* 0x000000bc8c18723c */ /* 0x040fe80000041818 */
[----:B------:R4:W4:Y:S01]  /*8c60*/  MUFU.EX2 R216, R34 ;  /* 0x0000002200d87308 */ /* 0x0009220000000800 */
[C---:B------:R-:W-:Y:S01]  /*8c70*/  FMUL.FTZ R28, R133.reuse, R164 ;  /* 0x000000a4851c7220 */ /* 0x040fe20000410000 */
[----:B------:R-:W-:Y:S01]  /*8c80*/  MOV R168, R210 ;  /* 0x000000d200a87202 */ /* 0x000fe20000000f00 */
[----:B-1----:R-:W-:Y:S07]  /*8c90*/  FMUL.FTZ R29, R133, R165 ;  /* 0x000000a5851d7220 */ /* 0x002fee0000410000 */
[----:B------:R1:W-:Y:S01]  /*8ca0*/  MUFU.EX2 R247, R39 ;  /* 0x0000002700f77308 */ /* 0x0003e20000000800 */
[----:B--2---:R-:W-:Y:S01]  /*8cb0*/  FMUL.FTZ R30, R0, R166 ;  /* 0x000000a6001e7220 */ /* 0x004fe20000410000 */
[----:B---3--:R-:W-:Y:S01]  /*8cc0*/  MOV R166, R33 ;  /* 0x0000002100a67202 */ /* 0x008fe20000000f00 */
[C---:B------:R-:W-:Y:S01]  /*8cd0*/  FMUL.FTZ R33, R137.reuse, R169 ;  /* 0x000000a989217220 */ /* 0x040fe20000410000 */
[----:B------:R-:W-:Y:S06]  /*8ce0*/  MOV R169, R211 ;  /* 0x000000d300a97202 */ /* 0x000fec0000000f00 */
[----:B------:R2:W3:Y:S01]  /*8cf0*/  MUFU.EX2 R251, R36 ;  /* 0x0000002400fb7308 */ /* 0x0004e20000000800 */
[-C--:B------:R-:W-:Y:S03]  /*8d00*/  HMMA.16816.F32.BF16 R28, R140, R190.reuse, R28 ;  /* 0x000000be8c1c723c */ /* 0x080fe6000004181c */
[C---:B----4-:R-:W-:Y:S01]  /*8d10*/  FMUL.FTZ R34, R136.reuse, R170 ;  /* 0x000000aa88227220 */ /* 0x050fe20000410000 */
[----:B------:R-:W-:Y:S02]  /*8d20*/  MOV R170, R208 ;  /* 0x000000d000aa7202 */ /* 0x000fe40000000f00 */
[----:B------:R-:W-:Y:S03]  /*8d30*/  MOV R163, R216 ;  /* 0x000000d800a37202 */ /* 0x000fe60000000f00 */
[----:B------:R4:W3:Y:S01]  /*8d40*/  MUFU.EX2 R248, R38 ;  /* 0x0000002600f87308 */ /* 0x0008e20000000800 */
[C---:B------:R-:W-:Y:S04]  /*8d50*/  HMMA.16816.F32.BF16 R32, R144.reuse, R190, R32 ;  /* 0x000000be9020723c */ /* 0x040fe80000041820 */
[C---:B-1----:R-:W-:Y:S05]  /*8d60*/  FMUL.FTZ R39, R136.reuse, R175 ;  /* 0x000000af88277220 */ /* 0x042fea0000410000 */
[----:B------:R1:W-:Y:S03]  /*8d70*/  MUFU.EX2 R250, R48 ;  /* 0x0000003000fa7308 */ /* 0x0003e60000000800 */
[----:B--2---:R-:W-:Y:S07]  /*8d80*/  FMUL.FTZ R36, R137, R172 ;  /* 0x000000ac89247220 */ /* 0x004fee0000410000 */
[----:B------:R2:W-:Y:S01]  /*8d90*/  MUFU.EX2 R227, R50 ;  /* 0x0000003200e37308 */ /* 0x0005e20000000800 */
[----:B----4-:R-:W-:Y:S09]  /*8da0*/  FMUL.FTZ R38, R136, R174 ;  /* 0x000000ae88267220 */ /* 0x010ff20000410000 */
[----:B------:R4:W3:Y:S01]  /*8db0*/  MUFU.EX2 R249, R49 ;  /* 0x0000003100f97308 */ /* 0x0008e20000000800 */
[-C--:B------:R-:W-:Y:S03]  /*8dc0*/  HMMA.16816.F32.BF16 R36, R144, R148.reuse, R36 ;  /* 0x000000949024723c */ /* 0x080fe60000041824 */
[C---:B-1----:R-:W-:Y:S06]  /*8dd0*/  FMUL.FTZ R48, R133.reuse, R176 ;  /* 0x000000b085307220 */ /* 0x042fec0000410000 */
[----:B------:R1:W1:Y:S03]  /*8de0*/  MUFU.EX2 R226, R51 ;  /* 0x0000003300e27308 */ /* 0x0002660000000800 */
[C---:B--2---:R-:W-:Y:S07]  /*8df0*/  FMUL.FTZ R50, R0.reuse, R178 ;  /* 0x000000b200327220 */ /* 0x044fee0000410000 */
[----:B------:R2:W-:Y:S01]  /*8e00*/  MUFU.EX2 R216, R44 ;  /* 0x0000002c00d87308 */ /* 0x0005e20000000800 */
[----:B----4-:R-:W-:Y:S09]  /*8e10*/  FMUL.FTZ R49, R133, R177 ;  /* 0x000000b185317220 */ /* 0x010ff20000410000 */
[----:B------:R4:W-:Y:S01]  /*8e20*/  MUFU.EX2 R165, R40 ;  /* 0x0000002800a57308 */ /* 0x0009e20000000800 */
[----:B-1----:R-:W-:Y:S09]  /*8e30*/  FMUL.FTZ R51, R0, R179 ;  /* 0x000000b300337220 */ /* 0x002ff20000410000 */
[----:B------:R1:W1:Y:S01]  /*8e40*/  MUFU.EX2 R218, R41 ;  /* 0x0000002900da7308 */ /* 0x0002620000000800 */
[C---:B------:R-:W-:Y:S04]  /*8e50*/  HMMA.16816.F32.BF16 R48, R140.reuse, R148, R48 ;  /* 0x000000948c30723c */ /* 0x040fe80000041830 */
[--C-:B--2---:R-:W-:Y:S02]  /*8e60*/  FFMA.FTZ R44, R43, c[0x0][0x2d0], -R3.reuse ;  /* 0x0000b4002b2c7a23 */ /* 0x104fe40000010803 */
[C---:B------:R-:W-:Y:S02]  /*8e70*/  FMUL.FTZ R43, R136.reuse, R183 ;  /* 0x000000b7882b7220 */ /* 0x040fe40000410000 */
[-C--:B------:R-:W-:Y:S01]  /*8e80*/  HMMA.16816.F32.BF16 R116, R140, R150.reuse, R116 ;  /* 0x000000968c74723c */ /* 0x080fe20000041874 */
[----:B------:R2:W-:Y:S03]  /*8e90*/  MUFU.EX2 R164, R42 ;  /* 0x0000002a00a47308 */ /* 0x0005e60000000800 */
[----:B------:R-:W-:Y:S02]  /*8ea0*/  FFMA.FTZ R3, R111, c[0x0][0x2d0], -R3 ;  /* 0x0000b4006f037a23 */ /* 0x000fe40000010803 */
[C---:B----4-:R-:W-:Y:S02]  /*8eb0*/  FMUL.FTZ R40, R137.reuse, R180 ;  /* 0x000000b489287220 */ /* 0x050fe40000410000 */
[C---:B------:R-:W-:Y:S01]  /*8ec0*/  HMMA.16816.F32.BF16 R120, R144.reuse, R150, R120 ;  /* 0x000000969078723c */ /* 0x040fe20000041878 */
[----:B------:R-:W4:Y:S02]  /*8ed0*/  LDSM.16.MT88.4 R148, [R228+0x900] ;  /* 0x00090000e494783b */ /* 0x000f240000004200 */
[----:B------:R3:W3:Y:S01]  /*8ee0*/  MUFU.EX2 R174, R44 ;  /* 0x0000002c00ae7308 */ /* 0x0006e20000000800 */
[C---:B-1----:R-:W-:Y:S09]  /*8ef0*/  FMUL.FTZ R41, R137.reuse, R181 ;  /* 0x000000b589297220 */ /* 0x042ff20000410000 */
[----:B------:R1:W1:Y:S01]  /*8f00*/  MUFU.EX2 R215, R45 ;  /* 0x0000002d00d77308 */ /* 0x0002620000000800 */
[C---:B--2---:R-:W-:Y:S09]  /*8f10*/  FMUL.FTZ R42, R136.reuse, R182 ;  /* 0x000000b6882a7220 */ /* 0x044ff20000410000 */
[----:B------:R2:W-:Y:S01]  /*8f20*/  MUFU.EX2 R173, R46 ;  /* 0x0000002e00ad7308 */ /* 0x0005e20000000800 */
[-C--:B------:R-:W-:Y:S03]  /*8f30*/  HMMA.16816.F32.BF16 R40, R144, R152.reuse, R40 ;  /* 0x000000989028723c */ /* 0x080fe60000041828 */
[C---:B---3--:R-:W-:Y:S01]  /*8f40*/  FMUL.FTZ R44, R137.reuse, R184 ;  /* 0x000000b8892c7220 */ /* 0x048fe20000410000 */
[----:B------:R-:W-:Y:S04]  /*8f50*/  MOV R184, R203 ;  /* 0x000000cb00b87202 */ /* 0x000fe80000000f00 */
[C---:B------:R-:W-:Y:S01]  /*8f60*/  HMMA.16816.F32.BF16 R124, R140.reuse, R152, R124 ;  /* 0x000000988c7c723c */ /* 0x040fe2000004187c */
[----:B------:R3:W3:Y:S03]  /*8f70*/  MUFU.EX2 R172, R47 ;  /* 0x0000002f00ac7308 */ /* 0x0006e60000000800 */
[----:B-1----:R-:W-:Y:S01]  /*8f80*/  FMUL.FTZ R45, R137, R185 ;  /* 0x000000b9892d7220 */ /* 0x002fe20000410000 */
[----:B------:R-:W-:Y:S03]  /*8f90*/  MOV R185, R212 ;  /* 0x000000d400b97202 */ /* 0x000fe60000000f00 */
[-C--:B------:R-:W-:Y:S03]  /*8fa0*/  HMMA.16816.F32.BF16 R128, R140, R154.reuse, R128 ;  /* 0x0000009a8c80723c */ /* 0x080fe60000041880 */
[----:B------:R-:W-:Y:S01]  /*8fb0*/  MUFU.EX2 R212, R53 ;  /* 0x0000003500d47308 */ /* 0x000fe20000000800 */
[----:B--2---:R-:W-:Y:S01]  /*8fc0*/  FMUL.FTZ R46, R136, R186 ;  /* 0x000000ba882e7220 */ /* 0x004fe20000410000 */
[----:B------:R-:W-:Y:S04]  /*8fd0*/  MOV R186, R213 ;  /* 0x000000d500ba7202 */ /* 0x000fe80000000f00 */
[----:B------:R-:W-:Y:S04]  /*8fe0*/  F2FP.BF16.PACK_AB R140, R186, R171 ;  /* 0x000000abba8c723e */ /* 0x000fe800000010ff */
[----:B------:R-:W-:Y:S01]  /*8ff0*/  MUFU.EX2 R213, R52 ;  /* 0x0000003400d57308 */ /* 0x000fe20000000800 */
[----:B------:R-:W-:Y:S02]  /*9000*/  F2FP.BF16.PACK_AB R142, R161, R167 ;  /* 0x000000a7a18e723e */ /* 0x000fe400000010ff */
[----:B------:R-:W-:Y:S01]  /*9010*/  F2FP.BF16.PACK_AB R141, R185, R209 ;  /* 0x000000d1b98d723e */ /* 0x000fe200000010ff */
[----:B---3--:R-:W-:Y:S01]  /*9020*/  FMUL.FTZ R47, R136, R187 ;  /* 0x000000bb882f7220 */ /* 0x008fe20000410000 */
[----:B------:R-:W-:Y:S02]  /*9030*/  F2FP.BF16.PACK_AB R143, R160, R163 ;  /* 0x000000a3a08f723e */ /* 0x000fe400000010ff */
[----:B------:R-:W-:Y:S03]  /*9040*/  MOV R187, R202 ;  /* 0x000000ca00bb7202 */ /* 0x000fe60000000f00 */
[----:B------:R-:W-:Y:S01]  /*9050*/  MUFU.EX2 R208, R55 ;  /* 0x0000003700d07308 */ /* 0x000fe20000000800 */
[----:B------:R-:W-:Y:S01]  /*9060*/  HMMA.16816.F32.BF16 R44, R144, R154, R44 ;  /* 0x0000009a902c723c */ /* 0x000fe2000004182c */
[----:B------:R-:W1:Y:S06]  /*9070*/  LDSM.16.MT88.4 R152, [R231+0x900] ;  /* 0x00090000e798783b */ /* 0x000e6c0000004200 */
[----:B------:R-:W-:Y:S01]  /*9080*/  F2FP.BF16.PACK_AB R144, R184, R187 ;  /* 0x000000bbb890723e */ /* 0x000fe200000010ff */
[-C--:B----4-:R-:W-:Y:S01]  /*9090*/  HMMA.16816.F32.BF16 R4, R140, R148.reuse, R4 ;  /* 0x000000948c04723c */ /* 0x090fe20000041804 */
[----:B------:R-:W-:Y:S04]  /*90a0*/  MUFU.EX2 R211, R64 ;  /* 0x0000004000d37308 */ /* 0x000fe80000000800 */
[----:B------:R-:W-:Y:S02]  /*90b0*/  F2FP.BF16.PACK_AB R146, R166, R162 ;  /* 0x000000a2a692723e */ /* 0x000fe400000010ff */
[----:B------:R-:W-:Y:S02]  /*90c0*/  F2FP.BF16.PACK_AB R145, R196, R197 ;  /* 0x000000c5c491723e */ /* 0x000fe400000010ff */
[----:B------:R-:W-:Y:S02]  /*90d0*/  F2FP.BF16.PACK_AB R147, R199, R198 ;  /* 0x000000c6c793723e */ /* 0x000fe400000010ff */
[----:B------:R-:W-:Y:S05]  /*90e0*/  MUFU.EX2 R210, R65 ;  /* 0x0000004100d27308 */ /* 0x000fea0000000800 */
[C---:B------:R-:W-:Y:S01]  /*90f0*/  HMMA.16816.F32.BF16 R8, R144.reuse, R148, R8 ;  /* 0x000000949008723c */ /* 0x040fe20000041808 */
[----:B------:R-:W2:Y:S04]  /*9100*/  LDL.LU R148, [R1+0xc] ;  /* 0x00000c0001947983 */ /* 0x000ea80000300800 */
[----:B------:R3:W-:Y:S02]  /*9110*/  MUFU.EX2 R179, R66 ;  /* 0x0000004200b37308 */ /* 0x0007e40000000800 */
[----:B------:R-:W-:Y:S01]  /*9120*/  MOV R149, R209 ;  /* 0x000000d100957202 */ /* 0x000fe20000000f00 */
[-C--:B------:R-:W-:Y:S07]  /*9130*/  HMMA.16816.F32.BF16 R12, R144, R150.reuse, R12 ;  /* 0x00000096900c723c */ /* 0x080fee000004180c */
[----:B------:R4:W-:Y:S01]  /*9140*/  MUFU.EX2 R209, R54 ;  /* 0x0000003600d17308 */ /* 0x0009e20000000800 */
[C---:B------:R-:W-:Y:S01]  /*9150*/  HMMA.16816.F32.BF16 R16, R140.reuse, R150, R16 ;  /* 0x000000968c10723c */ /* 0x040fe20000041810 */
[----:B------:R-:W2:Y:S04]  /*9160*/  LDL.LU R150, [R1] ;  /* 0x0000000001967983 */ /* 0x000ea80000300800 */
[----:B------:R-:W2:Y:S03]  /*9170*/  LDL.LU R151, [R1+0x8] ;  /* 0x0000080001977983 */ /* 0x000ea60000300800 */
[-C--:B-1----:R-:W-:Y:S01]  /*9180*/  HMMA.16816.F32.BF16 R20, R140, R152.reuse, R20 ;  /* 0x000000988c14723c */ /* 0x082fe20000041814 */
[----:B------:R-:W-:Y:S01]  /*9190*/  MUFU.EX2 R205, R61 ;  /* 0x0000003d00cd7308 */ /* 0x000fe20000000800 */
[----:B---3--:R-:W-:Y:S06]  /*91a0*/  LDSM.16.MT88.4 R64, [R228+0x1100] ;  /* 0x00110000e440783b */ /* 0x008fec0000004200 */
[C---:B------:R-:W-:Y:S03]  /*91b0*/  HMMA.16816.F32.BF16 R24, R144.reuse, R152, R24 ;  /* 0x000000989018723c */ /* 0x040fe60000041818 */
[----:B------:R-:W-:Y:S01]  /*91c0*/  MUFU.EX2 R181, R62 ;  /* 0x0000003e00b57308 */ /* 0x000fe20000000800 */
[----:B------:R-:W3:Y:S04]  /*91d0*/  LDL.LU R153, [R1+0x4] ;  /* 0x0000040001997983 */ /* 0x000ee80000300800 */
[-C--:B------:R-:W-:Y:S01]  /*91e0*/  HMMA.16816.F32.BF16 R28, R144, R154.reuse, R28 ;  /* 0x0000009a901c723c */ /* 0x080fe2000004181c */
[----:B----4-:R-:W1:Y:S04]  /*91f0*/  LDSM.16.MT88.4 R52, [R230+0x900] ;  /* 0x00090000e634783b */ /* 0x010e680000004200 */
[----:B------:R4:W-:Y:S03]  /*9200*/  MUFU.EX2 R180, R63 ;  /* 0x0000003f00b47308 */ /* 0x0009e60000000800 */
[C---:B------:R-:W-:Y:S07]  /*9210*/  HMMA.16816.F32.BF16 R32, R140.reuse, R154, R32 ;  /* 0x0000009a8c20723c */ /* 0x040fee0000041820 */
[----:B------:R-:W-:Y:S01]  /*9220*/  MUFU.EX2 R202, R68 ;  /* 0x0000004400ca7308 */ /* 0x000fe20000000800 */
[-C--:B------:R-:W-:Y:S08]  /*9230*/  HMMA.16816.F32.BF16 R36, R140, R156.reuse, R36 ;  /* 0x0000009c8c24723c */ /* 0x080ff00000041824 */
[C---:B------:R-:W-:Y:S01]  /*9240*/  HMMA.16816.F32.BF16 R48, R144.reuse, R156, R48 ;  /* 0x0000009c9030723c */ /* 0x040fe20000041830 */
[----:B------:R-:W-:Y:S01]  /*9250*/  MUFU.EX2 R190, R70 ;  /* 0x0000004600be7308 */ /* 0x000fe20000000800 */
[----:B----4-:R-:W4:Y:S05]  /*9260*/  LDSM.16.MT88.4 R60, [R231+0x1100] ;  /* 0x00110000e73c783b */ /* 0x010f2a0000004200 */
[----:B------:R-:W-:Y:S01]  /*9270*/  MOV R157, R168 ;  /* 0x000000a8009d7202 */ /* 0x000fe20000000f00 */
[-C--:B------:R-:W-:Y:S03]  /*9280*/  HMMA.16816.F32.BF16 R116, R144, R158.reuse, R116 ;  /* 0x0000009e9074723c */ /* 0x080fe60000041874 */
[----:B------:R4:W-:Y:S05]  /*9290*/  MUFU.EX2 R189, R71 ;  /* 0x0000004700bd7308 */ /* 0x0009ea0000000800 */
[C---:B------:R-:W-:Y:S05]  /*92a0*/  HMMA.16816.F32.BF16 R120, R140.reuse, R158, R120 ;  /* 0x0000009e8c78723c */ /* 0x040fea0000041878 */
[----:B------:R-:W-:Y:S03]  /*92b0*/  MUFU.EX2 R182, R72 ;  /* 0x0000004800b67308 */ /* 0x000fe60000000800 */
[-C--:B-1----:R-:W-:Y:S07]  /*92c0*/  HMMA.16816.F32.BF16 R40, R140, R52.reuse, R40 ;  /* 0x000000348c28723c */ /* 0x082fee0000041828 */
[----:B------:R-:W-:Y:S01]  /*92d0*/  MUFU.EX2 R203, R80 ;  /* 0x0000005000cb7308 */ /* 0x000fe20000000800 */
[C---:B------:R-:W-:Y:S01]  /*92e0*/  HMMA.16816.F32.BF16 R124, R144.reuse, R52, R124 ;  /* 0x00000034907c723c */ /* 0x040fe2000004187c */
[----:B----4-:R-:W-:Y:S06]  /*92f0*/  LDSM.16.MT88.4 R68, [R231+0x1900] ;  /* 0x00190000e744783b */ /* 0x010fec0000004200 */
[----:B------:R-:W-:Y:S01]  /*9300*/  F2FP.BF16.PACK_AB R52, R252, R251 ;  /* 0x000000fbfc34723e */ /* 0x000fe200000010ff */
[-C--:B------:R-:W-:Y:S01]  /*9310*/  HMMA.16816.F32.BF16 R128, R144, R54.reuse, R128 ;  /* 0x000000369080723c */ /* 0x080fe20000041880 */
[----:B------:R1:W-:Y:S03]  /*9320*/  MUFU.EX2 R175, R56 ;  /* 0x0000003800af7308 */ /* 0x0003e60000000800 */
[----:B------:R-:W-:Y:S04]  /*9330*/  F2FP.BF16.PACK_AB R53, R247, R248 ;  /* 0x000000f8f735723e */ /* 0x000fe800000010ff */
[----:B------:R-:W-:Y:S01]  /*9340*/  HMMA.16816.F32.BF16 R44, R140, R54, R44 ;  /* 0x000000368c2c723c */ /* 0x000fe2000004182c */
[----:B------:R-:W4:Y:S02]  /*9350*/  LDSM.16.MT88.4 R140, [R229+0x1100] ;  /* 0x00110000e58c783b */ /* 0x000f240000004200 */
[----:B------:R1:W1:Y:S04]  /*9360*/  MUFU.EX2 R178, R57 ;  /* 0x0000003900b27308 */ /* 0x0002680000000800 */
[----:B------:R-:W-:Y:S02]  /*9370*/  F2FP.BF16.PACK_AB R54, R249, R250 ;  /* 0x000000faf936723e */ /* 0x000fe400000010ff */
[----:B------:R-:W-:Y:S04]  /*9380*/  F2FP.BF16.PACK_AB R55, R226, R227 ;  /* 0x000000e3e237723e */ /* 0x000fe800000010ff */
[----:B------:R4:W-:Y:S03]  /*9390*/  MUFU.EX2 R177, R58 ;  /* 0x0000003a00b17308 */ /* 0x0009e60000000800 */
[-C--:B------:R-:W-:Y:S05]  /*93a0*/  HMMA.16816.F32.BF16 R4, R52, R64.reuse, R4 ;  /* 0x000000403404723c */ /* 0x080fea0000041804 */
[----:B-1----:R-:W-:Y:S02]  /*93b0*/  F2FP.BF16.PACK_AB R56, R218, R165 ;  /* 0x000000a5da38723e */ /* 0x002fe400000010ff */
[----:B------:R1:W1:Y:S01]  /*93c0*/  MUFU.EX2 R176, R59 ;  /* 0x0000003b00b07308 */ /* 0x0002620000000800 */
[----:B------:R-:W-:Y:S09]  /*93d0*/  F2FP.BF16.PACK_AB R57, R174, R164 ;  /* 0x000000a4ae39723e */ /* 0x000ff200000010ff */
[----:B------:R-:W-:Y:S01]  /*93e0*/  MUFU.EX2 R80, R74 ;  /* 0x0000004a00507308 */ /* 0x000fe20000000800 */
[----:B----4-:R-:W-:Y:S09]  /*93f0*/  F2FP.BF16.PACK_AB R58, R215, R216 ;  /* 0x000000d8d73a723e */ /* 0x010ff200000010ff */
[----:B------:R-:W-:Y:S01]  /*9400*/  MUFU.EX2 R183, R83 ;  /* 0x0000005300b77308 */ /* 0x000fe20000000800 */
[----:B-1----:R-:W-:Y:S09]  /*9410*/  F2FP.BF16.PACK_AB R59, R172, R173 ;  /* 0x000000adac3b723e */ /* 0x002ff200000010ff */
[----:B------:R-:W1:Y:S01]  /*9420*/  MUFU.EX2 R83, R73 ;  /* 0x0000004900537308 */ /* 0x000e620000000800 */
[C---:B------:R-:W-:Y:S08]  /*9430*/  HMMA.16816.F32.BF16 R8, R56.reuse, R64, R8 ;  /* 0x000000403808723c */ /* 0x040ff00000041808 */
[-C--:B------:R-:W-:Y:S01]  /*9440*/  HMMA.16816.F32.BF16 R12, R56, R66.reuse, R12 ;  /* 0x00000042380c723c */ /* 0x080fe2000004180c */
[----:B------:R-:W-:Y:S07]  /*9450*/  MUFU.EX2 R92, R92 ;  /* 0x0000005c005c7308 */ /* 0x000fee0000000800 */
[C---:B------:R-:W-:Y:S01]  /*9460*/  HMMA.16816.F32.BF16 R16, R52.reuse, R66, R16 ;  /* 0x000000423410723c */ /* 0x040fe20000041810 */
[----:B------:R-:W4:Y:S02]  /*9470*/  LDSM.16.MT88.4 R64, [R230+0x1100] ;  /* 0x00110000e640783b */ /* 0x000f240000004200 */
[----:B------:R-:W-:Y:S05]  /*9480*/  MUFU.EX2 R93, R93 ;  /* 0x0000005d005d7308 */ /* 0x000fea0000000800 */
[-C--:B------:R-:W-:Y:S05]  /*9490*/  HMMA.16816.F32.BF16 R20, R52, R60.reuse, R20 ;  /* 0x0000003c3414723c */ /* 0x080fea0000041814 */
[----:B------:R-:W-:Y:S03]  /*94a0*/  MUFU.EX2 R90, R90 ;  /* 0x0000005a005a7308 */ /* 0x000fe60000000800 */
[C---:B------:R-:W-:Y:S07]  /*94b0*/  HMMA.16816.F32.BF16 R24, R56.reuse, R60, R24 ;  /* 0x0000003c3818723c */ /* 0x040fee0000041818 */
[----:B------:R-:W-:Y:S01]  /*94c0*/  MUFU.EX2 R91, R91 ;  /* 0x0000005b005b7308 */ /* 0x000fe20000000800 */
[-C--:B------:R-:W-:Y:S08]  /*94d0*/  HMMA.16816.F32.BF16 R28, R56, R62.reuse, R28 ;  /* 0x0000003e381c723c */ /* 0x080ff0000004181c */
[C---:B------:R-:W-:Y:S01]  /*94e0*/  HMMA.16816.F32.BF16 R32, R52.reuse, R62, R32 ;  /* 0x0000003e3420723c */ /* 0x040fe20000041820 */
[----:B------:R-:W1:Y:S01]  /*94f0*/  LDSM.16.MT88.4 R60, [R228+0x1900] ;  /* 0x00190000e43c783b */ /* 0x000e620000004200 */
[----:B------:R-:W-:Y:S06]  /*9500*/  MUFU.EX2 R94, R94 ;  /* 0x0000005e005e7308 */ /* 0x000fec0000000800 */
[-C--:B------:R-:W-:Y:S04]  /*9510*/  HMMA.16816.F32.BF16 R36, R52, R140.reuse, R36 ;  /* 0x0000008c3424723c */ /* 0x080fe80000041824 */
[----:B------:R-:W-:Y:S04]  /*9520*/  MUFU.EX2 R95, R95 ;  /* 0x0000005f005f7308 */ /* 0x000fe80000000800 */
[C---:B------:R-:W-:Y:S06]  /*9530*/  HMMA.16816.F32.BF16 R48, R56.reuse, R140, R48 ;  /* 0x0000008c3830723c */ /* 0x040fec0000041830 */
[----:B------:R-:W-:Y:S02]  /*9540*/  MUFU.EX2 R113, R113 ;  /* 0x0000007100717308 */ /* 0x000fe40000000800 */
[-C--:B------:R-:W-:Y:S08]  /*9550*/  HMMA.16816.F32.BF16 R116, R56, R142.reuse, R116 ;  /* 0x0000008e3874723c */ /* 0x080ff00000041874 */
[C---:B------:R-:W-:Y:S01]  /*9560*/  HMMA.16816.F32.BF16 R120, R52.reuse, R142, R120 ;  /* 0x0000008e3478723c */ /* 0x040fe20000041878 */
[----:B------:R-:W-:Y:S07]  /*9570*/  MUFU.EX2 R193, R193 ;  /* 0x000000c100c17308 */ /* 0x000fee0000000800 */
[-C--:B----4-:R-:W-:Y:S03]  /*9580*/  HMMA.16816.F32.BF16 R40, R52, R64.reuse, R40 ;  /* 0x000000403428723c */ /* 0x090fe60000041828 */
[----:B------:R-:W-:Y:S05]  /*9590*/  MUFU.EX2 R138, R138 ;  /* 0x0000008a008a7308 */ /* 0x000fea0000000800 */
[C---:B------:R-:W-:Y:S05]  /*95a0*/  HMMA.16816.F32.BF16 R124, R56.reuse, R64, R124 ;  /* 0x00000040387c723c */ /* 0x040fea000004187c */
[----:B------:R-:W-:Y:S03]  /*95b0*/  MUFU.EX2 R191, R81 ;  /* 0x0000005100bf7308 */ /* 0x000fe60000000800 */
[-C--:B------:R-:W-:Y:S07]  /*95c0*/  HMMA.16816.F32.BF16 R128, R56, R66.reuse, R128 ;  /* 0x000000423880723c */ /* 0x080fee0000041880 */
[----:B------:R-:W-:Y:S01]  /*95d0*/  F2FP.BF16.PACK_AB R56, R178, R175 ;  /* 0x000000afb238723e */ /* 0x000fe200000010ff */
[----:B------:R-:W-:Y:S01]  /*95e0*/  HMMA.16816.F32.BF16 R44, R52, R66, R44 ;  /* 0x00000042342c723c */ /* 0x000fe2000004182c */
[----:B------:R-:W4:Y:S01]  /*95f0*/  LDSM.16.MT88.4 R64, [R229+0x1900] ;  /* 0x00190000e540783b */ /* 0x000f220000004200 */
[----:B------:R-:W-:Y:S02]  /*9600*/  MUFU.EX2 R81, R77 ;  /* 0x0000004d00517308 */ /* 0x000fe40000000800 */
[----:B------:R-:W-:Y:S02]  /*9610*/  F2FP.BF16.PACK_AB R58, R205, R206 ;  /* 0x000000cecd3a723e */ /* 0x000fe400000010ff */
[----:B------:R-:W-:Y:S02]  /*9620*/  F2FP.BF16.PACK_AB R57, R176, R177 ;  /* 0x000000b1b039723e */ /* 0x000fe400000010ff */
[----:B------:R-:W-:Y:S04]  /*9630*/  F2FP.BF16.PACK_AB R52, R212, R213 ;  /* 0x000000d5d434723e */ /* 0x000fe800000010ff */
[----:B------:R-:W-:Y:S01]  /*9640*/  F2FP.BF16.PACK_AB R54, R210, R211 ;  /* 0x000000d3d236723e */ /* 0x000fe200000010ff */
[----:B------:R2:W-:Y:S01]  /*9650*/  MUFU.EX2 R77, R75 ;  /* 0x0000004b004d7308 */ /* 0x0005e20000000800 */
[----:B------:R-:W-:Y:S02]  /*9660*/  F2FP.BF16.PACK_AB R53, R208, R209 ;  /* 0x000000d1d035723e */ /* 0x000fe400000010ff */
[----:B------:R-:W-:Y:S02]  /*9670*/  F2FP.BF16.PACK_AB R55, R207, R179 ;  /* 0x000000b3cf37723e */ /* 0x000fe400000010ff */
[----:B------:R-:W-:Y:S05]  /*9680*/  F2FP.BF16.PACK_AB R59, R180, R181 ;  /* 0x000000b5b43b723e */ /* 0x000fea00000010ff */
[-C--:B-1----:R-:W-:Y:S01]  /*9690*/  HMMA.16816.F32.BF16 R4, R52, R60.reuse, R4 ;  /* 0x0000003c3404723c */ /* 0x082fe20000041804 */
[----:B------:R-:W-:Y:S02]  /*96a0*/  MUFU.EX2 R188, R82 ;  /* 0x0000005200bc7308 */ /* 0x000fe40000000800 */
[----:B--2---:R-:W-:Y:S01]  /*96b0*/  FFMA.FTZ R0, R0, R148, R194 ;  /* 0x0000009400007223 */ /* 0x004fe200000100c2 */
[----:B------:R-:W-:Y:S04]  /*96c0*/  MOV R148, R171 ;  /* 0x000000ab00947202 */ /* 0x000fe80000000f00 */
[C---:B------:R-:W-:Y:S03]  /*96d0*/  HMMA.16816.F32.BF16 R8, R56.reuse, R60, R8 ;  /* 0x0000003c3808723c */ /* 0x040fe60000041808 */
[----:B------:R1:W2:Y:S01]  /*96e0*/  MUFU.EX2 R82, R76 ;  /* 0x0000004c00527308 */ /* 0x0002a20000000800 */
[----:B------:R-:W-:Y:S04]  /*96f0*/  LDSM.16.MT88.4 R72, [R229+0x2100] ;  /* 0x00210000e548783b */ /* 0x000fe80000004200 */
[-C--:B------:R-:W-:Y:S04]  /*9700*/  HMMA.16816.F32.BF16 R12, R56, R62.reuse, R12 ;  /* 0x0000003e380c723c */ /* 0x080fe8000004180c */
[----:B------:R-:W-:Y:S01]  /*9710*/  FFMA.FTZ R136, R136, R150, R219 ;  /* 0x0000009688887223 */ /* 0x000fe200000100db */
[----:B------:R-:W-:Y:S01]  /*9720*/  MOV R150, R169 ;  /* 0x000000a900967202 */ /* 0x000fe20000000f00 */
[----:B------:R-:W-:Y:S01]  /*9730*/  FFMA.FTZ R133, R133, R151, R214 ;  /* 0x0000009785857223 */ /* 0x000fe200000100d6 */
[----:B------:R-:W-:Y:S01]  /*9740*/  MOV R151, R170 ;  /* 0x000000aa00977202 */ /* 0x000fe20000000f00 */
[C---:B------:R-:W-:Y:S01]  /*9750*/  HMMA.16816.F32.BF16 R16, R52.reuse, R62, R16 ;  /* 0x0000003e3410723c */ /* 0x040fe20000041810 */
[----:B------:R-:W2:Y:S01]  /*9760*/  LDSM.16.MT88.4 R60, [R230+0x1900] ;  /* 0x00190000e63c783b */ /* 0x000ea20000004200 */
[----:B------:R-:W-:Y:S02]  /*9770*/  MUFU.EX2 R78, R78 ;  /* 0x0000004e004e7308 */ /* 0x000fe40000000800 */
[----:B------:R-:W-:Y:S02]  /*9780*/  FADD.FTZ R136, R221, R136 ;  /* 0x00000088dd887221 */ /* 0x000fe40000010000 */
[----:B------:R-:W-:Y:S02]  /*9790*/  FADD.FTZ R133, R217, R133 ;  /* 0x00000085d9857221 */ /* 0x000fe40000010000 */
[-C--:B------:R-:W-:Y:S01]  /*97a0*/  HMMA.16816.F32.BF16 R20, R52, R68.reuse, R20 ;  /* 0x000000443414723c */ /* 0x080fe20000041814 */
[----:B------:R-:W-:Y:S03]  /*97b0*/  LDSM.16.MT88.4 R168, [R231+0x3100] ;  /* 0x00310000e7a8783b */ /* 0x000fe60000004200 */
[----:B---3--:R-:W-:Y:S01]  /*97c0*/  FFMA.FTZ R137, R137, R153, R220 ;  /* 0x0000009989897223 */ /* 0x008fe200000100dc */
[----:B------:R-:W3:Y:S01]  /*97d0*/  MUFU.EX2 R79, R79 ;  /* 0x0000004f004f7308 */ /* 0x000ee20000000800 */
[----:B------:R-:W-:Y:S02]  /*97e0*/  FADD.FTZ R133, R222, R133 ;  /* 0x00000085de857221 */ /* 0x000fe40000010000 */
[C---:B------:R-:W-:Y:S01]  /*97f0*/  HMMA.16816.F32.BF16 R24, R56.reuse, R68, R24 ;  /* 0x000000443818723c */ /* 0x040fe20000041818 */
[----:B------:R-:W-:Y:S03]  /*9800*/  LDSM.16.MT88.4 R152, [R228+0x3100] ;  /* 0x00310000e498783b */ /* 0x000fe60000004200 */
[----:B------:R-:W-:Y:S02]  /*9810*/  FADD.FTZ R137, R223, R137 ;  /* 0x00000089df897221 */ /* 0x000fe40000010000 */
[----:B-1----:R-:W-:Y:S01]  /*9820*/  FADD.FTZ R76, R195, R0 ;  /* 0x00000000c34c7221 */ /* 0x002fe20000010000 */
[----:B------:R-:W-:Y:S01]  /*9830*/  MUFU.EX2 R88, R88 ;  /* 0x0000005800587308 */ /* 0x000fe20000000800 */
[-C--:B------:R-:W-:Y:S04]  /*9840*/  HMMA.16816.F32.BF16 R28, R56, R70.reuse, R28 ;  /* 0x00000046381c723c */ /* 0x080fe8000004181c */
[----:B------:R-:W-:Y:S02]  /*9850*/  FADD.FTZ R137, R224, R137 ;  /* 0x00000089e0897221 */ /* 0x000fe40000010000 */
[----:B------:R-:W-:Y:S02]  /*9860*/  FADD.FTZ R0, R225, R136 ;  /* 0x00000088e1007221 */ /* 0x000fe40000010000 */
[C---:B------:R-:W-:Y:S01]  /*9870*/  HMMA.16816.F32.BF16 R32, R52.reuse, R70, R32 ;  /* 0x000000463420723c */ /* 0x040fe20000041820 */
[----:B------:R-:W-:Y:S01]  /*9880*/  LDSM.16.MT88.4 R68, [R231+0x2100] ;  /* 0x00210000e744783b */ /* 0x000fe20000004200 */
[----:B------:R-:W-:Y:S02]  /*9890*/  MUFU.EX2 R89, R89 ;  /* 0x0000005900597308 */ /* 0x000fe40000000800 */
[----:B------:R-:W-:Y:S04]  /*98a0*/  FADD.FTZ R0, R150, R0 ;  /* 0x0000000096007221 */ /* 0x000fe80000010000 */
[-C--:B----4-:R-:W-:Y:S04]  /*98b0*/  HMMA.16816.F32.BF16 R36, R52, R64.reuse, R36 ;  /* 0x000000403424723c */ /* 0x090fe80000041824 */
[----:B------:R-:W-:Y:S04]  /*98c0*/  MUFU.EX2 R112, R112 ;  /* 0x0000007000707308 */ /* 0x000fe80000000800 */
[C---:B------:R-:W-:Y:S06]  /*98d0*/  HMMA.16816.F32.BF16 R48, R56.reuse, R64, R48 ;  /* 0x000000403830723c */ /* 0x040fec0000041830 */
[----:B------:R-:W-:Y:S02]  /*98e0*/  MUFU.EX2 R114, R114 ;  /* 0x0000007200727308 */ /* 0x000fe40000000800 */
[-C--:B------:R-:W-:Y:S08]  /*98f0*/  HMMA.16816.F32.BF16 R116, R56, R66.reuse, R116 ;  /* 0x000000423874723c */ /* 0x080ff00000041874 */
[C---:B------:R-:W-:Y:S01]  /*9900*/  HMMA.16816.F32.BF16 R120, R52.reuse, R66, R120 ;  /* 0x000000423478723c */ /* 0x040fe20000041878 */
[----:B------:R-:W1:Y:S01]  /*9910*/  LDSM.16.MT88.4 R64, [R228+0x2100] ;  /* 0x00210000e440783b */ /* 0x000e620000004200 */
[----:B------:R-:W-:Y:S06]  /*9920*/  MUFU.EX2 R105, R105 ;  /* 0x0000006900697308 */ /* 0x000fec0000000800 */
[-C--:B--2---:R-:W-:Y:S04]  /*9930*/  HMMA.16816.F32.BF16 R40, R52, R60.reuse, R40 ;  /* 0x0000003c3428723c */ /* 0x084fe80000041828 */
[----:B------:R-:W-:Y:S04]  /*9940*/  MUFU.EX2 R108, R108 ;  /* 0x0000006c006c7308 */ /* 0x000fe80000000800 */
[C---:B------:R-:W-:Y:S06]  /*9950*/  HMMA.16816.F32.BF16 R124, R56.reuse, R60, R124 ;  /* 0x0000003c387c723c */ /* 0x040fec000004187c */
[----:B------:R-:W-:Y:S02]  /*9960*/  MUFU.EX2 R84, R84 ;  /* 0x0000005400547308 */ /* 0x000fe40000000800 */
[-C--:B------:R-:W-:Y:S07]  /*9970*/  HMMA.16816.F32.BF16 R128, R56, R62.reuse, R128 ;  /* 0x0000003e3880723c */ /* 0x080fee0000041880 */
[----:B------:R-:W-:Y:S01]  /*9980*/  F2FP.BF16.PACK_AB R56, R83, R182 ;  /* 0x000000b65338723e */ /* 0x000fe200000010ff */
[----:B------:R-:W-:Y:S01]  /*9990*/  HMMA.16816.F32.BF16 R44, R52, R62, R44 ;  /* 0x0000003e342c723c */ /* 0x000fe2000004182c */
[----:B------:R-:W2:Y:S01]  /*99a0*/  LDSM.16.MT88.4 R60, [R230+0x2100] ;  /* 0x00210000e63c783b */ /* 0x000ea20000004200 */
[----:B------:R-:W4:Y:S02]  /*99b0*/  MUFU.EX2 R85, R85 ;  /* 0x0000005500557308 */ /* 0x000f240000000800 */
[----:B------:R-:W-:Y:S02]  /*99c0*/  F2FP.BF16.PACK_AB R58, R81, R82 ;  /* 0x00000052513a723e */ /* 0x000fe400000010ff */
[----:B------:R-:W-:Y:S02]  /*99d0*/  F2FP.BF16.PACK_AB R57, R77, R80 ;  /* 0x000000504d39723e */ /* 0x000fe400000010ff */
[----:B------:R-:W-:Y:S04]  /*99e0*/  F2FP.BF16.PACK_AB R52, R204, R202 ;  /* 0x000000cacc34723e */ /* 0x000fe800000010ff */
[----:B------:R-:W-:Y:S01]  /*99f0*/  F2FP.BF16.PACK_AB R54, R191, R203 ;  /* 0x000000cbbf36723e */ /* 0x000fe200000010ff */
[----:B------:R-:W-:Y:S01]  /*9a00*/  MUFU.EX2 R96, R96 ;  /* 0x0000006000607308 */ /* 0x000fe20000000800 */
[----:B------:R-:W-:Y:S02]  /*9a10*/  F2FP.BF16.PACK_AB R53, R189, R190 ;  /* 0x000000bebd35723e */ /* 0x000fe400000010ff */
[----:B------:R-:W-:Y:S02]  /*9a20*/  F2FP.BF16.PACK_AB R55, R183, R188 ;  /* 0x000000bcb737723e */ /* 0x000fe400000010ff */
[----:B---3--:R-:W-:Y:S05]  /*9a30*/  F2FP.BF16.PACK_AB R59, R79, R78 ;  /* 0x0000004e4f3b723e */ /* 0x008fea00000010ff */
[-C--:B-1----:R-:W-:Y:S01]  /*9a40*/  HMMA.16816.F32.BF16 R4, R52, R64.reuse, R4 ;  /* 0x000000403404723c */ /* 0x082fe20000041804 */
[----:B------:R-:W1:Y:S07]  /*9a50*/  MUFU.EX2 R97, R97 ;  /* 0x0000006100617308 */ /* 0x000e6e0000000800 */
[C---:B------:R-:W-:Y:S03]  /*9a60*/  HMMA.16816.F32.BF16 R8, R56.reuse, R64, R8 ;  /* 0x000000403808723c */ /* 0x040fe60000041808 */
[----:B------:R-:W-:Y:S05]  /*9a70*/  MUFU.EX2 R86, R86 ;  /* 0x0000005600567308 */ /* 0x000fea0000000800 */
[-C--:B------:R-:W-:Y:S05]  /*9a80*/  HMMA.16816.F32.BF16 R12, R56, R66.reuse, R12 ;  /* 0x00000042380c723c */ /* 0x080fea000004180c */
[----:B------:R-:W3:Y:S03]  /*9a90*/  MUFU.EX2 R87, R87 ;  /* 0x0000005700577308 */ /* 0x000ee60000000800 */
[C---:B------:R-:W-:Y:S01]  /*9aa0*/  HMMA.16816.F32.BF16 R16, R52.reuse, R66, R16 ;  /* 0x000000423410723c */ /* 0x040fe20000041810 */
[----:B------:R-:W1:Y:S06]  /*9ab0*/  LDSM.16.MT88.4 R64, [R228+0x2900] ;  /* 0x00290000e440783b */ /* 0x000e6c0000004200 */
[----:B------:R-:W-:Y:S01]  /*9ac0*/  MUFU.EX2 R98, R98 ;  /* 0x0000006200627308 */ /* 0x000fe20000000800 */
[-C--:B------:R-:W-:Y:S08]  /*9ad0*/  HMMA.16816.F32.BF16 R20, R52, R68.reuse, R20 ;  /* 0x000000443414723c */ /* 0x080ff00000041814 */
[C---:B------:R-:W-:Y:S01]  /*9ae0*/  HMMA.16816.F32.BF16 R24, R56.reuse, R68, R24 ;  /* 0x000000443818723c */ /* 0x040fe20000041818 */
[----:B------:R-:W1:Y:S07]  /*9af0*/  MUFU.EX2 R99, R99 ;  /* 0x0000006300637308 */ /* 0x000e6e0000000800 */
[-C--:B------:R-:W-:Y:S03]  /*9b00*/  HMMA.16816.F32.BF16 R28, R56, R70.reuse, R28 ;  /* 0x00000046381c723c */ /* 0x080fe6000004181c */
[----:B------:R-:W-:Y:S05]  /*9b10*/  MUFU.EX2 R100, R100 ;  /* 0x0000006400647308 */ /* 0x000fea0000000800 */
[C---:B------:R-:W-:Y:S01]  /*9b20*/  HMMA.16816.F32.BF16 R32, R52.reuse, R70, R32 ;  /* 0x000000463420723c */ /* 0x040fe20000041820 */
[----:B------:R-:W1:Y:S04]  /*9b30*/  LDSM.16.MT88.4 R68, [R231+0x2900] ;  /* 0x00290000e744783b */ /* 0x000e680000004200 */
[----:B------:R-:W-:Y:S03]  /*9b40*/  MUFU.EX2 R101, R101 ;  /* 0x0000006500657308 */ /* 0x000fe60000000800 */
[-C--:B------:R-:W-:Y:S07]  /*9b50*/  HMMA.16816.F32.BF16 R36, R52, R72.reuse, R36 ;  /* 0x000000483424723c */ /* 0x080fee0000041824 */
[----:B------:R-:W-:Y:S01]  /*9b60*/  MUFU.EX2 R102, R102 ;  /* 0x0000006600667308 */ /* 0x000fe20000000800 */
[C---:B------:R-:W-:Y:S08]  /*9b70*/  HMMA.16816.F32.BF16 R48, R56.reuse, R72, R48 ;  /* 0x000000483830723c */ /* 0x040ff00000041830 */
[-C--:B------:R-:W-:Y:S01]  /*9b80*/  HMMA.16816.F32.BF16 R116, R56, R74.reuse, R116 ;  /* 0x0000004a3874723c */ /* 0x080fe20000041874 */
[----:B------:R-:W1:Y:S07]  /*9b90*/  MUFU.EX2 R103, R103 ;  /* 0x0000006700677308 */ /* 0x000e6e0000000800 */
[C---:B------:R-:W-:Y:S01]  /*9ba0*/  HMMA.16816.F32.BF16 R120, R52.reuse, R74, R120 ;  /* 0x0000004a3478723c */ /* 0x040fe20000041878 */
[----:B------:R-:W1:Y:S02]  /*9bb0*/  LDSM.16.MT88.4 R72, [R229+0x2900] ;  /* 0x00290000e548783b */ /* 0x000e640000004200 */
[----:B------:R-:W1:Y:S05]  /*9bc0*/  MUFU.EX2 R104, R104 ;  /* 0x0000006800687308 */ /* 0x000e6a0000000800 */
[-C--:B--2---:R-:W-:Y:S05]  /*9bd0*/  HMMA.16816.F32.BF16 R40, R52, R60.reuse, R40 ;  /* 0x0000003c3428723c */ /* 0x084fea0000041828 */
[----:B------:R-:W-:Y:S03]  /*9be0*/  MUFU.EX2 R106, R106 ;  /* 0x0000006a006a7308 */ /* 0x000fe60000000800 */
[C---:B------:R-:W-:Y:S07]  /*9bf0*/  HMMA.16816.F32.BF16 R124, R56.reuse, R60, R124 ;  /* 0x0000003c387c723c */ /* 0x040fee000004187c */
[----:B------:R-:W2:Y:S01]  /*9c00*/  MUFU.EX2 R107, R107 ;  /* 0x0000006b006b7308 */ /* 0x000ea20000000800 */
[-C--:B------:R-:W-:Y:S07]  /*9c10*/  HMMA.16816.F32.BF16 R128, R56, R62.reuse, R128 ;  /* 0x0000003e3880723c */ /* 0x080fee0000041880 */
[----:B------:R-:W-:Y:S01]  /*9c20*/  F2FP.BF16.PACK_AB R58, R93, R92 ;  /* 0x0000005c5d3a723e */ /* 0x000fe200000010ff */
[----:B------:R-:W-:Y:S01]  /*9c30*/  HMMA.16816.F32.BF16 R44, R52, R62, R44 ;  /* 0x0000003e342c723c */ /* 0x000fe2000004182c */
[----:B------:R-:W2:Y:S03]  /*9c40*/  LDSM.16.MT88.4 R60, [R230+0x2900] ;  /* 0x00290000e63c783b */ /* 0x000ea60000004200 */
[----:B------:R-:W-:Y:S02]  /*9c50*/  F2FP.BF16.PACK_AB R57, R91, R90 ;  /* 0x0000005a5b39723e */ /* 0x000fe400000010ff */
[----:B------:R-:W-:Y:S02]  /*9c60*/  F2FP.BF16.PACK_AB R59, R95, R94 ;  /* 0x0000005e5f3b723e */ /* 0x000fe400000010ff */
[----:B----4-:R-:W-:Y:S04]  /*9c70*/  F2FP.BF16.PACK_AB R52, R85, R84 ;  /* 0x000000545534723e */ /* 0x010fe800000010ff */
[----:B-1----:R-:W-:Y:S02]  /*9c80*/  F2FP.BF16.PACK_AB R54, R97, R96 ;  /* 0x000000606136723e */ /* 0x002fe400000010ff */
[----:B---3--:R-:W-:Y:S02]  /*9c90*/  F2FP.BF16.PACK_AB R53, R87, R86 ;  /* 0x000000565735723e */ /* 0x008fe400000010ff */
[----:B------:R-:W-:Y:S02]  /*9ca0*/  F2FP.BF16.PACK_AB R55, R99, R98 ;  /* 0x000000626337723e */ /* 0x000fe400000010ff */
[----:B------:R-:W-:Y:S05]  /*9cb0*/  F2FP.BF16.PACK_AB R56, R89, R88 ;  /* 0x000000585938723e */ /* 0x000fea00000010ff */
[-C--:B------:R-:W-:Y:S08]  /*9cc0*/  HMMA.16816.F32.BF16 R4, R52, R64.reuse, R4 ;  /* 0x000000403404723c */ /* 0x080ff00000041804 */
[C---:B------:R-:W-:Y:S07]  /*9cd0*/  HMMA.16816.F32.BF16 R8, R56.reuse, R64, R8 ;  /* 0x000000403808723c */ /* 0x040fee0000041808 */
[----:B------:R-:W-:Y:S01]  /*9ce0*/  FADD.FTZ R65, R151, R133 ;  /* 0x0000008597417221 */ /* 0x000fe20000010000 */
[-C--:B------:R-:W-:Y:S04]  /*9cf0*/  HMMA.16816.F32.BF16 R12, R56, R66.reuse, R12 ;  /* 0x00000042380c723c */ /* 0x080fe8000004180c */
[----:B------:R-:W-:Y:S01]  /*9d00*/  FADD.FTZ R64, R200, R76 ;  /* 0x0000004cc8407221 */ /* 0x000fe20000010000 */
[----:B------:R-:W-:Y:S03]  /*9d10*/  MOV R133, R132 ;  /* 0x0000008400857202 */ /* 0x000fe60000000f00 */
[C---:B------:R-:W-:Y:S01]  /*9d20*/  HMMA.16816.F32.BF16 R16, R52.reuse, R66, R16 ;  /* 0x000000423410723c */ /* 0x040fe20000041810 */
[----:B------:R1:W-:Y:S07]  /*9d30*/  MUFU.EX2 R66, R3 ;  /* 0x0000000300427308 */ /* 0x0003ee0000000800 */
[-C--:B------:R-:W-:Y:S03]  /*9d40*/  HMMA.16816.F32.BF16 R20, R52, R68.reuse, R20 ;  /* 0x000000443414723c */ /* 0x080fe60000041814 */
[----:B------:R-:W3:Y:S05]  /*9d50*/  MUFU.EX2 R67, R110 ;  /* 0x0000006e00437308 */ /* 0x000eea0000000800 */
[C---:B------:R-:W-:Y:S08]  /*9d60*/  HMMA.16816.F32.BF16 R24, R56.reuse, R68, R24 ;  /* 0x000000443818723c */ /* 0x040ff00000041818 */
[-C--:B------:R-:W-:Y:S04]  /*9d70*/  HMMA.16816.F32.BF16 R28, R56, R70.reuse, R28 ;  /* 0x00000046381c723c */ /* 0x080fe8000004181c */
[----:B-1----:R-:W-:Y:S04]  /*9d80*/  FADD.FTZ R3, R201, R64 ;  /* 0x00000040c9037221 */ /* 0x002fe80000010000 */
[C---:B------:R-:W-:Y:S04]  /*9d90*/  HMMA.16816.F32.BF16 R32, R52.reuse, R70, R32 ;  /* 0x000000463420723c */ /* 0x040fe80000041820 */
[----:B------:R-:W-:Y:S04]  /*9da0*/  FADD.FTZ R3, R197, R3 ;  /* 0x00000003c5037221 */ /* 0x000fe80000010000 */
[-C--:B------:R-:W-:Y:S04]  /*9db0*/  HMMA.16816.F32.BF16 R36, R52, R72.reuse, R36 ;  /* 0x000000483424723c */ /* 0x080fe80000041824 */
[----:B------:R-:W-:Y:S04]  /*9dc0*/  FADD.FTZ R3, R196, R3 ;  /* 0x00000003c4037221 */ /* 0x000fe80000010000 */
[----:B------:R-:W-:Y:S01]  /*9dd0*/  FADD.FTZ R3, R198, R3 ;  /* 0x00000003c6037221 */ /* 0x000fe20000010000 */
[C---:B------:R-:W-:Y:S04]  /*9de0*/  HMMA.16816.F32.BF16 R48, R56.reuse, R72, R48 ;  /* 0x000000483830723c */ /* 0x040fe80000041830 */
[----:B------:R-:W-:Y:S04]  /*9df0*/  FADD.FTZ R3, R199, R3 ;  /* 0x00000003c7037221 */ /* 0x000fe80000010000 */
[-C--:B------:R-:W-:Y:S08]  /*9e00*/  HMMA.16816.F32.BF16 R116, R56, R74.reuse, R116 ;  /* 0x0000004a3874723c */ /* 0x080ff00000041874 */
[C---:B------:R-:W-:Y:S08]  /*9e10*/  HMMA.16816.F32.BF16 R120, R52.reuse, R74, R120 ;  /* 0x0000004a3478723c */ /* 0x040ff00000041878 */
[-C--:B--2---:R-:W-:Y:S08]  /*9e20*/  HMMA.16816.F32.BF16 R40, R52, R60.reuse, R40 ;  /* 0x0000003c3428723c */ /* 0x084ff00000041828 */
[C---:B------:R-:W-:Y:S07]  /*9e30*/  HMMA.16816.F32.BF16 R124, R56.reuse, R60, R124 ;  /* 0x0000003c387c723c */ /* 0x040fee000004187c */
[----:B------:R-:W-:Y:S01]  /*9e40*/  FADD.FTZ R60, R157, R137 ;  /* 0x000000899d3c7221 */ /* 0x000fe20000010000 */
[-C--:B------:R-:W-:Y:S04]  /*9e50*/  HMMA.16816.F32.BF16 R128, R56, R62.reuse, R128 ;  /* 0x0000003e3880723c */ /* 0x080fe80000041880 */
[----:B------:R-:W-:Y:S02]  /*9e60*/  FADD.FTZ R61, R148, R60 ;  /* 0x0000003c943d7221 */ /* 0x000fe40000010000 */
[----:B------:R-:W-:Y:S02]  /*9e70*/  FADD.FTZ R60, R149, R0 ;  /* 0x00000000953c7221 */ /* 0x000fe40000010000 */
[----:B------:R-:W-:Y:S01]  /*9e80*/  FADD.FTZ R56, R187, R65 ;  /* 0x00000041bb387221 */ /* 0x000fe20000010000 */
[----:B------:R-:W-:Y:S04]  /*9e90*/  HMMA.16816.F32.BF16 R44, R52, R62, R44 ;  /* 0x0000003e342c723c */ /* 0x000fe8000004182c */
[----:B------:R-:W-:Y:S01]  /*9ea0*/  FADD.FTZ R0, R186, R61 ;  /* 0x0000003dba007221 */ /* 0x000fe20000010000 */
[----:B------:R-:W-:Y:S01]  /*9eb0*/  F2FP.BF16.PACK_AB R186, R113, R112 ;  /* 0x0000007071ba723e */ /* 0x000fe200000010ff */
[----:B------:R-:W-:Y:S01]  /*9ec0*/  FADD.FTZ R60, R185, R60 ;  /* 0x0000003cb93c7221 */ /* 0x000fe20000010000 */
[----:B------:R-:W-:Y:S01]  /*9ed0*/  F2FP.BF16.PACK_AB R185, R103, R102 ;  /* 0x0000006667b9723e */ /* 0x000fe200000010ff */
[----:B------:R-:W-:Y:S01]  /*9ee0*/  FADD.FTZ R56, R184, R56 ;  /* 0x00000038b8387221 */ /* 0x000fe20000010000 */
[----:B------:R-:W-:Y:S03]  /*9ef0*/  F2FP.BF16.PACK_AB R184, R101, R100 ;  /* 0x0000006465b8723e */ /* 0x000fe600000010ff */
[----:B------:R-:W-:Y:S01]  /*9f00*/  FADD.FTZ R61, R162, R56 ;  /* 0x00000038a23d7221 */ /* 0x000fe20000010000 */
[----:B------:R-:W-:Y:S01]  /*9f10*/  F2FP.BF16.PACK_AB R187, R193, R114 ;  /* 0x00000072c1bb723e */ /* 0x000fe200000010ff */
[----:B------:R-:W-:Y:S01]  /*9f20*/  FADD.FTZ R0, R167, R0 ;  /* 0x00000000a7007221 */ /* 0x000fe20000010000 */
[----:B------:R-:W-:Y:S01]  /*9f30*/  F2FP.BF16.PACK_AB R52, R105, R104 ;  /* 0x000000686934723e */ /* 0x000fe200000010ff */
[----:B------:R-:W-:Y:S01]  /*9f40*/  FADD.FTZ R60, R163, R60 ;  /* 0x0000003ca33c7221 */ /* 0x000fe20000010000 */
[----:B------:R-:W-:Y:S01]  /*9f50*/  F2FP.BF16.PACK_AB R54, R138, R108 ;  /* 0x0000006c8a36723e */ /* 0x000fe200000010ff */
[----:B------:R-:W-:Y:S01]  /*9f60*/  FADD.FTZ R0, R161, R0 ;  /* 0x00000000a1007221 */ /* 0x000fe20000010000 */
[----:B------:R-:W-:Y:S01]  /*9f70*/  F2FP.BF16.PACK_AB R53, R107, R106 ;  /* 0x0000006a6b35723e */ /* 0x000fe200000010ff */
[-C--:B------:R-:W-:Y:S01]  /*9f80*/  HMMA.16816.F32.BF16 R144, R184, R152.reuse, R4 ;  /* 0x00000098b890723c */ /* 0x080fe20000041804 */
[----:B------:R-:W1:Y:S04]  /*9f90*/  LDSM.16.MT88.4 R56, [R229+0x3100] ;  /* 0x00310000e538783b */ /* 0x000e680000004200 */
[----:B------:R-:W-:Y:S01]  /*9fa0*/  FADD.FTZ R0, R251, R0 ;  /* 0x00000000fb007221 */ /* 0x000fe20000010000 */
[----:B---3--:R-:W-:Y:S01]  /*9fb0*/  F2FP.BF16.PACK_AB R55, R66, R67 ;  /* 0x000000434237723e */ /* 0x008fe200000010ff */
[----:B------:R-:W-:Y:S02]  /*9fc0*/  FADD.FTZ R4, R166, R61 ;  /* 0x0000003da6047221 */ /* 0x000fe40000010000 */
[----:B------:R-:W-:Y:S03]  /*9fd0*/  FADD.FTZ R6, R164, R3 ;  /* 0x00000003a4067221 */ /* 0x000fe60000010000 */
[----:B------:R-:W-:Y:S01]  /*9fe0*/  FADD.FTZ R7, R165, R4 ;  /* 0x00000004a5077221 */ /* 0x000fe20000010000 */
[C---:B------:R-:W-:Y:S04]  /*9ff0*/  HMMA.16816.F32.BF16 R140, R52.reuse, R152, R8 ;  /* 0x00000098348c723c */ /* 0x040fe80000041808 */
[----:B------:R-:W-:Y:S02]  /*a000*/  FADD.FTZ R5, R252, R0 ;  /* 0x00000000fc057221 */ /* 0x000fe40000010000 */
[----:B------:R-:W-:Y:S02]  /*a010*/  FADD.FTZ R3, R218, R7 ;  /* 0x00000007da037221 */ /* 0x000fe40000010000 */
[----:B------:R-:W-:Y:S01]  /*a020*/  FADD.FTZ R8, R160, R60 ;  /* 0x0000003ca0087221 */ /* 0x000fe20000010000 */
[-C--:B------:R-:W-:Y:S03]  /*a030*/  HMMA.16816.F32.BF16 R148, R52, R154.reuse, R12 ;  /* 0x0000009a3494723c */ /* 0x080fe6000004180c */
[----:B------:R-:W-:Y:S02]  /*a040*/  FADD.FTZ R8, R248, R8 ;  /* 0x00000008f8087221 */ /* 0x000fe40000010000 */
[----:B------:R-:W-:Y:S02]  /*a050*/  FADD.FTZ R0, R174, R6 ;  /* 0x00000006ae007221 */ /* 0x000fe40000010000 */
[----:B------:R-:W-:Y:S01]  /*a060*/  FADD.FTZ R4, R247, R8 ;  /* 0x00000008f7047221 */ /* 0x000fe20000010000 */
[C---:B------:R-:W-:Y:S04]  /*a070*/  HMMA.16816.F32.BF16 R152, R184.reuse, R154, R16 ;  /* 0x0000009ab898723c */ /* 0x040fe80000041810 */
[----:B------:R-:W-:Y:S02]  /*a080*/  FADD.FTZ R8, R250, R5 ;  /* 0x00000005fa087221 */ /* 0x000fe40000010000 */
[----:B------:R-:W-:Y:S02]  /*a090*/  FADD.FTZ R11, R227, R4 ;  /* 0x00000004e30b7221 */ /* 0x000fe40000010000 */
[----:B------:R-:W-:Y:S01]  /*a0a0*/  FADD.FTZ R10, R216, R3 ;  /* 0x00000003d80a7221 */ /* 0x000fe20000010000 */
[-C--:B------:R-:W-:Y:S01]  /*a0b0*/  HMMA.16816.F32.BF16 R156, R184, R168.reuse, R20 ;  /* 0x000000a8b89c723c */ /* 0x080fe20000041814 */
[----:B------:R-:W2:Y:S02]  /*a0c0*/  LDSM.16.MT88.4 R4, [R230+0x3100] ;  /* 0x00310000e604783b */ /* 0x000ea40000004200 */
[----:B------:R-:W-:Y:S02]  /*a0d0*/  FADD.FTZ R9, R173, R0 ;  /* 0x00000000ad097221 */ /* 0x000fe40000010000 */
[----:B------:R-:W-:Y:S02]  /*a0e0*/  FADD.FTZ R3, R226, R11 ;  /* 0x0000000be2037221 */ /* 0x000fe40000010000 */
        /* <DEDUP_REMOVED lines=13> */
[-C--:B-1----:R-:W-:Y:S03]  /*a1c0*/  HMMA.16816.F32.BF16 R172, R184, R56.reuse, R36 ;  /* 0x00000038b8ac723c */ /* 0x082fe60000041824 */
        /* <DEDUP_REMOVED lines=14> */
[----:B------:R-:W-:Y:S04]  /*a2b0*/  FADD.FTZ R11, R189, R8 ;  /* 0x00000008bd0b7221 */ /* 0x000fe80000010000 */
[----:B------:R-:W-:Y:S02]  /*a2c0*/  FADD.FTZ R9, R202, R0 ;  /* 0x00000000ca097221 */ /* 0x000fe40000010000 */
[----:B------:R-:W-:Y:S02]  /*a2d0*/  FADD.FTZ R0, R80, R10 ;  /* 0x0000000a50007221 */ /* 0x000fe40000010000 */
[----:B------:R-:W-:Y:S02]  /*a2e0*/  FADD.FTZ R10, R83, R3 ;  /* 0x00000003530a7221 */ /* 0x000fe40000010000 */
[----:B------:R-:W-:Y:S02]  /*a2f0*/  FADD.FTZ R3, R188, R11 ;  /* 0x0000000bbc037221 */ /* 0x000fe40000010000 */
[----:B------:R-:W-:Y:S02]  /*a300*/  FADD.FTZ R12, R204, R9 ;  /* 0x00000009cc0c7221 */ /* 0x000fe40000010000 */
[----:B------:R-:W-:Y:S02]  /*a310*/  FADD.FTZ R9, R77, R0 ;  /* 0x000000004d097221 */ /* 0x000fe40000010000 */
[----:B------:R-:W-:Y:S02]  /*a320*/  FADD.FTZ R0, R82, R10 ;  /* 0x0000000a52007221 */ /* 0x000fe40000010000 */
[----:B------:R-:W-:Y:S02]  /*a330*/  FADD.FTZ R10, R183, R3 ;  /* 0x00000003b70a7221 */ /* 0x000fe40000010000 */
[----:B------:R-:W-:Y:S01]  /*a340*/  FADD.FTZ R8, R203, R12 ;  /* 0x0000000ccb087221 */ /* 0x000fe20000010000 */
[-C--:B--2---:R-:W-:Y:S03]  /*a350*/  HMMA.16816.F32.BF16 R180, R184, R4.reuse, R40 ;  /* 0x00000004b8b4723c */ /* 0x084fe60000041828 */
        /* <DEDUP_REMOVED lines=11> */
[----:B------:R-:W-:Y:S04]  /*a410*/  HMMA.16816.F32.BF16 R184, R184, R6, R44 ;  /* 0x00000006b8b8723c */ /* 0x000fe8000004182c */
        /* <DEDUP_REMOVED lines=23> */
[----:B------:R-:W-:Y:S01]  /*a590*/  STL [R1+0x4], R5 ;  /* 0x0000040501007387 */ /* 0x000fe20000100800 */
[----:B------:R-:W-:Y:S01]  /*a5a0*/  FADD.FTZ R3, R138, R3 ;  /* 0x000000038a037221 */ /* 0x000fe20000010000 */
[----:B------:R-:W-:Y:S01]  /*a5b0*/  MOV R138, R2 ;  /* 0x00000002008a7202 */ /* 0x000fe20000000f00 */
[----:B------:R-:W-:Y:S02]  /*a5c0*/  FADD.FTZ R4, R193, R4 ;  /* 0x00000004c1047221 */ /* 0x000fe40000010000 */
[----:B------:R-:W-:Y:S03]  /*a5d0*/  FADD.FTZ R0, R67, R7 ;  /* 0x0000000743007221 */ /* 0x000fe60000010000 */
[----:B------:R-:W-:Y:S01]  /*a5e0*/  STL [R1], R4 ;  /* 0x0000000401007387 */ /* 0x000fe20000100800 */
[----:B------:R-:W-:Y:S03]  /*a5f0*/  FADD.FTZ R0, R66, R0 ;  /* 0x0000000042007221 */ /* 0x000fe60000010000 */
[----:B------:R1:W-:Y:S04]  /*a600*/  STL [R1+0x8], R3 ;  /* 0x0000080301007387 */ /* 0x0003e80000100800 */
[----:B------:R2:W-:Y:S01]  /*a610*/  STL [R1+0xc], R0 ;  /* 0x00000c0001007387 */ /* 0x0005e20000100800 */
[----:B-1----:R-:W-:Y:S02]  /*a620*/  MOV R3, R134 ;  /* 0x0000008600037202 */ /* 0x002fe40000000f00 */
[----:B--2---:R-:W-:Y:S01]  /*a630*/  MOV R0, R135 ;  /* 0x0000008700007202 */ /* 0x004fe20000000f00 */
[----:B------:R-:W-:-:S05]  /*a640*/  @P1 BRA `(.L_x_3) ;  /* 0xffffc1a000001947 */ /* 0x000fca000383ffff */
.L_x_2:
[----:B----4-:R-:W2:Y:S04]  /*a650*/  LDL.LU R10, [R1+0x4] ;  /* 0x00000400010a7983 */ /* 0x010ea80000300800 */
[----:B------:R-:W3:Y:S04]  /*a660*/  LDL.LU R8, [R1] ;  /* 0x0000000001087983 */ /* 0x000ee80000300800 */
[----:B------:R-:W4:Y:S04]  /*a670*/  LDL.LU R5, [R1+0x8] ;  /* 0x0000080001057983 */ /* 0x000f280000300800 */
[----:B------:R-:W4:Y:S04]  /*a680*/  LDL.LU R4, [R1+0xc] ;  /* 0x00000c0001047983 */ /* 0x000f280000300800 */
[----:B------:R-:W4:Y:S01]  /*a690*/  LDL.LU R13, [R1+0x50] ;  /* 0x00005000010d7983 */ /* 0x000f220000300800 */
[----:B------:R-:W-:-:S03]  /*a6a0*/  MOV R56, c[0x0][0x4e8] ;  /* 0x00013a0000387a02 */ /* 0x000fc60000000f00 */
[----:B------:R-:W4:Y:S01]  /*a6b0*/  LDL.LU R57, [R1+0x54] ;  /* 0x0000540001397983 */ /* 0x000f220000300800 */
[----:B------:R-:W-:Y:S01]  /*a6c0*/  ISETP.NE.AND P0, PT, R56, 0x1, PT ;  /* 0x000000013800780c */ /* 0x000fe20003f05270 */
[----:B------:R-:W-:Y:S01]  /*a6d0*/  IMAD.MOV.U32 R49, RZ, RZ, -0x800000 ;  /* 0xff800000ff317424 */ /* 0x000fe200078e00ff */
[----:B------:R-:W-:Y:S01]  /*a6e0*/  MOV R50, 0xff800000 ;  /* 0xff80000000327802 */ /* 0x000fe20000000f00 */
[----:B------:R-:W1:Y:S01]  /*a6f0*/  S2R R55, SR_CTAID.X ;  /* 0x0000000000377919 */ /* 0x000e620000002500 */
[----:B------:R-:W-:Y:S01]  /*a700*/  MOV R52, 0xff800000 ;  /* 0xff80000000347802 */ /* 0x000fe20000000f00 */
[----:B------:R-:W-:Y:S02]  /*a710*/  IMAD.MOV.U32 R51, RZ, RZ, -0x800000 ;  /* 0xff800000ff337424 */ /* 0x000fe400078e00ff */
[----:B------:R-:W-:Y:S06]  /*a720*/  BAR.SYNC.DEFER_BLOCKING 0x1, 0x80 ;  /* 0x0042000000007b1d */ /* 0x000fec0000010000 */
[----:B--2---:R-:W2:Y:S04]  /*a730*/  SHFL.BFLY PT, R12, R10, 0x2, 0x1f ;  /* 0x0c401f000a0c7f89 */ /* 0x004ea800000e0000 */
[----:B---3--:R-:W3:Y:S04]  /*a740*/  SHFL.BFLY PT, R9, R8, 0x2, 0x1f ;  /* 0x0c401f0008097f89 */ /* 0x008ee800000e0000 */
[----:B----4-:R-:W4:Y:S04]  /*a750*/  SHFL.BFLY PT, R7, R5, 0x2, 0x1f ;  /* 0x0c401f0005077f89 */ /* 0x010f2800000e0000 */
[----:B------:R-:W1:Y:S01]  /*a760*/  SHFL.BFLY PT, R6, R4, 0x2, 0x1f ;  /* 0x0c401f0004067f89 */ /* 0x000e6200000e0000 */
[----:B------:R-:W-:-:S02]  /*a770*/  IMAD.MOV.U32 R17, RZ, RZ, R13 ;  /* 0x000000ffff117224 */ /* 0x000fc400078e000d */
[----:B--2---:R-:W-:Y:S02]  /*a780*/  FADD.FTZ R12, R12, R10 ;  /* 0x0000000a0c0c7221 */ /* 0x004fe40000010000 */
[----:B------:R-:W2:Y:S01]  /*a790*/  S2R R10, SR_CTAID.Y ;  /* 0x00000000000a7919 */ /* 0x000ea20000002600 */
[----:B---3--:R-:W-:-:S03]  /*a7a0*/  FADD.FTZ R9, R9, R8 ;  /* 0x0000000809097221 */ /* 0x008fc60000010000 */
[----:B------:R-:W3:Y:S01]  /*a7b0*/  SHFL.BFLY PT, R0, R12, 0x1, 0x1f ;  /* 0x0c201f000c007f89 */ /* 0x000ee200000e0000 */
[----:B----4-:R-:W-:-:S03]  /*a7c0*/  FADD.FTZ R7, R7, R5 ;  /* 0x0000000507077221 */ /* 0x010fc60000010000 */
[----:B------:R-:W4:Y:S01]  /*a7d0*/  S2R R8, SR_TID.X ;  /* 0x0000000000087919 */ /* 0x000f220000002100 */
[----:B-1----:R-:W-:-:S03]  /*a7e0*/  FADD.FTZ R6, R6, R4 ;  /* 0x0000000406067221 */ /* 0x002fc60000010000 */
[----:B------:R-:W1:Y:S04]  /*a7f0*/  SHFL.BFLY PT, R3, R9, 0x1, 0x1f ;  /* 0x0c201f0009037f89 */ /* 0x000e6800000e0000 */
[----:B------:R-:W1:Y:S04]  /*a800*/  SHFL.BFLY PT, R4, R7, 0x1, 0x1f ;  /* 0x0c201f0007047f89 */ /* 0x000e6800000e0000 */
[----:B------:R-:W1:Y:S01]  /*a810*/  SHFL.BFLY PT, R5, R6, 0x1, 0x1f ;  /* 0x0c201f0006057f89 */ /* 0x000e6200000e0000 */
[----:B--2---:R-:W-:-:S04]  /*a820*/  IMAD.WIDE.U32 R20, R10, c[0x0][0x490], RZ ;  /* 0x000124000a147a25 */ /* 0x004fc800078e00ff */
[----:B---3--:R-:W-:Y:S02]  /*a830*/  FADD.FTZ R12, R12, R0 ;  /* 0x000000000c0c7221 */ /* 0x008fe40000010000 */
[----:B------:R-:W-:Y:S01]  /*a840*/  @P0 IMAD.HI.U32 R0, R13, c[0x0][0x4ec], RZ ;  /* 0x00013b000d000a27 */ /* 0x000fe200078e00ff */
[----:B----4-:R-:W-:Y:S02]  /*a850*/  SHF.R.S32.HI R54, RZ, 0x1f, R8 ;  /* 0x0000001fff367819 */ /* 0x010fe40000011408 */
[----:B------:R-:W-:Y:S01]  /*a860*/  FSETP.NE.FTZ.AND P5, PT, R12, RZ, PT ;  /* 0x000000ff0c00720b */ /* 0x000fe20003fb5000 */
[----:B-1----:R-:W-:Y:S01]  /*a870*/  FADD.FTZ R9, R9, R3 ;  /* 0x0000000309097221 */ /* 0x002fe20000010000 */
[----:B------:R-:W-:Y:S02]  /*a880*/  SHF.R.S32.HI R3, RZ, 0x1f, R10 ;  /* 0x0000001fff037819 */ /* 0x000fe4000001140a */
[-C--:B------:R-:W-:Y:S01]  /*a890*/  LEA.HI R38, R54, R8.reuse, RZ, 0x5 ;  /* 0x0000000836267211 */ /* 0x080fe200078f28ff */
[----:B------:R-:W-:Y:S01]  /*a8a0*/  FADD.FTZ R7, R7, R4 ;  /* 0x0000000407077221 */ /* 0x000fe20000010000 */
[----:B------:R-:W-:Y:S01]  /*a8b0*/  @P0 SHF.R.U32.HI R17, RZ, c[0x0][0x4f0], R0 ;  /* 0x00013c00ff110a19 */ /* 0x000fe20000011600 */
[C---:B------:R-:W-:Y:S01]  /*a8c0*/  IMAD R18, R3.reuse, c[0x0][0x490], RZ ;  /* 0x0001240003127a24 */ /* 0x040fe200078e02ff */
[----:B------:R-:W-:Y:S01]  /*a8d0*/  MOV R0, RZ ;  /* 0x000000ff00007202 */ /* 0x000fe20000000f00 */
[----:B------:R-:W-:Y:S01]  /*a8e0*/  FADD.FTZ R6, R6, R5 ;  /* 0x0000000506067221 */ /* 0x000fe20000010000 */
[-C--:B------:R-:W-:Y:S01]  /*a8f0*/  LEA.HI R5, R54, R8.reuse, RZ, 0x2 ;  /* 0x0000000836057211 */ /* 0x080fe200078f10ff */
[----:B------:R-:W-:Y:S01]  /*a900*/  IMAD R14, R3, c[0x0][0x3e8], RZ ;  /* 0x0000fa00030e7a24 */ /* 0x000fe200078e02ff */
[----:B------:R-:W-:Y:S01]  /*a910*/  LOP3.LUT R3, R38, 0xffffffe0, RZ, 0xc0, !PT ;  /* 0xffffffe026037812 */ /* 0x000fe200078ec0ff */
[----:B------:R-:W-:Y:S01]  /*a920*/  IMAD.MOV.U32 R4, RZ, RZ, RZ ;  /* 0x000000ffff047224 */ /* 0x000fe200078e00ff */
[----:B------:R-:W-:Y:S01]  /*a930*/  LOP3.LUT R24, R5, 0xfffffffc, RZ, 0xc0, !PT ;  /* 0xfffffffc05187812 */ /* 0x000fe200078ec0ff */
[----:B------:R-:W1:Y:S01]  /*a940*/  @P5 MUFU.RCP R0, R12 ;  /* 0x0000000c00005308 */ /* 0x000e620000001000 */
[----:B------:R-:W-:Y:S01]  /*a950*/  FSETP.NE.FTZ.AND P4, PT, R9, RZ, PT ;  /* 0x000000ff0900720b */ /* 0x000fe20003f95000 */
[----:B------:R-:W-:Y:S01]  /*a960*/  IMAD.IADD R3, R8, 0x1, -R3 ;  /* 0x0000000108037824 */ /* 0x000fe200078e0a03 */
[----:B------:R-:W-:Y:S01]  /*a970*/  FSETP.NE.FTZ.AND P2, PT, R7, RZ, PT ;  /* 0x000000ff0700720b */ /* 0x000fe20003f55000 */
[----:B------:R-:W-:Y:S01]  /*a980*/  IMAD R18, R10, c[0x0][0x494], R18 ;  /* 0x000125000a127a24 */ /* 0x000fe200078e0212 */
[-C--:B------:R-:W-:Y:S01]  /*a990*/  LEA.HI R54, R54, R8.reuse, RZ, 0x3 ;  /* 0x0000000836367211 */ /* 0x080fe200078f18ff */
[----:B------:R-:W-:Y:S01]  /*a9a0*/  IMAD R14, R10, c[0x0][0x3ec], R14 ;  /* 0x0000fb000a0e7a24 */ /* 0x000fe200078e020e */
[----:B------:R-:W-:Y:S01]  /*a9b0*/  IADD3 R24, -R24, R8, RZ ;  /* 0x0000000818187210 */ /* 0x000fe20007ffe1ff */
[----:B------:R-:W-:Y:S01]  /*a9c0*/  IMAD.MOV R8, RZ, RZ, -R17 ;  /* 0x000000ffff087224 */ /* 0x000fe200078e0a11 */
[----:B------:R-:W-:Y:S01]  /*a9d0*/  LOP3.LUT P3, RZ, R3, 0x3, RZ, 0xc0, !PT ;  /* 0x0000000303ff7812 */ /* 0x000fe2000786c0ff */
[----:B------:R-:W-:-:S02]  /*a9e0*/  IMAD.MOV.U32 R3, RZ, RZ, RZ ;  /* 0x000000ffff037224 */ /* 0x000fc400078e00ff */
[----:B------:R-:W-:Y:S02]  /*a9f0*/  IMAD R48, R8, c[0x0][0x4e8], R13 ;  /* 0x00013a0008307a24 */ /* 0x000fe400078e020d */
[----:B------:R-:W2:Y:S01]  /*aa00*/  S2R R8, SR_CTAID.Z ;  /* 0x0000000000087919 */ /* 0x000ea20000002700 */
[----:B------:R-:W3:Y:S01]  /*aa10*/  @P4 MUFU.RCP R4, R9 ;  /* 0x0000000900044308 */ /* 0x000ee20000001000 */
[----:B------:R-:W-:Y:S01]  /*aa20*/  FSETP.NE.FTZ.AND P1, PT, R6, RZ, PT ;  /* 0x000000ff0600720b */ /* 0x000fe20003f35000 */
[C---:B-1----:R-:W-:Y:S02]  /*aa30*/  FMUL.FTZ R145, R0.reuse, R145 ;  /* 0x0000009100917220 */ /* 0x042fe40000410000 */
[C---:B------:R-:W-:Y:S02]  /*aa40*/  FMUL.FTZ R144, R0.reuse, R144 ;  /* 0x0000009000907220 */ /* 0x040fe40000410000 */
[C---:B------:R-:W-:Y:S02]  /*aa50*/  FMUL.FTZ R153, R0.reuse, R153 ;  /* 0x0000009900997220 */ /* 0x040fe40000410000 */
[----:B------:R-:W1:Y:S01]  /*aa60*/  @P2 MUFU.RCP R3, R7 ;  /* 0x0000000700032308 */ /* 0x000e620000001000 */
[----:B------:R-:W-:-:S02]  /*aa70*/  FMUL.FTZ R13, R0, R152 ;  /* 0x00000098000d7220 */ /* 0x000fc40000410000 */
[C---:B------:R-:W-:Y:S02]  /*aa80*/  FMUL.FTZ R157, R0.reuse, R157 ;  /* 0x0000009d009d7220 */ /* 0x040fe40000410000 */
[C---:B------:R-:W-:Y:S02]  /*aa90*/  FMUL.FTZ R22, R0.reuse, R156 ;  /* 0x0000009c00167220 */ /* 0x040fe40000410000 */
[C---:B------:R-:W-:Y:S02]  /*aaa0*/  FMUL.FTZ R169, R0.reuse, R169 ;  /* 0x000000a900a97220 */ /* 0x040fe40000410000 */
[C---:B------:R-:W-:Y:S02]  /*aab0*/  FMUL.FTZ R25, R0.reuse, R168 ;  /* 0x000000a800197220 */ /* 0x040fe40000410000 */
[C---:B------:R-:W-:Y:S02]  /*aac0*/  FMUL.FTZ R173, R0.reuse, R173 ;  /* 0x000000ad00ad7220 */ /* 0x040fe40000410000 */
[----:B------:R-:W-:-:S02]  /*aad0*/  FMUL.FTZ R32, R0, R172 ;  /* 0x000000ac00207220 */ /* 0x000fc40000410000 */
[C---:B------:R-:W-:Y:S02]  /*aae0*/  FMUL.FTZ R121, R0.reuse, R121 ;  /* 0x0000007900797220 */ /* 0x040fe40000410000 */
[C---:B------:R-:W-:Y:S02]  /*aaf0*/  FMUL.FTZ R44, R0.reuse, R120 ;  /* 0x00000078002c7220 */ /* 0x040fe40000410000 */
[C---:B------:R-:W-:Y:S02]  /*ab00*/  FMUL.FTZ R181, R0.reuse, R181 ;  /* 0x000000b500b57220 */ /* 0x040fe40000410000 */
[C---:B------:R-:W-:Y:S02]  /*ab10*/  FMUL.FTZ R42, R0.reuse, R180 ;  /* 0x000000b4002a7220 */ /* 0x040fe40000410000 */
[C---:B------:R-:W-:Y:S02]  /*ab20*/  FMUL.FTZ R185, R0.reuse, R185 ;  /* 0x000000b900b97220 */ /* 0x040fe40000410000 */
[----:B------:R-:W-:Y:S01]  /*ab30*/  FMUL.FTZ R184, R0, R184 ;  /* 0x000000b800b87220 */ /* 0x000fe20000410000 */
[----:B------:R-:W-:Y:S01]  /*ab40*/  MOV R0, RZ ;  /* 0x000000ff00007202 */ /* 0x000fe20000000f00 */
[----:B------:R-:W-:Y:S01]  /*ab50*/  IMAD.IADD R19, R21, 0x1, R18 ;  /* 0x0000000115137824 */ /* 0x000fe200078e0212 */
[----:B------:R-:W-:Y:S01]  /*ab60*/  MOV R18, R20 ;  /* 0x0000001400127202 */ /* 0x000fe20000000f00 */
[----:B---3--:R-:W-:-:S02]  /*ab70*/  FMUL.FTZ R147, R4, R147 ;  /* 0x0000009304937220 */ /* 0x008fc40000410000 */
[----:B------:R-:W-:Y:S01]  /*ab80*/  IMAD.WIDE.U32 R10, R10, c[0x0][0x3e8], RZ ;  /* 0x0000fa000a0a7a25 */ /* 0x000fe200078e00ff */
[----:B------:R-:W3:Y:S03]  /*ab90*/  @P1 MUFU.RCP R0, R6 ;  /* 0x0000000600001308 */ /* 0x000ee60000001000 */
[C---:B------:R-:W-:Y:S01]  /*aba0*/  FMUL.FTZ R146, R4.reuse, R146 ;  /* 0x0000009204927220 */ /* 0x040fe20000410000 */
[----:B------:R-:W-:Y:S01]  /*abb0*/  IADD3 R15, R11, R14, RZ ;  /* 0x0000000e0b0f7210 */ /* 0x000fe20007ffe0ff */
[C---:B------:R-:W-:Y:S01]  /*abc0*/  FMUL.FTZ R155, R4.reuse, R155 ;  /* 0x0000009b049b7220 */ /* 0x040fe20000410000 */
[----:B------:R-:W-:Y:S01]  /*abd0*/  MOV R14, R10 ;  /* 0x0000000a000e7202 */ /* 0x000fe20000000f00 */
[C---:B------:R-:W-:Y:S02]  /*abe0*/  FMUL.FTZ R16, R4.reuse, R154 ;  /* 0x0000009a04107220 */ /* 0x040fe40000410000 */
        /* <DEDUP_REMOVED lines=11> */
[----:B------:R-:W-:Y:S01]  /*aca0*/  FMUL.FTZ R37, R4, R186 ;  /* 0x000000ba04257220 */ /* 0x000fe20000410000 */
[----:B------:R-:W-:Y:S01]  /*acb0*/  SHF.R.S32.HI R4, RZ, 0x2, R5 ;  /* 0x00000002ff047819 */ /* 0x000fe20000011405 */
[----:B-1----:R-:W-:-:S02]  /*acc0*/  FMUL.FTZ R141, R3, R141 ;  /* 0x0000008d038d7220 */ /* 0x002fc40000410000 */
        /* <DEDUP_REMOVED lines=14> */
[----:B------:R-:W-:Y:S01]  /*adb0*/  FMUL.FTZ R36, R3, R128 ;  /* 0x0000008003247220 */ /* 0x000fe20000410000 */
[----:B------:R-:W-:Y:S01]  /*adc0*/  SHF.R.S32.HI R3, RZ, 0x1f, R5 ;  /* 0x0000001fff037819 */ /* 0x000fe20000011405 */
[----:B------:R-:W1:Y:S01]  /*add0*/  @P1 MUFU.LG2 R6, R6 ;  /* 0x0000000600061308 */ /* 0x000e620000000c00 */
[----:B--2---:R-:W-:Y:S02]  /*ade0*/  SHF.R.S32.HI R5, RZ, 0x1f, R8 ;  /* 0x0000001fff057819 */ /* 0x004fe40000011408 */
[----:B------:R-:W-:-:S04]  /*adf0*/  LEA.HI R3, R3, R4, RZ, 0x3 ;  /* 0x0000000403037211 */ /* 0x000fc800078f18ff */
[----:B------:R-:W-:Y:S01]  /*ae00*/  LOP3.LUT R3, R3, 0xfffffff8, RZ, 0xc0, !PT ;  /* 0xfffffff803037812 */ /* 0x000fe200078ec0ff */
[C---:B------:R-:W-:Y:S02]  /*ae10*/  IMAD R53, R5.reuse, c[0x0][0x498], RZ ;  /* 0x0001260005357a24 */ /* 0x040fe400078e02ff */
[----:B------:R-:W-:Y:S02]  /*ae20*/  IMAD R47, R5, c[0x0][0x3f0], RZ ;  /* 0x0000fc00052f7a24 */ /* 0x000fe400078e02ff */
[C---:B---3--:R-:W-:Y:S02]  /*ae30*/  FMUL.FTZ R143, R0.reuse, R143 ;  /* 0x0000008f008f7220 */ /* 0x048fe40000410000 */
        /* <DEDUP_REMOVED lines=15> */
[----:B------:R-:W-:Y:S01]  /*af30*/  @P2 MOV R0, 0x3f317218 ;  /* 0x3f31721800002802 */ /* 0x000fe20000000f00 */
[----:B------:R-:W-:Y:S01]  /*af40*/  IMAD.IADD R11, R4, 0x1, -R3 ;  /* 0x00000001040b7824 */ /* 0x000fe200078e0a03 */
[----:B------:R-:W-:Y:S01]  /*af50*/  @P5 MOV R4, 0x3f317218 ;  /* 0x3f31721800045802 */ /* 0x000fe20000000f00 */
[----:B------:R-:W-:-:S02]  /*af60*/  IMAD R53, R8, c[0x0][0x49c], R53 ;  /* 0x0001270008357a24 */ /* 0x000fc400078e0235 */
[C---:B------:R-:W-:Y:S02]  /*af70*/  IMAD R47, R8.reuse, c[0x0][0x3f4], R47 ;  /* 0x0000fd00082f7a24 */ /* 0x040fe400078e022f */
[C---:B------:R-:W-:Y:S01]  /*af80*/  IMAD.WIDE.U32 R34, R8.reuse, c[0x0][0x498], R18 ;  /* 0x0001260008227a25 */ /* 0x040fe200078e0012 */
[----:B------:R-:W2:Y:S03]  /*af90*/  @P2 MUFU.LG2 R7, R7 ;  /* 0x0000000700072308 */ /* 0x000ea60000000c00 */
[----:B------:R-:W-:Y:S01]  /*afa0*/  IMAD.WIDE.U32 R14, R8, c[0x0][0x3f0], R14 ;  /* 0x0000fc00080e7a25 */ /* 0x000fe200078e000e */
[----:B------:R-:W-:-:S03]  /*afb0*/  @P1 MOV R8, 0x3f317218 ;  /* 0x3f31721800081802 */ /* 0x000fc60000000f00 */
[----:B------:R-:W-:Y:S02]  /*afc0*/  @P4 IMAD.MOV.U32 R3, RZ, RZ, 0x3f317218 ;  /* 0x3f317218ff034424 */ /* 0x000fe400078e00ff */
[----:B------:R-:W-:Y:S02]  /*afd0*/  @P5 FMUL.FTZ R10, R4, c[0x0][0x2d0] ;  /* 0x0000b400040a5a20 */ /* 0x000fe40000410000 */
[----:B------:R-:W-:Y:S02]  /*afe0*/  @P4 FMUL.FTZ R5, R3, c[0x0][0x2d0] ;  /* 0x0000b40003054a20 */ /* 0x000fe40000410000 */
[----:B------:R-:W-:Y:S02]  /*aff0*/  @P2 FMUL.FTZ R3, R0, c[0x0][0x2d0] ;  /* 0x0000b40000032a20 */ /* 0x000fe40000410000 */
[----:B-1----:R-:W-:Y:S02]  /*b000*/  @P1 FMUL.FTZ R4, R6, 0.69314718246459960938 ;  /* 0x3f31721806041820 */ /* 0x002fe40000410000 */
[----:B------:R-:W-:-:S04]  /*b010*/  @P1 FMUL.FTZ R0, R8, c[0x0][0x2d0] ;  /* 0x0000b40008001a20 */ /* 0x000fc80000410000 */
[----:B------:R-:W-:Y:S01]  /*b020*/  @P1 FFMA.FTZ R49, R0, R2, R4 ;  /* 0x0000000200311223 */ /* 0x000fe20000010004 */
[----:B------:R-:W-:Y:S01]  /*b030*/  SHF.R.S32.HI R0, RZ, 0x5, R38 ;  /* 0x00000005ff007819 */ /* 0x000fe20000011426 */
[----:B--2---:R-:W-:-:S03]  /*b040*/  @P2 FMUL.FTZ R7, R7, 0.69314718246459960938 ;  /* 0x3f31721807072820 */ /* 0x004fc60000410000 */
[----:B------:R-:W-:Y:S02]  /*b050*/  SHF.R.S32.HI R2, RZ, 0x1f, R0 ;  /* 0x0000001fff027819 */ /* 0x000fe40000011400 */
[----:B------:R-:W-:Y:S02]  /*b060*/  LEA.HI R4, R24, R24, RZ, 0x1 ;  /* 0x0000001818047211 */ /* 0x000fe400078f08ff */
[----:B------:R-:W-:Y:S01]  /*b070*/  LEA.HI R2, R2, R0, RZ, 0x2 ;  /* 0x0000000002027211 */ /* 0x000fe200078f10ff */
[----:B------:R-:W-:-:S03]  /*b080*/  @P2 FFMA.FTZ R50, R3, R132, R7 ;  /* 0x0000008403322223 */ /* 0x000fc60000010007 */
[----:B------:R-:W-:Y:S02]  /*b090*/  LOP3.LUT R3, R2, 0xffffffc, RZ, 0xc0, !PT ;  /* 0x0ffffffc02037812 */ /* 0x000fe400078ec0ff */
[----:B------:R-:W-:-:S04]  /*b0a0*/  LOP3.LUT R2, R4, 0x1ffffffe, RZ, 0xc0, !PT ;  /* 0x1ffffffe04027812 */ /* 0x000fc800078ec0ff */
[----:B------:R-:W-:Y:S02]  /*b0b0*/  IADD3 R7, R24, -R2, RZ ;  /* 0x8000000218077210 */ /* 0x000fe40007ffe0ff */
[----:B------:R-:W-:Y:S02]  /*b0c0*/  SHF.R.S32.HI R2, RZ, 0x2, R57 ;  /* 0x00000002ff027819 */ /* 0x000fe40000011439 */
[----:B------:R-:W2:Y:S04]  /*b0d0*/  LDL.LU R57, [R1+0x10] ;  /* 0x0000100001397983 */ /* 0x000ea80000300800 */
[----:B------:R-:W3:Y:S01]  /*b0e0*/  LDL.64 R58, [R1+0x18] ;  /* 0x00001800013a7983 */ /* 0x000ee20000100a00 */
[----:B------:R-:W1:Y:S08]  /*b0f0*/  @P5 MUFU.LG2 R12, R12 ;  /* 0x0000000c000c5308 */ /* 0x000e700000000c00 */
[----:B------:R-:W4:Y:S01]  /*b100*/  @P4 MUFU.LG2 R9, R9 ;  /* 0x0000000900094308 */ /* 0x000f220000000c00 */
[----:B------:R-:W-:Y:S01]  /*b110*/  SHF.R.S32.HI R6, RZ, 0x1f, R17 ;  /* 0x0000001fff067819 */ /* 0x000fe20000011411 */
[----:B-1----:R-:W-:-:S04]  /*b120*/  @P5 FMUL.FTZ R12, R12, 0.69314718246459960938 ;  /* 0x3f3172180c0c5820 */ /* 0x002fc80000410000 */
[----:B------:R-:W-:Y:S02]  /*b130*/  @P5 FFMA.FTZ R52, R10, R135, R12 ;  /* 0x000000870a345223 */ /* 0x000fe4000001000c */
[----:B----4-:R-:W-:Y:S01]  /*b140*/  @P4 FMUL.FTZ R9, R9, 0.69314718246459960938 ;  /* 0x3f31721809094820 */ /* 0x010fe20000410000 */
[----:B------:R-:W-:-:S03]  /*b150*/  LEA R10, R0, R24, 0x9 ;  /* 0x00000018000a7211 */ /* 0x000fc600078e48ff */
[----:B------:R-:W-:Y:S02]  /*b160*/  @P4 FFMA.FTZ R51, R5, R134, R9 ;  /* 0x0000008605334223 */ /* 0x000fe40000010009 */
[----:B------:R-:W-:Y:S02]  /*b170*/  IMAD.IADD R5, R0, 0x1, -R3 ;  /* 0x0000000100057824 */ /* 0x000fe400078e0a03 */
[----:B------:R-:W-:-:S03]  /*b180*/  IMAD.SHL.U32 R0, R4, 0x20, RZ ;  /* 0x0000002004007824 */ /* 0x000fc600078e00ff */
[----:B------:R-:W-:Y:S01]  /*b190*/  LEA R4, R5, R2, 0x4 ;  /* 0x0000000205047211 */ /* 0x000fe200078e20ff */
[C---:B------:R-:W-:Y:S01]  /*b1a0*/  IMAD.SHL.U32 R5, R11.reuse, 0x40, RZ ;  /* 0x000000400b057824 */ /* 0x040fe200078e00ff */
[----:B------:R-:W-:Y:S01]  /*b1b0*/  LOP3.LUT R2, R0, 0xffffffc0, RZ, 0xc0, !PT ;  /* 0xffffffc000027812 */ /* 0x000fe200078ec0ff */
[----:B------:R-:W-:Y:S01]  /*b1c0*/  IMAD R0, R6, c[0x0][0x3e0], RZ ;  /* 0x0000f80006007a24 */ /* 0x000fe200078e02ff */
[----:B------:R-:W-:Y:S02]  /*b1d0*/  LOP3.LUT R3, R11, 0x1, RZ, 0xc0, !PT ;  /* 0x000000010b037812 */ /* 0x000fe400078ec0ff */
[----:B------:R-:W-:Y:S01]  /*b1e0*/  LEA R7, R7, R2, 0x3 ;  /* 0x0000000207077211 */ /* 0x000fe200078e18ff */
[----:B------:R-:W-:Y:S01]  /*b1f0*/  IMAD R8, R17, c[0x0][0x3e4], R0 ;  /* 0x0000f90011087a24 */ /* 0x000fe200078e0200 */
[----:B------:R-:W-:Y:S02]  /*b200*/  LOP3.LUT R5, R5, 0x1c0, RZ, 0xc0, !PT ;  /* 0x000001c005057812 */ /* 0x000fe400078ec0ff */
[----:B------:R-:W-:Y:S01]  /*b210*/  LEA R0, R55, R4, 0x7 ;  /* 0x0000000437007211 */ /* 0x000fe200078e38ff */
[----:B------:R-:W-:Y:S01]  /*b220*/  IMAD.IADD R7, R4, 0x1, R7 ;  /* 0x0000000104077824 */ /* 0x000fe200078e0207 */
[----:B------:R-:W-:Y:S01]  /*b230*/  ISETP.NE.U32.AND P4, PT, R3, 0x1, PT ;  /* 0x000000010300780c */ /* 0x000fe20003f85070 */
[----:B------:R-:W-:Y:S01]  /*b240*/  IMAD R56, R56, c[0x0][0x388], RZ ;  /* 0x0000e20038387a24 */ /* 0x000fe200078e02ff */
[----:B------:R-:W-:-:S02]  /*b250*/  LEA.HI R6, R5, R5, RZ, 0x1d ;  /* 0x0000000505067211 */ /* 0x000fc400078fe8ff */
[----:B------:R-:W-:Y:S02]  /*b260*/  SHF.R.S32.HI R4, RZ, 0x3, R54 ;  /* 0x00000003ff047819 */ /* 0x000fe40000011436 */
[----:B------:R-:W-:Y:S02]  /*b270*/  IADD3 R5, R0, 0x8, RZ ;  /* 0x0000000800057810 */ /* 0x000fe40007ffe0ff */
[----:B------:R-:W-:Y:S02]  /*b280*/  R2P PR, R11, 0x6 ;  /* 0x000000060b007804 */ /* 0x000fe40000000000 */
[----:B------:R-:W-:Y:S01]  /*b290*/  LEA R6, R10, R6, 0x1 ;  /* 0x000000060a067211 */ /* 0x000fe200078e08ff */
[----:B------:R-:W-:Y:S01]  /*b2a0*/  IMAD R24, R55, 0x80, R4 ;  /* 0x0000008037187824 */ /* 0x000fe200078e0204 */
[----:B------:R-:W-:Y:S02]  /*b2b0*/  IADD3 R3, R15, R47, RZ ;  /* 0x0000002f0f037210 */ /* 0x000fe40007ffe0ff */
[----:B------:R-:W-:-:S02]  /*b2c0*/  MOV R2, R14 ;  /* 0x0000000e00027202 */ /* 0x000fc40000000f00 */
[----:B------:R-:W-:Y:S02]  /*b2d0*/  LEA R10, R55, R7, 0x7 ;  /* 0x00000007370a7211 */ /* 0x000fe400078e38ff */
[----:B------:R-:W-:Y:S02]  /*b2e0*/  ISETP.GE.OR P5, PT, R5, R56, P3 ;  /* 0x000000380500720c */ /* 0x000fe40001fa6670 */
[----:B------:R-:W-:Y:S02]  /*b2f0*/  MOV R11, 0xfffffff0 ;  /* 0xfffffff0000b7802 */ /* 0x000fe40000000f00 */
[C---:B------:R-:W-:Y:S02]  /*b300*/  IADD3 R5, R0.reuse, 0x40, RZ ;  /* 0x0000004000057810 */ /* 0x040fe40007ffe0ff */
[----:B------:R-:W-:Y:S01]  /*b310*/  IADD3 R4, R0, 0x48, RZ ;  /* 0x0000004800047810 */ /* 0x000fe20007ffe0ff */
[----:B------:R-:W-:Y:S01]  /*b320*/  IMAD.WIDE.U32 R2, R17, c[0x0][0x3e0], R2 ;  /* 0x0000f80011027a25 */ /* 0x000fe200078e0002 */
[----:B------:R-:W-:-:S02]  /*b330*/  SEL R11, R11, 0x10, !P4 ;  /* 0x000000100b0b7807 */ /* 0x000fc40006000000 */
[-C--:B------:R-:W-:Y:S01]  /*b340*/  ISETP.GE.OR P6, PT, R0, R56.reuse, P3 ;  /* 0x000000380000720c */ /* 0x080fe20001fc6670 */
[----:B------:R-:W-:Y:S01]  /*b350*/  @P0 IMAD.HI.U32 R7, R10, c[0x0][0x4ec], RZ ;  /* 0x00013b000a070a27 */ /* 0x000fe200078e00ff */
[-C--:B------:R-:W-:Y:S02]  /*b360*/  ISETP.GE.OR P4, PT, R5, R56.reuse, P3 ;  /* 0x000000380500720c */ /* 0x080fe40001f86670 */
[----:B------:R-:W-:Y:S02]  /*b370*/  ISETP.GE.OR P3, PT, R4, R56, P3 ;  /* 0x000000380400720c */ /* 0x000fe40001f66670 */
[----:B------:R-:W-:Y:S01]  /*b380*/  SHF.R.S32.HI R4, RZ, 0x1f, R48 ;  /* 0x0000001fff047819 */ /* 0x000fe20000011430 */
[----:B------:R-:W-:Y:S01]  /*b390*/  IMAD.IADD R3, R3, 0x1, R8 ;  /* 0x0000000103037824 */ /* 0x000fe200078e0208 */
[----:B------:R-:W-:Y:S02]  /*b3a0*/  MOV R5, R10 ;  /* 0x0000000a00057202 */ /* 0x000fe40000000f00 */
[----:B------:R-:W-:-:S02]  /*b3b0*/  SHF.L.U32 R0, R6, 0x1, RZ ;  /* 0x0000000106007819 */ /* 0x000fc400000006ff */
[----:B------:R-:W-:Y:S01]  /*b3c0*/  @P0 SHF.R.U32.HI R5, RZ, c[0x0][0x4f0], R7 ;  /* 0x00013c00ff050a19 */ /* 0x000fe20000011607 */
[----:B------:R-:W-:Y:S01]  /*b3d0*/  IMAD R6, R4, c[0x0][0x3d8], RZ ;  /* 0x0000f60004067a24 */ /* 0x000fe200078e02ff */
[----:B------:R-:W-:Y:S01]  /*b3e0*/  F2FP.BF16.PACK_AB R12, R147, R146 ;  /* 0x00000092930c723e */ /* 0x000fe200000010ff */
[----:B------:R-:W-:Y:S01]  /*b3f0*/  IMAD.WIDE.U32 R14, R48, c[0x0][0x3d8], R2 ;  /* 0x0000f600300e7a25 */ /* 0x000fe200078e0002 */
[----:B------:R-:W-:Y:S02]  /*b400*/  IADD3 R7, R0, 0x80, RZ ;  /* 0x0000008000077810 */ /* 0x000fe40007ffe0ff */
[----:B------:R-:W-:Y:S01]  /*b410*/  IADD3 R2, -R5, RZ, RZ ;  /* 0x000000ff05027210 */ /* 0x000fe20007ffe1ff */
[----:B------:R-:W-:Y:S01]  /*b420*/  IMAD R17, R48, c[0x0][0x3dc], R6 ;  /* 0x0000f70030117a24 */ /* 0x000fe200078e0206 */
[----:B------:R-:W-:Y:S01]  /*b430*/  F2FP.BF16.PACK_AB R9, R145, R144 ;  /* 0x000000909109723e */ /* 0x000fe200000010ff */
[C---:B------:R-:W-:Y:S01]  /*b440*/  IMAD.IADD R4, R0.reuse, 0x1, R11 ;  /* 0x0000000100047824 */ /* 0x040fe200078e020b */
[----:B------:R-:W-:Y:S01]  /*b450*/  IADD3 R6, R0, 0xc0, RZ ;  /* 0x000000c000067810 */ /* 0x000fe20007ffe0ff */
[----:B------:R1:W-:Y:S01]  /*b460*/  STS [R0+0x480], R12 ;  /* 0x0004800c00007388 */ /* 0x0003e20000000800 */
[----:B------:R-:W-:-:S02]  /*b470*/  F2FP.BF16.PACK_AB R16, R155, R16 ;  /* 0x000000109b10723e */ /* 0x000fc400000010ff */
[----:B------:R-:W-:Y:S01]  /*b480*/  @P2 IADD3 R6, R7, -0x40, RZ ;  /* 0xffffffc007062810 */ /* 0x000fe20007ffe0ff */
[----:B------:R-:W-:Y:S01]  /*b490*/  IMAD R7, R2, c[0x0][0x4e8], R10 ;  /* 0x00013a0002077a24 */ /* 0x000fe200078e020a */
[----:B------:R-:W-:Y:S01]  /*b4a0*/  F2FP.BF16.PACK_AB R13, R153, R13 ;  /* 0x0000000d990d723e */ /* 0x000fe200000010ff */
[----:B------:R4:W-:Y:S01]  /*b4b0*/  STS [R0+0x80], R9 ;  /* 0x0000800900007388 */ /* 0x0009e20000000800 */
[----:B------:R-:W-:Y:S02]  /*b4c0*/  F2FP.BF16.PACK_AB R19, R141, R140 ;  /* 0x0000008c8d13723e */ /* 0x000fe400000010ff */
[----:B------:R-:W-:Y:S01]  /*b4d0*/  F2FP.BF16.PACK_AB R18, R143, R142 ;  /* 0x0000008e8f12723e */ /* 0x000fe200000010ff */
[----:B------:R4:W-:Y:S01]  /*b4e0*/  STS [R4+0x480], R16 ;  /* 0x0004801004007388 */ /* 0x0009e20000000800 */
[----:B------:R-:W-:Y:S02]  /*b4f0*/  F2FP.BF16.PACK_AB R20, R149, R20 ;  /* 0x000000149514723e */ /* 0x000fe400000010ff */
[----:B------:R-:W-:-:S02]  /*b500*/  F2FP.BF16.PACK_AB R23, R151, R23 ;  /* 0x000000179717723e */ /* 0x000fc400000010ff */
[----:B------:R-:W-:Y:S02]  /*b510*/  SHF.R.S32.HI R3, RZ, 0x1f, R5 ;  /* 0x0000001fff037819 */ /* 0x000fe40000011405 */
[----:B------:R-:W-:Y:S02]  /*b520*/  IADD3 R8, P0, R5, R34, RZ ;  /* 0x0000002205087210 */ /* 0x000fe40007f1e0ff */
[----:B------:R-:W-:Y:S02]  /*b530*/  SHF.R.S32.HI R2, RZ, 0x1f, R7 ;  /* 0x0000001fff027819 */ /* 0x000fe40000011407 */
[----:B-1----:R-:W-:Y:S01]  /*b540*/  MOV R12, 0x20 ;  /* 0x00000020000c7802 */ /* 0x002fe20000000f00 */
[----:B------:R-:W-:Y:S01]  /*b550*/  STS [R4+0x80], R13 ;  /* 0x0000800d04007388 */ /* 0x000fe20000000800 */
[----:B------:R-:W-:-:S03]  /*b560*/  F2FP.BF16.PACK_AB R22, R157, R22 ;  /* 0x000000169d16723e */ /* 0x000fc600000010ff */
[----:B------:R-:W-:Y:S01]  /*b570*/  STS [R0+0x2080], R19 ;  /* 0x0020801300007388 */ /* 0x000fe20000000800 */
[----:B----4-:R-:W-:Y:S02]  /*b580*/  IADD3.X R9, R3, R35, R53, P0, !PT ;  /* 0x0000002303097210 */ /* 0x010fe400007fe435 */
[----:B------:R-:W-:Y:S01]  /*b590*/  SEL R16, R12, 0xffffffe0, !P1 ;  /* 0xffffffe00c107807 */ /* 0x000fe20004800000 */
[----:B------:R1:W-:Y:S01]  /*b5a0*/  STS [R0+0x2480], R18 ;  /* 0x0024801200007388 */ /* 0x0003e20000000800 */
[----:B------:R-:W-:Y:S02]  /*b5b0*/  F2FP.BF16.PACK_AB R21, R159, R21 ;  /* 0x000000159f15723e */ /* 0x000fe400000010ff */
[----:B------:R-:W-:Y:S01]  /*b5c0*/  IADD3 R5, R16, R4, RZ ;  /* 0x0000000410057210 */ /* 0x000fe20007ffe0ff */
[----:B------:R-:W-:Y:S01]  /*b5d0*/  STS [R4+0x2080], R20 ;  /* 0x0020801404007388 */ /* 0x000fe20000000800 */
[----:B------:R-:W-:-:S03]  /*b5e0*/  F2FP.BF16.PACK_AB R25, R169, R25 ;  /* 0x00000019a919723e */ /* 0x000fc600000010ff */
[----:B------:R4:W-:Y:S01]  /*b5f0*/  STS [R4+0x2480], R23 ;  /* 0x0024801704007388 */ /* 0x0009e20000000800 */
[----:B------:R-:W-:Y:S02]  /*b600*/  F2FP.BF16.PACK_AB R26, R171, R26 ;  /* 0x0000001aab1a723e */ /* 0x000fe400000010ff */
[----:B------:R-:W-:Y:S02]  /*b610*/  F2FP.BF16.PACK_AB R28, R161, R28 ;  /* 0x0000001ca11c723e */ /* 0x000fe400000010ff */
[----:B------:R-:W-:Y:S01]  /*b620*/  F2FP.BF16.PACK_AB R27, R163, R27 ;  /* 0x0000001ba31b723e */ /* 0x000fe200000010ff */
[----:B-1----:R-:W-:Y:S02]  /*b630*/  IMAD.IADD R0, R0, 0x1, R16 ;  /* 0x0000000100007824 */ /* 0x002fe400078e0210 */
[----:B----4-:R-:W-:Y:S02]  /*b640*/  IMAD R4, R2, c[0x0][0x488], RZ ;  /* 0x0001220002047a24 */ /* 0x010fe400078e02ff */
[C---:B------:R-:W-:Y:S01]  /*b650*/  IMAD.WIDE.U32 R2, R7.reuse, c[0x0][0x488], R8 ;  /* 0x0001220007027a25 */ /* 0x040fe200078e0008 */
[----:B------:R-:W-:Y:S03]  /*b660*/  STS [R0+0x80], R22 ;  /* 0x0000801600007388 */ /* 0x000fe60000000800 */
[----:B------:R-:W-:Y:S01]  /*b670*/  IMAD R7, R7, c[0x0][0x48c], R4 ;  /* 0x0001230007077a24 */ /* 0x000fe200078e0204 */
[----:B------:R-:W-:Y:S01]  /*b680*/  STS [R0+0x480], R21 ;  /* 0x0004801500007388 */ /* 0x000fe20000000800 */
[----:B------:R-:W-:-:S03]  /*b690*/  LEA R4, P0, R2, c[0x0][0x450], 0x2 ;  /* 0x0001140002047a11 */ /* 0x000fc600078010ff */
[----:B------:R-:W-:Y:S04]  /*b6a0*/  STS [R5+0x80], R25 ;  /* 0x0000801905007388 */ /* 0x000fe80000000800 */
[----:B------:R-:W-:Y:S04]  /*b6b0*/  STS [R5+0x480], R26 ;  /* 0x0004801a05007388 */ /* 0x000fe80000000800 */
[----:B------:R-:W-:Y:S04]  /*b6c0*/  STS [R0+0x2080], R28 ;  /* 0x0020801c00007388 */ /* 0x000fe80000000800 */
[----:B------:R1:W-:Y:S01]  /*b6d0*/  STS [R0+0x2480], R27 ;  /* 0x0024801b00007388 */ /* 0x0003e20000000800 */
[----:B------:R-:W-:-:S02]  /*b6e0*/  F2FP.BF16.PACK_AB R30, R165, R30 ;  /* 0x0000001ea51e723e */ /* 0x000fc400000010ff */
[----:B------:R-:W-:Y:S02]  /*b6f0*/  F2FP.BF16.PACK_AB R29, R167, R29 ;  /* 0x0000001da71d723e */ /* 0x000fe400000010ff */
[----:B------:R-:W-:Y:S02]  /*b700*/  F2FP.BF16.PACK_AB R32, R173, R32 ;  /* 0x00000020ad20723e */ /* 0x000fe400000010ff */
[----:B------:R-:W-:Y:S01]  /*b710*/  F2FP.BF16.PACK_AB R31, R175, R31 ;  /* 0x0000001faf1f723e */ /* 0x000fe200000010ff */
[----:B------:R-:W-:Y:S01]  /*b720*/  STS [R5+0x2080], R30 ;  /* 0x0020801e05007388 */ /* 0x000fe20000000800 */
[----:B------:R-:W-:Y:S02]  /*b730*/  F2FP.BF16.PACK_AB R44, R121, R44 ;  /* 0x0000002c792c723e */ /* 0x000fe400000010ff */
[----:B------:R-:W-:Y:S01]  /*b740*/  F2FP.BF16.PACK_AB R43, R123, R43 ;  /* 0x0000002b7b2b723e */ /* 0x000fe200000010ff */
[----:B------:R-:W-:Y:S01]  /*b750*/  STS [R5+0x2480], R29 ;  /* 0x0024801d05007388 */ /* 0x000fe20000000800 */
[----:B------:R-:W-:-:S02]  /*b760*/  F2FP.BF16.PACK_AB R46, R177, R46 ;  /* 0x0000002eb12e723e */ /* 0x000fc400000010ff */
[----:B------:R-:W-:Y:S02]  /*b770*/  F2FP.BF16.PACK_AB R178, R179, R178 ;  /* 0x000000b2b3b2723e */ /* 0x000fe400000010ff */
[----:B-1----:R-:W-:Y:S02]  /*b780*/  IADD3 R0, R3, R7, RZ ;  /* 0x0000000703007210 */ /* 0x002fe40007ffe0ff */
[----:B------:R-:W-:Y:S02]  /*b790*/  IADD3 R3, R16, 0x400, R6 ;  /* 0x0000040010037810 */ /* 0x000fe40007ffe006 */
[----:B------:R-:W-:Y:S02]  /*b7a0*/  LEA.HI.X R2, R2, c[0x0][0x454], R0, 0x2, P0 ;  /* 0x0001150002027a11 */ /* 0x000fe400000f1400 */
[C---:B------:R-:W-:Y:S01]  /*b7b0*/  IADD3 R0, R11.reuse, R6, RZ ;  /* 0x000000060b007210 */ /* 0x040fe20007ffe0ff */
[----:B------:R-:W-:Y:S01]  /*b7c0*/  IMAD.IADD R7, R11, 0x1, R3 ;  /* 0x000000010b077824 */ /* 0x000fe200078e0203 */
[----:B------:R-:W-:Y:S01]  /*b7d0*/  F2FP.BF16.PACK_AB R45, R117, R45 ;  /* 0x0000002d752d723e */ /* 0x000fe200000010ff */
[----:B------:R-:W-:Y:S01]  /*b7e0*/  SHFL.IDX PT, R13, R2, RZ, 0x1c1f ;  /* 0x001c1fff020d7589 */ /* 0x000fe200000e0000 */
[----:B------:R-:W-:Y:S01]  /*b7f0*/  F2FP.BF16.PACK_AB R118, R119, R118 ;  /* 0x000000767776723e */ /* 0x000fe200000010ff */
[----:B------:R-:W-:Y:S01]  /*b800*/  IMAD.IADD R3, R16, 0x1, R0 ;  /* 0x0000000110037824 */ /* 0x000fe200078e0200 */
[----:B------:R-:W-:Y:S01]  /*b810*/  F2FP.BF16.PACK_AB R42, R181, R42 ;  /* 0x0000002ab52a723e */ /* 0x000fe200000010ff */
[----:B------:R-:W-:Y:S01]  /*b820*/  SHFL.IDX PT, R11, R2, 0x1, 0x1c1f ;  /* 0x003c1f00020b7f89 */ /* 0x000fe200000e0000 */
[----:B------:R-:W-:-:S03]  /*b830*/  F2FP.BF16.PACK_AB R41, R183, R41 ;  /* 0x00000029b729723e */ /* 0x000fc600000010ff */
[----:B------:R-:W-:Y:S01]  /*b840*/  SHFL.IDX PT, R9, R2, 0x2, 0x1c1f ;  /* 0x005c1f0002097f89 */ /* 0x000fe200000e0000 */
[----:B------:R-:W-:-:S03]  /*b850*/  F2FP.BF16.PACK_AB R38, R185, R184 ;  /* 0x000000b8b926723e */ /* 0x000fc600000010ff */
[----:B------:R1:W-:Y:S01]  /*b860*/  SHFL.IDX PT, R5, R2, 0x3, 0x1c1f ;  /* 0x007c1f0002057f89 */ /* 0x0003e200000e0000 */
[----:B------:R-:W-:-:S03]  /*b870*/  F2FP.BF16.PACK_AB R37, R187, R37 ;  /* 0x00000025bb25723e */ /* 0x000fc600000010ff */
[----:B------:R2:W-:Y:S01]  /*b880*/  STS [R6], R32 ;  /* 0x0000002006007388 */ /* 0x0005e20000000800 */
[----:B------:R-:W-:-:S03]  /*b890*/  F2FP.BF16.PACK_AB R40, R125, R40 ;  /* 0x000000287d28723e */ /* 0x000fc600000010ff */
[----:B------:R-:W-:Y:S01]  /*b8a0*/  STS [R6+0x400], R31 ;  /* 0x0004001f06007388 */ /* 0x000fe20000000800 */
[----:B------:R-:W-:-:S03]  /*b8b0*/  F2FP.BF16.PACK_AB R39, R127, R39 ;  /* 0x000000277f27723e */ /* 0x000fc600000010ff */
[----:B------:R-:W-:Y:S01]  /*b8c0*/  STS [R0], R44 ;  /* 0x0000002c00007388 */ /* 0x000fe20000000800 */
[----:B------:R-:W-:-:S03]  /*b8d0*/  F2FP.BF16.PACK_AB R36, R129, R36 ;  /* 0x000000248124723e */ /* 0x000fc600000010ff */
[----:B------:R-:W-:Y:S01]  /*b8e0*/  STS [R0+0x400], R43 ;  /* 0x0004002b00007388 */ /* 0x000fe20000000800 */
[----:B------:R-:W-:-:S03]  /*b8f0*/  F2FP.BF16.PACK_AB R33, R131, R33 ;  /* 0x000000218321723e */ /* 0x000fc600000010ff */
[----:B------:R-:W-:Y:S01]  /*b900*/  STS [R6+0x2000], R46 ;  /* 0x0020002e06007388 */ /* 0x000fe20000000800 */
[----:B-1----:R-:W-:-:S03]  /*b910*/  IADD3 R2, R16, R6, RZ ;  /* 0x0000000610027210 */ /* 0x002fc60007ffe0ff */
[----:B------:R-:W-:Y:S04]  /*b920*/  STS [R6+0x2400], R178 ;  /* 0x002400b206007388 */ /* 0x000fe80000000800 */
[----:B------:R-:W-:Y:S04]  /*b930*/  STS [R0+0x2000], R45 ;  /* 0x0020002d00007388 */ /* 0x000fe80000000800 */
[----:B------:R1:W-:Y:S04]  /*b940*/  STS [R0+0x2400], R118 ;  /* 0x0024007600007388 */ /* 0x0003e80000000800 */
[----:B------:R-:W-:Y:S04]  /*b950*/  STS [R2], R42 ;  /* 0x0000002a02007388 */ /* 0x000fe80000000800 */
[----:B------:R-:W-:Y:S04]  /*b960*/  STS [R2+0x400], R41 ;  /* 0x0004002902007388 */ /* 0x000fe80000000800 */
[----:B------:R-:W-:Y:S04]  /*b970*/  STS [R3], R38 ;  /* 0x0000002603007388 */ /* 0x000fe80000000800 */
[----:B------:R-:W-:Y:S04]  /*b980*/  STS [R7], R37 ;  /* 0x0000002507007388 */ /* 0x000fe80000000800 */
[----:B------:R-:W-:Y:S04]  /*b990*/  STS [R2+0x2000], R40 ;  /* 0x0020002802007388 */ /* 0x000fe80000000800 */
[----:B------:R-:W-:Y:S04]  /*b9a0*/  STS [R2+0x2400], R39 ;  /* 0x0024002702007388 */ /* 0x000fe80000000800 */
[----:B------:R-:W-:Y:S04]  /*b9b0*/  STS [R3+0x2000], R36 ;  /* 0x0020002403007388 */ /* 0x000fe80000000800 */
[----:B------:R-:W-:Y:S04]  /*b9c0*/  STS [R7+0x2000], R33 ;  /* 0x0020002107007388 */ /* 0x000fe80000000800 */
[----:B------:R-:W4:Y:S04]  /*b9d0*/  SHFL.IDX PT, R12, R4, RZ, 0x1c1f ;  /* 0x001c1fff040c7589 */ /* 0x000f2800000e0000 */
[----:B------:R-:W-:Y:S06]  /*b9e0*/  BAR.SYNC.DEFER_BLOCKING 0x1, 0x80 ;  /* 0x0042000000007b1d */ /* 0x000fec0000010000 */
[----:B------:R-:W3:Y:S04]  /*b9f0*/  SHFL.IDX PT, R10, R4, 0x1, 0x1c1f ;  /* 0x003c1f00040a7f89 */ /* 0x000ee800000e0000 */
[----:B------:R-:W3:Y:S04]  /*ba00*/  SHFL.IDX PT, R8, R4, 0x2, 0x1c1f ;  /* 0x005c1f0004087f89 */ /* 0x000ee800000e0000 */
[----:B------:R-:W3:Y:S01]  /*ba10*/  SHFL.IDX PT, R4, R4, 0x3, 0x1c1f ;  /* 0x007c1f0004047f89 */ /* 0x000ee200000e0000 */
[----:B--2---:R-:W-:-:S02]  /*ba20*/  SHF.L.U32 R32, R57, 0x1, RZ ;  /* 0x0000000139207819 */ /* 0x004fc400000006ff */
[----:B-1----:R-:W-:Y:S01]  /*ba30*/  IADD3 R0, R15, R17, RZ ;  /* 0x000000110f007210 */ /* 0x002fe20007ffe0ff */
[----:B----4-:R-:W-:Y:S01]  /*ba40*/  @!P6 ST.E [R12.64], R52 ;  /* 0x000000340c00e985 */ /* 0x010fe2000c101908 */
[----:B------:R-:W-:-:S03]  /*ba50*/  LEA R2, P0, R14, c[0x0][0x380], 0x1 ;  /* 0x0000e0000e027a11 */ /* 0x000fc600078008ff */
[----:B---3--:R-:W-:Y:S04]  /*ba60*/  @!P5 ST.E [R10.64], R51 ;  /* 0x000000330a00d985 */ /* 0x008fe8000c101908 */
[----:B------:R-:W-:Y:S04]  /*ba70*/  @!P4 ST.E [R8.64], R50 ;  /* 0x000000320800c985 */ /* 0x000fe8000c101908 */
[----:B------:R-:W-:Y:S04]  /*ba80*/  @!P3 ST.E [R4.64], R49 ;  /* 0x000000310400b985 */ /* 0x000fe8000c101908 */
[----:B------:R-:W-:Y:S01]  /*ba90*/  LDS.128 R28, [R32+0x80] ;  /* 0x00008000201c7984 */ /* 0x000fe20000000c00 */
[----:B------:R-:W-:-:S03]  /*baa0*/  LEA.HI.X R0, R14, c[0x0][0x384], R0, 0x1, P0 ;  /* 0x0000e1000e007a11 */ /* 0x000fc600000f0c00 */
[----:B------:R-:W-:Y:S04]  /*bab0*/  LDS.128 R20, [R32+0x880] ;  /* 0x0008800020147984 */ /* 0x000fe80000000c00 */
[----:B------:R-:W-:Y:S04]  /*bac0*/  SHFL.IDX PT, R10, R2, RZ, 0x181f ;  /* 0x00181fff020a7589 */ /* 0x000fe800000e0000 */
[----:B------:R-:W1:Y:S01]  /*bad0*/  SHFL.IDX PT, R11, R0, RZ, 0x181f ;  /* 0x00181fff000b7589 */ /* 0x000e6200000e0000 */
[----:B------:R-:W-:-:S03]  /*bae0*/  ISETP.GE.AND P6, PT, R58, c[0x0][0x3c8], PT ;  /* 0x0000f2003a007a0c */ /* 0x000fc60003fc6270 */
[----:B------:R-:W-:Y:S04]  /*baf0*/  LDS.128 R52, [R32+0x1080] ;  /* 0x0010800020347984 */ /* 0x000fe80000000c00 */
[----:B------:R-:W-:Y:S04]  /*bb00*/  LDS.128 R48, [R32+0x1880] ;  /* 0x0018800020307984 */ /* 0x000fe80000000c00 */
[----:B------:R-:W-:Y:S04]  /*bb10*/  LDS.128 R44, [R32+0x2080] ;  /* 0x00208000202c7984 */ /* 0x000fe80000000c00 */
[----:B------:R-:W-:Y:S01]  /*bb20*/  LDS.128 R40, [R32+0x2880] ;  /* 0x0028800020287984 */ /* 0x000fe20000000c00 */
[----:B------:R-:W-:-:S03]  /*bb30*/  ISETP.GE.OR P0, PT, R24, R56, P6 ;  /* 0x000000381800720c */ /* 0x000fc60003706670 */
[----:B------:R-:W-:Y:S04]  /*bb40*/  LDS.128 R36, [R32+0x3080] ;  /* 0x0030800020247984 */ /* 0x000fe80000000c00 */
[----:B------:R-:W-:Y:S04]  /*bb50*/  SHFL.IDX PT, R8, R2, 0x1, 0x181f ;  /* 0x00381f0002087f89 */ /* 0x000fe800000e0000 */
[----:B------:R-:W2:Y:S01]  /*bb60*/  SHFL.IDX PT, R9, R0, 0x1, 0x181f ;  /* 0x00381f0000097f89 */ /* 0x000ea200000e0000 */
[----:B------:R-:W-:-:S03]  /*bb70*/  IADD3 R3, R24, 0x10, RZ ;  /* 0x0000001018037810 */ /* 0x000fc60007ffe0ff */
[----:B------:R-:W-:Y:S04]  /*bb80*/  SHFL.IDX PT, R6, R2, 0x2, 0x181f ;  /* 0x00581f0002067f89 */ /* 0x000fe800000e0000 */
[----:B------:R-:W3:Y:S01]  /*bb90*/  SHFL.IDX PT, R7, R0, 0x2, 0x181f ;  /* 0x00581f0000077f89 */ /* 0x000ee200000e0000 */
[----:B------:R-:W-:-:S03]  /*bba0*/  ISETP.GE.OR P5, PT, R3, R56, P6 ;  /* 0x000000380300720c */ /* 0x000fc600037a6670 */
[----:B------:R-:W-:Y:S04]  /*bbb0*/  SHFL.IDX PT, R4, R2, 0x3, 0x181f ;  /* 0x00781f0002047f89 */ /* 0x000fe800000e0000 */
[----:B------:R-:W-:Y:S01]  /*bbc0*/  SHFL.IDX PT, R5, R0, 0x3, 0x181f ;  /* 0x00781f0000057f89 */ /* 0x000fe200000e0000 */
[----:B------:R-:W-:-:S03]  /*bbd0*/  IADD3 R3, R24, 0x40, RZ ;  /* 0x0000004018037810 */ /* 0x000fc60007ffe0ff */
[----:B------:R-:W-:Y:S04]  /*bbe0*/  SHFL.IDX PT, R12, R2, 0x4, 0x181f ;  /* 0x00981f00020c7f89 */ /* 0x000fe800000e0000 */
[----:B------:R-:W4:Y:S01]  /*bbf0*/  SHFL.IDX PT, R13, R0, 0x4, 0x181f ;  /* 0x00981f00000d7f89 */ /* 0x000f2200000e0000 */
[----:B------:R-:W-:-:S03]  /*bc00*/  IADD3 R14, R24, 0x30, RZ ;  /* 0x00000030180e7810 */ /* 0x000fc60007ffe0ff */
[----:B------:R-:W-:Y:S04]  /*bc10*/  SHFL.IDX PT, R16, R2, 0x5, 0x181f ;  /* 0x00b81f0002107f89 */ /* 0x000fe800000e0000 */
[----:B------:R-:W-:Y:S01]  /*bc20*/  SHFL.IDX PT, R17, R0, 0x5, 0x181f ;  /* 0x00b81f0000117f89 */ /* 0x000fe200000e0000 */
[----:B------:R-:W-:-:S03]  /*bc30*/  IADD3 R15, R24, 0x20, RZ ;  /* 0x00000020180f7810 */ /* 0x000fc60007ffe0ff */
[----:B------:R-:W-:Y:S04]  /*bc40*/  SHFL.IDX PT, R18, R2, 0x6, 0x181f ;  /* 0x00d81f0002127f89 */ /* 0x000fe800000e0000 */
[----:B------:R-:W4:Y:S01]  /*bc50*/  SHFL.IDX PT, R19, R0, 0x6, 0x181f ;  /* 0x00d81f0000137f89 */ /* 0x000f2200000e0000 */
[-C--:B------:R-:W-:Y:S01]  /*bc60*/  ISETP.GE.OR P2, PT, R3, R56.reuse, P6 ;  /* 0x000000380300720c */ /* 0x080fe20003746670 */
[----:B-1----:R-:W-:Y:S01]  /*bc70*/  @!P0 IMAD.WIDE R10, R58, 0x2, R10 ;  /* 0x000000023a0a8825 */ /* 0x002fe200078e020a */
[-C--:B------:R-:W-:Y:S01]  /*bc80*/  ISETP.GE.OR P3, PT, R14, R56.reuse, P6 ;  /* 0x000000380e00720c */ /* 0x080fe20003766670 */
[----:B------:R-:W1:Y:S01]  /*bc90*/  LDS.128 R32, [R32+0x3880] ;  /* 0x0038800020207984 */ /* 0x000e620000000c00 */
[----:B------:R-:W-:Y:S02]  /*bca0*/  IADD3 R3, R24, 0x50, RZ ;  /* 0x0000005018037810 */ /* 0x000fe40007ffe0ff */
[----:B------:R-:W-:-:S02]  /*bcb0*/  ISETP.GE.OR P4, PT, R15, R56, P6 ;  /* 0x000000380f00720c */ /* 0x000fc40003786670 */
[----:B------:R-:W-:Y:S01]  /*bcc0*/  IADD3 R14, R24, 0x60, RZ ;  /* 0x00000060180e7810 */ /* 0x000fe20007ffe0ff */
[----:B------:R-:W-:Y:S01]  /*bcd0*/  @!P0 ST.E.128 [R10.64], R28 ;  /* 0x0000001c0a008985 */ /* 0x000fe2000c101d08 */
[-C--:B------:R-:W-:Y:S02]  /*bce0*/  ISETP.GE.OR P1, PT, R3, R56.reuse, P6 ;  /* 0x000000380300720c */ /* 0x080fe40003726670 */
[----:B------:R-:W-:Y:S01]  /*bcf0*/  ISETP.GE.OR P0, PT, R14, R56, P6 ;  /* 0x000000380e00720c */ /* 0x000fe20003706670 */
[----:B------:R1:W1:Y:S01]  /*bd00*/  SHFL.IDX PT, R11, R0, 0x7, 0x181f ;  /* 0x00f81f00000b7f89 */ /* 0x00026200000e0000 */
[----:B--2---:R-:W-:-:S05]  /*bd10*/  @!P5 IMAD.WIDE R8, R58, 0x2, R8 ;  /* 0x000000023a08d825 */ /* 0x004fca00078e0208 */
[----:B------:R-:W-:Y:S01]  /*bd20*/  @!P5 ST.E.128 [R8.64], R20 ;  /* 0x000000140800d985 */ /* 0x000fe2000c101d08 */
[----:B---3--:R-:W-:-:S03]  /*bd30*/  @!P4 IMAD.WIDE R14, R58, 0x2, R6 ;  /* 0x000000023a0ec825 */ /* 0x008fc600078e0206 */
[----:B------:R2:W3:Y:S01]  /*bd40*/  SHFL.IDX PT, R10, R2, 0x7, 0x181f ;  /* 0x00f81f00020a7f89 */ /* 0x0004e200000e0000 */
[----:B----4-:R-:W-:Y:S01]  /*bd50*/  @!P2 IMAD.WIDE R6, R58, 0x2, R12 ;  /* 0x000000023a06a825 */ /* 0x010fe200078e020c */
[----:B-1----:R-:W-:-:S04]  /*bd60*/  IADD3 R0, R24, 0x70, RZ ;  /* 0x0000007018007810 */ /* 0x002fc80007ffe0ff */
[----:B------:R-:W-:Y:S01]  /*bd70*/  ISETP.GE.OR P6, PT, R0, R56, P6 ;  /* 0x000000380000720c */ /* 0x000fe200037c6670 */
[----:B------:R1:W-:Y:S01]  /*bd80*/  @!P4 ST.E.128 [R14.64], R52 ;  /* 0x000000340e00c985 */ /* 0x0003e2000c101d08 */
[----:B--2---:R-:W-:-:S04]  /*bd90*/  @!P0 IMAD.WIDE R2, R58, 0x2, R18 ;  /* 0x000000023a028825 */ /* 0x004fc800078e0212 */
[----:B------:R-:W-:-:S04]  /*bda0*/  @!P3 IMAD.WIDE R8, R58, 0x2, R4 ;  /* 0x000000023a08b825 */ /* 0x000fc800078e0204 */
[----:B------:R-:W-:Y:S01]  /*bdb0*/  @!P1 IMAD.WIDE R4, R58, 0x2, R16 ;  /* 0x000000023a049825 */ /* 0x000fe200078e0210 */
[----:B------:R1:W-:Y:S04]  /*bdc0*/  @!P3 ST.E.128 [R8.64], R48 ;  /* 0x000000300800b985 */ /* 0x0003e8000c101d08 */
[----:B------:R1:W-:Y:S04]  /*bdd0*/  @!P2 ST.E.128 [R6.64], R44 ;  /* 0x0000002c0600a985 */ /* 0x0003e8000c101d08 */
[----:B------:R1:W-:Y:S04]  /*bde0*/  @!P1 ST.E.128 [R4.64], R40 ;  /* 0x0000002804009985 */ /* 0x0003e8000c101d08 */
[----:B------:R1:W-:Y:S01]  /*bdf0*/  @!P0 ST.E.128 [R2.64], R36 ;  /* 0x0000002402008985 */ /* 0x0003e2000c101d08 */
[----:B------:R-:W-:Y:S05]  /*be00*/  @P6 EXIT ;  /* 0x000000000000694d */ /* 0x000fea0003800000 */
[----:B-1-3--:R-:W-:-:S05]  /*be10*/  IMAD.WIDE R2, R58, 0x2, R10 ;  /* 0x000000023a027825 */ /* 0x00afca00078e020a */
[----:B------:R-:W-:Y:S01]  /*be20*/  ST.E.128 [R2.64], R32 ;  /* 0x0000002002007985 */ /* 0x000fe2000c101d08 */
[----:B------:R-:W-:Y:S05]  /*be30*/  EXIT ;  /* 0x000000000000794d */ /* 0x000fea0003800000 */
.L_x_4:
[----:B------:R-:W-:-:S00]  /*be40*/  BRA `(.L_x_4) ;  /* 0xfffffff000007947 */ /* 0x000fc0000383ffff */
[----:B------:R-:W-:-:S00]  /*be50*/  NOP ;  /* 0x0000000000007918 */ /* 0x000fc00000000000 */
        /* <DEDUP_REMOVED lines=10> */
.L_x_735:


//--------------------- .text._ZN7cutlass13device_kernelIN5flash19enable_sm80_to_sm89INS1_16FlashAttnFwdSm80INS1_25CollectiveMainloopFwdSm80ILi4ELi1ELb0EN4cute5tupleIJNS5_1CILi128EEENS7_ILi112EEENS7_ILi64EEEEEELi64ENS_10bfloat16_tEfNS_4arch4Sm80ELb0ELb0ELb0ELb1ELb0ELb0ELb1ELb0EEENS1_21CollectiveEpilogueFwdINS6_IJS8_SA_S9_EEENS6_IJNS7_ILi1EEESI_SI_EEESC_SE_Li128ELb1ELb1ELb0ELb0EEENS1_19SingleTileSchedulerILb1ELb0ELb1ELi128EEEEEEEEEvNT_6ParamsE --------------------------
	.section	.text._ZN7cutlass13device_kernelIN5flash19enable_sm80_to_sm89INS1_16FlashAttnFwdSm80INS1_25CollectiveMainloopFwdSm80ILi4ELi1ELb0EN4cute5tupleIJNS5_1CILi128EEENS7_ILi112EEENS7_ILi64EEEEEELi64ENS_10bfloat16_tEfNS_4arch4Sm80ELb0ELb0ELb0ELb1ELb0ELb0ELb1ELb0EEENS1_21CollectiveEpilogueFwdINS6_IJS8_SA_S9_EEENS6_IJNS7_ILi1EEESI_SI_EEESC_SE_Li128ELb1ELb1ELb0ELb0EEENS1_19SingleTileSchedulerILb1ELb0ELb1ELi128EEEEEEEEEvNT_6ParamsE,"ax",@progbits
	.sectioninfo	@"SHI_REGISTERS=255"
	.align	128
.text._ZN7cutlass13device_kernelIN5flash19enable_sm80_to_sm89INS1_16FlashAttnFwdSm80INS1_25CollectiveMainloopFwdSm80ILi4ELi1ELb0EN4cute5tupleIJNS5_1CILi128EEENS7_ILi112EEENS7_ILi64EEEEEELi64ENS_10bfloat16_tEfNS_4arch4Sm80ELb0ELb0ELb0ELb1ELb0ELb0ELb1ELb0EEENS1_21CollectiveEpilogueFwdINS6_IJS8_SA_S9_EEENS6_IJNS7_ILi1EEESI_SI_EEESC_SE_Li128ELb1ELb1ELb0ELb0EEENS1_19SingleTileSchedulerILb1ELb0ELb1ELi128EEEEEEEEEvNT_6ParamsE:
        .type           _ZN7cutlass13device_kernelIN5flash19enable_sm80_to_sm89INS1_16FlashAttnFwdSm80INS1_25CollectiveMainloopFwdSm80ILi4ELi1ELb0EN4cute5tupleIJNS5_1CILi128EEENS7_ILi112EEENS7_ILi64EEEEEELi64ENS_10bfloat16_tEfNS_4arch4Sm80ELb0ELb0ELb0ELb1ELb0ELb0ELb1ELb0EEENS1_21CollectiveEpilogueFwdINS6_IJS8_SA_S9_EEENS6_IJNS7_ILi1EEESI_SI_EEESC_SE_Li128ELb1ELb1ELb0ELb0EEENS1_19SingleTileSchedulerILb1ELb0ELb1ELi128EEEEEEEEEvNT_6ParamsE,@function
        .size           _ZN7cutlass13device_kernelIN5flash19enable_sm80_to_sm89INS1_16FlashAttnFwdSm80INS1_25CollectiveMainloopFwdSm80ILi4ELi1ELb0EN4cute5tupleIJNS5_1CILi128EEENS7_ILi112EEENS7_ILi64EEEEEELi64ENS_10bfloat16_tEfNS_4arch4Sm80ELb0ELb0ELb0ELb1ELb0ELb0ELb1ELb0EEENS1_21CollectiveEpilogueFwdINS6_IJS8_SA_S9_EEENS6_IJNS7_ILi1EEESI_SI_EEESC_SE_Li128ELb1ELb1ELb0ELb0EEENS1_19SingleTileSchedulerILb1ELb0ELb1ELi128EEEEEEEEEvNT_6ParamsE,(.L_x_736 - _ZN7cutlass13device_kernelIN5flash19enable_sm80_to_sm89INS1_16FlashAttnFwdSm80INS1_25CollectiveMainloopFwdSm80ILi4ELi1ELb0EN4cute5tupleIJNS5_1CILi128EEENS7_ILi112EEENS7_ILi64EEEEEELi64ENS_10bfloat16_tEfNS_4arch4Sm80ELb0ELb0ELb0ELb1ELb0ELb0ELb1ELb0EEENS1_21CollectiveEpilogueFwdINS6_IJS8_SA_S9_EEENS6_IJNS7_ILi1EEESI_SI_EEESC_SE_Li128ELb1ELb1ELb0ELb0EEENS1_19SingleTileSchedulerILb1ELb0ELb1ELi128EEEEEEEEEvNT_6ParamsE)
        .other          _ZN7cutlass13device_kernelIN5flash19enable_sm80_to_sm89INS1_16FlashAttnFwdSm80INS1_25CollectiveMainloopFwdSm80ILi4ELi1ELb0EN4cute5tupleIJNS5_1CILi128EEENS7_ILi112EEENS7_ILi64EEEEEELi64ENS_10bfloat16_tEfNS_4arch4Sm80ELb0ELb0ELb0ELb1ELb0ELb0ELb1ELb0EEENS1_21CollectiveEpilogueFwdINS6_IJS8_SA_S9_EEENS6_IJNS7_ILi1EEESI_SI_EEESC_SE_Li128ELb1ELb1ELb0ELb0EEENS1_19SingleTileSchedulerILb1ELb0ELb1ELi128EEEEEEEEEvNT_6ParamsE,@"STO_CUDA_ENTRY STV_DEFAULT"
_ZN7cutlass13device_kernelIN5flash19enable_sm80_to_sm89INS1_16FlashAttnFwdSm80INS1_25CollectiveMainloopFwdSm80ILi4ELi1ELb0EN4cute5tupleIJNS5_1CILi128EEENS7_ILi112EEENS7_ILi64EEEEEELi64ENS_10bfloat16_tEfNS_4arch4Sm80ELb0ELb0ELb0ELb1ELb0ELb0ELb1ELb0EEENS1_21CollectiveEpilogueFwdINS6_IJS8_SA_S9_EEENS6_IJNS7_ILi1EEESI_SI_EEESC_SE_Li128ELb1ELb1ELb0ELb0EEENS1_19SingleTileSchedulerILb1ELb0ELb1ELi128EEEEEEEEEvNT_6ParamsE:
[----:B------:R-:W-:Y:S02]  /*0000*/  MOV R1, c[0x0][0x28] ;  /* 0x00000a0000017a02 */ /* 0x000fe40000000f00 */
[----:B------:R-:W1:Y:S01]  /*0010*/  S2R R230, SR_TID.X ;  /* 0x0000000000e67919 */ /* 0x000e620000002100 */
[----:B------:R-:W-:Y:S01]  /*0020*/  IMAD.MOV.U32 R18, RZ, RZ, 0x4 ;  /* 0x00000004ff127424 */ /* 0x000fe200078e00ff */
[----:B------:R-:W-:Y:S01]  /*0030*/  ULDC.64 UR8, c[0x0][0x118] ;  /* 0x0000460000087ab9 */ /* 0x000fe20000000a00 */
[----:B------:R-:W-:Y:S01]  /*0040*/  IADD3 R1, R1, -0x48, RZ ;  /* 0xffffffb801017810 */ /* 0x000fe20007ffe0ff */
[----:B------:R-:W2:Y:S04]  /*0050*/  S2R R5, SR_CTAID.Z ;  /* 0x0000000000057919 */ /* 0x000ea80000002700 */
[----:B------:R-:W3:Y:S01]  /*0060*/  S2R R35, SR_CTAID.X ;  /* 0x0000000000237919 */ /* 0x000ee20000002500 */
[----:B-1----:R-:W-:Y:S01]  /*0070*/  SHF.R.U32.HI R0, RZ, 0x5, R230 ;  /* 0x00000005ff007819 */ /* 0x002fe200000116e6 */
[----:B--2---:R-:W-:-:S05]  /*0080*/  IMAD.WIDE R2, R5, R18, c[0x0][0x568] ;  /* 0x00015a0005027625 */ /* 0x004fca00078e0212 */
[----:B------:R-:W1:Y:S02]  /*0090*/  SHFL.IDX PT, R0, R0, RZ, 0x1f ;  /* 0x00001fff00007589 */ /* 0x000e6400000e0000 */
[----:B-1----:R-:W-:-:S13]  /*00a0*/  ISETP.NE.AND P0, PT, R0, RZ, PT ;  /* 0x000000ff0000720c */ /* 0x002fda0003f05270 */
[----:B------:R-:W-:Y:S05]  /*00b0*/  @!P0 BRA `(.L_x_5) ;  /* 0x0000014000008947 */ /* 0x000fea0003800000 */
[----:B---3--:R-:W-:-:S04]  /*00c0*/  ISETP.NE.U32.AND P0, PT, RZ, c[0x0][0x568], PT ;  /* 0x00015a00ff007a0c */ /* 0x008fc80003f05070 */
[----:B------:R-:W-:-:S13]  /*00d0*/  ISETP.NE.AND.EX P0, PT, RZ, c[0x0][0x56c], PT, P0 ;  /* 0x00015b00ff007a0c */ /* 0x000fda0003f05300 */
[----:B------:R-:W-:Y:S05]  /*00e0*/  @!P0 BRA `(.L_x_6) ;  /* 0x0000002000008947 */ /* 0x000fea0003800000 */
[----:B------:R1:W5:Y:S01]  /*00f0*/  LDG.E R0, [R2.64] ;  /* 0x0000000802007981 */ /* 0x000362000c1e1900 */
[----:B------:R-:W-:Y:S05]  /*0100*/  BRA `(.L_x_7) ;  /* 0x0000009000007947 */ /* 0x000fea0003800000 */
.L_x_6:
[----:B------:R-:W-:-:S04]  /*0110*/  ISETP.NE.U32.AND P0, PT, RZ, c[0x0][0x560], PT ;  /* 0x00015800ff007a0c */ /* 0x000fc80003f05070 */
[----:B------:R-:W-:-:S13]  /*0120*/  ISETP.NE.AND.EX P0, PT, RZ, c[0x0][0x564], PT, P0 ;  /* 0x00015900ff007a0c */ /* 0x000fda0003f05300 */
[----:B------:R-:W-:Y:S05]  /*0130*/  @!P0 BRA `(.L_x_8) ;  /* 0x0000005000008947 */ /* 0x000fea0003800000 */
[----:B------:R-:W-:-:S05]  /*0140*/  IMAD.WIDE R2, R5, R18, c[0x0][0x560] ;  /* 0x0001580005027625 */ /* 0x000fca00078e0212 */
[----:B------:R-:W2:Y:S04]  /*0150*/  LDG.E R4, [R2.64] ;  /* 0x0000000802047981 */ /* 0x000ea8000c1e1900 */
[----:B------:R-:W2:Y:S02]  /*0160*/  LDG.E R0, [R2.64+0x4] ;  /* 0x0000040802007981 */ /* 0x000ea4000c1e1900 */
[----:B--2---:R-:W-:Y:S01]  /*0170*/  IADD3 R0, -R4, R0, RZ ;  /* 0x0000000004007210 */ /* 0x004fe20007ffe1ff */
[----:B------:R-:W-:Y:S05]  /*0180*/  BRA `(.L_x_7) ;  /* 0x0000001000007947 */ /* 0x000fea0003800000 */
.L_x_8:
[----:B------:R-:W-:-:S05]  /*0190*/  MOV R0, c[0x0][0x54c] ;  /* 0x0001530000007a02 */ /* 0x000fca0000000f00 */
.L_x_7:
[----:B-----5:R-:W-:Y:S01]  /*01a0*/  IMAD R0, R0, c[0x0][0x548], RZ ;  /* 0x0001520000007a24 */ /* 0x020fe200078e02ff */
[----:B-1----:R-:W-:-:S04]  /*01b0*/  SHF.L.U32 R2, R35, 0x7, RZ ;  /* 0x0000000723027819 */ /* 0x002fc800000006ff */
[----:B------:R-:W-:-:S04]  /*01c0*/  ISETP.GE.AND P0, PT, R2, R0, PT ;  /* 0x000000000200720c */ /* 0x000fc80003f06270 */
[----:B------:R-:W-:-:S05]  /*01d0*/  SEL R0, R5, 0xffffffff, !P0 ;  /* 0xffffffff05007807 */ /* 0x000fca0004000000 */
[----:B------:R1:W-:Y:S01]  /*01e0*/  STL [R1+0x10], R0 ;  /* 0x0000100001007387 */ /* 0x0003e20000100800 */
[----:B------:R-:W-:Y:S05]  /*01f0*/  BRA `(.L_x_9) ;  /* 0x0000013000007947 */ /* 0x000fea0003800000 */
.L_x_5:
[----:B---3--:R-:W-:-:S04]  /*0200*/  ISETP.NE.U32.AND P0, PT, RZ, c[0x0][0x568], PT ;  /* 0x00015a00ff007a0c */ /* 0x008fc80003f05070 */
[----:B------:R-:W-:-:S13]  /*0210*/  ISETP.NE.AND.EX P0, PT, RZ, c[0x0][0x56c], PT, P0 ;  /* 0x00015b00ff007a0c */ /* 0x000fda0003f05300 */
[----:B------:R-:W-:Y:S05]  /*0220*/  @!P0 BRA `(.L_x_10) ;  /* 0x0000002000008947 */ /* 0x000fea0003800000 */
[----:B------:R1:W5:Y:S01]  /*0230*/  LDG.E R0, [R2.64] ;  /* 0x0000000802007981 */ /* 0x000362000c1e1900 */
[----:B------:R-:W-:Y:S05]  /*0240*/  BRA `(.L_x_11) ;  /* 0x0000009000007947 */ /* 0x000fea0003800000 */
.L_x_10:
        /* <DEDUP_REMOVED lines=8> */
.L_x_12:
[----:B------:R-:W-:-:S05]  /*02d0*/  MOV R0, c[0x0][0x54c] ;  /* 0x0001530000007a02 */ /* 0x000fca0000000f00 */
.L_x_11:
[----:B-----5:R-:W-:Y:S01]  /*02e0*/  IMAD R0, R0, c[0x0][0x548], RZ ;  /* 0x0001520000007a24 */ /* 0x020fe200078e02ff */
[----:B-1----:R-:W-:-:S04]  /*02f0*/  SHF.L.U32 R2, R35, 0x7, RZ ;  /* 0x0000000723027819 */ /* 0x002fc800000006ff */
[----:B------:R-:W-:-:S04]  /*0300*/  ISETP.GE.AND P0, PT, R2, R0, PT ;  /* 0x000000000200720c */ /* 0x000fc80003f06270 */
[----:B------:R-:W-:-:S05]  /*0310*/  SEL R0, R5, 0xffffffff, !P0 ;  /* 0xffffffff05007807 */ /* 0x000fca0004000000 */
[----:B------:R1:W-:Y:S04]  /*0320*/  STL [R1+0x10], R0 ;  /* 0x0000100001007387 */ /* 0x0003e80000100800 */
.L_x_9:
[----:B------:R-:W2:Y:S02]  /*0330*/  LDL R36, [R1+0x10] ;  /* 0x0000100001247983 */ /* 0x000ea40000100800 */
[----:B--2---:R-:W-:-:S13]  /*0340*/  ISETP.GE.AND P0, PT, R36, RZ, PT ;  /* 0x000000ff2400720c */ /* 0x004fda0003f06270 */
[----:B------:R-:W-:Y:S05]  /*0350*/  @!P0 EXIT ;  /* 0x000000000000894d */ /* 0x000fea0003800000 */
[----:B------:R-:W-:Y:S01]  /*0360*/  ISETP.NE.U32.AND P3, PT, RZ, c[0x0][0x370], PT ;  /* 0x0000dc00ff007a0c */ /* 0x000fe20003f65070 */
[----:B------:R-:W-:Y:S01]  /*0370*/  CS2R R10, SRZ ;  /* 0x00000000000a7805 */ /* 0x000fe2000001ff00 */
[----:B------:R-:W-:Y:S01]  /*0380*/  ISETP.NE.U32.AND P2, PT, RZ, c[0x0][0x360], PT ;  /* 0x0000d800ff007a0c */ /* 0x000fe20003f45070 */
[----:B------:R-:W-:Y:S01]  /*0390*/  IMAD.MOV.U32 R17, RZ, RZ, c[0x0][0x168] ;  /* 0x00005a00ff117624 */ /* 0x000fe200078e00ff */
[----:B------:R-:W-:Y:S01]  /*03a0*/  ISETP.NE.AND.EX P3, PT, RZ, c[0x0][0x374], PT, P3 ;  /* 0x0000dd00ff007a0c */ /* 0x000fe20003f65330 */
[----:B------:R-:W-:Y:S01]  /*03b0*/  IMAD.MOV.U32 R12, RZ, RZ, RZ ;  /* 0x000000ffff0c7224 */ /* 0x000fe200078e00ff */
[----:B------:R-:W-:Y:S01]  /*03c0*/  ISETP.NE.AND.EX P2, PT, RZ, c[0x0][0x364], PT, P2 ;  /* 0x0000d900ff007a0c */ /* 0x000fe20003f45320 */
[CC--:B------:R-:W-:Y:S01]  /*03d0*/  IMAD.WIDE R4, R36.reuse, R18.reuse, c[0x0][0x348] ;  /* 0x0000d20024047625 */ /* 0x0c0fe200078e0212 */
[----:B------:R-:W-:Y:S02]  /*03e0*/  ISETP.NE.U32.AND P1, PT, RZ, c[0x0][0x348], PT ;  /* 0x0000d200ff007a0c */ /* 0x000fe40003f25070 */
[----:B------:R-:W-:Y:S01]  /*03f0*/  ISETP.NE.U32.AND P0, PT, RZ, c[0x0][0x350], PT ;  /* 0x0000d400ff007a0c */ /* 0x000fe20003f05070 */
[----:B------:R-:W-:Y:S01]  /*0400*/  IMAD.WIDE R2, R36, R18, c[0x0][0x350] ;  /* 0x0000d40024027625 */ /* 0x000fe200078e0212 */
[----:B------:R-:W-:-:S02]  /*0410*/  ISETP.NE.AND.EX P1, PT, RZ, c[0x0][0x34c], PT, P1 ;  /* 0x0000d300ff007a0c */ /* 0x000fc40003f25310 */
[----:B------:R-:W-:-:S03]  /*0420*/  ISETP.NE.AND.EX P0, PT, RZ, c[0x0][0x354], PT, P0 ;  /* 0x0000d500ff007a0c */ /* 0x000fc60003f05300 */
[----:B------:R-:W-:-:S04]  /*0430*/  @P3 IMAD.WIDE R8, R36, R18, c[0x0][0x370] ;  /* 0x0000dc0024083625 */ /* 0x000fc800078e0212 */
[----:B------:R-:W-:Y:S01]  /*0440*/  @P2 IMAD.WIDE R6, R36, R18, c[0x0][0x360] ;  /* 0x0000d80024062625 */ /* 0x000fe200078e0212 */
[----:B------:R2:W5:Y:S04]  /*0450*/  @P3 LDG.E R10, [R8.64] ;  /* 0x00000008080a3981 */ /* 0x000568000c1e1900 */
[----:B------:R2:W5:Y:S04]  /*0460*/  @P2 LDG.E R17, [R6.64] ;  /* 0x0000000806112981 */ /* 0x000568000c1e1900 */
[----:B------:R2:W5:Y:S04]  /*0470*/  @P1 LDG.E R11, [R4.64] ;  /* 0x00000008040b1981 */ /* 0x000568000c1e1900 */
[----:B------:R2:W5:Y:S01]  /*0480*/  @P0 LDG.E R12, [R2.64] ;  /* 0x00000008020c0981 */ /* 0x000562000c1e1900 */
[----:B-1----:R-:W-:Y:S01]  /*0490*/  IMAD.MOV.U32 R0, RZ, RZ, c[0x0][0x1d0] ;  /* 0x00007400ff007624 */ /* 0x002fe200078e00ff */
[----:B------:R-:W-:Y:S05]  /*04a0*/  @P2 BRA `(.L_x_13) ;  /* 0x0000004000002947 */ /* 0x000fea0003800000 */
[----:B------:R-:W-:Y:S05]  /*04b0*/  @!P1 BRA `(.L_x_13) ;  /* 0x0000003000009947 */ /* 0x000fea0003800000 */
[----:B--2---:R1:W2:Y:S04]  /*04c0*/  LDG.E R6, [R4.64] ;  /* 0x0000000804067981 */ /* 0x0042a8000c1e1900 */
[----:B-1----:R-:W2:Y:S02]  /*04d0*/  LDG.E R4, [R4.64+0x4] ;  /* 0x0000040804047981 */ /* 0x002ea4000c1e1900 */
[----:B--2--5:R-:W-:-:S02]  /*04e0*/  IADD3 R17, -R6, R4, RZ ;  /* 0x0000000406117210 */ /* 0x024fc40007ffe1ff */
.L_x_13:
[----:B------:R-:W-:-:S04]  /*04f0*/  ISETP.NE.U32.AND P2, PT, RZ, c[0x0][0x368], PT ;  /* 0x0000da00ff007a0c */ /* 0x000fc80003f45070 */
[----:B------:R-:W-:-:S13]  /*0500*/  ISETP.NE.AND.EX P2, PT, RZ, c[0x0][0x36c], PT, P2 ;  /* 0x0000db00ff007a0c */ /* 0x000fda0003f45320 */
[----:B------:R-:W-:Y:S05]  /*0510*/  @!P2 BRA `(.L_x_14) ;  /* 0x000000300000a947 */ /* 0x000fea0003800000 */
[----:B--2---:R-:W-:-:S05]  /*0520*/  IMAD.WIDE R2, R36, R18, c[0x0][0x368] ;  /* 0x0000da0024027625 */ /* 0x004fca00078e0212 */
[----:B------:R1:W5:Y:S01]  /*0530*/  LDG.E R0, [R2.64] ;  /* 0x0000000802007981 */ /* 0x000362000c1e1900 */
[----:B------:R-:W-:Y:S05]  /*0540*/  BRA `(.L_x_15) ;  /* 0x0000004000007947 */ /* 0x000fea0003800000 */
.L_x_14:
[----:B------:R-:W-:Y:S05]  /*0550*/  @!P0 BRA `(.L_x_15) ;  /* 0x0000003000008947 */ /* 0x000fea0003800000 */
[----:B------:R1:W3:Y:S04]  /*0560*/  LDG.E R0, [R2.64] ;  /* 0x0000000802007981 */ /* 0x0002e8000c1e1900 */
[----:B-12---:R-:W3:Y:S02]  /*0570*/  LDG.E R2, [R2.64+0x4] ;  /* 0x0000040802027981 */ /* 0x006ee4000c1e1900 */
[----:B---3--:R-:W-:-:S05]  /*0580*/  IADD3 R0, -R0, R2, RZ ;  /* 0x0000000200007210 */ /* 0x008fca0007ffe1ff */
.L_x_15:
[----:B-----5:R-:W-:Y:S01]  /*0590*/  IMAD.IADD R140, R0, 0x1, -R10 ;  /* 0x00000001008c7824 */ /* 0x020fe200078e0a0a */
[----:B------:R-:W-:Y:S01]  /*05a0*/  IADD3 R10, R12, R10, RZ ;  /* 0x0000000a0c0a7210 */ /* 0x000fe20007ffe0ff */
[----:B-12---:R-:W-:Y:S01]  /*05b0*/  IMAD.MOV.U32 R2, RZ, RZ, RZ ;  /* 0x000000ffff027224 */ /* 0x006fe200078e00ff */
[----:B------:R-:W-:Y:S01]  /*05c0*/  PLOP3.LUT P4, PT, PT, PT, PT, 0x80, 0x0 ;  /* 0x000000000000781c */ /* 0x000fe20003f8f070 */
[----:B------:R-:W-:Y:S01]  /*05d0*/  CS2R R134, SRZ ;  /* 0x0000000000867805 */ /* 0x000fe2000001ff00 */
[C---:B------:R-:W-:Y:S01]  /*05e0*/  IADD3 R3, R140.reuse, 0x6f, RZ ;  /* 0x0000006f8c037810 */ /* 0x040fe20007ffe0ff */
[----:B------:R-:W-:Y:S01]  /*05f0*/  CS2R R132, SRZ ;  /* 0x0000000000847805 */ /* 0x000fe2000001ff00 */
[----:B------:R-:W-:Y:S01]  /*0600*/  ISETP.GE.AND P2, PT, R140, 0x1, PT ;  /* 0x000000018c00780c */ /* 0x000fe20003f46270 */
[----:B------:R-:W-:Y:S01]  /*0610*/  CS2R R186, SRZ ;  /* 0x0000000000ba7805 */ /* 0x000fe2000001ff00 */
[----:B------:R-:W-:Y:S01]  /*0620*/  CS2R R12, SRZ ;  /* 0x00000000000c7805 */ /* 0x000fe2000001ff00 */
[----:B------:R-:W-:Y:S01]  /*0630*/  IMAD.HI R2, R3, -0x6db6db6d, R2 ;  /* 0x9249249303027827 */ /* 0x000fe200078e0202 */
[----:B------:R-:W-:Y:S01]  /*0640*/  CS2R R14, SRZ ;  /* 0x00000000000e7805 */ /* 0x000fe2000001ff00 */
[----:B------:R-:W-:Y:S01]  /*0650*/  MOV R130, RZ ;  /* 0x000000ff00827202 */ /* 0x000fe20000000f00 */
[----:B------:R-:W-:Y:S01]  /*0660*/  CS2R R26, SRZ ;  /* 0x00000000001a7805 */ /* 0x000fe2000001ff00 */
[----:B------:R-:W-:Y:S01]  /*0670*/  IMAD.MOV.U32 R184, RZ, RZ, RZ ;  /* 0x000000ffffb87224 */ /* 0x000fe200078e00ff */
[----:B------:R-:W-:Y:S01]  /*0680*/  SHF.R.U32.HI R0, RZ, 0x1f, R2 ;  /* 0x0000001fff007819 */ /* 0x000fe20000011602 */
[----:B------:R-:W-:Y:S01]  /*0690*/  IMAD.MOV.U32 R128, RZ, RZ, RZ ;  /* 0x000000ffff807224 */ /* 0x000fe200078e00ff */
[----:B------:R-:W-:Y:S01]  /*06a0*/  MOV R16, RZ ;  /* 0x000000ff00107202 */ /* 0x000fe20000000f00 */
[----:B------:R-:W-:Y:S01]  /*06b0*/  IMAD.MOV.U32 R126, RZ, RZ, RZ ;  /* 0x000000ffff7e7224 */ /* 0x000fe200078e00ff */
[----:B------:R-:W-:Y:S01]  /*06c0*/  LEA.HI.SX32 R247, R2, R0, 0x1a ;  /* 0x0000000002f77211 */ /* 0x000fe200078fd2ff */
[----:B------:R-:W-:Y:S01]  /*06d0*/  IMAD.MOV.U32 R124, RZ, RZ, RZ ;  /* 0x000000ffff7c7224 */ /* 0x000fe200078e00ff */
[----:B------:R-:W-:Y:S01]  /*06e0*/  MOV R19, RZ ;  /* 0x000000ff00137202 */ /* 0x000fe20000000f00 */
[----:B------:R-:W-:Y:S01]  /*06f0*/  CS2R R20, SRZ ;  /* 0x0000000000147805 */ /* 0x000fe2000001ff00 */
[----:B------:R-:W-:Y:S01]  /*0700*/  MOV R118, RZ ;  /* 0x000000ff00767202 */ /* 0x000fe20000000f00 */
[----:B------:R1:W-:Y:S01]  /*0710*/  STL [R1+0x38], R247 ;  /* 0x000038f701007387 */ /* 0x0003e20000100800 */
[----:B------:R-:W-:Y:S01]  /*0720*/  IMAD.MOV.U32 R116, RZ, RZ, RZ ;  /* 0x000000ffff747224 */ /* 0x000fe200078e00ff */
[----:B------:R-:W-:Y:S01]  /*0730*/  CS2R R122, SRZ ;  /* 0x00000000007a7805 */ /* 0x000fe2000001ff00 */
[----:B------:R-:W-:Y:S01]  /*0740*/  MOV R120, RZ ;  /* 0x000000ff00787202 */ /* 0x000fe20000000f00 */
[----:B------:R-:W-:Y:S01]  /*0750*/  CS2R R22, SRZ ;  /* 0x0000000000167805 */ /* 0x000fe2000001ff00 */
[----:B------:R-:W-:Y:S01]  /*0760*/  IMAD.MOV.U32 R182, RZ, RZ, RZ ;  /* 0x000000ffffb67224 */ /* 0x000fe200078e00ff */
[----:B------:R-:W-:Y:S01]  /*0770*/  MOV R180, RZ ;  /* 0x000000ff00b47202 */ /* 0x000fe20000000f00 */
[----:B------:R-:W-:Y:S01]  /*0780*/  CS2R R24, SRZ ;  /* 0x0000000000187805 */ /* 0x000fe2000001ff00 */
[----:B------:R-:W-:Y:S01]  /*0790*/  IMAD.MOV.U32 R178, RZ, RZ, RZ ;  /* 0x000000ffffb27224 */ /* 0x000fe200078e00ff */
[----:B------:R-:W-:Y:S01]  /*07a0*/  MOV R176, RZ ;  /* 0x000000ff00b07202 */ /* 0x000fe20000000f00 */
[----:B------:R-:W-:Y:S01]  /*07b0*/  CS2R R170, SRZ ;  /* 0x0000000000aa7805 */ /* 0x000fe2000001ff00 */
[----:B------:R-:W-:Y:S01]  /*07c0*/  CS2R R30, SRZ ;  /* 0x00000000001e7805 */ /* 0x000fe2000001ff00 */
[----:B------:R-:W-:Y:S01]  /*07d0*/  IMAD.MOV.U32 R168, RZ, RZ, RZ ;  /* 0x000000ffffa87224 */ /* 0x000fe200078e00ff */
[----:B------:R-:W-:Y:S01]  /*07e0*/  MOV R174, RZ ;  /* 0x000000ff00ae7202 */ /* 0x000fe20000000f00 */
[----:B------:R-:W-:Y:S01]  /*07f0*/  IMAD.MOV.U32 R172, RZ, RZ, RZ ;  /* 0x000000ffffac7224 */ /* 0x000fe200078e00ff */
[----:B------:R-:W-:Y:S01]  /*0800*/  CS2R R166, SRZ ;  /* 0x0000000000a67805 */ /* 0x000fe2000001ff00 */
        /* <DEDUP_REMOVED lines=12> */
[----:B------:R-:W-:Y:S01]  /*08d0*/  CS2R R150, SRZ ;  /* 0x0000000000967805 */ /* 0x000fe2000001ff00 */
[----:B------:R-:W-:Y:S01]  /*08e0*/  CS2R R148, SRZ ;  /* 0x0000000000947805 */ /* 0x000fe2000001ff00 */
[----:B------:R-:W-:Y:S01]  /*08f0*/  IMAD.MOV.U32 R40, RZ, RZ, RZ ;  /* 0x000000ffff287224 */ /* 0x000fe200078e00ff */
[----:B------:R-:W-:Y:S01]  /*0900*/  CS2R R38, SRZ ;  /* 0x0000000000267805 */ /* 0x000fe2000001ff00 */
[----:B------:R-:W-:Y:S01]  /*0910*/  MOV R37, RZ ;  /* 0x000000ff00257202 */ /* 0x000fe20000000f00 */
[----:B------:R-:W-:Y:S05]  /*0920*/  @!P2 BRA `(.L_x_16) ;  /* 0x0000a1100000a947 */ /* 0x000fea0003800000 */
[----:B-1----:R-:W-:-:S04]  /*0930*/  ISETP.NE.U32.AND P4, PT, RZ, c[0x0][0x340], PT ;  /* 0x0000d000ff007a0c */ /* 0x002fc80003f85070 */
[----:B------:R-:W-:-:S13]  /*0940*/  ISETP.NE.AND.EX P4, PT, RZ, c[0x0][0x344], PT, P4 ;  /* 0x0000d100ff007a0c */ /* 0x000fda0003f85340 */
[----:B------:R-:W-:-:S05]  /*0950*/  @P4 IMAD.WIDE R2, R36, R18, c[0x0][0x340] ;  /* 0x0000d00024024625 */ /* 0x000fca00078e0212 */
[----:B------:R1:W2:Y:S01]  /*0960*/  @P4 LDG.E R16, [R2.64] ;  /* 0x0000000802104981 */ /* 0x0002a2000c1e1900 */
[----:B------:R-:W-:Y:S01]  /*0970*/  SHF.R.S32.HI R26, RZ, 0x1f, R230 ;  /* 0x0000001fff1a7819 */ /* 0x000fe200000114e6 */
[----:B------:R-:W-:Y:S01]  /*0980*/  IMAD.MOV.U32 R6, RZ, RZ, c[0x0][0x2c4] ;  /* 0x0000b100ff067624 */ /* 0x000fe200078e00ff */
[----:B------:R-:W-:Y:S01]  /*0990*/  SHF.R.S32.HI R0, RZ, 0x1f, R11 ;  /* 0x0000001fff007819 */ /* 0x000fe2000001140b */
[----:B------:R-:W3:Y:S01]  /*09a0*/  S2R R22, SR_CTAID.Y ;  /* 0x0000000000167919 */ /* 0x000ee20000002600 */
[-C--:B------:R-:W-:Y:S01]  /*09b0*/  LEA.HI R4, R26, R230.reuse, RZ, 0x3 ;  /* 0x000000e61a047211 */ /* 0x080fe200078f18ff */
[----:B------:R-:W-:Y:S01]  /*09c0*/  BSSY B0, `(.L_x_17) ;  /* 0x000006f000007945 */ /* 0x000fe20003800000 */
[----:B------:R-:W-:Y:S01]  /*09d0*/  ISETP.NE.AND P3, PT, R6, 0x1, PT ;  /* 0x000000010600780c */ /* 0x000fe20003f65270 */
[----:B------:R-:W-:Y:S01]  /*09e0*/  IMAD R0, R0, c[0x0][0x178], RZ ;  /* 0x00005e0000007a24 */ /* 0x000fe200078e02ff */
[----:B------:R-:W-:Y:S02]  /*09f0*/  SHF.R.S32.HI R19, RZ, 0x3, R4 ;  /* 0x00000003ff137819 */ /* 0x000fe40000011404 */
[----:B------:R-:W-:Y:S01]  /*0a00*/  LOP3.LUT R4, R4, 0xfffffff8, RZ, 0xc0, !PT ;  /* 0xfffffff804047812 */ /* 0x000fe200078ec0ff */
[----:B------:R-:W-:Y:S01]  /*0a10*/  IMAD R5, R11, c[0x0][0x17c], R0 ;  /* 0x00005f000b057a24 */ /* 0x000fe200078e0200 */
[----:B------:R-:W-:Y:S01]  /*0a20*/  SHF.R.S32.HI R7, RZ, 0x1f, R10 ;  /* 0x0000001fff077819 */ /* 0x000fe2000001140a */
[----:B------:R-:W-:Y:S01]  /*0a30*/  IMAD.SHL.U32 R0, R19, 0x40, RZ ;  /* 0x0000004013007824 */ /* 0x000fe200078e00ff */
[----:B------:R-:W-:-:S02]  /*0a40*/  IADD3 R68, -R4, R230, RZ ;  /* 0x000000e604447210 */ /* 0x000fc40007ffe1ff */
[----:B------:R-:W-:Y:S02]  /*0a50*/  IADD3 R4, P2, R10, R19, RZ ;  /* 0x000000130a047210 */ /* 0x000fe40007f5e0ff */
[----:B------:R-:W-:Y:S01]  /*0a60*/  LOP3.LUT R0, R0, 0x1c0, RZ, 0xc0, !PT ;  /* 0x000001c000007812 */ /* 0x000fe200078ec0ff */
[----:B------:R-:W-:Y:S01]  /*0a70*/  IMAD.SHL.U32 R20, R68, 0x8, RZ ;  /* 0x0000000844147824 */ /* 0x000fe200078e00ff */
[----:B------:R-:W-:Y:S02]  /*0a80*/  SHF.R.S32.HI R15, RZ, 0x1f, R36 ;  /* 0x0000001fff0f7819 */ /* 0x000fe40000011424 */
[----:B------:R-:W-:Y:S01]  /*0a90*/  LEA.HI R25, R26, R230, RZ, 0x4 ;  /* 0x000000e61a197211 */ /* 0x000fe200078f20ff */
[----:B-1----:R-:W-:Y:S01]  /*0aa0*/  IMAD.WIDE.U32 R2, R11, c[0x0][0x178], RZ ;  /* 0x00005e000b027a25 */ /* 0x002fe200078e00ff */
[----:B------:R-:W-:Y:S02]  /*0ab0*/  LOP3.LUT R6, R0, 0x38, R20, 0xf8, !PT ;  /* 0x0000003800067812 */ /* 0x000fe400078ef814 */
[----:B---3--:R-:W-:-:S02]  /*0ac0*/  SHF.R.S32.HI R14, RZ, 0x1f, R22 ;  /* 0x0000001fff0e7819 */ /* 0x008fc40000011416 */
[----:B------:R-:W-:Y:S02]  /*0ad0*/  IADD3 R3, R3, R5, RZ ;  /* 0x0000000503037210 */ /* 0x000fe40007ffe0ff */
[----:B------:R-:W-:Y:S01]  /*0ae0*/  SHF.R.U32.HI R5, RZ, 0x3, R0 ;  /* 0x00000003ff057819 */ /* 0x000fe20000011600 */
[----:B------:R-:W-:Y:S01]  /*0af0*/  IMAD R8, R14, c[0x0][0x1b8], RZ ;  /* 0x00006e000e087a24 */ /* 0x000fe200078e02ff */
[----:B------:R-:W-:Y:S01]  /*0b00*/  LEA.HI.X.SX32 R0, R19, R7, 0x1, P2 ;  /* 0x0000000713007211 */ /* 0x000fe200010f0eff */
[----:B------:R-:W-:Y:S01]  /*0b10*/  IMAD.WIDE.U32 R2, R22, c[0x0][0x1b8], R2 ;  /* 0x00006e0016027a25 */ /* 0x000fe200078e0002 */
[----:B------:R-:W-:Y:S02]  /*0b20*/  LOP3.LUT R18, R6, R5, RZ, 0x3c, !PT ;  /* 0x0000000506127212 */ /* 0x000fe400078e3cff */
[----:B------:R-:W-:Y:S01]  /*0b30*/  SEL R10, R15, RZ, !P1 ;  /* 0x000000ff0f0a7207 */ /* 0x000fe20004800000 */
[----:B------:R-:W-:Y:S01]  /*0b40*/  IMAD R5, R68, 0x10, R19 ;  /* 0x0000001044057824 */ /* 0x000fe200078e0213 */
[----:B------:R-:W-:Y:S01]  /*0b50*/  SHF.R.S32.HI R21, RZ, 0x1f, R20 ;  /* 0x0000001fff157819 */ /* 0x000fe20000011414 */
[----:B------:R-:W-:-:S02]  /*0b60*/  IMAD R6, R0, c[0x0][0x1e0], RZ ;  /* 0x0000780000067a24 */ /* 0x000fc400078e02ff */
[----:B------:R-:W-:Y:S01]  /*0b70*/  IMAD R8, R22, c[0x0][0x1bc], R8 ;  /* 0x00006f0016087a24 */ /* 0x000fe200078e0208 */
[----:B------:R-:W-:Y:S01]  /*0b80*/  LEA R9, R35, R5, 0x7 ;  /* 0x0000000523097211 */ /* 0x000fe200078e38ff */
[----:B------:R-:W-:Y:S02]  /*0b90*/  IMAD R0, R0, c[0x0][0x208], RZ ;  /* 0x0000820000007a24 */ /* 0x000fe400078e02ff */
[----:B------:R-:W-:Y:S01]  /*0ba0*/  IMAD.IADD R3, R3, 0x1, R8 ;  /* 0x0000000103037824 */ /* 0x000fe200078e0208 */
[----:B------:R-:W-:Y:S01]  /*0bb0*/  SEL R8, R36, RZ, !P1 ;  /* 0x000000ff24087207 */ /* 0x000fe20004800000 */
[----:B------:R-:W-:-:S04]  /*0bc0*/  @P3 IMAD.HI.U32 R11, R9, c[0x0][0x2c8], RZ ;  /* 0x0000b200090b3a27 */ /* 0x000fc800078e00ff */
[----:B------:R-:W-:Y:S01]  /*0bd0*/  IMAD R13, R4, c[0x0][0x20c], R0 ;  /* 0x00008300040d7a24 */ /* 0x000fe200078e0200 */
[----:B------:R-:W-:Y:S01]  /*0be0*/  MOV R0, R9 ;  /* 0x0000000900007202 */ /* 0x000fe20000000f00 */
[----:B------:R-:W-:Y:S01]  /*0bf0*/  IMAD R10, R10, c[0x0][0x1c0], RZ ;  /* 0x000070000a0a7a24 */ /* 0x000fe200078e02ff */
[----:B------:R-:W-:Y:S01]  /*0c00*/  @P3 SHF.R.U32.HI R0, RZ, c[0x0][0x2cc], R11 ;  /* 0x0000b300ff003a19 */ /* 0x000fe2000001160b */
[----:B------:R-:W-:Y:S01]  /*0c10*/  IMAD.WIDE.U32 R2, R8, c[0x0][0x1c0], R2 ;  /* 0x0000700008027a25 */ /* 0x000fe200078e0002 */
[----:B------:R-:W-:-:S03]  /*0c20*/  ISETP.GE.AND P3, PT, R20, c[0x0][0x198], PT ;  /* 0x0000660014007a0c */ /* 0x000fc60003f66270 */
[----:B------:R-:W-:Y:S01]  /*0c30*/  IMAD R11, R8, c[0x0][0x1c4], R10 ;  /* 0x00007100080b7a24 */ /* 0x000fe200078e020a */
[--C-:B------:R-:W-:Y:S01]  /*0c40*/  SHF.R.S32.HI R8, RZ, 0x1f, R0.reuse ;  /* 0x0000001fff087819 */ /* 0x100fe20000011400 */
[----:B------:R-:W-:Y:S02]  /*0c50*/  IMAD.MOV R10, RZ, RZ, -R0 ;  /* 0x000000ffff0a7224 */ /* 0x000fe400078e0a00 */
[----:B------:R-:W-:Y:S01]  /*0c60*/  IMAD R12, R4, c[0x0][0x1e4], R6 ;  /* 0x00007900040c7a24 */ /* 0x000fe200078e0206 */
[----:B------:R-:W-:Y:S01]  /*0c70*/  IADD3 R3, R3, R11, RZ ;  /* 0x0000000b03037210 */ /* 0x000fe20007ffe0ff */
[----:B------:R-:W-:Y:S01]  /*0c80*/  IMAD R10, R10, c[0x0][0x2c4], R9 ;  /* 0x0000b1000a0a7a24 */ /* 0x000fe200078e0209 */
[----:B------:R-:W-:Y:S01]  /*0c90*/  LOP3.LUT R9, R25, 0xfffffff0, RZ, 0xc0, !PT ;  /* 0xfffffff019097812 */ /* 0x000fe200078ec0ff */
[----:B------:R-:W-:Y:S02]  /*0ca0*/  IMAD R8, R8, c[0x0][0x1b0], RZ ;  /* 0x00006c0008087a24 */ /* 0x000fe400078e02ff */
[----:B------:R-:W-:Y:S01]  /*0cb0*/  IMAD.WIDE.U32 R6, R4, c[0x0][0x1e0], R20 ;  /* 0x0000780004067a25 */ /* 0x000fe200078e0014 */
[----:B------:R-:W-:-:S03]  /*0cc0*/  SHF.R.S32.HI R11, RZ, 0x1f, R10 ;  /* 0x0000001fff0b7819 */ /* 0x000fc6000001140a */
[----:B------:R-:W-:-:S04]  /*0cd0*/  IMAD.WIDE.U32 R4, R4, c[0x0][0x208], R20 ;  /* 0x0000820004047a25 */ /* 0x000fc800078e0014 */
[C---:B------:R-:W-:Y:S01]  /*0ce0*/  IMAD R8, R0.reuse, c[0x0][0x1b4], R8 ;  /* 0x00006d0000087a24 */ /* 0x040fe200078e0208 */
[----:B------:R-:W-:Y:S01]  /*0cf0*/  IADD3 R5, R5, R13, RZ ;  /* 0x0000000d05057210 */ /* 0x000fe20007ffe0ff */
[----:B------:R-:W-:-:S04]  /*0d00*/  IMAD.WIDE.U32 R2, R0, c[0x0][0x1b0], R2 ;  /* 0x00006c0000027a25 */ /* 0x000fc800078e0002 */
[----:B------:R-:W-:Y:S01]  /*0d10*/  IMAD.IADD R0, R230, 0x1, -R9 ;  /* 0x00000001e6007824 */ /* 0x000fe200078e0a09 */
[----:B------:R-:W-:Y:S01]  /*0d20*/  IADD3 R3, R3, R8, RZ ;  /* 0x0000000803037210 */ /* 0x000fe20007ffe0ff */
[----:B------:R-:W-:Y:S02]  /*0d30*/  IMAD.IADD R7, R7, 0x1, R12 ;  /* 0x0000000107077824 */ /* 0x000fe400078e020c */
[C---:B------:R-:W-:Y:S02]  /*0d40*/  IMAD R12, R14.reuse, c[0x0][0x1e8], RZ ;  /* 0x00007a000e0c7a24 */ /* 0x040fe400078e02ff */
[----:B------:R-:W-:Y:S01]  /*0d50*/  IMAD R13, R14, c[0x0][0x210], RZ ;  /* 0x000084000e0d7a24 */ /* 0x000fe200078e02ff */
[----:B------:R-:W-:Y:S01]  /*0d60*/  SHF.R.S32.HI R14, RZ, 0x1f, R0 ;  /* 0x0000001fff0e7819 */ /* 0x000fe20000011400 */
[----:B------:R-:W-:-:S03]  /*0d70*/  IMAD.WIDE.U32 R8, R22, c[0x0][0x1e8], R6 ;  /* 0x00007a0016087a25 */ /* 0x000fc600078e0006 */
[----:B------:R-:W-:Y:S01]  /*0d80*/  LEA.HI R24, R14, R0, RZ, 0x3 ;  /* 0x000000000e187211 */ /* 0x000fe200078f18ff */
[----:B------:R-:W-:-:S04]  /*0d90*/  IMAD.WIDE.U32 R6, R22, c[0x0][0x210], R4 ;  /* 0x0000840016067a25 */ /* 0x000fc800078e0004 */
[----:B------:R-:W-:Y:S01]  /*0da0*/  IMAD.WIDE.U32 R4, R10, c[0x0][0x1a8], R2 ;  /* 0x00006a000a047a25 */ /* 0x000fe200078e0002 */
[----:B------:R-:W-:-:S03]  /*0db0*/  LOP3.LUT R2, R24, 0xfffffff8, RZ, 0xc0, !PT ;  /* 0xfffffff818027812 */ /* 0x000fc600078ec0ff */
[----:B------:R-:W-:Y:S01]  /*0dc0*/  IMAD R13, R22, c[0x0][0x214], R13 ;  /* 0x00008500160d7a24 */ /* 0x000fe200078e020d */
[----:B------:R-:W-:Y:S01]  /*0dd0*/  IADD3 R23, R0, -R2, RZ ;  /* 0x8000000200177210 */ /* 0x000fe20007ffe0ff */
[----:B------:R-:W-:Y:S02]  /*0de0*/  IMAD R12, R22, c[0x0][0x1ec], R12 ;  /* 0x00007b00160c7a24 */ /* 0x000fe400078e020c */
[----:B------:R-:W-:Y:S01]  /*0df0*/  IMAD R11, R11, c[0x0][0x1a8], RZ ;  /* 0x00006a000b0b7a24 */ /* 0x000fe200078e02ff */
[----:B------:R-:W-:Y:S01]  /*0e00*/  IADD3 R7, R7, R13, RZ ;  /* 0x0000000d07077210 */ /* 0x000fe20007ffe0ff */
[----:B------:R-:W-:Y:S02]  /*0e10*/  IMAD.IADD R9, R9, 0x1, R12 ;  /* 0x0000000109097824 */ /* 0x000fe400078e020c */
[----:B------:R-:W-:-:S04]  /*0e20*/  IMAD R11, R10, c[0x0][0x1ac], R11 ;  /* 0x00006b000a0b7a24 */ /* 0x000fc800078e020b */
[----:B------:R-:W-:Y:S01]  /*0e30*/  IMAD.IADD R10, R5, 0x1, R11 ;  /* 0x00000001050a7824 */ /* 0x000fe200078e020b */
[C---:B------:R-:W-:Y:S01]  /*0e40*/  LEA R11, P1, R4.reuse, c[0x0][0x160], 0x1 ;  /* 0x00005800040b7a11 */ /* 0x040fe200078208ff */
[----:B------:R-:W-:Y:S01]  /*0e50*/  IMAD R5, R17, c[0x0][0x2c4], RZ ;  /* 0x0000b10011057a24 */ /* 0x000fe200078e02ff */
[----:B------:R-:W-:Y:S02]  /*0e60*/  MOV R17, 0x20 ;  /* 0x0000002000117802 */ /* 0x000fe40000000f00 */
[----:B------:R-:W-:Y:S01]  /*0e70*/  LEA.HI.X R10, R4, c[0x0][0x164], R10, 0x1, P1 ;  /* 0x00005900040a7a11 */ /* 0x000fe200008f0c0a */
[----:B------:R1:W3:Y:S01]  /*0e80*/  SHFL.IDX PT, R13, R11, RZ, 0x181f ;  /* 0x00181fff0b0d7589 */ /* 0x0002e200000e0000 */
[----:B------:R-:W-:-:S03]  /*0e90*/  LEA.HI R4, R26, R230, RZ, 0x6 ;  /* 0x000000e61a047211 */ /* 0x000fc600078f30ff */
[----:B------:R1:W4:Y:S02]  /*0ea0*/  SHFL.IDX PT, R14, R10, RZ, 0x181f ;  /* 0x00181fff0a0e7589 */ /* 0x00032400000e0000 */
[----:B------:R-:W-:Y:S01]  /*0eb0*/  IMAD.SHL.U32 R4, R4, 0x8, RZ ;  /* 0x0000000804047824 */ /* 0x000fe200078e00ff */
[--C-:B--2---:R-:W-:Y:S01]  /*0ec0*/  @P4 SHF.R.S32.HI R3, RZ, 0x1f, R16.reuse ;  /* 0x0000001fff034819 */ /* 0x104fe20000011410 */
[----:B------:R-:W-:Y:S01]  /*0ed0*/  @P4 IMAD.MOV.U32 R2, RZ, RZ, R16 ;  /* 0x000000ffff024224 */ /* 0x000fe200078e0010 */
[----:B------:R-:W-:Y:S01]  /*0ee0*/  @!P4 MOV R2, R36 ;  /* 0x000000240002c202 */ /* 0x000fe20000000f00 */
[----:B------:R-:W-:Y:S01]  /*0ef0*/  @!P4 IMAD.MOV.U32 R3, RZ, RZ, R15 ;  /* 0x000000ffff03c224 */ /* 0x000fe200078e000f */
[----:B------:R-:W-:Y:S01]  /*0f00*/  LEA R15, R35, R19, 0x7 ;  /* 0x00000013230f7211 */ /* 0x000fe200078e38ff */
[----:B------:R-:W-:Y:S01]  /*0f10*/  IMAD.MOV.U32 R16, RZ, RZ, 0x10 ;  /* 0x00000010ff107424 */ /* 0x000fe200078e00ff */
[----:B------:R-:W-:Y:S02]  /*0f20*/  SEL R0, R2, RZ, !P0 ;  /* 0x000000ff02007207 */ /* 0x000fe40004000000 */
[----:B------:R-:W-:-:S02]  /*0f30*/  SEL R2, R3, RZ, !P0 ;  /* 0x000000ff03027207 */ /* 0x000fc40004000000 */
[----:B------:R-:W-:Y:S01]  /*0f40*/  ISETP.GE.AND P0, PT, R15, R5, PT ;  /* 0x000000050f00720c */ /* 0x000fe20003f06270 */
[----:B------:R-:W-:-:S03]  /*0f50*/  IMAD.WIDE.U32 R30, R0, c[0x0][0x1f0], R8 ;  /* 0x00007c00001e7a25 */ /* 0x000fc600078e0008 */
[----:B------:R-:W-:Y:S01]  /*0f60*/  R2P PR, R23, 0x6 ;  /* 0x0000000617007804 */ /* 0x000fe20000000000 */
[C---:B------:R-:W-:Y:S01]  /*0f70*/  IMAD R3, R2.reuse, c[0x0][0x1f0], RZ ;  /* 0x00007c0002037a24 */ /* 0x040fe200078e02ff */
[----:B------:R1:W-:Y:S01]  /*0f80*/  STL.64 [R1+0x28], R30 ;  /* 0x0000281e01007387 */ /* 0x0003e20000100a00 */
[----:B------:R-:W-:Y:S02]  /*0f90*/  IMAD R2, R2, c[0x0][0x218], RZ ;  /* 0x0000860002027a24 */ /* 0x000fe400078e02ff */
[----:B------:R-:W-:Y:S01]  /*0fa0*/  IMAD R12, R0, c[0x0][0x1f4], R3 ;  /* 0x00007d00000c7a24 */ /* 0x000fe200078e0203 */
[----:B------:R-:W-:Y:S01]  /*0fb0*/  SEL R3, R16, 0xfffffff0, !P1 ;  /* 0xfffffff010037807 */ /* 0x000fe20004800000 */
[C---:B------:R-:W-:Y:S02]  /*0fc0*/  IMAD R2, R0.reuse, c[0x0][0x21c], R2 ;  /* 0x0000870000027a24 */ /* 0x040fe400078e0202 */
[----:B------:R-:W-:Y:S01]  /*0fd0*/  IMAD.WIDE.U32 R92, R0, c[0x0][0x218], R6 ;  /* 0x00008600005c7a25 */ /* 0x000fe200078e0006 */
[----:B------:R-:W-:-:S02]  /*0fe0*/  IADD3 R33, R31, R12, RZ ;  /* 0x0000000c1f217210 */ /* 0x000fc40007ffe0ff */
[----:B------:R-:W-:Y:S01]  /*0ff0*/  LOP3.LUT R0, R18, 0xfffffe00, R4, 0xf8, !PT ;  /* 0xfffffe0012007812 */ /* 0x000fe200078ef804 */
[----:B------:R-:W-:Y:S01]  /*1000*/  IMAD.IADD R29, R93, 0x1, R2 ;  /* 0x000000015d1d7824 */ /* 0x000fe200078e0202 */
[----:B------:R1:W-:Y:S01]  /*1010*/  STL.64 [R1+0x40], R92 ;  /* 0x0000405c01007387 */ /* 0x0003e20000100a00 */
[----:B------:R-:W-:-:S03]  /*1020*/  SEL R4, R17, 0xffffffe0, !P2 ;  /* 0xffffffe011047807 */ /* 0x000fc60005000000 */
[----:B------:R1:W-:Y:S04]  /*1030*/  STL [R1+0x34], R29 ;  /* 0x0000341d01007387 */ /* 0x0003e80000100800 */
[----:B------:R1:W-:Y:S01]  /*1040*/  STL [R1+0x24], R33 ;  /* 0x0000242101007387 */ /* 0x0003e20000100800 */
[----:B------:R-:W-:Y:S05]  /*1050*/  @P0 BRA `(.L_x_18) ;  /* 0x0000005000000947 */ /* 0x000fea0003800000 */
[----:B---34-:R-:W-:Y:S01]  /*1060*/  LEA R6, P0, R20, R13, 0x1 ;  /* 0x0000000d14067211 */ /* 0x018fe200078008ff */
[----:B------:R-:W-:-:S03]  /*1070*/  IMAD.SHL.U32 R2, R0, 0x2, RZ ;  /* 0x0000000200027824 */ /* 0x000fc600078e00ff */
[----:B------:R-:W-:-:S05]  /*1080*/  LEA.HI.X R7, R20, R14, R21, 0x1, P0 ;  /* 0x0000000e14077211 */ /* 0x000fca00000f0c15 */
[----:B------:R-:W-:Y:S01]  /*1090*/  @!PT LDS RZ, [RZ] ;  /* 0x00000000fffff984 */ /* 0x000fe20000000800 */
[----:B------:R2:W-:Y:S04]  /*10a0*/  LDGSTS.E.BYPASS.LTC128B.128 [R2+0x7100], [R6.64], !P3 ;  /* 0x0710000006027fae */ /* 0x0005e8000d901d48 */
.L_x_18:
[----:B---34-:R-:W-:Y:S05]  /*10b0*/  BSYNC B0 ;  /* 0x0000000000007941 */ /* 0x018fea0003800000 */
.L_x_17:
[----:B--2---:R-:W-:Y:S01]  /*10c0*/  IADD3 R7, R15, 0x10, RZ ;  /* 0x000000100f077810 */ /* 0x004fe20007ffe0ff */
[----:B------:R2:W3:Y:S01]  /*10d0*/  SHFL.IDX PT, R2, R10, 0x1, 0x181f ;  /* 0x00381f000a027f89 */ /* 0x0004e200000e0000 */
[----:B------:R-:W-:Y:S02]  /*10e0*/  BSSY B0, `(.L_x_19) ;  /* 0x0000009000007945 */ /* 0x000fe40003800000 */
[----:B------:R-:W-:Y:S01]  /*10f0*/  ISETP.GE.AND P0, PT, R7, R5, PT ;  /* 0x000000050700720c */ /* 0x000fe20003f06270 */
[----:B------:R2:W4:-:S12]  /*1100*/  SHFL.IDX PT, R6, R11, 0x1, 0x181f ;  /* 0x00381f000b067f89 */ /* 0x00051800000e0000 */
[----:B------:R-:W-:Y:S05]  /*1110*/  @P0 BRA `(.L_x_20) ;  /* 0x0000005000000947 */ /* 0x000fea0003800000 */
[----:B----4-:R-:W-:-:S04]  /*1120*/  LEA R6, P0, R20, R6, 0x1 ;  /* 0x0000000614067211 */ /* 0x010fc800078008ff */
[----:B---3--:R-:W-:Y:S01]  /*1130*/  LEA.HI.X R7, R20, R2, R21, 0x1, P0 ;  /* 0x0000000214077211 */ /* 0x008fe200000f0c15 */
[----:B------:R-:W-:-:S05]  /*1140*/  IMAD.SHL.U32 R2, R0, 0x2, RZ ;  /* 0x0000000200027824 */ /* 0x000fca00078e00ff */
[----:B------:R-:W-:Y:S01]  /*1150*/  @!PT LDS RZ, [RZ] ;  /* 0x00000000fffff984 */ /* 0x000fe20000000800 */
[----:B------:R3:W-:Y:S03]  /*1160*/  LDGSTS.E.BYPASS.LTC128B.128 [R2+0x7900], [R6.64], !P3 ;  /* 0x0790000006027fae */ /* 0x0007e6000d901d48 */
.L_x_20:
[----:B------:R-:W-:Y:S05]  /*1170*/  BSYNC B0 ;  /* 0x0000000000007941 */ /* 0x000fea0003800000 */
.L_x_19:
[----:B---3--:R-:W-:Y:S01]  /*1180*/  IADD3 R7, R15, 0x20, RZ ;  /* 0x000000200f077810 */ /* 0x008fe20007ffe0ff */
[----:B------:R3:W1:Y:S01]  /*1190*/  SHFL.IDX PT, R2, R10, 0x2, 0x181f ;  /* 0x00581f000a027f89 */ /* 0x00066200000e0000 */
[----:B------:R-:W-:Y:S02]  /*11a0*/  BSSY B0, `(.L_x_21) ;  /* 0x0000009000007945 */ /* 0x000fe40003800000 */
[----:B------:R-:W-:Y:S01]  /*11b0*/  ISETP.GE.AND P0, PT, R7, R5, PT ;  /* 0x000000050700720c */ /* 0x000fe20003f06270 */
[----:B----4-:R3:W4:-:S12]  /*11c0*/  SHFL.IDX PT, R6, R11, 0x2, 0x181f ;  /* 0x00581f000b067f89 */ /* 0x01071800000e0000 */
[----:B------:R-:W-:Y:S05]  /*11d0*/  @P0 BRA `(.L_x_22) ;  /* 0x0000005000000947 */ /* 0x000fea0003800000 */
[----:B----4-:R-:W-:-:S04]  /*11e0*/  LEA R6, P0, R20, R6, 0x1 ;  /* 0x0000000614067211 */ /* 0x010fc800078008ff */
[----:B-1----:R-:W-:Y:S01]  /*11f0*/  LEA.HI.X R7, R20, R2, R21, 0x1, P0 ;  /* 0x0000000214077211 */ /* 0x002fe200000f0c15 */
[----:B------:R-:W-:-:S05]  /*1200*/  IMAD.SHL.U32 R2, R0, 0x2, RZ ;  /* 0x0000000200027824 */ /* 0x000fca00078e00ff */
[----:B------:R-:W-:Y:S01]  /*1210*/  @!PT LDS RZ, [RZ] ;  /* 0x00000000fffff984 */ /* 0x000fe20000000800 */
[----:B------:R1:W-:Y:S03]  /*1220*/  LDGSTS.E.BYPASS.LTC128B.128 [R2+0x8100], [R6.64], !P3 ;  /* 0x0810000006027fae */ /* 0x0003e6000d901d48 */
.L_x_22:
[----:B------:R-:W-:Y:S05]  /*1230*/  BSYNC B0 ;  /* 0x0000000000007941 */ /* 0x000fea0003800000 */
.L_x_21:
[----:B-1----:R-:W-:Y:S01]  /*1240*/  IADD3 R7, R15, 0x30, RZ ;  /* 0x000000300f077810 */ /* 0x002fe20007ffe0ff */
[----:B------:R1:W2:Y:S01]  /*1250*/  SHFL.IDX PT, R2, R10, 0x3, 0x181f ;  /* 0x00781f000a027f89 */ /* 0x0002a200000e0000 */
[----:B------:R-:W-:Y:S02]  /*1260*/  BSSY B0, `(.L_x_23) ;  /* 0x0000009000007945 */ /* 0x000fe40003800000 */
[----:B------:R-:W-:Y:S01]  /*1270*/  ISETP.GE.AND P0, PT, R7, R5, PT ;  /* 0x000000050700720c */ /* 0x000fe20003f06270 */
[----:B----4-:R1:W4:-:S12]  /*1280*/  SHFL.IDX PT, R6, R11, 0x3, 0x181f ;  /* 0x00781f000b067f89 */ /* 0x01031800000e0000 */
[----:B------:R-:W-:Y:S05]  /*1290*/  @P0 BRA `(.L_x_24) ;  /* 0x0000005000000947 */ /* 0x000fea0003800000 */
[----:B----4-:R-:W-:-:S04]  /*12a0*/  LEA R6, P0, R20, R6, 0x1 ;  /* 0x0000000614067211 */ /* 0x010fc800078008ff */
[----:B--2---:R-:W-:Y:S01]  /*12b0*/  LEA.HI.X R7, R20, R2, R21, 0x1, P0 ;  /* 0x0000000214077211 */ /* 0x004fe200000f0c15 */
[----:B------:R-:W-:-:S05]  /*12c0*/  IMAD.SHL.U32 R2, R0, 0x2, RZ ;  /* 0x0000000200027824 */ /* 0x000fca00078e00ff */
[----:B------:R-:W-:Y:S01]  /*12d0*/  @!PT LDS RZ, [RZ] ;  /* 0x00000000fffff984 */ /* 0x000fe20000000800 */
[----:B------:R2:W-:Y:S03]  /*12e0*/  LDGSTS.E.BYPASS.LTC128B.128 [R2+0x8900], [R6.64], !P3 ;  /* 0x0890000006027fae */ /* 0x0005e6000d901d48 */
.L_x_24:
[----:B------:R-:W-:Y:S05]  /*12f0*/  BSYNC B0 ;  /* 0x0000000000007941 */ /* 0x000fea0003800000 */
.L_x_23:
[----:B--2---:R-:W-:Y:S01]  /*1300*/  IADD3 R7, R15, 0x40, RZ ;  /* 0x000000400f077810 */ /* 0x004fe20007ffe0ff */
        /* <DEDUP_REMOVED lines=10> */
.L_x_26:
[----:B------:R-:W-:Y:S05]  /*13b0*/  BSYNC B0 ;  /* 0x0000000000007941 */ /* 0x000fea0003800000 */
.L_x_25:
        /* <DEDUP_REMOVED lines=11> */
.L_x_28:
[----:B------:R-:W-:Y:S05]  /*1470*/  BSYNC B0 ;  /* 0x0000000000007941 */ /* 0x000fea0003800000 */
.L_x_27:
        /* <DEDUP_REMOVED lines=11> */
.L_x_30:
[----:B------:R-:W-:Y:S05]  /*1530*/  BSYNC B0 ;  /* 0x0000000000007941 */ /* 0x000fea0003800000 */
.L_x_29:
[----:B------:R-:W5:Y:S01]  /*1540*/  SHFL.IDX PT, R8, R11, 0x7, 0x181f ;  /* 0x00f81f000b087f89 */ /* 0x000f6200000e0000 */
[----:B-1--4-:R-:W-:Y:S01]  /*1550*/  IADD3 R6, R15, 0x70, RZ ;  /* 0x000000700f067810 */ /* 0x012fe20007ffe0ff */
[----:B------:R-:W-:Y:S01]  /*1560*/  IMAD.SHL.U32 R245, R0, 0x2, RZ ;  /* 0x0000000200f57824 */ /* 0x000fe200078e00ff */
[----:B------:R-:W-:Y:S01]  /*1570*/  ISETP.GE.AND P2, PT, R20, c[0x0][0x1d4], PT ;  /* 0x0000750014007a0c */ /* 0x000fe20003f46270 */
[----:B------:R-:W1:Y:S01]  /*1580*/  SHFL.IDX PT, R2, R10, 0x7, 0x181f ;  /* 0x00f81f000a027f89 */ /* 0x000e6200000e0000 */
[----:B------:R-:W-:Y:S01]  /*1590*/  ISETP.GE.AND P1, PT, R6, R5, PT ;  /* 0x000000050600720c */ /* 0x000fe20003f26270 */
[----:B------:R-:W-:Y:S01]  /*15a0*/  IMAD.MOV.U32 R5, RZ, RZ, 0x70 ;  /* 0x00000070ff057424 */ /* 0x000fe200078e00ff */
[----:B------:R-:W-:Y:S01]  /*15b0*/  SHF.R.S32.HI R18, RZ, 0x4, R25 ;  /* 0x00000004ff127819 */ /* 0x000fe20000011419 */
[----:B------:R-:W-:Y:S01]  /*15c0*/  IMAD.MOV.U32 R250, RZ, RZ, R32 ;  /* 0x000000fffffa7224 */ /* 0x000fe200078e0020 */
[----:B------:R-:W-:Y:S01]  /*15d0*/  LEA.HI R228, R26, R230, RZ, 0x5 ;  /* 0x000000e61ae47211 */ /* 0x000fe200078f28ff */
[----:B------:R-:W-:Y:S01]  /*15e0*/  IMAD R142, R247, -0x70, R5 ;  /* 0xffffff90f78e7824 */ /* 0x000fe200078e0205 */
[----:B------:R-:W-:Y:S01]  /*15f0*/  ULDC.64 UR4, c[0x0][0x208] ;  /* 0x0000820000047ab9 */ /* 0x000fe20000000a00 */
[C---:B------:R-:W-:Y:S01]  /*1600*/  IMAD R6, R5.reuse, c[0x0][0x1e4], RZ ;  /* 0x0000790005067a24 */ /* 0x040fe200078e02ff */
[----:B------:R-:W-:Y:S01]  /*1610*/  USHF.L.U32 UR7, UR4, 0x5, URZ ;  /* 0x0000000504077899 */ /* 0x000fe2000800063f */
[----:B------:R-:W-:Y:S01]  /*1620*/  IMAD.WIDE.U32 R248, R5, c[0x0][0x1e0], RZ ;  /* 0x0000780005f87a25 */ /* 0x000fe200078e00ff */
[----:B------:R-:W-:Y:S01]  /*1630*/  IADD3 R22, R142, R140, -R19 ;  /* 0x0000008c8e167210 */ /* 0x000fe20007ffe813 */
[----:B------:R-:W-:-:S02]  /*1640*/  UMOV UR6, 0x5 ;  /* 0x0000000500067882 */ /* 0x000fc40000000000 */
[----:B------:R-:W-:Y:S01]  /*1650*/  IMAD.IADD R229, R249, 0x1, R6 ;  /* 0x00000001f9e57824 */ /* 0x000fe200078e0206 */
[C---:B------:R-:W-:Y:S01]  /*1660*/  ISETP.GE.AND P6, PT, R22.reuse, 0x21, PT ;  /* 0x000000211600780c */ /* 0x040fe20003fc6270 */
[----:B------:R-:W-:Y:S01]  /*1670*/  IMAD.MOV.U32 R251, RZ, RZ, R33 ;  /* 0x000000fffffb7224 */ /* 0x000fe200078e0021 */
[----:B------:R-:W-:Y:S01]  /*1680*/  ISETP.GE.AND P4, PT, R22, 0x1, PT ;  /* 0x000000011600780c */ /* 0x000fe20003f86270 */
[----:B------:R-:W-:Y:S01]  /*1690*/  IMAD.MOV.U32 R250, RZ, RZ, R30 ;  /* 0x000000fffffa7224 */ /* 0x000fe200078e001e */
[----:B------:R-:W-:Y:S01]  /*16a0*/  USHF.L.U64.HI UR5, UR4, UR6, UR5 ;  /* 0x0000000604057299 */ /* 0x000fe20008010205 */
[C---:B-----5:R-:W-:Y:S01]  /*16b0*/  @!P1 LEA R8, P0, R20.reuse, R8, 0x1 ;  /* 0x0000000814089211 */ /* 0x060fe200078008ff */
[----:B------:R-:W-:Y:S02]  /*16c0*/  IMAD.MOV.U32 R231, RZ, RZ, c[0x0][0x1e0] ;  /* 0x00007800ffe77624 */ /* 0x000fe400078e00ff */
[----:B------:R-:W-:Y:S01]  /*16d0*/  IMAD.MOV.U32 R246, RZ, RZ, c[0x0][0x1e4] ;  /* 0x00007900fff67624 */ /* 0x000fe200078e00ff */
[----:B-1----:R-:W-:Y:S01]  /*16e0*/  @!P1 LEA.HI.X R9, R20, R2, R21, 0x1, P0 ;  /* 0x0000000214099211 */ /* 0x002fe200000f0c15 */
[----:B------:R-:W-:Y:S01]  /*16f0*/  IMAD.MOV.U32 R70, RZ, RZ, R28 ;  /* 0x000000ffff467224 */ /* 0x000fe200078e001c */
[----:B------:R-:W-:Y:S01]  /*1700*/  IADD3 R21, R247, -0x1, RZ ;  /* 0xfffffffff7157810 */ /* 0x000fe20007ffe0ff */
[----:B------:R-:W-:Y:S01]  /*1710*/  IMAD.SHL.U32 R12, R246, 0x20, RZ ;  /* 0x00000020f60c7824 */ /* 0x000fe200078e00ff */
[----:B------:R-:W-:Y:S01]  /*1720*/  ISETP.GE.AND P0, PT, R22, 0x11, PT ;  /* 0x000000111600780c */ /* 0x000fe20003f06270 */
[----:B------:R-:W-:Y:S01]  /*1730*/  @!PT LDS RZ, [RZ] ;  /* 0x00000000fffff984 */ /* 0x000fe20000000800 */
[----:B------:R1:W-:Y:S01]  /*1740*/  @!P1 LDGSTS.E.BYPASS.LTC128B.128 [R245+0xa900], [R8.64], !P3 ;  /* 0x0a90000008f59fae */ /* 0x0003e2000d901d48 */
[----:B------:R-:W-:Y:S01]  /*1750*/  SHF.R.S32.HI R69, RZ, 0x1f, R21 ;  /* 0x0000001fff457819 */ /* 0x000fe20000011415 */
[----:B------:R-:W-:-:S02]  /*1760*/  IMAD R0, R229, R21, RZ ;  /* 0x00000015e5007224 */ /* 0x000fc400078e02ff */
[----:B------:R-:W0:Y:S01]  /*1770*/  LDGDEPBAR ;  /* 0x00000000000079af */ /* 0x000e220000000000 */
[----:B------:R-:W-:-:S03]  /*1780*/  IMAD.WIDE.U32 R6, R21, R248, R250 ;  /* 0x000000f815067225 */ /* 0x000fc600078e00fa */
[----:B------:R-:W-:Y:S01]  /*1790*/  STL.64 [R1+0x20], R250 ;  /* 0x000020fa01007387 */ /* 0x000fe20000100a00 */
[----:B------:R-:W-:Y:S02]  /*17a0*/  IMAD R0, R69, R248, R0 ;  /* 0x000000f845007224 */ /* 0x000fe400078e0200 */
[----:B------:R-:W-:Y:S01]  /*17b0*/  IMAD.MOV.U32 R71, RZ, RZ, R29 ;  /* 0x000000ffff477224 */ /* 0x000fe200078e001d */
[----:B------:R-:W-:Y:S01]  /*17c0*/  BAR.SYNC.DEFER_BLOCKING 0x0 ;  /* 0x0000000000007b1d */ /* 0x000fe20000010000 */
[----:B------:R-:W-:Y:S01]  /*17d0*/  IMAD.IADD R7, R7, 0x1, R0 ;  /* 0x0000000107077824 */ /* 0x000fe200078e0200 */
[----:B------:R-:W-:Y:S01]  /*17e0*/  @P0 LEA R2, P1, R231, R6, 0x4 ;  /* 0x00000006e7020211 */ /* 0x000fe200078220ff */
[----:B------:R-:W-:-:S03]  /*17f0*/  IMAD.MOV.U32 R70, RZ, RZ, R92 ;  /* 0x000000ffff467224 */ /* 0x000fc600078e005c */
[C---:B--23--:R-:W-:Y:S02]  /*1800*/  @P0 LEA R10, P5, R2.reuse, c[0x0][0x1c8], 0x1 ;  /* 0x00007200020a0a11 */ /* 0x04cfe400078a08ff */
[C---:B------:R-:W-:Y:S01]  /*1810*/  @P0 LEA.HI.X R5, R231.reuse, R7, R246, 0x4, P1 ;  /* 0x00000007e7050211 */ /* 0x040fe200008f24f6 */
[----:B------:R-:W-:Y:S03]  /*1820*/  STL.64 [R1+0x30], R70 ;  /* 0x0000304601007387 */ /* 0x000fe60000100a00 */
[----:B------:R-:W-:Y:S02]  /*1830*/  @P0 LEA.HI.X R11, R2, c[0x0][0x1cc], R5, 0x1, P5 ;  /* 0x00007300020b0a11 */ /* 0x000fe400028f0c05 */
[----:B------:R-:W-:Y:S01]  /*1840*/  ISETP.GE.AND P5, PT, R22, 0x31, PT ;  /* 0x000000311600780c */ /* 0x000fe20003fa6270 */
[----:B-1----:R-:W-:-:S05]  /*1850*/  IMAD.WIDE.U32 R8, R231, 0x20, RZ ;  /* 0x00000020e7087825 */ /* 0x002fca00078e00ff */
[C---:B------:R-:W-:Y:S02]  /*1860*/  @P6 IADD3 R0, P1, R6.reuse, R8, RZ ;  /* 0x0000000806006210 */ /* 0x040fe40007f3e0ff */
[C---:B------:R-:W-:Y:S02]  /*1870*/  @P4 LEA R8, P3, R6.reuse, c[0x0][0x1c8], 0x1 ;  /* 0x0000720006084a11 */ /* 0x040fe400078608ff */
[----:B------:R-:W-:Y:S02]  /*1880*/  @P6 IADD3.X R2, R7, R9, R12, P1, !PT ;  /* 0x0000000907026210 */ /* 0x000fe40000ffe40c */
[----:B------:R-:W-:Y:S02]  /*1890*/  @P4 LEA.HI.X R9, R6, c[0x0][0x1cc], R7, 0x1, P3 ;  /* 0x0000730006094a11 */ /* 0x000fe400018f0c07 */
[----:B------:R-:W-:Y:S02]  /*18a0*/  @P6 LEA R16, P1, R0, c[0x0][0x1c8], 0x1 ;  /* 0x0000720000106a11 */ /* 0x000fe400078208ff */
[C---:B------:R-:W-:Y:S01]  /*18b0*/  ISETP.GE.AND P3, PT, R22.reuse, 0x51, PT ;  /* 0x000000511600780c */ /* 0x040fe20003f66270 */
[----:B------:R-:W-:Y:S01]  /*18c0*/  @!PT LDS RZ, [RZ] ;  /* 0x00000000fffff984 */ /* 0x000fe20000000800 */
[----:B------:R-:W-:Y:S01]  /*18d0*/  @!PT LDS RZ, [RZ] ;  /* 0x00000000fffff984 */ /* 0x000fe20000000800 */
[----:B------:R-:W-:Y:S01]  /*18e0*/  @!PT LDS RZ, [RZ] ;  /* 0x00000000fffff984 */ /* 0x000fe20000000800 */
[----:B------:R1:W-:Y:S01]  /*18f0*/  @P4 LDGSTS.E.BYPASS.LTC128B.128 [R245+0x3900], [R8.64], !P2 ;  /* 0x0390000008f54fae */ /* 0x0003e2000d101d48 */
[----:B------:R-:W-:-:S02]  /*1900*/  ISETP.GE.AND P4, PT, R22, 0x41, PT ;  /* 0x000000411600780c */ /* 0x000fc40003f86270 */
[----:B------:R-:W-:Y:S01]  /*1910*/  @P6 LEA.HI.X R17, R0, c[0x0][0x1cc], R2, 0x1, P1 ;  /* 0x0000730000116a11 */ /* 0x000fe200008f0c02 */
[----:B------:R-:W-:Y:S01]  /*1920*/  @P5 IMAD R0, R246, 0x30, RZ ;  /* 0x00000030f6005824 */ /* 0x000fe200078e02ff */
[----:B------:R2:W-:Y:S01]  /*1930*/  @P0 LDGSTS.E.BYPASS.LTC128B.128 [R245+0x4100], [R10.64], !P2 ;  /* 0x041000000af50fae */ /* 0x0005e2000d101d48 */
[----:B------:R-:W-:-:S03]  /*1940*/  ISETP.GE.AND P1, PT, R22, 0x61, PT ;  /* 0x000000611600780c */ /* 0x000fc60003f26270 */
[----:B------:R3:W-:Y:S10]  /*1950*/  @P6 LDGSTS.E.BYPASS.LTC128B.128 [R245+0x4900], [R16.64], !P2 ;  /* 0x0490000010f56fae */ /* 0x0007f4000d101d48 */
[----:B------:R-:W-:-:S02]  /*1960*/  @P1 IMAD R5, R246, 0x60, RZ ;  /* 0x00000060f6051824 */ /* 0x000fc400078e02ff */
[----:B-1----:R-:W-:-:S04]  /*1970*/  @P5 IMAD.WIDE.U32 R8, R231, 0x30, R6 ;  /* 0x00000030e7085825 */ /* 0x002fc800078e0006 */
[----:B------:R-:W-:Y:S01]  /*1980*/  @P5 IMAD.IADD R0, R9, 0x1, R0 ;  /* 0x0000000109005824 */ /* 0x000fe200078e0200 */
[----:B------:R-:W-:Y:S01]  /*1990*/  @P5 LEA R14, P0, R8, c[0x0][0x1c8], 0x1 ;  /* 0x00007200080e5a11 */ /* 0x000fe200078008ff */
[----:B--2---:R-:W-:-:S03]  /*19a0*/  @P3 IMAD R10, R246, 0x50, RZ ;  /* 0x00000050f60a3824 */ /* 0x004fc600078e02ff */
[----:B------:R-:W-:Y:S01]  /*19b0*/  @P5 LEA.HI.X R15, R8, c[0x0][0x1cc], R0, 0x1, P0 ;  /* 0x00007300080f5a11 */ /* 0x000fe200000f0c00 */
[C---:B------:R-:W-:Y:S01]  /*19c0*/  @P3 IMAD.WIDE.U32 R8, R231.reuse, 0x50, R6 ;  /* 0x00000050e7083825 */ /* 0x040fe200078e0006 */
[----:B------:R-:W-:-:S03]  /*19d0*/  @P4 LEA R0, P0, R231, R6, 0x6 ;  /* 0x00000006e7004211 */ /* 0x000fc600078030ff */
[----:B------:R1:W-:Y:S01]  /*19e0*/  @P5 LDGSTS.E.BYPASS.LTC128B.128 [R245+0x5100], [R14.64], !P2 ;  /* 0x051000000ef55fae */ /* 0x0003e2000d101d48 */
[C---:B------:R-:W-:Y:S01]  /*19f0*/  @P4 LEA.HI.X R2, R231.reuse, R7, R246, 0x6, P0 ;  /* 0x00000007e7024211 */ /* 0x040fe200000f34f6 */
[----:B------:R-:W-:Y:S01]  /*1a00*/  @P1 IMAD.WIDE.U32 R6, R231, 0x60, R6 ;  /* 0x00000060e7061825 */ /* 0x000fe200078e0006 */
[----:B------:R-:W-:-:S04]  /*1a10*/  @P4 LEA R12, P0, R0, c[0x0][0x1c8], 0x1 ;  /* 0x00007200000c4a11 */ /* 0x000fc800078008ff */
[----:B------:R-:W-:Y:S01]  /*1a20*/  @P4 LEA.HI.X R13, R0, c[0x0][0x1cc], R2, 0x1, P0 ;  /* 0x00007300000d4a11 */ /* 0x000fe200000f0c02 */
[----:B------:R-:W-:Y:S01]  /*1a30*/  @P3 IMAD.IADD R0, R9, 0x1, R10 ;  /* 0x0000000109003824 */ /* 0x000fe200078e020a */
[C---:B------:R-:W-:Y:S02]  /*1a40*/  @P3 LEA R10, P0, R8.reuse, c[0x0][0x1c8], 0x1 ;  /* 0x00007200080a3a11 */ /* 0x040fe400078008ff */
[----:B------:R-:W-:Y:S01]  /*1a50*/  LEA.HI R2, R25, R18, RZ, 0x1 ;  /* 0x0000001219027211 */ /* 0x000fe200078f08ff */
[----:B------:R1:W-:Y:S01]  /*1a60*/  @P4 LDGSTS.E.BYPASS.LTC128B.128 [R245+0x5900], [R12.64], !P2 ;  /* 0x059000000cf54fae */ /* 0x0003e2000d101d48 */
[----:B------:R-:W-:Y:S01]  /*1a70*/  @P3 LEA.HI.X R11, R8, c[0x0][0x1cc], R0, 0x1, P0 ;  /* 0x00007300080b3a11 */ /* 0x000fe200000f0c00 */
[----:B------:R-:W-:Y:S01]  /*1a80*/  @P1 IMAD.IADD R0, R7, 0x1, R5 ;  /* 0x0000000107001824 */ /* 0x000fe200078e0205 */
[----:B------:R-:W-:Y:S02]  /*1a90*/  @P1 LEA R8, P0, R6, c[0x0][0x1c8], 0x1 ;  /* 0x0000720006081a11 */ /* 0x000fe400078008ff */
[----:B------:R-:W-:Y:S01]  /*1aa0*/  LOP3.LUT R2, R2, 0xfffffffe, RZ, 0xc0, !PT ;  /* 0xfffffffe02027812 */ /* 0x000fe200078ec0ff */
[----:B------:R2:W-:Y:S01]  /*1ab0*/  @P3 LDGSTS.E.BYPASS.LTC128B.128 [R245+0x6100], [R10.64], !P2 ;  /* 0x061000000af53fae */ /* 0x0005e2000d101d48 */
[----:B------:R-:W-:Y:S01]  /*1ac0*/  @P1 LEA.HI.X R9, R6, c[0x0][0x1cc], R0, 0x1, P0 ;  /* 0x0000730006091a11 */ /* 0x000fe200000f0c00 */
[C---:B------:R-:W-:Y:S01]  /*1ad0*/  IMAD.SHL.U32 R0, R68.reuse, 0x40, RZ ;  /* 0x0000004044007824 */ /* 0x040fe200078e00ff */
[----:B------:R-:W-:Y:S01]  /*1ae0*/  LOP3.LUT P0, RZ, R68, 0x2, RZ, 0xc0, !PT ;  /* 0x0000000244ff7812 */ /* 0x000fe2000780c0ff */
[----:B------:R-:W-:Y:S01]  /*1af0*/  IMAD.IADD R18, R18, 0x1, -R2 ;  /* 0x0000000112127824 */ /* 0x000fe200078e0a02 */
[----:B------:R-:W-:Y:S01]  /*1b00*/  ISETP.GE.AND P3, PT, R20, c[0x0][0x1d4], PT ;  /* 0x0000750014007a0c */ /* 0x000fe20003f66270 */
[----:B------:R4:W-:Y:S01]  /*1b10*/  @P1 LDGSTS.E.BYPASS.LTC128B.128 [R245+0x6900], [R8.64], !P2 ;  /* 0x0690000008f51fae */ /* 0x0009e2000d101d48 */
[----:B------:R-:W-:Y:S01]  /*1b20*/  IMAD.SHL.U32 R2, R23, 0x40, RZ ;  /* 0x0000004017027824 */ /* 0x000fe200078e00ff */
[----:B------:R-:W-:Y:S01]  /*1b30*/  LOP3.LUT R0, R0, 0x1c0, RZ, 0xc0, !PT ;  /* 0x000001c000007812 */ /* 0x000fe200078ec0ff */
[----:B------:R-:W-:Y:S01]  /*1b40*/  IMAD.SHL.U32 R5, R18, 0x8, RZ ;  /* 0x0000000812057824 */ /* 0x000fe200078e00ff */
[----:B------:R-:W0:Y:S01]  /*1b50*/  LDGDEPBAR ;  /* 0x00000000000079af */ /* 0x000e220000000000 */
[----:B------:R-:W-:-:S02]  /*1b60*/  ISETP.LT.OR P6, PT, R22, 0x1, P3 ;  /* 0x000000011600780c */ /* 0x000fc40001fc1670 */
[----:B------:R-:W-:Y:S02]  /*1b70*/  LOP3.LUT R2, R2, 0x1c0, RZ, 0xc0, !PT ;  /* 0x000001c002027812 */ /* 0x000fe400078ec0ff */
[----:B------:R-:W-:Y:S02]  /*1b80*/  SHF.R.U32.HI R6, RZ, 0x3, R0 ;  /* 0x00000003ff067819 */ /* 0x000fe40000011600 */
[----:B------:R-:W-:Y:S01]  /*1b90*/  LOP3.LUT R7, R2, 0x8, R5, 0xf8, !PT ;  /* 0x0000000802077812 */ /* 0x000fe200078ef805 */
[----:B------:R-:W-:Y:S01]  /*1ba0*/  IMAD.SHL.U32 R5, R24, 0x40, RZ ;  /* 0x0000004018057824 */ /* 0x000fe200078e00ff */
[----:B------:R-:W-:Y:S02]  /*1bb0*/  SHF.R.U32.HI R2, RZ, 0x3, R2 ;  /* 0x00000003ff027819 */ /* 0x000fe40000011602 */
[----:B------:R-:W-:Y:S02]  /*1bc0*/  ISETP.LT.OR P5, PT, R22, 0x11, P3 ;  /* 0x000000111600780c */ /* 0x000fe40001fa1670 */
[----:B------:R-:W-:-:S02]  /*1bd0*/  LOP3.LUT R141, R7, R2, RZ, 0x3c, !PT ;  /* 0x00000002078d7212 */ /* 0x000fc400078e3cff */
[----:B------:R-:W-:Y:S01]  /*1be0*/  LOP3.LUT R5, R5, 0xfffffe00, RZ, 0xc0, !PT ;  /* 0xfffffe0005057812 */ /* 0x000fe200078ec0ff */
[----:B----4-:R-:W-:Y:S01]  /*1bf0*/  IMAD.SHL.U32 R8, R19, 0x8, RZ ;  /* 0x0000000813087824 */ /* 0x010fe200078e00ff */
[----:B------:R-:W-:-:S04]  /*1c00*/  DEPBAR.LE SB0, 0x1 ;  /* 0x000080400000791a */ /* 0x000fc80000000000 */
[----:B------:R-:W-:-:S04]  /*1c10*/  DEPBAR.LE SB0, 0x0 ;  /* 0x000080000000791a */ /* 0x000fc80000000000 */
[----:B------:R-:W-:Y:S01]  /*1c20*/  LOP3.LUT R8, R0, 0x8, R8, 0xf8, !PT ;  /* 0x0000000800087812 */ /* 0x000fe200078ef808 */
[----:B------:R-:W-:-:S03]  /*1c30*/  IMAD.SHL.U32 R0, R228, 0x20, RZ ;  /* 0x00000020e4007824 */ /* 0x000fc600078e00ff */
[----:B------:R-:W-:Y:S02]  /*1c40*/  LOP3.LUT R6, R8, R6, RZ, 0x3c, !PT ;  /* 0x0000000608067212 */ /* 0x000fe400078e3cff */
[----:B------:R-:W-:-:S03]  /*1c50*/  LOP3.LUT R2, R0, 0x7ffffc00, RZ, 0xc0, !PT ;  /* 0x7ffffc0000027812 */ /* 0x000fc600078ec0ff */
[----:B------:R-:W-:Y:S01]  /*1c60*/  IMAD R0, R18, 0x200, R6 ;  /* 0x0000020012007824 */ /* 0x000fe200078e0206 */
[----:B------:R-:W-:Y:S01]  /*1c70*/  IADD3 R2, R141, R5, R2 ;  /* 0x000000058d027210 */ /* 0x000fe20007ffe002 */
[----:B------:R-:W-:-:S04]  /*1c80*/  IMAD.WIDE.U32 R6, R21, c[0x0][0x208], RZ ;  /* 0x0000820015067a25 */ /* 0x000fc800078e00ff */
[----:B------:R-:W-:Y:S01]  /*1c90*/  IMAD.SHL.U32 R143, R0, 0x2, RZ ;  /* 0x00000002008f7824 */ /* 0x000fe200078e00ff */
[----:B------:R-:W-:Y:S01]  /*1ca0*/  BAR.SYNC.DEFER_BLOCKING 0x0 ;  /* 0x0000000000007b1d */ /* 0x000fe20000010000 */
[----:B------:R-:W-:-:S03]  /*1cb0*/  IMAD.SHL.U32 R234, R2, 0x2, RZ ;  /* 0x0000000202ea7824 */ /* 0x000fc600078e00ff */
[----:B------:R-:W-:Y:S01]  /*1cc0*/  IADD3 R0, R143, 0x3900, RZ ;  /* 0x000039008f007810 */ /* 0x000fe20007ffe0ff */
[--C-:B------:R-:W-:Y:S01]  /*1cd0*/  IMAD R237, R3, 0x2, R234.reuse ;  /* 0x0000000203ed7824 */ /* 0x100fe200078e02ea */
[----:B------:R-:W-:Y:S01]  /*1ce0*/  IADD3 R238, R143, 0x3920, RZ ;  /* 0x000039208fee7810 */ /* 0x000fe20007ffe0ff */
[----:B------:R-:W-:Y:S01]  /*1cf0*/  IMAD R235, R4, 0x2, R234 ;  /* 0x0000000204eb7824 */ /* 0x000fe200078e02ea */
[----:B------:R-:W-:Y:S01]  /*1d00*/  @P0 IADD3 R238, R0, -0x20, RZ ;  /* 0xffffffe000ee0810 */ /* 0x000fe20007ffe0ff */
[----:B------:R-:W-:Y:S02]  /*1d10*/  IMAD R0, R69, c[0x0][0x208], RZ ;  /* 0x0000820045007a24 */ /* 0x000fe400078e02ff */
[----:B------:R-:W-:Y:S01]  /*1d20*/  IMAD R236, R3, 0x2, R235 ;  /* 0x0000000203ec7824 */ /* 0x000fe200078e02eb */
[C---:B------:R-:W-:Y:S01]  /*1d30*/  IADD3 R244, R238.reuse, 0x800, RZ ;  /* 0x00000800eef47810 */ /* 0x040fe20007ffe0ff */
[----:B------:R-:W-:Y:S01]  /*1d40*/  IMAD R0, R21, c[0x0][0x20c], R0 ;  /* 0x0000830015007a24 */ /* 0x000fe200078e0200 */
[----:B------:R-:W-:-:S02]  /*1d50*/  IADD3 R243, R238, 0x1000, RZ ;  /* 0x00001000eef37810 */ /* 0x000fc40007ffe0ff */
[C---:B------:R-:W-:Y:S01]  /*1d60*/  IADD3 R242, R238.reuse, 0x1800, RZ ;  /* 0x00001800eef27810 */ /* 0x040fe20007ffe0ff */
[----:B------:R-:W-:Y:S01]  /*1d70*/  IMAD.IADD R0, R7, 0x1, R0 ;  /* 0x0000000107007824 */ /* 0x000fe200078e0200 */
[C---:B------:R-:W-:Y:S02]  /*1d80*/  IADD3 R241, R238.reuse, 0x2000, RZ ;  /* 0x00002000eef17810 */ /* 0x040fe40007ffe0ff */
[----:B------:R-:W-:Y:S01]  /*1d90*/  IADD3 R240, R238, 0x2800, RZ ;  /* 0x00002800eef07810 */ /* 0x000fe20007ffe0ff */
[----:B------:R-:W-:Y:S01]  /*1da0*/  IMAD R0, R0, 0x70, RZ ;  /* 0x0000007000007824 */ /* 0x000fe200078e02ff */
[----:B------:R-:W-:Y:S01]  /*1db0*/  IADD3 R239, R238, 0x3000, RZ ;  /* 0x00003000eeef7810 */ /* 0x000fe20007ffe0ff */
[----:B--2---:R-:W-:Y:S04]  /*1dc0*/  LDSM.16.M88.4 R8, [R234+0x9100] ;  /* 0x00910000ea08783b */ /* 0x004fe80000000200 */
[----:B------:R-:W2:Y:S04]  /*1dd0*/  LDSM.16.M88.4 R28, [R143+0x3900] ;  /* 0x003900008f1c783b */ /* 0x000ea80000000200 */
[----:B------:R-:W4:Y:S04]  /*1de0*/  LDSM.16.M88.4 R24, [R143+0x4100] ;  /* 0x004100008f18783b */ /* 0x000f280000000200 */
[----:B---3--:R-:W3:Y:S04]  /*1df0*/  LDSM.16.M88.4 R16, [R143+0x4900] ;  /* 0x004900008f10783b */ /* 0x008ee80000000200 */
[----:B------:R-:W5:Y:S04]  /*1e00*/  LDSM.16.M88.4 R32, [R143+0x5100] ;  /* 0x005100008f20783b */ /* 0x000f680000000200 */
[----:B------:R-:W3:Y:S04]  /*1e10*/  LDSM.16.M88.4 R36, [R143+0x5900] ;  /* 0x005900008f24783b */ /* 0x000ee80000000200 */
[----:B------:R-:W5:Y:S04]  /*1e20*/  LDSM.16.M88.4 R44, [R143+0x6100] ;  /* 0x006100008f2c783b */ /* 0x000f680000000200 */
[----:B------:R-:W5:Y:S04]  /*1e30*/  LDSM.16.M88.4 R40, [R143+0x6900] ;  /* 0x006900008f28783b */ /* 0x000f680000000200 */
[----:B-1----:R-:W1:Y:S04]  /*1e40*/  LDSM.16.M88.4 R12, [R234+0x7100] ;  /* 0x00710000ea0c783b */ /* 0x002e680000000200 */
[----:B------:R-:W-:Y:S04]  /*1e50*/  LDSM.16.M88.4 R52, [R238+0x800] ;  /* 0x00080000ee34783b */ /* 0x000fe80000000200 */
[----:B------:R-:W-:Y:S01]  /*1e60*/  LDSM.16.M88.4 R48, [R238+0x1000] ;  /* 0x00100000ee30783b */ /* 0x000fe20000000200 */
[C---:B--2---:R-:W-:Y:S03]  /*1e70*/  HMMA.16816.F32.BF16 R60, R8.reuse, R28, RZ ;  /* 0x0000001c083c723c */ /* 0x044fe600000418ff */
[----:B------:R-:W-:Y:S05]  /*1e80*/  LDSM.16.M88.4 R56, [R238] ;  /* 0x00000000ee38783b */ /* 0x000fea0000000200 */
[C---:B----4-:R-:W-:Y:S08]  /*1e90*/  HMMA.16816.F32.BF16 R64, R8.reuse, R24, RZ ;  /* 0x000000180840723c */ /* 0x050ff000000418ff */
[C---:B---3--:R-:W-:Y:S08]  /*1ea0*/  HMMA.16816.F32.BF16 R72, R8.reuse, R16, RZ ;  /* 0x000000100848723c */ /* 0x048ff000000418ff */
[C---:B-----5:R-:W-:Y:S08]  /*1eb0*/  HMMA.16816.F32.BF16 R76, R8.reuse, R32, RZ ;  /* 0x00000020084c723c */ /* 0x060ff000000418ff */
        /* <DEDUP_REMOVED lines=9> */
[----:B------:R-:W-:Y:S07]  /*1f50*/  HMMA.16816.F32.BF16 R188, R8, R42, RZ ;  /* 0x0000002a08bc723c */ /* 0x000fee00000418ff */
[----:B------:R-:W-:Y:S01]  /*1f60*/  IMAD.WIDE.U32 R8, R6, 0x70, R70 ;  /* 0x0000007006087825 */ /* 0x000fe200078e0046 */
[----:B-1----:R-:W-:Y:S03]  /*1f70*/  HMMA.16816.F32.BF16 R184, R12, R28, RZ ;  /* 0x0000001c0cb8723c */ /* 0x002fe600000418ff */
[----:B------:R-:W-:Y:S01]  /*1f80*/  IMAD.IADD R0, R9, 0x1, R0 ;  /* 0x0000000109007824 */ /* 0x000fe200078e0200 */
[----:B------:R-:W-:-:S04]  /*1f90*/  LEA R6, P1, R8, c[0x0][0x1f8], 0x1 ;  /* 0x00007e0008067a11 */ /* 0x000fc800078208ff */
[C---:B------:R-:W-:Y:S01]  /*1fa0*/  HMMA.16816.F32.BF16 R180, R12.reuse, R30, RZ ;  /* 0x0000001e0cb4723c */ /* 0x040fe200000418ff */
[----:B------:R-:W-:Y:S01]  /*1fb0*/  LDSM.16.M88.4 R28, [R238+0x2800] ;  /* 0x00280000ee1c783b */ /* 0x000fe20000000200 */
[----:B------:R-:W-:Y:S02]  /*1fc0*/  IADD3 R20, P0, R6, UR7, RZ ;  /* 0x0000000706147c10 */ /* 0x000fe4000ff1e0ff */
[----:B------:R-:W-:Y:S01]  /*1fd0*/  LEA.HI.X R7, R8, c[0x0][0x1fc], R0, 0x1, P1 ;  /* 0x00007f0008077a11 */ /* 0x000fe200008f0c00 */
[----:B------:R-:W-:Y:S01]  /*1fe0*/  IMAD.MOV.U32 R0, RZ, RZ, 0x40 ;  /* 0x00000040ff007424 */ /* 0x000fe200078e00ff */
[----:B------:R-:W-:Y:S01]  /*1ff0*/  LDSM.16.M88.4 R8, [R237+0x7100] ;  /* 0x00710000ed08783b */ /* 0x000fe20000000200 */
[----:B------:R-:W-:Y:S01]  /*2000*/  LOP3.LUT P1, RZ, R68, 0x4, RZ, 0xc0, !PT ;  /* 0x0000000444ff7812 */ /* 0x000fe2000782c0ff */
[----:B------:R-:W-:Y:S01]  /*2010*/  HMMA.16816.F32.BF16 R148, R12, R16, RZ ;  /* 0x000000100c94723c */ /* 0x000fe200000418ff */
[----:B------:R-:W-:Y:S02]  /*2020*/  IADD3.X R21, R7, UR5, RZ, P0, !PT ;  /* 0x0000000507157c10 */ /* 0x000fe400087fe4ff */
[----:B------:R-:W-:-:S02]  /*2030*/  ISETP.LT.OR P0, PT, R22, 0x21, P3 ;  /* 0x000000211600780c */ /* 0x000fc40001f01670 */
[----:B------:R-:W-:-:S03]  /*2040*/  SEL R0, R0, 0xffffffc0, !P1 ;  /* 0xffffffc000007807 */ /* 0x000fc60004800000 */
[----:B------:R-:W-:Y:S01]  /*2050*/  HMMA.16816.F32.BF16 R172, R12, R18, RZ ;  /* 0x000000120cac723c */ /* 0x000fe200000418ff */
[----:B------:R-:W1:Y:S01]  /*2060*/  LDSM.16.M88.4 R16, [R237+0x9100] ;  /* 0x00910000ed10783b */ /* 0x000e620000000200 */
[----:B------:R-:W-:Y:S02]  /*2070*/  IMAD.IADD R233, R143, 0x1, R0 ;  /* 0x000000018fe97824 */ /* 0x000fe400078e0200 */
[----:B------:R-:W-:Y:S01]  /*2080*/  IMAD.IADD R232, R0, 0x1, R238 ;  /* 0x0000000100e87824 */ /* 0x000fe200078e02ee */
[----:B------:R-:W-:-:S03]  /*2090*/  LOP3.LUT R0, R141, R5, RZ, 0xfc, !PT ;  /* 0x000000058d007212 */ /* 0x000fc600078efcff */
[C---:B------:R-:W-:Y:S08]  /*20a0*/  HMMA.16816.F32.BF16 R144, R12.reuse, R32, RZ ;  /* 0x000000200c90723c */ /* 0x040ff000000418ff */
[C---:B------:R-:W-:Y:S01]  /*20b0*/  HMMA.16816.F32.BF16 R168, R12.reuse, R34, RZ ;  /* 0x000000220ca8723c */ /* 0x040fe200000418ff */
[----:B------:R-:W2:Y:S07]  /*20c0*/  LDSM.16.M88.4 R32, [R238+0x2000] ;  /* 0x00200000ee20783b */ /* 0x000eae0000000200 */
[C---:B------:R-:W-:Y:S08]  /*20d0*/  HMMA.16816.F32.BF16 R156, R12.reuse, R24, RZ ;  /* 0x000000180c9c723c */ /* 0x040ff000000418ff */
[C---:B------:R-:W-:Y:S01]  /*20e0*/  HMMA.16816.F32.BF16 R176, R12.reuse, R26, RZ ;  /* 0x0000001a0cb0723c */ /* 0x040fe200000418ff */
[----:B------:R-:W-:Y:S07]  /*20f0*/  LDSM.16.M88.4 R24, [R238+0x3000] ;  /* 0x00300000ee18783b */ /* 0x000fee0000000200 */
[C---:B------:R-:W-:Y:S08]  /*2100*/  HMMA.16816.F32.BF16 R136, R12.reuse, R36, RZ ;  /* 0x000000240c88723c */ /* 0x040ff000000418ff */
[----:B------:R-:W-:Y:S01]  /*2110*/  HMMA.16816.F32.BF16 R160, R12, R38, RZ ;  /* 0x000000260ca0723c */ /* 0x000fe200000418ff */
[----:B------:R-:W3:Y:S04]  /*2120*/  LDSM.16.M88.4 R36, [R238+0x1800] ;  /* 0x00180000ee24783b */ /* 0x000ee80000000200 */
[----:B------:R-:W-:Y:S01]  /*2130*/  @!PT LDS RZ, [RZ] ;  /* 0x00000000fffff984 */ /* 0x000fe20000000800 */
[----:B------:R-:W-:Y:S01]  /*2140*/  @!PT LDS RZ, [RZ] ;  /* 0x00000000fffff984 */ /* 0x000fe20000000800 */
[----:B------:R-:W-:Y:S01]  /*2150*/  @!PT LDS RZ, [RZ] ;  /* 0x00000000fffff984 */ /* 0x000fe20000000800 */
[----:B------:R4:W-:Y:S01]  /*2160*/  LDGSTS.E.BYPASS.LTC128B.128 [R245+0x100], [R6.64], !P6 ;  /* 0x0010000006f57fae */ /* 0x0009e2000f101d48 */
[----:B------:R-:W-:-:S02]  /*2170*/  ISETP.LT.OR P6, PT, R22, 0x31, P3 ;  /* 0x000000311600780c */ /* 0x000fc40001fc1670 */
[----:B------:R-:W-:Y:S01]  /*2180*/  HMMA.16816.F32.BF16 R128, R12, R44, RZ ;  /* 0x0000002c0c80723c */ /* 0x000fe200000418ff */
[----:B------:R5:W-:Y:S01]  /*2190*/  LDGSTS.E.BYPASS.LTC128B.128 [R245+0x900], [R20.64], !P5 ;  /* 0x0090000014f57fae */ /* 0x000be2000e901d48 */
[----:B------:R-:W-:-:S06]  /*21a0*/  ISETP.LT.OR P5, PT, R22, 0x41, P3 ;  /* 0x000000411600780c */ /* 0x000fcc0001fa1670 */
[C---:B------:R-:W-:Y:S08]  /*21b0*/  HMMA.16816.F32.BF16 R152, R12.reuse, R46, RZ ;  /* 0x0000002e0c98723c */ /* 0x040ff000000418ff */
[C---:B------:R-:W-:Y:S08]  /*21c0*/  HMMA.16816.F32.BF16 R124, R12.reuse, R40, RZ ;  /* 0x000000280c7c723c */ /* 0x040ff000000418ff */
[----:B------:R-:W-:Y:S07]  /*21d0*/  HMMA.16816.F32.BF16 R132, R12, R42, RZ ;  /* 0x0000002a0c84723c */ /* 0x000fee00000418ff */
[----:B------:R-:W-:Y:S01]  /*21e0*/  IADD3 R12, P4, R20, UR7, RZ ;  /* 0x00000007140c7c10 */ /* 0x000fe2000ff9e0ff */
[----:B-1----:R-:W-:Y:S03]  /*21f0*/  HMMA.16816.F32.BF16 R44, R16, R28, R84 ;  /* 0x0000001c102c723c */ /* 0x002fe60000041854 */
[----:B------:R-:W-:-:S02]  /*2200*/  IADD3.X R13, R21, UR5, RZ, P4, !PT ;  /* 0x00000005150d7c10 */ /* 0x000fc4000a7fe4ff */
[----:B------:R-:W-:-:S03]  /*2210*/  IADD3 R14, P4, R12, UR7, RZ ;  /* 0x000000070c0e7c10 */ /* 0x000fc6000ff9e0ff */
[----:B------:R1:W-:Y:S01]  /*2220*/  LDGSTS.E.BYPASS.LTC128B.128 [R245+0x1100], [R12.64], !P0 ;  /* 0x011000000cf57fae */ /* 0x0003e2000c101d48 */
[----:B------:R-:W-:Y:S01]  /*2230*/  IADD3.X R15, R13, UR5, RZ, P4, !PT ;  /* 0x000000050d0f7c10 */ /* 0x000fe2000a7fe4ff */
[----:B--2---:R-:W-:Y:S01]  /*2240*/  HMMA.16816.F32.BF16 R40, R16, R32, R80 ;  /* 0x000000201028723c */ /* 0x004fe20000041850 */
[----:B----4-:R-:W-:-:S03]  /*2250*/  IADD3 R6, P4, R14, UR7, RZ ;  /* 0x000000070e067c10 */ /* 0x010fc6000ff9e0ff */
[----:B------:R2:W-:Y:S01]  /*2260*/  LDGSTS.E.BYPASS.LTC128B.128 [R245+0x1900], [R14.64], !P6 ;  /* 0x019000000ef57fae */ /* 0x0005e2000f101d48 */
[----:B------:R-:W-:Y:S02]  /*2270*/  IADD3.X R7, R15, UR5, RZ, P4, !PT ;  /* 0x000000050f077c10 */ /* 0x000fe4000a7fe4ff */
[C---:B------:R-:W-:Y:S01]  /*2280*/  ISETP.LT.OR P4, PT, R22.reuse, 0x51, P3 ;  /* 0x000000511600780c */ /* 0x040fe20001f81670 */
[C---:B------:R-:W-:Y:S01]  /*2290*/  HMMA.16816.F32.BF16 R100, R16.reuse, R48, R72 ;  /* 0x000000301064723c */ /* 0x040fe20000041848 */
[----:B------:R-:W-:Y:S01]  /*22a0*/  ISETP.LT.OR P3, PT, R22, 0x61, P3 ;  /* 0x000000611600780c */ /* 0x000fe20001f61670 */
[----:B------:R4:W-:Y:S06]  /*22b0*/  LDGSTS.E.BYPASS.LTC128B.128 [R245+0x2100], [R6.64], !P5 ;  /* 0x0210000006f57fae */ /* 0x0009ec000e901d48 */
[C---:B---3--:R-:W-:Y:S08]  /*22c0*/  HMMA.16816.F32.BF16 R92, R16.reuse, R36, R76 ;  /* 0x00000024105c723c */ /* 0x048ff0000004184c */
[----:B------:R-:W-:Y:S01]  /*22d0*/  HMMA.16816.F32.BF16 R220, R16, R54, R108 ;  /* 0x0000003610dc723c */ /* 0x000fe2000004186c */
[----:B-1----:R-:W-:-:S04]  /*22e0*/  IADD3 R12, P0, R6, UR7, RZ ;  /* 0x00000007060c7c10 */ /* 0x002fc8000ff1e0ff */
[----:B------:R-:W-:Y:S02]  /*22f0*/  IADD3.X R13, R7, UR5, RZ, P0, !PT ;  /* 0x00000005070d7c10 */ /* 0x000fe400087fe4ff */
[----:B--2---:R-:W-:Y:S01]  /*2300*/  IADD3 R14, P0, R12, UR7, RZ ;  /* 0x000000070c0e7c10 */ /* 0x004fe2000ff1e0ff */
[----:B------:R-:W-:Y:S02]  /*2310*/  HMMA.16816.F32.BF16 R116, R16, R56, R60 ;  /* 0x000000381074723c */ /* 0x000fe4000004183c */
[----:B------:R1:W-:Y:S01]  /*2320*/  LDGSTS.E.BYPASS.LTC128B.128 [R245+0x2900], [R12.64], !P4 ;  /* 0x029000000cf57fae */ /* 0x0003e2000e101d48 */
[----:B------:R-:W-:Y:S02]  /*2330*/  IADD3.X R15, R13, UR5, RZ, P0, !PT ;  /* 0x000000050d0f7c10 */ /* 0x000fe400087fe4ff */
[----:B------:R-:W-:-:S03]  /*2340*/  ISETP.GE.AND P0, PT, R140, 0x71, PT ;  /* 0x000000718c00780c */ /* 0x000fc60003f06270 */
[----:B------:R1:W-:Y:S01]  /*2350*/  LDGSTS.E.BYPASS.LTC128B.128 [R245+0x3100], [R14.64], !P3 ;  /* 0x031000000ef57fae */ /* 0x0003e2000d901d48 */
[C---:B------:R-:W-:Y:S03]  /*2360*/  HMMA.16816.F32.BF16 R104, R16.reuse, R52, R64 ;  /* 0x000000341068723c */ /* 0x040fe60000041840 */
[----:B-----5:R-:W-:Y:S04]  /*2370*/  LDSM.16.M88.4 R20, [R235+0x9100] ;  /* 0x00910000eb14783b */ /* 0x020fe80000000200 */
[----:B------:R-:W2:Y:S01]  /*2380*/  LDSM.16.M88.4 R84, [R233+0x5900] ;  /* 0x00590000e954783b */ /* 0x000ea20000000200 */
[C---:B------:R-:W-:Y:S03]  /*2390*/  HMMA.16816.F32.BF16 R88, R16.reuse, R24, R88 ;  /* 0x000000181058723c */ /* 0x040fe60000041858 */
[----:B------:R-:W3:Y:S04]  /*23a0*/  LDSM.16.M88.4 R80, [R233+0x6100] ;  /* 0x00610000e950783b */ /* 0x000ee80000000200 */
[----:B------:R-:W5:Y:S01]  /*23b0*/  LDSM.16.M88.4 R72, [R233+0x5100] ;  /* 0x00510000e948783b */ /* 0x000f620000000200 */
[C---:B------:R-:W-:Y:S03]  /*23c0*/  HMMA.16816.F32.BF16 R96, R16.reuse, R58, R96 ;  /* 0x0000003a1060723c */ /* 0x040fe60000041860 */
[----:B------:R-:W2:Y:S04]  /*23d0*/  LDSM.16.M88.4 R76, [R233+0x6900] ;  /* 0x00690000e94c783b */ /* 0x000ea80000000200 */
[----:B------:R-:W2:Y:S01]  /*23e0*/  LDSM.16.M88.4 R64, [R233+0x3900] ;  /* 0x00390000e940783b */ /* 0x000ea20000000200 */
[C---:B------:R-:W-:Y:S03]  /*23f0*/  HMMA.16816.F32.BF16 R112, R16.reuse, R50, R112 ;  /* 0x000000321070723c */ /* 0x040fe60000041870 */
[----:B------:R-:W2:Y:S04]  /*2400*/  LDSM.16.M88.4 R60, [R233+0x4100] ;  /* 0x00410000e93c783b */ /* 0x000ea80000000200 */
[----:B------:R-:W2:Y:S01]  /*2410*/  LDSM.16.M88.4 R68, [R233+0x4900] ;  /* 0x00490000e944783b */ /* 0x000ea20000000200 */
[C---:B------:R-:W-:Y:S03]  /*2420*/  HMMA.16816.F32.BF16 R108, R16.reuse, R38, R120 ;  /* 0x00000026106c723c */ /* 0x040fe60000041878 */
[----:B-1----:R-:W-:Y:S04]  /*2430*/  LDSM.16.M88.4 R12, [R236+0x7100] ;  /* 0x00710000ec0c783b */ /* 0x002fe80000000200 */
[----:B------:R-:W0:Y:S01]  /*2440*/  LDGDEPBAR ;  /* 0x00000000000079af */ /* 0x000e220000000000 */
[C---:B------:R-:W-:Y:S08]  /*2450*/  HMMA.16816.F32.BF16 R204, R16.reuse, R34, R164 ;  /* 0x0000002210cc723c */ /* 0x040ff000000418a4 */
[C---:B------:R-:W-:Y:S08]  /*2460*/  HMMA.16816.F32.BF16 R200, R16.reuse, R30, R192 ;  /* 0x0000001e10c8723c */ /* 0x040ff000000418c0 */
[----:B------:R-:W-:Y:S01]  /*2470*/  HMMA.16816.F32.BF16 R188, R16, R26, R188 ;  /* 0x0000001a10bc723c */ /* 0x000fe200000418bc */
[----:B------:R-:W1:Y:S07]  /*2480*/  LDSM.16.M88.4 R16, [R235+0x7100] ;  /* 0x00710000eb10783b */ /* 0x000e6e0000000200 */
        /* <DEDUP_REMOVED lines=8> */
[C---:B------:R-:W-:Y:S01]  /*2510*/  HMMA.16816.F32.BF16 R128, R8.reuse, R50, R172 ;  /* 0x000000320880723c */ /* 0x040fe200000418ac */
[----:B------:R-:W-:Y:S07]  /*2520*/  LDSM.16.M88.4 R48, [R232] ;  /* 0x00000000e830783b */ /* 0x000fee0000000200 */
[C---:B------:R-:W-:Y:S01]  /*2530*/  HMMA.16816.F32.BF16 R136, R8.reuse, R38, R168 ;  /* 0x000000260888723c */ /* 0x040fe200000418a8 */
[----:B------:R-:W-:Y:S07]  /*2540*/  LDSM.16.M88.4 R36, [R232+0x1800] ;  /* 0x00180000e824783b */ /* 0x000fee0000000200 */
[C---:B------:R-:W-:Y:S08]  /*2550*/  HMMA.16816.F32.BF16 R224, R8.reuse, R24, R124 ;  /* 0x0000001808e0723c */ /* 0x040ff0000004187c */
[C---:B------:R-:W-:Y:S01]  /*2560*/  HMMA.16816.F32.BF16 R168, R8.reuse, R34, R160 ;  /* 0x0000002208a8723c */ /* 0x040fe200000418a0 */
[----:B------:R-:W-:Y:S07]  /*2570*/  LDSM.16.M88.4 R32, [R232+0x2000] ;  /* 0x00200000e820783b */ /* 0x000fee0000000200 */
[C---:B------:R-:W-:Y:S01]  /*2580*/  HMMA.16816.F32.BF16 R172, R8.reuse, R30, R152 ;  /* 0x0000001e08ac723c */ /* 0x040fe20000041898 */
[----:B------:R-:W-:Y:S07]  /*2590*/  LDSM.16.M88.4 R28, [R232+0x2800] ;  /* 0x00280000e81c783b */ /* 0x000fee0000000200 */
[----:B------:R-:W-:Y:S01]  /*25a0*/  HMMA.16816.F32.BF16 R164, R8, R26, R132 ;  /* 0x0000001a08a4723c */ /* 0x000fe20000041884 */
[----:B------:R-:W1:Y:S04]  /*25b0*/  LDSM.16.M88.4 R8, [R236+0x9100] ;  /* 0x00910000ec08783b */ /* 0x000e680000000200 */
[----:B------:R-:W-:Y:S03]  /*25c0*/  LDSM.16.M88.4 R24, [R232+0x3000] ;  /* 0x00300000e818783b */ /* 0x000fe60000000200 */
[C---:B--2---:R-:W-:Y:S01]  /*25d0*/  HMMA.16816.F32.BF16 R144, R20.reuse, R84, R40 ;  /* 0x000000541490723c */ /* 0x044fe20000041828 */
[----:B------:R-:W2:Y:S07]  /*25e0*/  LDSM.16.M88.4 R40, [R232+0x1000] ;  /* 0x00100000e828783b */ /* 0x000eae0000000200 */
[----:B---3--:R-:W-:Y:S01]  /*25f0*/  HMMA.16816.F32.BF16 R132, R20, R80, R44 ;  /* 0x000000501484723c */ /* 0x008fe2000004182c */
[----:B------:R-:W3:Y:S01]  /*2600*/  LDSM.16.M88.4 R44, [R232+0x800] ;  /* 0x00080000e82c783b */ /* 0x000ee20000000200 */
[----:B------:R-:W-:-:S06]  /*2610*/  DEPBAR.LE SB0, 0x0 ;  /* 0x000080000000791a */ /* 0x000fcc0000000000 */
[C---:B-----5:R-:W-:Y:S08]  /*2620*/  HMMA.16816.F32.BF16 R148, R20.reuse, R72, R92 ;  /* 0x000000481494723c */ /* 0x060ff0000004185c */
[C---:B------:R-:W-:Y:S08]  /*2630*/  HMMA.16816.F32.BF16 R124, R20.reuse, R76, R88 ;  /* 0x0000004c147c723c */ /* 0x040ff00000041858 */
[C---:B------:R-:W-:Y:S08]  /*2640*/  HMMA.16816.F32.BF16 R160, R20.reuse, R64, R116 ;  /* 0x0000004014a0723c */ /* 0x040ff00000041874 */
[C---:B------:R-:W-:Y:S08]  /*2650*/  HMMA.16816.F32.BF16 R156, R20.reuse, R60, R104 ;  /* 0x0000003c149c723c */ /* 0x040ff00000041868 */
[C---:B------:R-:W-:Y:S08]  /*2660*/  HMMA.16816.F32.BF16 R152, R20.reuse, R68, R100 ;  /* 0x000000441498723c */ /* 0x040ff00000041864 */
[----:B------:R-:W-:Y:S08]  /*2670*/  HMMA.16816.F32.BF16 R120, R20, R66, R96 ;  /* 0x000000421478723c */ /* 0x000ff00000041860 */
[C---:B-1----:R-:W-:Y:S08]  /*2680*/  HMMA.16816.F32.BF16 R92, R16.reuse, R64, R184 ;  /* 0x00000040105c723c */ /* 0x042ff000000418b8 */
        /* <DEDUP_REMOVED lines=23> */
[C---:B--2---:R-:W-:Y:S08]  /*2800*/  HMMA.16816.F32.BF16 R152, R8.reuse, R40, R152 ;  /* 0x000000280898723c */ /* 0x044ff00000041898 */
        /* <DEDUP_REMOVED lines=8> */
[----:B------:R-:W-:Y:S08]  /*2890*/  HMMA.16816.F32.BF16 R16, R12, R32, R68 ;  /* 0x000000200c10723c */ /* 0x000ff00000041844 */
[C---:B---3--:R-:W-:Y:S08]  /*28a0*/  HMMA.16816.F32.BF16 R156, R8.reuse, R44, R156 ;  /* 0x0000002c089c723c */ /* 0x048ff0000004189c */
        /* <DEDUP_REMOVED lines=15> */
[----:B----4-:R-:W-:Y:S01]  /*29a0*/  IADD3 R2, R247, -0x2, RZ ;  /* 0xfffffffef7027810 */ /* 0x010fe20007ffe0ff */
        /* <DEDUP_REMOVED lines=9> */
[----:B------:R-:W-:Y:S02]  /*2a40*/  LEA.HI.X R7, R8, c[0x0][0x1cc], R2, 0x1, P1 ;  /* 0x0000730008077a11 */ /* 0x000fe400008f0c02 */
[----:B------:R-:W-:-:S03]  /*2a50*/  IADD3 R12, P1, R14, R24, RZ ;  /* 0x000000180e0c7210 */ /* 0x000fc60007f3e0ff */
[----:B------:R-:W-:Y:S01]  /*2a60*/  IMAD.X R15, R5, 0x1, R7, P3 ;  /* 0x00000001050f7824 */ /* 0x000fe200018e0607 */
[-C--:B------:R-:W-:Y:S01]  /*2a70*/  IADD3 R10, P3, R12, R24.reuse, RZ ;  /* 0x000000180c0a7210 */ /* 0x080fe20007f7e0ff */
[----:B------:R-:W-:Y:S01]  /*2a80*/  @!PT LDS RZ, [RZ] ;  /* 0x00000000fffff984 */ /* 0x000fe20000000800 */
[----:B------:R-:W-:Y:S01]  /*2a90*/  @!PT LDS RZ, [RZ] ;  /* 0x00000000fffff984 */ /* 0x000fe20000000800 */
[----:B------:R-:W-:Y:S01]  /*2aa0*/  @!PT LDS RZ, [RZ] ;  /* 0x00000000fffff984 */ /* 0x000fe20000000800 */
[----:B------:R1:W-:Y:S02]  /*2ab0*/  LDGSTS.E.BYPASS.LTC128B.128 [R245+0x3900], [R6.64], !P2 ;  /* 0x0390000006f57fae */ /* 0x0003e4000d101d48 */
[--C-:B------:R-:W-:Y:S01]  /*2ac0*/  IMAD.X R13, R15, 0x1, R5.reuse, P1 ;  /* 0x000000010f0d7824 */ /* 0x100fe200008e0605 */
[----:B------:R-:W-:Y:S01]  /*2ad0*/  IADD3 R8, P1, R10, R24, RZ ;  /* 0x000000180a087210 */ /* 0x000fe20007f3e0ff */
[----:B------:R2:W-:Y:S02]  /*2ae0*/  LDGSTS.E.BYPASS.LTC128B.128 [R245+0x4100], [R14.64], !P2 ;  /* 0x041000000ef57fae */ /* 0x0005e4000d101d48 */
[--C-:B------:R-:W-:Y:S02]  /*2af0*/  IMAD.X R11, R13, 0x1, R5.reuse, P3 ;  /* 0x000000010d0b7824 */ /* 0x100fe400018e0605 */
[----:B------:R3:W-:Y:S02]  /*2b00*/  LDGSTS.E.BYPASS.LTC128B.128 [R245+0x4900], [R12.64], !P2 ;  /* 0x049000000cf57fae */ /* 0x0007e4000d101d48 */
[----:B------:R-:W-:-:S02]  /*2b10*/  IMAD.X R9, R11, 0x1, R5, P1 ;  /* 0x000000010b097824 */ /* 0x000fc400008e0605 */
[----:B------:R3:W-:Y:S04]  /*2b20*/  LDGSTS.E.BYPASS.LTC128B.128 [R245+0x5100], [R10.64], !P2 ;  /* 0x051000000af57fae */ /* 0x0007e8000d101d48 */
[----:B------:R3:W-:Y:S01]  /*2b30*/  LDGSTS.E.BYPASS.LTC128B.128 [R245+0x5900], [R8.64], !P2 ;  /* 0x0590000008f57fae */ /* 0x0007e2000d101d48 */
[----:B-1----:R-:W-:-:S04]  /*2b40*/  IADD3 R6, P3, R8, R24, RZ ;  /* 0x0000001808067210 */ /* 0x002fc80007f7e0ff */
[----:B--2---:R-:W-:Y:S01]  /*2b50*/  IADD3 R14, P1, R6, R24, RZ ;  /* 0x00000018060e7210 */ /* 0x004fe20007f3e0ff */
[----:B------:R-:W-:-:S04]  /*2b60*/  IMAD.X R7, R9, 0x1, R5, P3 ;  /* 0x0000000109077824 */ /* 0x000fc800018e0605 */
[----:B------:R-:W-:Y:S01]  /*2b70*/  IMAD.X R15, R7, 0x1, R5, P1 ;  /* 0x00000001070f7824 */ /* 0x000fe200008e0605 */
[----:B------:R3:W-:Y:S04]  /*2b80*/  LDGSTS.E.BYPASS.LTC128B.128 [R245+0x6100], [R6.64], !P2 ;  /* 0x0610000006f57fae */ /* 0x0007e8000d101d48 */
[----:B------:R3:W-:Y:S03]  /*2b90*/  LDGSTS.E.BYPASS.LTC128B.128 [R245+0x6900], [R14.64], !P2 ;  /* 0x069000000ef57fae */ /* 0x0007e6000d101d48 */
.L_x_31:
[----:B----4-:R-:W-:Y:S01]  /*2ba0*/  LOP3.LUT R2, R228, 0xffffffe0, RZ, 0xc0, !PT ;  /* 0xffffffe0e4027812 */ /* 0x010fe200078ec0ff */
[----:B---3--:R-:W-:Y:S01]  /*2bb0*/  IMAD.IADD R6, R140, 0x1, R142 ;  /* 0x000000018c067824 */ /* 0x008fe200078e028e */
[----:B------:R-:W0:Y:S01]  /*2bc0*/  LDGDEPBAR ;  /* 0x00000000000079af */ /* 0x000e220000000000 */
[----:B------:R-:W-:Y:S02]  /*2bd0*/  IMAD.SHL.U32 R228, R0, 0x2, RZ ;  /* 0x0000000200e47824 */ /* 0x000fe400078e00ff */
[----:B------:R-:W-:-:S02]  /*2be0*/  IMAD.IADD R2, R230, 0x1, -R2 ;  /* 0x00000001e6027824 */ /* 0x000fc400078e0a02 */
[--C-:B------:R-:W-:Y:S02]  /*2bf0*/  IMAD R229, R4, 0x2, R228.reuse ;  /* 0x0000000204e57824 */ /* 0x100fe400078e02e4 */
[C---:B------:R-:W-:Y:S01]  /*2c00*/  IMAD R231, R3.reuse, 0x2, R228 ;  /* 0x0000000203e77824 */ /* 0x040fe200078e02e4 */
[----:B------:R-:W-:Y:S01]  /*2c10*/  SHF.R.S32.HI R5, RZ, 0x1f, R2 ;  /* 0x0000001fff057819 */ /* 0x000fe20000011402 */
[----:B------:R-:W-:-:S03]  /*2c20*/  IMAD R230, R3, 0x2, R229 ;  /* 0x0000000203e67824 */ /* 0x000fc600078e02e5 */
[----:B------:R-:W-:-:S04]  /*2c30*/  LEA.HI R5, R5, R2, RZ, 0x2 ;  /* 0x0000000205057211 */ /* 0x000fc800078f10ff */
[----:B------:R-:W-:-:S05]  /*2c40*/  LOP3.LUT R5, R5, 0x7ffffffc, RZ, 0xc0, !PT ;  /* 0x7ffffffc05057812 */ /* 0x000fca00078ec0ff */
[----:B------:R-:W-:-:S04]  /*2c50*/  IMAD.IADD R2, R2, 0x1, -R5 ;  /* 0x0000000102027824 */ /* 0x000fc800078e0a05 */
        /* <DEDUP_REMOVED lines=42> */
[----:B------:R-:W-:-:S02]  /*2f00*/  FSEL R92, R118, -INF , P5 ;  /* 0xff800000765c7808 */ /* 0x000fc40002800000 */
[----:B------:R-:W-:Y:S02]  /*2f10*/  ISETP.GT.AND P1, PT, R2, 0x21, PT ;  /* 0x000000210200780c */ /* 0x000fe40003f24270 */
[----:B------:R-:W-:Y:S02]  /*2f20*/  FSEL R118, R56, -INF , P3 ;  /* 0xff80000038767808 */ /* 0x000fe40001800000 */
[----:B------:R-:W-:Y:S02]  /*2f30*/  FMNMX.FTZ R5, R45, R5, !PT ;  /* 0x000000052d057209 */ /* 0x000fe40007810000 */
[----:B------:R-:W-:Y:S02]  /*2f40*/  FSEL R84, R116, -INF , P5 ;  /* 0xff80000074547808 */ /* 0x000fe40002800000 */
[----:B------:R-:W-:Y:S02]  /*2f50*/  FSEL R93, R119, -INF , P4 ;  /* 0xff800000775d7808 */ /* 0x000fe40002000000 */
[----:B------:R-:W-:-:S02]  /*2f60*/  FSEL R85, R117, -INF , P4 ;  /* 0xff80000075557808 */ /* 0x000fc40002000000 */
[----:B------:R-:W-:Y:S02]  /*2f70*/  FSEL R101, R63, -INF , P4 ;  /* 0xff8000003f657808 */ /* 0x000fe40002000000 */
[----:B------:R-:W-:Y:S02]  /*2f80*/  ISETP.GT.AND P4, PT, R2, 0x28, PT ;  /* 0x000000280200780c */ /* 0x000fe40003f84270 */
[----:B------:R-:W-:Y:S02]  /*2f90*/  FSEL R116, R57, -INF , P1 ;  /* 0xff80000039747808 */ /* 0x000fe40000800000 */
[----:B------:R-:W-:Y:S02]  /*2fa0*/  FMNMX.FTZ R5, R118, R5, !PT ;  /* 0x0000000576057209 */ /* 0x000fe40007810000 */
        /* <DEDUP_REMOVED lines=33> */
[----:B------:R-:W-:Y:S01]  /*31c0*/  ISETP.GT.AND P4, PT, R2, 0x40, PT ;  /* 0x000000400200780c */ /* 0x000fe20003f84270 */
[----:B------:R-:W-:Y:S01]  /*31d0*/  LDSM.16.MT88.4 R20, [R228+0x900] ;  /* 0x00090000e414783b */ /* 0x000fe20000004200 */
[----:B------:R-:W-:Y:S02]  /*31e0*/  FSEL R141, R37, -INF , P1 ;  /* 0xff800000258d7808 */ /* 0x000fe40000800000 */
[----:B------:R-:W-:Y:S02]  /*31f0*/  FMNMX.FTZ R5, R142, R5, !PT ;  /* 0x000000058e057209 */ /* 0x000fe40007810000 */
[----:B------:R-:W-:Y:S02]  /*3200*/  FSEL R126, R148, -INF , P3 ;  /* 0xff800000947e7808 */ /* 0x000fe40001800000 */
[----:B------:R-:W-:-:S02]  /*3210*/  FSEL R139, R151, -INF , P1 ;  /* 0xff800000978b7808 */ /* 0x000fc40000800000 */
[----:B------:R-:W-:Y:S02]  /*3220*/  FSEL R128, R149, -INF , P1 ;  /* 0xff80000095807808 */ /* 0x000fe40000800000 */
[----:B------:R-:W-:Y:S02]  /*3230*/  FSEL R157, R39, -INF , P1 ;  /* 0xff800000279d7808 */ /* 0x000fe40000800000 */
[----:B------:R-:W-:Y:S02]  /*3240*/  ISETP.GT.AND P1, PT, R2, 0x41, PT ;  /* 0x000000410200780c */ /* 0x000fe40003f24270 */
[----:B------:R-:W-:Y:S02]  /*3250*/  FSEL R148, R16, -INF , P4 ;  /* 0xff80000010947808 */ /* 0x000fe40002000000 */
[----:B------:R-:W-:Y:S02]  /*3260*/  FMNMX.FTZ R5, R141, R5, !PT ;  /* 0x000000058d057209 */ /* 0x000fe40007810000 */
        /* <DEDUP_REMOVED lines=15> */
[----:B------:R-:W-:Y:S02]  /*3360*/  FSEL R203, R18, -INF , P4 ;  /* 0xff80000012cb7808 */ /* 0x000fe40002000000 */
[----:B------:R-:W-:Y:S01]  /*3370*/  ISETP.GT.AND P4, PT, R2, 0x50, PT ;  /* 0x000000500200780c */ /* 0x000fe20003f84270 */
[----:B------:R-:W-:Y:S01]  /*3380*/  LDSM.16.MT88.4 R16, [R228+0x100] ;  /* 0x00010000e410783b */ /* 0x000fe20000004200 */
[----:B------:R-:W-:Y:S02]  /*3390*/  FSEL R150, R33, -INF , P1 ;  /* 0xff80000021967808 */ /* 0x000fe40000800000 */
[----:B------:R-:W-:Y:S02]  /*33a0*/  FMNMX.FTZ R5, R108, R5, !PT ;  /* 0x000000056c057209 */ /* 0x000fe40007810000 */
        /* <DEDUP_REMOVED lines=13> */
[----:B------:R-:W-:-:S02]  /*3480*/  ISETP.GT.AND P5, PT, R2, 0x59, PT ;  /* 0x000000590200780c */ /* 0x000fc40003fa4270 */
[----:B------:R-:W-:Y:S02]  /*3490*/  FSEL R251, R48, -INF , P1 ;  /* 0xff80000030fb7808 */ /* 0x000fe40000800000 */
[----:B------:R-:W-:Y:S02]  /*34a0*/  FMNMX.FTZ R5, R221, R5, !PT ;  /* 0x00000005dd057209 */ /* 0x000fe40007810000 */
[C---:B------:R-:W-:Y:S02]  /*34b0*/  ISETP.GT.AND P6, PT, R2.reuse, 0x60, PT ;  /* 0x000000600200780c */ /* 0x040fe40003fc4270 */
[----:B------:R-:W-:Y:S02]  /*34c0*/  FSEL R252, R49, -INF , P5 ;  /* 0xff80000031fc7808 */ /* 0x000fe40002800000 */
[----:B------:R-:W-:Y:S02]  /*34d0*/  FMNMX.FTZ R5, R251, R5, !PT ;  /* 0x00000005fb057209 */ /* 0x000fe40007810000 */
        /* <DEDUP_REMOVED lines=16> */
[----:B------:R-:W-:Y:S02]  /*35e0*/  FMNMX.FTZ R5, R111, R5, !PT ;  /* 0x000000056f057209 */ /* 0x000fe40007810000 */
[----:B------:R-:W-:Y:S02]  /*35f0*/  FMNMX.FTZ R8, R46, R47, !PT ;  /* 0x0000002f2e087209 */ /* 0x000fe40007810000 */
[----:B------:R-:W-:-:S02]  /*3600*/  FMNMX.FTZ R5, R152, R5, !PT ;  /* 0x0000000598057209 */ /* 0x000fc40007810000 */
[----:B------:R-:W-:Y:S02]  /*3610*/  FMNMX.FTZ R8, R80, R8, !PT ;  /* 0x0000000850087209 */ /* 0x000fe40007810000 */
[----:B------:R-:W-:Y:S01]  /*3620*/  FSEL R174, R174, -INF , P1 ;  /* 0xff800000aeae7808 */ /* 0x000fe20000800000 */
[----:B------:R-:W1:Y:S01]  /*3630*/  SHFL.BFLY PT, R6, R5, 0x2, 0x1f ;  /* 0x0c401f0005067f89 */ /* 0x000e6200000e0000 */
[----:B------:R-:W-:Y:S02]  /*3640*/  FSEL R172, R172, -INF , P1 ;  /* 0xff800000acac7808 */ /* 0x000fe40000800000 */
[----:B------:R-:W-:Y:S02]  /*3650*/  FSEL R166, R50, -INF , P1 ;  /* 0xff80000032a67808 */ /* 0x000fe40000800000 */
[----:B------:R-:W-:Y:S02]  /*3660*/  FMNMX.FTZ R8, R81, R8, !PT ;  /* 0x0000000851087209 */ /* 0x000fe40007810000 */
        /* <DEDUP_REMOVED lines=9> */
[----:B-1----:R-:W-:Y:S02]  /*3700*/  FMNMX.FTZ R5, R5, R6, !PT ;  /* 0x0000000605057209 */ /* 0x002fe40007810000 */
[----:B------:R-:W-:Y:S02]  /*3710*/  FSEL R249, R70, -INF , P6 ;  /* 0xff80000046f97808 */ /* 0x000fe40003000000 */
[----:B------:R-:W-:Y:S01]  /*3720*/  FSEL R248, R71, -INF , P5 ;  /* 0xff80000047f87808 */ /* 0x000fe20002800000 */
[----:B------:R-:W1:Y:S01]  /*3730*/  SHFL.BFLY PT, R6, R5, 0x1, 0x1f ;  /* 0x0c201f0005067f89 */ /* 0x000e6200000e0000 */
[----:B------:R-:W-:-:S02]  /*3740*/  FSEL R222, R78, -INF , P4 ;  /* 0xff8000004ede7808 */ /* 0x000fc40002000000 */
[----:B------:R-:W-:Y:S02]  /*3750*/  FSEL R219, R79, -INF , P3 ;  /* 0xff8000004fdb7808 */ /* 0x000fe40001800000 */
[----:B-1----:R-:W-:Y:S02]  /*3760*/  FMNMX.FTZ R138, R5, R6, !PT ;  /* 0x00000006058a7209 */ /* 0x002fe40007810000 */
[----:B------:R-:W-:Y:S02]  /*3770*/  FMNMX.FTZ R5, R15, R24, !PT ;  /* 0x000000180f057209 */ /* 0x000fe40007810000 */
[----:B------:R-:W-:Y:S01]  /*3780*/  FMNMX.FTZ R6, R27, R28, !PT ;  /* 0x0000001c1b067209 */ /* 0x000fe20007810000 */
[----:B------:R-:W-:Y:S01]  /*3790*/  FMUL.FTZ R7, R138, c[0x0][0x2d0] ;  /* 0x0000b4008a077a20 */ /* 0x000fe20000410000 */
        /* <DEDUP_REMOVED lines=29> */
[----:B------:R-:W-:Y:S02]  /*3970*/  FSETP.NEU.FTZ.AND P1, PT, R138, -INF , PT ;  /* 0xff8000008a00780b */ /* 0x000fe40003f3d000 */
[----:B------:R-:W-:Y:S02]  /*3980*/  FMNMX.FTZ R5, R161, R5, !PT ;  /* 0x00000005a1057209 */ /* 0x000fe40007810000 */
[----:B------:R-:W-:-:S02]  /*3990*/  FMNMX.FTZ R6, R163, R6, !PT ;  /* 0x00000006a3067209 */ /* 0x000fc40007810000 */
[----:B------:R-:W-:Y:S02]  /*39a0*/  FMNMX.FTZ R5, R160, R5, !PT ;  /* 0x00000005a0057209 */ /* 0x000fe40007810000 */
[----:B------:R-:W-:Y:S02]  /*39b0*/  FSEL R7, R7, RZ, P1 ;  /* 0x000000ff07077208 */ /* 0x000fe40000800000 */
[----:B------:R-:W-:Y:S02]  /*39c0*/  FMNMX.FTZ R5, R162, R5, !PT ;  /* 0x00000005a2057209 */ /* 0x000fe40007810000 */
[----:B------:R-:W-:Y:S02]  /*39d0*/  ISETP.GT.AND P1, PT, R2, 0x59, PT ;  /* 0x000000590200780c */ /* 0x000fe40003f24270 */
[----:B------:R-:W-:Y:S02]  /*39e0*/  FMNMX.FTZ R5, R134, R5, !PT ;  /* 0x0000000586057209 */ /* 0x000fe40007810000 */
[----:B------:R-:W-:-:S02]  /*39f0*/  FSEL R173, R173, -INF , P1 ;  /* 0xff800000adad7808 */ /* 0x000fc40000800000 */
        /* <DEDUP_REMOVED lines=17> */
[----:B------:R-:W-:-:S02]  /*3b10*/  FSEL R175, R175, -INF , P1 ;  /* 0xff800000afaf7808 */ /* 0x000fc40000800000 */
[----:B------:R-:W-:Y:S02]  /*3b20*/  FMNMX.FTZ R2, R174, R2, !PT ;  /* 0x00000002ae027209 */ /* 0x000fe40007810000 */
[----:B------:R-:W-:Y:S02]  /*3b30*/  FMNMX.FTZ R136, R218, R136, !PT ;  /* 0x00000088da887209 */ /* 0x000fe40007810000 */
[----:B------:R-:W-:Y:S02]  /*3b40*/  FMNMX.FTZ R5, R124, R5, !PT ;  /* 0x000000057c057209 */ /* 0x000fe40007810000 */
[----:B------:R-:W-:Y:S01]  /*3b50*/  FMNMX.FTZ R2, R175, R2, !PT ;  /* 0x00000002af027209 */ /* 0x000fe20007810000 */
[----:B------:R-:W1:Y:S01]  /*3b60*/  SHFL.BFLY PT, R6, R136, 0x2, 0x1f ;  /* 0x0c401f0088067f89 */ /* 0x000e6200000e0000 */
        /* <DEDUP_REMOVED lines=9> */
[----:B------:R-:W-:Y:S01]  /*3c00*/  FSEL R132, R51, -INF , P1 ;  /* 0xff80000033847808 */ /* 0x000fe20000800000 */
[----:B------:R-:W2:Y:S01]  /*3c10*/  SHFL.BFLY PT, R8, R2, 0x2, 0x1f ;  /* 0x0c401f0002087f89 */ /* 0x000ea200000e0000 */
[----:B------:R-:W-:Y:S02]  /*3c20*/  FMNMX.FTZ R5, R187, R5, !PT ;  /* 0x00000005bb057209 */ /* 0x000fe40007810000 */
[----:B-1----:R-:W-:Y:S01]  /*3c30*/  FMNMX.FTZ R136, R136, R6, !PT ;  /* 0x0000000688887209 */ /* 0x002fe20007810000 */
[----:B------:R-:W-:Y:S01]  /*3c40*/  FFMA.FTZ R6, R10, c[0x0][0x2d0], -R7 ;  /* 0x0000b4000a067a23 */ /* 0x000fe20000010807 */
[----:B------:R-:W-:-:S03]  /*3c50*/  FMNMX.FTZ R5, R202, R5, !PT ;  /* 0x00000005ca057209 */ /* 0x000fc60007810000 */
[----:B------:R-:W1:Y:S01]  /*3c60*/  SHFL.BFLY PT, R9, R136, 0x1, 0x1f ;  /* 0x0c201f0088097f89 */ /* 0x000e6200000e0000 */
[----:B------:R-:W-:Y:S01]  /*3c70*/  FMNMX.FTZ R5, R204, R5, !PT ;  /* 0x00000005cc057209 */ /* 0x000fe20007810000 */
[----:B------:R3:W-:Y:S01]  /*3c80*/  MUFU.EX2 R197, R6 ;  /* 0x0000000600c57308 */ /* 0x0007e20000000800 */
[----:B--2---:R-:W-:Y:S02]  /*3c90*/  FMNMX.FTZ R2, R2, R8, !PT ;  /* 0x0000000802027209 */ /* 0x004fe40007810000 */
[----:B---3--:R-:W-:Y:S01]  /*3ca0*/  FMNMX.FTZ R6, R167, R5, !PT ;  /* 0x00000005a7067209 */ /* 0x008fe20007810000 */
[----:B------:R-:W-:Y:S02]  /*3cb0*/  FFMA.FTZ R5, R11, c[0x0][0x2d0], -R7 ;  /* 0x0000b4000b057a23 */ /* 0x000fe40000010807 */
[----:B------:R-:W2:Y:S01]  /*3cc0*/  SHFL.BFLY PT, R11, R2, 0x1, 0x1f ;  /* 0x0c201f00020b7f89 */ /* 0x000ea200000e0000 */
[----:B------:R-:W-:Y:S01]  /*3cd0*/  FMNMX.FTZ R6, R170, R6, !PT ;  /* 0x00000006aa067209 */ /* 0x000fe20007810000 */
[----:B------:R3:W4:Y:S01]  /*3ce0*/  MUFU.EX2 R182, R5 ;  /* 0x0000000500b67308 */ /* 0x0007220000000800 */
[----:B-1----:R-:W-:-:S02]  /*3cf0*/  FMNMX.FTZ R136, R136, R9, !PT ;  /* 0x0000000988887209 */ /* 0x002fc40007810000 */
[----:B------:R-:W-:Y:S02]  /*3d00*/  FMNMX.FTZ R6, R166, R6, !PT ;  /* 0x00000006a6067209 */ /* 0x000fe40007810000 */
[C---:B------:R-:W-:Y:S01]  /*3d10*/  FSETP.NEU.FTZ.AND P1, PT, R136.reuse, -INF , PT ;  /* 0xff8000008800780b */ /* 0x040fe20003f3d000 */
[----:B------:R-:W-:Y:S01]  /*3d20*/  FMUL.FTZ R9, R136, c[0x0][0x2d0] ;  /* 0x0000b40088097a20 */ /* 0x000fe20000410000 */
[----:B------:R-:W-:Y:S01]  /*3d30*/  FMNMX.FTZ R6, R132, R6, !PT ;  /* 0x0000000684067209 */ /* 0x000fe20007810000 */
[----:B---3--:R-:W-:Y:S01]  /*3d40*/  FFMA.FTZ R5, R12, c[0x0][0x2d0], -R7 ;  /* 0x0000b4000c057a23 */ /* 0x008fe20000010807 */
[----:B----4-:R-:W-:-:S03]  /*3d50*/  F2FP.BF16.PACK_AB R12, R182, R197 ;  /* 0x000000c5b60c723e */ /* 0x010fc600000010ff */
[----:B------:R1:W-:Y:S01]  /*3d60*/  MUFU.EX2 R164, R5 ;  /* 0x0000000500a47308 */ /* 0x0003e20000000800 */
[----:B--2---:R-:W-:Y:S02]  /*3d70*/  FMNMX.FTZ R2, R2, R11, !PT ;  /* 0x0000000b02027209 */ /* 0x004fe40007810000 */
[----:B-1----:R-:W-:Y:S01]  /*3d80*/  FMNMX.FTZ R5, R249, R6, !PT ;  /* 0x00000006f9057209 */ /* 0x002fe20007810000 */
[----:B------:R-:W-:-:S03]  /*3d90*/  FFMA.FTZ R6, R13, c[0x0][0x2d0], -R7 ;  /* 0x0000b4000d067a23 */ /* 0x000fc60000010807 */
[----:B------:R-:W-:Y:S01]  /*3da0*/  FMNMX.FTZ R5, R248, R5, !PT ;  /* 0x00000005f8057209 */ /* 0x000fe20007810000 */
[----:B------:R1:W2:Y:S03]  /*3db0*/  MUFU.EX2 R195, R6 ;  /* 0x0000000600c37308 */ /* 0x0002a60000000800 */
[----:B------:R-:W-:Y:S01]  /*3dc0*/  FMNMX.FTZ R8, R222, R5, !PT ;  /* 0x00000005de087209 */ /* 0x000fe20007810000 */
[----:B------:R-:W-:-:S03]  /*3dd0*/  FFMA.FTZ R5, R14, c[0x0][0x2d0], -R7 ;  /* 0x0000b4000e057a23 */ /* 0x000fc60000010807 */
[----:B------:R-:W-:Y:S01]  /*3de0*/  FMNMX.FTZ R8, R219, R8, !PT ;  /* 0x00000008db087209 */ /* 0x000fe20007810000 */
[----:B------:R3:W-:Y:S04]  /*3df0*/  MUFU.EX2 R193, R5 ;  /* 0x0000000500c17308 */ /* 0x0007e80000000800 */
[----:B------:R-:W4:Y:S01]  /*3e00*/  SHFL.BFLY PT, R10, R8, 0x2, 0x1f ;  /* 0x0c401f00080a7f89 */ /* 0x000f2200000e0000 */
[----:B-1----:R-:W-:Y:S02]  /*3e10*/  FSEL R6, R9, RZ, P1 ;  /* 0x000000ff09067208 */ /* 0x002fe40000800000 */
[----:B------:R-:W-:Y:S02]  /*3e20*/  FSETP.NEU.FTZ.AND P1, PT, R2, -INF , PT ;  /* 0xff8000000200780b */ /* 0x000fe40003f3d000 */
[----:B--2---:R-:W-:Y:S01]  /*3e30*/  F2FP.BF16.PACK_AB R14, R195, R164 ;  /* 0x000000a4c30e723e */ /* 0x004fe200000010ff */
[----:B------:R-:W-:-:S02]  /*3e40*/  FFMA.FTZ R9, R25, c[0x0][0x2d0], -R6 ;  /* 0x0000b40019097a23 */ /* 0x000fc40000010806 */
[--C-:B---3--:R-:W-:Y:S02]  /*3e50*/  FFMA.FTZ R5, R15, c[0x0][0x2d0], -R6.reuse ;  /* 0x0000b4000f057a23 */ /* 0x108fe40000010806 */
[----:B------:R1:W-:Y:S08]  /*3e60*/  MUFU.EX2 R189, R9 ;  /* 0x0000000900bd7308 */ /* 0x0003f00000000800 */
[----:B------:R2:W-:Y:S01]  /*3e70*/  MUFU.EX2 R191, R5 ;  /* 0x0000000500bf7308 */ /* 0x0005e20000000800 */
[----:B----4-:R-:W-:Y:S01]  /*3e80*/  FMNMX.FTZ R8, R8, R10, !PT ;  /* 0x0000000a08087209 */ /* 0x010fe20007810000 */
[----:B-1----:R-:W-:-:S06]  /*3e90*/  FFMA.FTZ R9, R26, c[0x0][0x2d0], -R6 ;  /* 0x0000b4001a097a23 */ /* 0x002fcc0000010806 */
[----:B------:R-:W1:Y:S01]  /*3ea0*/  MUFU.EX2 R72, R9 ;  /* 0x0000000900487308 */ /* 0x000e620000000800 */
[----:B--2---:R-:W-:-:S07]  /*3eb0*/  FFMA.FTZ R5, R24, c[0x0][0x2d0], -R6 ;  /* 0x0000b40018057a23 */ /* 0x004fce0000010806 */
[----:B------:R2:W3:Y:S01]  /*3ec0*/  MUFU.EX2 R192, R5 ;  /* 0x0000000500c07308 */ /* 0x0004e20000000800 */
[----:B-1----:R-:W-:-:S05]  /*3ed0*/  IMAD.MOV.U32 R4, RZ, RZ, R72 ;  /* 0x000000ffff047224 */ /* 0x002fca00078e0048 */
[----:B------:R-:W-:Y:S01]  /*3ee0*/  F2FP.BF16.PACK_AB R10, R4, R189 ;  /* 0x000000bd040a723e */ /* 0x000fe200000010ff */
[----:B--2---:R-:W-:-:S05]  /*3ef0*/  FMUL.FTZ R5, R2, c[0x0][0x2d0] ;  /* 0x0000b40002057a20 */ /* 0x004fca0000410000 */
[----:B------:R-:W-:-:S05]  /*3f00*/  FSEL R5, R5, RZ, P1 ;  /* 0x000000ff05057208 */ /* 0x000fca0000800000 */
[--C-:B------:R-:W-:Y:S02]  /*3f10*/  FFMA.FTZ R9, R27, c[0x0][0x2d0], -R5.reuse ;  /* 0x0000b4001b097a23 */ /* 0x100fe40000010805 */
[--C-:B------:R-:W-:Y:S01]  /*3f20*/  FFMA.FTZ R0, R28, c[0x0][0x2d0], -R5.reuse ;  /* 0x0000b4001c007a23 */ /* 0x100fe20000010805 */
[----:B------:R-:W-:Y:S01]  /*3f30*/  LDSM.16.MT88.4 R24, [R231+0x100] ;  /* 0x00010000e718783b */ /* 0x000fe20000004200 */
[----:B------:R1:W-:Y:S08]  /*3f40*/  MUFU.EX2 R155, R9 ;  /* 0x00000009009b7308 */ /* 0x0003f00000000800 */
[----:B------:R2:W4:Y:S01]  /*3f50*/  MUFU.EX2 R154, R0 ;  /* 0x00000000009a7308 */ /* 0x0005220000000800 */
[----:B-1----:R-:W1:Y:S01]  /*3f60*/  SHFL.BFLY PT, R9, R8, 0x1, 0x1f ;  /* 0x0c201f0008097f89 */ /* 0x002e6200000e0000 */
[----:B--2---:R-:W-:-:S06]  /*3f70*/  FFMA.FTZ R0, R29, c[0x0][0x2d0], -R5 ;  /* 0x0000b4001d007a23 */ /* 0x004fcc0000010805 */
[----:B------:R2:W-:Y:S01]  /*3f80*/  MUFU.EX2 R188, R0 ;  /* 0x0000000000bc7308 */ /* 0x0005e20000000800 */
[----:B-1----:R-:W-:Y:S02]  /*3f90*/  FMNMX.FTZ R137, R8, R9, !PT ;  /* 0x0000000908897209 */ /* 0x002fe40007810000 */
[----:B---3--:R-:W-:Y:S01]  /*3fa0*/  F2FP.BF16.PACK_AB R8, R192, R191 ;  /* 0x000000bfc008723e */ /* 0x008fe200000010ff */
[----:B--2---:R-:W-:Y:S01]  /*3fb0*/  FFMA.FTZ R0, R44, c[0x0][0x2d0], -R5 ;  /* 0x0000b4002c007a23 */ /* 0x004fe20000010805 */
[C---:B------:R-:W-:Y:S01]  /*3fc0*/  FSETP.NEU.FTZ.AND P1, PT, R137.reuse, -INF , PT ;  /* 0xff8000008900780b */ /* 0x040fe20003f3d000 */
[----:B------:R-:W-:Y:S01]  /*3fd0*/  FMUL.FTZ R3, R137, c[0x0][0x2d0] ;  /* 0x0000b40089037a20 */ /* 0x000fe20000410000 */
[----:B----4-:R-:W-:Y:S01]  /*3fe0*/  F2FP.BF16.PACK_AB R9, R154, R155 ;  /* 0x0000009b9a09723e */ /* 0x010fe200000010ff */
[----:B------:R1:W2:Y:S02]  /*3ff0*/  MUFU.EX2 R109, R0 ;  /* 0x00000000006d7308 */ /* 0x0002a40000000800 */
[----:B-1----:R-:W-:Y:S01]  /*4000*/  FFMA.FTZ R0, R31, c[0x0][0x2d0], -R7 ;  /* 0x0000b4001f007a23 */ /* 0x002fe20000010807 */
[----:B--2---:R-:W-:-:S05]  /*4010*/  F2FP.BF16.PACK_AB R11, R109, R188 ;  /* 0x000000bc6d0b723e */ /* 0x004fca00000010ff */
[----:B------:R1:W-:Y:S02]  /*4020*/  MUFU.EX2 R153, R0 ;  /* 0x0000000000997308 */ /* 0x0003e40000000800 */
[C---:B------:R-:W-:Y:S08]  /*4030*/  HMMA.16816.F32.BF16 R76, R8.reuse, R16, RZ ;  /* 0x00000010084c723c */ /* 0x040ff000000418ff */
[----:B------:R-:W-:Y:S01]  /*4040*/  HMMA.16816.F32.BF16 R60, R8, R18, RZ ;  /* 0x00000012083c723c */ /* 0x000fe200000418ff */
[----:B-1----:R-:W-:-:S02]  /*4050*/  FFMA.FTZ R0, R30, c[0x0][0x2d0], -R7 ;  /* 0x0000b4001e007a23 */ /* 0x002fc40000010807 */
[----:B------:R-:W1:Y:S02]  /*4060*/  LDSM.16.MT88.4 R28, [R230+0x900] ;  /* 0x00090000e61c783b */ /* 0x000e640000004200 */
[----:B------:R2:W-:Y:S03]  /*4070*/  MUFU.EX2 R169, R0 ;  /* 0x0000000000a97308 */ /* 0x0005e60000000800 */
[C---:B------:R-:W-:Y:S08]  /*4080*/  HMMA.16816.F32.BF16 R72, R8.reuse, R24, RZ ;  /* 0x000000180848723c */ /* 0x040ff000000418ff */
[----:B------:R-:W-:Y:S01]  /*4090*/  HMMA.16816.F32.BF16 R56, R8, R26, RZ ;  /* 0x0000001a0838723c */ /* 0x000fe200000418ff */
[----:B--2---:R-:W-:Y:S01]  /*40a0*/  FSEL R0, R3, RZ, P1 ;  /* 0x000000ff03007208 */ /* 0x004fe20000800000 */
[----:B------:R-:W-:-:S06]  /*40b0*/  FFMA.FTZ R3, R45, c[0x0][0x2d0], -R7 ;  /* 0x0000b4002d037a23 */ /* 0x000fcc0000010807 */
[C---:B------:R-:W-:Y:S01]  /*40c0*/  HMMA.16816.F32.BF16 R68, R8.reuse, R32, RZ ;  /* 0x000000200844723c */ /* 0x040fe200000418ff */
[----:B------:R2:W-:Y:S07]  /*40d0*/  MUFU.EX2 R196, R3 ;  /* 0x0000000300c47308 */ /* 0x0005ee0000000800 */
[C---:B------:R-:W-:Y:S08]  /*40e0*/  HMMA.16816.F32.BF16 R64, R8.reuse, R36, RZ ;  /* 0x000000240840723c */ /* 0x040ff000000418ff */
[----:B------:R-:W-:Y:S01]  /*40f0*/  HMMA.16816.F32.BF16 R52, R8, R34, RZ ;  /* 0x000000220834723c */ /* 0x000fe200000418ff */
[----:B--2---:R-:W-:-:S04]  /*4100*/  FFMA.FTZ R3, R46, c[0x0][0x2d0], -R0 ;  /* 0x0000b4002e037a23 */ /* 0x004fc80000010800 */
[----:B------:R2:W-:Y:S03]  /*4110*/  MUFU.EX2 R176, R3 ;  /* 0x0000000300b07308 */ /* 0x0005e60000000800 */
[----:B------:R-:W-:Y:S01]  /*4120*/  HMMA.16816.F32.BF16 R48, R8, R38, RZ ;  /* 0x000000260830723c */ /* 0x000fe200000418ff */
[----:B--2---:R-:W-:-:S04]  /*4130*/  FFMA.FTZ R3, R47, c[0x0][0x2d0], -R0 ;  /* 0x0000b4002f037a23 */ /* 0x004fc80000010800 */
[----:B------:R2:W3:Y:S02]  /*4140*/  MUFU.EX2 R135, R3 ;  /* 0x0000000300877308 */ /* 0x0004e40000000800 */
[----:B--2---:R-:W-:Y:S01]  /*4150*/  FFMA.FTZ R3, R80, c[0x0][0x2d0], -R0 ;  /* 0x0000b40050037a23 */ /* 0x004fe20000010800 */
[----:B---3--:R-:W-:-:S05]  /*4160*/  F2FP.BF16.PACK_AB R13, R135, R176 ;  /* 0x000000b0870d723e */ /* 0x008fca00000010ff */
        /* <DEDUP_REMOVED lines=8> */
[----:B--2---:R-:W-:-:S04]  /*41f0*/  FFMA.FTZ R3, R83, c[0x0][0x2d0], -R6 ;  /* 0x0000b40053037a23 */ /* 0x004fc80000010806 */
[----:B------:R2:W3:Y:S03]  /*4200*/  MUFU.EX2 R110, R3 ;  /* 0x00000003006e7308 */ /* 0x0004e60000000800 */
[C---:B------:R-:W-:Y:S08]  /*4210*/  HMMA.16816.F32.BF16 R80, R12.reuse, R16, RZ ;  /* 0x000000100c50723c */ /* 0x040ff000000418ff */
[----:B------:R-:W-:Y:S01]  /*4220*/  HMMA.16816.F32.BF16 R96, R12, R34, RZ ;  /* 0x000000220c60723c */ /* 0x000fe200000418ff */
[----:B--2---:R-:W-:-:S07]  /*4230*/  FFMA.FTZ R3, R84, c[0x0][0x2d0], -R6 ;  /* 0x0000b40054037a23 */ /* 0x004fce0000010806 */
[----:B------:R-:W-:Y:S01]  /*4240*/  HMMA.16816.F32.BF16 R32, R12, R36, RZ ;  /* 0x000000240c20723c */ /* 0x000fe200000418ff */
[----:B---3--:R-:W-:Y:S01]  /*4250*/  F2FP.BF16.PACK_AB R8, R110, R171 ;  /* 0x000000ab6e08723e */ /* 0x008fe200000010ff */
[----:B------:R2:W-:Y:S02]  /*4260*/  MUFU.EX2 R194, R3 ;  /* 0x0000000300c27308 */ /* 0x0005e40000000800 */
[----:B--2---:R-:W-:-:S04]  /*4270*/  FFMA.FTZ R3, R85, c[0x0][0x2d0], -R6 ;  /* 0x0000b40055037a23 */ /* 0x004fc80000010806 */
[----:B------:R-:W-:Y:S01]  /*4280*/  HMMA.16816.F32.BF16 R84, R12, R18, RZ ;  /* 0x000000120c54723c */ /* 0x000fe200000418ff */
[----:B------:R-:W2:Y:S01]  /*4290*/  LDSM.16.MT88.4 R16, [R231+0x900] ;  /* 0x00090000e710783b */ /* 0x000ea20000004200 */
[----:B------:R3:W4:Y:S02]  /*42a0*/  MUFU.EX2 R180, R3 ;  /* 0x0000000300b47308 */ /* 0x0007240000000800 */
[----:B---3--:R-:W-:Y:S01]  /*42b0*/  FFMA.FTZ R3, R88, c[0x0][0x2d0], -R5 ;  /* 0x0000b40058037a23 */ /* 0x008fe20000010805 */
[----:B----4-:R-:W-:-:S05]  /*42c0*/  F2FP.BF16.PACK_AB R10, R180, R194 ;  /* 0x000000c2b40a723e */ /* 0x010fca00000010ff */
[----:B------:R3:W-:Y:S02]  /*42d0*/  MUFU.EX2 R165, R3 ;  /* 0x0000000300a57308 */ /* 0x0007e40000000800 */
[--C-:B---3--:R-:W-:Y:S02]  /*42e0*/  FFMA.FTZ R3, R89, c[0x0][0x2d0], -R5.reuse ;  /* 0x0000b40059037a23 */ /* 0x108fe40000010805 */
[----:B------:R-:W-:Y:S01]  /*42f0*/  HMMA.16816.F32.BF16 R88, R12, R26, RZ ;  /* 0x0000001a0c58723c */ /* 0x000fe200000418ff */
[----:B------:R-:W3:Y:S03]  /*4300*/  LDSM.16.MT88.4 R24, [R229+0x900] ;  /* 0x00090000e518783b */ /* 0x000ee60000004200 */
[----:B------:R4:W5:Y:S02]  /*4310*/  MUFU.EX2 R190, R3 ;  /* 0x0000000300be7308 */ /* 0x0009640000000800 */
[----:B----4-:R-:W-:Y:S01]  /*4320*/  FFMA.FTZ R3, R92, c[0x0][0x2d0], -R5 ;  /* 0x0000b4005c037a23 */ /* 0x010fe20000010805 */
[----:B-----5:R-:W-:-:S05]  /*4330*/  F2FP.BF16.PACK_AB R9, R190, R165 ;  /* 0x000000a5be09723e */ /* 0x020fca00000010ff */
[----:B------:R4:W-:Y:S02]  /*4340*/  MUFU.EX2 R183, R3 ;  /* 0x0000000300b77308 */ /* 0x0009e40000000800 */
[----:B----4-:R-:W-:-:S06]  /*4350*/  FFMA.FTZ R3, R93, c[0x0][0x2d0], -R5 ;  /* 0x0000b4005d037a23 */ /* 0x010fcc0000010805 */
[----:B------:R4:W5:Y:S02]  /*4360*/  MUFU.EX2 R181, R3 ;  /* 0x0000000300b57308 */ /* 0x0009640000000800 */
[----:B----4-:R-:W-:Y:S01]  /*4370*/  FFMA.FTZ R3, R94, c[0x0][0x2d0], -R0 ;  /* 0x0000b4005e037a23 */ /* 0x010fe20000010800 */
[----:B-----5:R-:W-:-:S05]  /*4380*/  F2FP.BF16.PACK_AB R11, R181, R183 ;  /* 0x000000b7b50b723e */ /* 0x020fca00000010ff */
[----:B------:R4:W-:Y:S02]  /*4390*/  MUFU.EX2 R226, R3 ;  /* 0x0000000300e27308 */ /* 0x0009e40000000800 */
[C---:B------:R-:W-:Y:S08]  /*43a0*/  HMMA.16816.F32.BF16 R144, R8.reuse, R20, R76 ;  /* 0x000000140890723c */ /* 0x040ff0000004184c */
[----:B-1----:R-:W-:Y:S01]  /*43b0*/  HMMA.16816.F32.BF16 R48, R8, R30, R48 ;  /* 0x0000001e0830723c */ /* 0x002fe20000041830 */
[----:B----4-:R-:W-:-:S04]  /*43c0*/  FFMA.FTZ R3, R95, c[0x0][0x2d0], -R0 ;  /* 0x0000b4005f037a23 */ /* 0x010fc80000010800 */
[----:B------:R1:W4:Y:S03]  /*43d0*/  MUFU.EX2 R225, R3 ;  /* 0x0000000300e17308 */ /* 0x0003260000000800 */
[----:B------:R-:W-:Y:S01]  /*43e0*/  HMMA.16816.F32.BF16 R92, R12, R38, RZ ;  /* 0x000000260c5c723c */ /* 0x000fe200000418ff */
[----:B------:R-:W-:Y:S01]  /*43f0*/  LDSM.16.MT88.4 R12, [R228+0x1100] ;  /* 0x00110000e40c783b */ /* 0x000fe20000004200 */
[----:B-1----:R-:W-:-:S04]  /*4400*/  FFMA.FTZ R3, R100, c[0x0][0x2d0], -R0 ;  /* 0x0000b40064037a23 */ /* 0x002fc80000010800 */
[----:B------:R1:W-:Y:S02]  /*4410*/  MUFU.EX2 R227, R3 ;  /* 0x0000000300e37308 */ /* 0x0003e40000000800 */
[----:B-1----:R-:W-:Y:S02]  /*4420*/  FFMA.FTZ R3, R101, c[0x0][0x2d0], -R0 ;  /* 0x0000b40065037a23 */ /* 0x002fe40000010800 */
[C---:B--2---:R-:W-:Y:S04]  /*4430*/  HMMA.16816.F32.BF16 R100, R8.reuse, R16, R72 ;  /* 0x000000100864723c */ /* 0x044fe80000041848 */
[----:B------:R1:W2:Y:S04]  /*4440*/  MUFU.EX2 R224, R3 ;  /* 0x0000000300e07308 */ /* 0x0002a80000000800 */
[C---:B---3--:R-:W-:Y:S08]  /*4450*/  HMMA.16816.F32.BF16 R72, R8.reuse, R24, R68 ;  /* 0x000000180848723c */ /* 0x048ff00000041844 */
[----:B------:R-:W-:Y:S01]  /*4460*/  HMMA.16816.F32.BF16 R68, R8, R28, R64 ;  /* 0x0000001c0844723c */ /* 0x000fe20000041840 */
[----:B-1----:R-:W-:-:S04]  /*4470*/  FFMA.FTZ R3, R104, c[0x0][0x2d0], -R6 ;  /* 0x0000b40068037a23 */ /* 0x002fc80000010806 */
[----:B------:R1:W-:Y:S03]  /*4480*/  MUFU.EX2 R215, R3 ;  /* 0x0000000300d77308 */ /* 0x0003e60000000800 */
[C---:B------:R-:W-:Y:S08]  /*4490*/  HMMA.16816.F32.BF16 R64, R8.reuse, R22, R60 ;  /* 0x000000160840723c */ /* 0x040ff0000004183c */
[----:B------:R-:W-:Y:S01]  /*44a0*/  HMMA.16816.F32.BF16 R60, R8, R18, R56 ;  /* 0x00000012083c723c */ /* 0x000fe20000041838 */
[----:B-1----:R-:W-:-:S07]  /*44b0*/  FFMA.FTZ R3, R105, c[0x0][0x2d0], -R6 ;  /* 0x0000b40069037a23 */ /* 0x002fce0000010806 */
[----:B------:R-:W-:Y:S01]  /*44c0*/  HMMA.16816.F32.BF16 R56, R8, R26, R52 ;  /* 0x0000001a0838723c */ /* 0x000fe20000041834 */
[----:B------:R1:W3:Y:S06]  /*44d0*/  MUFU.EX2 R213, R3 ;  /* 0x0000000300d57308 */ /* 0x0002ec0000000800 */
[----:B------:R-:W-:Y:S02]  /*44e0*/  F2FP.BF16.PACK_AB R8, R153, R193 ;  /* 0x000000c19908723e */ /* 0x000fe400000010ff */
[----:B----4-:R-:W-:Y:S02]  /*44f0*/  F2FP.BF16.PACK_AB R9, R225, R226 ;  /* 0x000000e2e109723e */ /* 0x010fe400000010ff */
[----:B------:R-:W-:-:S02]  /*4500*/  F2FP.BF16.PACK_AB R10, R196, R169 ;  /* 0x000000a9c40a723e */ /* 0x000fc400000010ff */
[----:B--2---:R-:W-:Y:S01]  /*4510*/  F2FP.BF16.PACK_AB R11, R224, R227 ;  /* 0x000000e3e00b723e */ /* 0x004fe200000010ff */
[----:B-1----:R-:W-:-:S06]  /*4520*/  FFMA.FTZ R3, R106, c[0x0][0x2d0], -R6 ;  /* 0x0000b4006a037a23 */ /* 0x002fcc0000010806 */
[C---:B------:R-:W-:Y:S01]  /*4530*/  HMMA.16816.F32.BF16 R76, R8.reuse, R24, R40 ;  /* 0x00000018084c723c */ /* 0x040fe20000041828 */
[----:B------:R1:W-:Y:S07]  /*4540*/  MUFU.EX2 R212, R3 ;  /* 0x0000000300d47308 */ /* 0x0003ee0000000800 */
[C---:B------:R-:W-:Y:S01]  /*4550*/  HMMA.16816.F32.BF16 R40, R8.reuse, R26, R96 ;  /* 0x0000001a0828723c */ /* 0x040fe20000041860 */
[----:B------:R-:W2:Y:S06]  /*4560*/  LDSM.16.MT88.4 R24, [R230+0x1100] ;  /* 0x00110000e618783b */ /* 0x000eac0000004200 */
[----:B------:R-:W-:Y:S01]  /*4570*/  IMAD.MOV.U32 R99, RZ, RZ, R111 ;  /* 0x000000ffff637224 */ /* 0x000fe200078e006f */
[----:B------:R-:W-:Y:S01]  /*4580*/  HMMA.16816.F32.BF16 R52, R8, R20, R80 ;  /* 0x000000140834723c */ /* 0x000fe20000041850 */
[----:B------:R-:W-:-:S02]  /*4590*/  IMAD.MOV.U32 R98, RZ, RZ, R110 ;  /* 0x000000ffff627224 */ /* 0x000fc400078e006e */
[----:B-1----:R-:W-:Y:S02]  /*45a0*/  FFMA.FTZ R3, R107, c[0x0][0x2d0], -R6 ;  /* 0x0000b4006b037a23 */ /* 0x002fe40000010806 */
[----:B------:R-:W-:Y:S02]  /*45b0*/  IMAD.MOV.U32 R97, RZ, RZ, R169 ;  /* 0x000000ffff617224 */ /* 0x000fe400078e00a9 */
[----:B------:R1:W4:Y:S01]  /*45c0*/  MUFU.EX2 R210, R3 ;  /* 0x0000000300d27308 */ /* 0x0003220000000800 */
[----:B------:R-:W-:Y:S01]  /*45d0*/  HMMA.16816.F32.BF16 R104, R8, R28, R32 ;  /* 0x0000001c0868723c */ /* 0x000fe20000041820 */
[----:B------:R-:W-:Y:S01]  /*45e0*/  LDSM.16.MT88.4 R32, [R229+0x1100] ;  /* 0x00110000e520783b */ /* 0x000fe20000004200 */
[----:B------:R-:W-:-:S05]  /*45f0*/  IMAD.MOV.U32 R96, RZ, RZ, R153 ;  /* 0x000000ffff607224 */ /* 0x000fca00078e0099 */
[----:B------:R-:W-:Y:S01]  /*4600*/  IMAD.MOV.U32 R28, RZ, RZ, R196 ;  /* 0x000000ffff1c7224 */ /* 0x000fe200078e00c4 */
[----:B------:R-:W-:Y:S01]  /*4610*/  HMMA.16816.F32.BF16 R36, R8, R22, R84 ;  /* 0x000000160824723c */ /* 0x000fe20000041854 */
[----:B------:R-:W5:Y:S01]  /*4620*/  LDSM.16.MT88.4 R20, [R231+0x1100] ;  /* 0x00110000e714783b */ /* 0x000f620000004200 */
[----:B------:R-:W-:Y:S02]  /*4630*/  IMAD.MOV.U32 R29, RZ, RZ, R183 ;  /* 0x000000ffff1d7224 */ /* 0x000fe400078e00b7 */
[----:B-1----:R-:W-:-:S04]  /*4640*/  FFMA.FTZ R3, R112, c[0x0][0x2d0], -R5 ;  /* 0x0000b40070037a23 */ /* 0x002fc80000010805 */
[C---:B------:R-:W-:Y:S01]  /*4650*/  HMMA.16816.F32.BF16 R44, R8.reuse, R16, R44 ;  /* 0x00000010082c723c */ /* 0x040fe2000004182c */
[----:B------:R-:W-:Y:S01]  /*4660*/  IMAD.MOV.U32 R112, RZ, RZ, R191 ;  /* 0x000000ffff707224 */ /* 0x000fe200078e00bf */
[----:B------:R1:W-:Y:S06]  /*4670*/  MUFU.EX2 R209, R3 ;  /* 0x0000000300d17308 */ /* 0x0003ec0000000800 */
[C---:B------:R-:W-:Y:S07]  /*4680*/  HMMA.16816.F32.BF16 R16, R8.reuse, R18, R88 ;  /* 0x000000120810723c */ /* 0x040fee0000041858 */
[----:B------:R-:W-:Y:S01]  /*4690*/  IMAD.MOV.U32 R91, RZ, RZ, R193 ;  /* 0x000000ffff5b7224 */ /* 0x000fe200078e00c1 */
[----:B------:R-:W-:Y:S01]  /*46a0*/  HMMA.16816.F32.BF16 R80, R8, R30, R92 ;  /* 0x0000001e0850723c */ /* 0x000fe2000004185c */
[----:B------:R-:W-:-:S02]  /*46b0*/  IMAD.MOV.U32 R90, RZ, RZ, R192 ;  /* 0x000000ffff5a7224 */ /* 0x000fc400078e00c0 */
[----:B-1----:R-:W-:Y:S02]  /*46c0*/  FFMA.FTZ R3, R113, c[0x0][0x2d0], -R5 ;  /* 0x0000b40071037a23 */ /* 0x002fe40000010805 */
[----:B------:R-:W-:Y:S02]  /*46d0*/  IMAD.MOV.U32 R113, RZ, RZ, R194 ;  /* 0x000000ffff717224 */ /* 0x000fe400078e00c2 */
[----:B------:R1:W1:Y:S01]  /*46e0*/  MUFU.EX2 R208, R3 ;  /* 0x0000000300d07308 */ /* 0x0002620000000800 */
[----:B------:R-:W-:Y:S01]  /*46f0*/  IMAD.MOV.U32 R89, RZ, RZ, R190 ;  /* 0x000000ffff597224 */ /* 0x000fe200078e00be */
[----:B---3--:R-:W-:Y:S01]  /*4700*/  F2FP.BF16.PACK_AB R8, R213, R215 ;  /* 0x000000d7d508723e */ /* 0x008fe200000010ff */
[----:B------:R-:W-:Y:S01]  /*4710*/  IMAD.MOV.U32 R88, RZ, RZ, R189 ;  /* 0x000000ffff587224 */ /* 0x000fe200078e00bd */
[----:B----4-:R-:W-:Y:S01]  /*4720*/  F2FP.BF16.PACK_AB R10, R210, R212 ;  /* 0x000000d4d20a723e */ /* 0x010fe200000010ff */
[----:B------:R-:W-:Y:S02]  /*4730*/  IMAD.MOV.U32 R95, RZ, RZ, R165 ;  /* 0x000000ffff5f7224 */ /* 0x000fe400078e00a5 */
[----:B-1----:R-:W-:Y:S01]  /*4740*/  FFMA.FTZ R3, R114, c[0x0][0x2d0], -R5 ;  /* 0x0000b40072037a23 */ /* 0x002fe20000010805 */
[----:B------:R-:W-:Y:S01]  /*4750*/  F2FP.BF16.PACK_AB R9, R208, R209 ;  /* 0x000000d1d009723e */ /* 0x000fe200000010ff */
[----:B------:R-:W-:-:S02]  /*4760*/  IMAD.MOV.U32 R114, RZ, RZ, R188 ;  /* 0x000000ffff727224 */ /* 0x000fc400078e00bc */
        /* <DEDUP_REMOVED lines=9> */
[----:B-1----:R-:W-:-:S02]  /*4800*/  FFMA.FTZ R3, R116, c[0x0][0x2d0], -R7 ;  /* 0x0000b40074037a23 */ /* 0x002fc40000010807 */
[----:B------:R-:W-:Y:S02]  /*4810*/  IMAD.MOV.U32 R116, RZ, RZ, R197 ;  /* 0x000000ffff747224 */ /* 0x000fe400078e00c5 */
[----:B------:R1:W2:Y:S03]  /*4820*/  MUFU.EX2 R201, R3 ;  /* 0x0000000300c97308 */ /* 0x0002a60000000800 */
[C---:B-----5:R-:W-:Y:S08]  /*4830*/  HMMA.16816.F32.BF16 R100, R8.reuse, R20, R100 ;  /* 0x000000140864723c */ /* 0x060ff00000041864 */
[----:B------:R-:W-:Y:S01]  /*4840*/  HMMA.16816.F32.BF16 R68, R8, R22, R60 ;  /* 0x000000160844723c */ /* 0x000fe2000004183c */
[----:B-1----:R-:W-:-:S02]  /*4850*/  FFMA.FTZ R3, R117, c[0x0][0x2d0], -R7 ;  /* 0x0000b40075037a23 */ /* 0x002fc40000010807 */
[----:B------:R-:W-:Y:S02]  /*4860*/  IMAD.MOV.U32 R117, RZ, RZ, R182 ;  /* 0x000000ffff757224 */ /* 0x000fe400078e00b6 */
[----:B------:R1:W-:Y:S02]  /*4870*/  MUFU.EX2 R200, R3 ;  /* 0x0000000300c87308 */ /* 0x0003e40000000800 */
[----:B-1----:R-:W-:Y:S02]  /*4880*/  FFMA.FTZ R3, R119, c[0x0][0x2d0], -R7 ;  /* 0x0000b40077037a23 */ /* 0x002fe40000010807 */
[----:B------:R-:W-:-:S04]  /*4890*/  IMAD.MOV.U32 R119, RZ, RZ, R181 ;  /* 0x000000ffff777224 */ /* 0x000fc800078e00b5 */
[----:B------:R1:W3:Y:S02]  /*48a0*/  MUFU.EX2 R199, R3 ;  /* 0x0000000300c77308 */ /* 0x0002e40000000800 */
[----:B-1----:R-:W-:Y:S02]  /*48b0*/  FFMA.FTZ R3, R122, c[0x0][0x2d0], -R0 ;  /* 0x0000b4007a037a23 */ /* 0x002fe40000010800 */
[----:B------:R-:W-:-:S04]  /*48c0*/  IMAD.MOV.U32 R122, RZ, RZ, R180 ;  /* 0x000000ffff7a7224 */ /* 0x000fc800078e00b4 */
[----:B------:R1:W-:Y:S01]  /*48d0*/  MUFU.EX2 R198, R3 ;  /* 0x0000000300c67308 */ /* 0x0003e20000000800 */
[C---:B------:R-:W-:Y:S08]  /*48e0*/  HMMA.16816.F32.BF16 R180, R8.reuse, R32, R72 ;  /* 0x0000002008b4723c */ /* 0x040ff00000041848 */
[----:B------:R-:W-:Y:S01]  /*48f0*/  HMMA.16816.F32.BF16 R72, R8, R14, R64 ;  /* 0x0000000e0848723c */ /* 0x000fe20000041840 */
[----:B-1----:R-:W-:-:S07]  /*4900*/  FFMA.FTZ R3, R125, c[0x0][0x2d0], -R0 ;  /* 0x0000b4007d037a23 */ /* 0x002fce0000010800 */
[C---:B------:R-:W-:Y:S01]  /*4910*/  HMMA.16816.F32.BF16 R64, R8.reuse, R34, R56 ;  /* 0x000000220840723c */ /* 0x040fe20000041838 */
[----:B------:R-:W-:Y:S01]  /*4920*/  IMAD.MOV.U32 R125, RZ, RZ, R97 ;  /* 0x000000ffff7d7224 */ /* 0x000fe200078e0061 */
[----:B------:R1:W4:Y:S06]  /*4930*/  MUFU.EX2 R197, R3 ;  /* 0x0000000300c57308 */ /* 0x00032c0000000800 */
[----:B------:R-:W-:Y:S07]  /*4940*/  HMMA.16816.F32.BF16 R56, R8, R26, R48 ;  /* 0x0000001a0838723c */ /* 0x000fee0000041830 */
[----:B--2---:R-:W-:-:S02]  /*4950*/  F2FP.BF16.PACK_AB R8, R201, R205 ;  /* 0x000000cdc908723e */ /* 0x004fc400000010ff */
[----:B---3--:R-:W-:Y:S01]  /*4960*/  F2FP.BF16.PACK_AB R10, R199, R200 ;  /* 0x000000c8c70a723e */ /* 0x008fe200000010ff */
[--C-:B-1----:R-:W-:Y:S01]  /*4970*/  FFMA.FTZ R3, R123, c[0x0][0x2d0], -R0.reuse ;  /* 0x0000b4007b037a23 */ /* 0x102fe20000010800 */
[----:B----4-:R-:W-:Y:S01]  /*4980*/  F2FP.BF16.PACK_AB R9, R197, R198 ;  /* 0x000000c6c509723e */ /* 0x010fe200000010ff */
[----:B------:R-:W-:Y:S02]  /*4990*/  IMAD.MOV.U32 R123, RZ, RZ, R195 ;  /* 0x000000ffff7b7224 */ /* 0x000fe400078e00c3 */
[----:B------:R1:W-:Y:S02]  /*49a0*/  MUFU.EX2 R196, R3 ;  /* 0x0000000300c47308 */ /* 0x0003e40000000800 */
[----:B-1----:R-:W-:Y:S02]  /*49b0*/  FFMA.FTZ R3, R124, c[0x0][0x2d0], -R0 ;  /* 0x0000b4007c037a23 */ /* 0x002fe40000010800 */
[----:B------:R-:W-:-:S04]  /*49c0*/  IMAD.MOV.U32 R124, RZ, RZ, R89 ;  /* 0x000000ffff7c7224 */ /* 0x000fc800078e0059 */
[----:B------:R1:W2:Y:S01]  /*49d0*/  MUFU.EX2 R195, R3 ;  /* 0x0000000300c37308 */ /* 0x0002a20000000800 */
[----:B------:R-:W-:Y:S02]  /*49e0*/  IMAD.MOV.U32 R89, RZ, RZ, R166 ;  /* 0x000000ffff597224 */ /* 0x000fe400078e00a6 */
[----:B-1----:R-:W-:Y:S01]  /*49f0*/  FFMA.FTZ R3, R120, c[0x0][0x2d0], -R7 ;  /* 0x0000b40078037a23 */ /* 0x002fe20000010807 */
[----:B--2---:R-:W-:Y:S01]  /*4a00*/  F2FP.BF16.PACK_AB R11, R195, R196 ;  /* 0x000000c4c30b723e */ /* 0x004fe200000010ff */
[----:B------:R-:W-:-:S03]  /*4a10*/  IMAD.MOV.U32 R120, RZ, RZ, R28 ;  /* 0x000000ffff787224 */ /* 0x000fc600078e001c */
[----:B------:R1:W-:Y:S03]  /*4a20*/  MUFU.EX2 R194, R3 ;  /* 0x0000000300c27308 */ /* 0x0003e60000000800 */
[C---:B------:R-:W-:Y:S08]  /*4a30*/  HMMA.16816.F32.BF16 R52, R8.reuse, R12, R52 ;  /* 0x0000000c0834723c */ /* 0x040ff00000041834 */
[----:B------:R-:W-:Y:S01]  /*4a40*/  HMMA.16816.F32.BF16 R48, R8, R14, R36 ;  /* 0x0000000e0830723c */ /* 0x000fe20000041824 */
[----:B------:R-:W-:Y:S01]  /*4a50*/  LDSM.16.MT88.4 R12, [R231+0x1900] ;  /* 0x00190000e70c783b */ /* 0x000fe20000004200 */
[----:B-1----:R-:W-:-:S02]  /*4a60*/  FFMA.FTZ R3, R121, c[0x0][0x2d0], -R7 ;  /* 0x0000b40079037a23 */ /* 0x002fc40000010807 */
[----:B------:R-:W-:Y:S02]  /*4a70*/  IMAD.MOV.U32 R121, RZ, RZ, R29 ;  /* 0x000000ffff797224 */ /* 0x000fe400078e001d */
[----:B------:R1:W-:Y:S02]  /*4a80*/  MUFU.EX2 R193, R3 ;  /* 0x0000000300c17308 */ /* 0x0003e40000000800 */
[C---:B------:R-:W-:Y:S08]  /*4a90*/  HMMA.16816.F32.BF16 R60, R8.reuse, R24, R104 ;  /* 0x00000018083c723c */ /* 0x040ff00000041868 */
[----:B------:R-:W-:Y:S01]  /*4aa0*/  HMMA.16816.F32.BF16 R44, R8, R20, R44 ;  /* 0x00000014082c723c */ /* 0x000fe2000004182c */
[----:B-1----:R-:W-:-:S07]  /*4ab0*/  FFMA.FTZ R3, R127, c[0x0][0x2d0], -R6 ;  /* 0x0000b4007f037a23 */ /* 0x002fce0000010806 */
[C---:B------:R-:W-:Y:S01]  /*4ac0*/  HMMA.16816.F32.BF16 R36, R8.reuse, R22, R16 ;  /* 0x000000160824723c */ /* 0x040fe20000041810 */
[----:B------:R-:W1:Y:S01]  /*4ad0*/  LDSM.16.MT88.4 R16, [R228+0x1900] ;  /* 0x00190000e410783b */ /* 0x000e620000004200 */
[----:B------:R-:W-:Y:S01]  /*4ae0*/  IMAD.MOV.U32 R127, RZ, RZ, R98 ;  /* 0x000000ffff7f7224 */ /* 0x000fe200078e0062 */
[----:B------:R2:W-:Y:S02]  /*4af0*/  MUFU.EX2 R192, R3 ;  /* 0x0000000300c07308 */ /* 0x0005e40000000800 */
[----:B------:R-:W3:Y:S03]  /*4b00*/  LDSM.16.MT88.4 R20, [R229+0x1900] ;  /* 0x00190000e514783b */ /* 0x000ee60000004200 */
[C---:B------:R-:W-:Y:S08]  /*4b10*/  HMMA.16816.F32.BF16 R28, R8.reuse, R32, R76 ;  /* 0x00000020081c723c */ /* 0x040ff0000004184c */
[----:B------:R-:W-:Y:S01]  /*4b20*/  HMMA.16816.F32.BF16 R40, R8, R34, R40 ;  /* 0x000000220828723c */ /* 0x000fe20000041828 */
[----:B--2---:R-:W-:-:S02]  /*4b30*/  FFMA.FTZ R3, R129, c[0x0][0x2d0], -R6 ;  /* 0x0000b40081037a23 */ /* 0x004fc40000010806 */
[----:B------:R-:W-:Y:S02]  /*4b40*/  IMAD.MOV.U32 R129, RZ, RZ, R109 ;  /* 0x000000ffff817224 */ /* 0x000fe400078e006d */
[----:B------:R2:W4:Y:S03]  /*4b50*/  MUFU.EX2 R191, R3 ;  /* 0x0000000300bf7308 */ /* 0x0005260000000800 */
[----:B------:R-:W-:Y:S01]  /*4b60*/  HMMA.16816.F32.BF16 R80, R8, R26, R80 ;  /* 0x0000001a0850723c */ /* 0x000fe20000041850 */
[----:B------:R-:W5:Y:S01]  /*4b70*/  LDSM.16.MT88.4 R24, [R230+0x1900] ;  /* 0x00190000e618783b */ /* 0x000f620000004200 */
[----:B--2---:R-:W-:-:S05]  /*4b80*/  FFMA.FTZ R3, R126, c[0x0][0x2d0], -R6 ;  /* 0x0000b4007e037a23 */ /* 0x004fca0000010806 */
[----:B----4-:R-:W-:Y:S01]  /*4b90*/  F2FP.BF16.PACK_AB R8, R191, R192 ;  /* 0x000000c0bf08723e */ /* 0x010fe200000010ff */
[----:B------:R-:W-:Y:S01]  /*4ba0*/  IMAD.MOV.U32 R126, RZ, RZ, R96 ;  /* 0x000000ffff7e7224 */ /* 0x000fe200078e0060 */
[----:B------:R2:W-:Y:S02]  /*4bb0*/  MUFU.EX2 R190, R3 ;  /* 0x0000000300be7308 */ /* 0x0005e40000000800 */
[----:B--2---:R-:W-:Y:S02]  /*4bc0*/  FFMA.FTZ R3, R128, c[0x0][0x2d0], -R6 ;  /* 0x0000b40080037a23 */ /* 0x004fe40000010806 */
[----:B------:R-:W-:-:S04]  /*4bd0*/  IMAD.MOV.U32 R128, RZ, RZ, R4 ;  /* 0x000000ffff807224 */ /* 0x000fc800078e0004 */
[----:B------:R2:W4:Y:S01]  /*4be0*/  MUFU.EX2 R189, R3 ;  /* 0x0000000300bd7308 */ /* 0x0005220000000800 */
[----:B------:R-:W-:-:S04]  /*4bf0*/  IMAD.MOV.U32 R4, RZ, RZ, R168 ;  /* 0x000000ffff047224 */ /* 0x000fc800078e00a8 */
[----:B------:R-:W-:Y:S02]  /*4c00*/  FFMA.FTZ R4, R4, c[0x0][0x2d0], -R7 ;  /* 0x0000b40004047a23 */ /* 0x000fe40000010807 */
[----:B--2---:R-:W-:Y:S01]  /*4c10*/  FFMA.FTZ R3, R131, c[0x0][0x2d0], -R5 ;  /* 0x0000b40083037a23 */ /* 0x004fe20000010805 */
[----:B----4-:R-:W-:Y:S01]  /*4c20*/  F2FP.BF16.PACK_AB R10, R189, R190 ;  /* 0x000000bebd0a723e */ /* 0x010fe200000010ff */
[----:B------:R-:W-:Y:S02]  /*4c30*/  IMAD.MOV.U32 R131, RZ, RZ, R91 ;  /* 0x000000ffff837224 */ /* 0x000fe400078e005b */
[----:B------:R2:W-:Y:S01]  /*4c40*/  MUFU.EX2 R188, R3 ;  /* 0x0000000300bc7308 */ /* 0x0005e20000000800 */
[----:B------:R-:W-:Y:S02]  /*4c50*/  IMAD.MOV.U32 R91, RZ, RZ, R167 ;  /* 0x000000ffff5b7224 */ /* 0x000fe400078e00a7 */
[----:B--2---:R-:W-:Y:S02]  /*4c60*/  FFMA.FTZ R3, R140, c[0x0][0x2d0], -R5 ;  /* 0x0000b4008c037a23 */ /* 0x004fe40000010805 */
[----:B------:R-:W-:-:S03]  /*4c70*/  IMAD.MOV.U32 R140, RZ, RZ, R113 ;  /* 0x000000ffff8c7224 */ /* 0x000fc600078e0071 */
[----:B------:R2:W4:Y:S02]  /*4c80*/  MUFU.EX2 R115, R3 ;  /* 0x0000000300737308 */ /* 0x0005240000000800 */
[----:B--2---:R-:W-:Y:S01]  /*4c90*/  FFMA.FTZ R3, R130, c[0x0][0x2d0], -R5 ;  /* 0x0000b40082037a23 */ /* 0x004fe20000010805 */
[----:B----4-:R-:W-:Y:S01]  /*4ca0*/  F2FP.BF16.PACK_AB R9, R115, R188 ;  /* 0x000000bc7309723e */ /* 0x010fe200000010ff */
[----:B------:R-:W-:-:S04]  /*4cb0*/  IMAD.MOV.U32 R130, RZ, RZ, R112 ;  /* 0x000000ffff827224 */ /* 0x000fc800078e0070 */
[----:B------:R2:W-:Y:S02]  /*4cc0*/  MUFU.EX2 R113, R3 ;  /* 0x0000000300717308 */ /* 0x0005e40000000800 */
[----:B--2---:R-:W-:Y:S02]  /*4cd0*/  FFMA.FTZ R3, R139, c[0x0][0x2d0], -R5 ;  /* 0x0000b4008b037a23 */ /* 0x004fe40000010805 */
[----:B------:R-:W-:-:S04]  /*4ce0*/  IMAD.MOV.U32 R139, RZ, RZ, R114 ;  /* 0x000000ffff8b7224 */ /* 0x000fc800078e0072 */
[----:B------:R2:W4:Y:S02]  /*4cf0*/  MUFU.EX2 R114, R3 ;  /* 0x0000000300727308 */ /* 0x0005240000000800 */
[----:B--2---:R-:W-:Y:S01]  /*4d00*/  FFMA.FTZ R3, R142, c[0x0][0x2d0], -R7 ;  /* 0x0000b4008e037a23 */ /* 0x004fe20000010807 */
[----:B----4-:R-:W-:Y:S01]  /*4d10*/  F2FP.BF16.PACK_AB R11, R114, R113 ;  /* 0x00000071720b723e */ /* 0x010fe200000010ff */
[----:B------:R-:W-:-:S04]  /*4d20*/  IMAD.MOV.U32 R142, RZ, RZ, R88 ;  /* 0x000000ffff8e7224 */ /* 0x000fc800078e0058 */
[----:B------:R2:W-:Y:S01]  /*4d30*/  MUFU.EX2 R112, R3 ;  /* 0x0000000300707308 */ /* 0x0005e20000000800 */
[----:B------:R-:W-:Y:S01]  /*4d40*/  IMAD.MOV.U32 R88, RZ, RZ, R152 ;  /* 0x000000ffff587224 */ /* 0x000fe200078e0098 */
[C---:B-1----:R-:W-:Y:S08]  /*4d50*/  HMMA.16816.F32.BF16 R144, R8.reuse, R16, R144 ;  /* 0x000000100890723c */ /* 0x042ff00000041890 */
[----:B---3--:R-:W-:Y:S01]  /*4d60*/  HMMA.16816.F32.BF16 R180, R8, R20, R180 ;  /* 0x0000001408b4723c */ /* 0x008fe200000418b4 */
[----:B--2---:R-:W-:-:S02]  /*4d70*/  FFMA.FTZ R3, R141, c[0x0][0x2d0], -R7 ;  /* 0x0000b4008d037a23 */ /* 0x004fc40000010807 */
[----:B------:R-:W-:Y:S02]  /*4d80*/  IMAD.MOV.U32 R141, RZ, RZ, R90 ;  /* 0x000000ffff8d7224 */ /* 0x000fe400078e005a */
[----:B------:R1:W-:Y:S01]  /*4d90*/  MUFU.EX2 R111, R3 ;  /* 0x00000003006f7308 */ /* 0x0003e20000000800 */
[----:B------:R-:W-:Y:S02]  /*4da0*/  IMAD.MOV.U32 R90, RZ, RZ, R170 ;  /* 0x000000ffff5a7224 */ /* 0x000fe400078e00aa */
[----:B------:R-:W-:Y:S01]  /*4db0*/  HMMA.16816.F32.BF16 R76, R8, R22, R64 ;  /* 0x00000016084c723c */ /* 0x000fe20000041840 */
[----:B-1----:R-:W-:Y:S02]  /*4dc0*/  FFMA.FTZ R3, R148, c[0x0][0x2d0], -R7 ;  /* 0x0000b40094037a23 */ /* 0x002fe40000010807 */
[----:B------:R-:W-:Y:S02]  /*4dd0*/  IMAD.MOV.U32 R148, RZ, RZ, R155 ;  /* 0x000000ffff947224 */ /* 0x000fe400078e009b */
[----:B------:R1:W-:Y:S02]  /*4de0*/  MUFU.EX2 R110, R3 ;  /* 0x00000003006e7308 */ /* 0x0003e40000000800 */
[----:B-1----:R-:W-:-:S02]  /*4df0*/  FFMA.FTZ R3, R149, c[0x0][0x2d0], -R7 ;  /* 0x0000b40095037a23 */ /* 0x002fc40000010807 */
[----:B------:R-:W-:-:S04]  /*4e00*/  IMAD.MOV.U32 R149, RZ, RZ, R154 ;  /* 0x000000ffff957224 */ /* 0x000fc800078e009a */
[----:B------:R1:W-:Y:S01]  /*4e10*/  MUFU.EX2 R109, R3 ;  /* 0x00000003006d7308 */ /* 0x0003e20000000800 */
[C---:B------:R-:W-:Y:S08]  /*4e20*/  HMMA.16816.F32.BF16 R152, R8.reuse, R18, R72 ;  /* 0x000000120898723c */ /* 0x040ff00000041848 */
[----:B-----5:R-:W-:Y:S01]  /*4e30*/  HMMA.16816.F32.BF16 R72, R8, R24, R84 ;  /* 0x000000180848723c */ /* 0x020fe20000041854 */
[----:B-1----:R-:W-:-:S02]  /*4e40*/  FFMA.FTZ R3, R156, c[0x0][0x2d0], -R0 ;  /* 0x0000b4009c037a23 */ /* 0x002fc40000010800 */
[----:B------:R-:W-:Y:S02]  /*4e50*/  IMAD.MOV.U32 R156, RZ, RZ, R164 ;  /* 0x000000ffff9c7224 */ /* 0x000fe400078e00a4 */
[----:B------:R1:W-:Y:S03]  /*4e60*/  MUFU.EX2 R107, R3 ;  /* 0x00000003006b7308 */ /* 0x0003e60000000800 */
[C---:B------:R-:W-:Y:S01]  /*4e70*/  HMMA.16816.F32.BF16 R164, R8.reuse, R12, R100 ;  /* 0x0000000c08a4723c */ /* 0x040fe20000041864 */
[--C-:B-1----:R-:W-:Y:S02]  /*4e80*/  FFMA.FTZ R3, R158, c[0x0][0x2d0], -R0.reuse ;  /* 0x0000b4009e037a23 */ /* 0x102fe40000010800 */
[----:B------:R-:W-:Y:S02]  /*4e90*/  IMAD.MOV.U32 R158, RZ, RZ, R171 ;  /* 0x000000ffff9e7224 */ /* 0x000fe400078e00ab */
[----:B------:R1:W2:Y:S03]  /*4ea0*/  MUFU.EX2 R106, R3 ;  /* 0x00000003006a7308 */ /* 0x0002a60000000800 */
[C---:B------:R-:W-:Y:S08]  /*4eb0*/  HMMA.16816.F32.BF16 R168, R8.reuse, R14, R68 ;  /* 0x0000000e08a8723c */ /* 0x040ff00000041844 */
[----:B------:R-:W-:Y:S01]  /*4ec0*/  HMMA.16816.F32.BF16 R68, R8, R26, R56 ;  /* 0x0000001a0844723c */ /* 0x000fe20000041838 */
[----:B-1----:R-:W-:-:S06]  /*4ed0*/  FFMA.FTZ R3, R151, c[0x0][0x2d0], -R0 ;  /* 0x0000b40097037a23 */ /* 0x002fcc0000010800 */
[----:B------:R-:W-:Y:S01]  /*4ee0*/  F2FP.BF16.PACK_AB R8, R193, R194 ;  /* 0x000000c2c108723e */ /* 0x000fe200000010ff */
[----:B------:R-:W-:Y:S01]  /*4ef0*/  IMAD.MOV.U32 R151, RZ, RZ, R95 ;  /* 0x000000ffff977224 */ /* 0x000fe200078e005f */
[----:B--2---:R-:W-:Y:S01]  /*4f00*/  F2FP.BF16.PACK_AB R9, R106, R107 ;  /* 0x0000006b6a09723e */ /* 0x004fe200000010ff */
[----:B------:R1:W-:Y:S01]  /*4f10*/  MUFU.EX2 R104, R3 ;  /* 0x0000000300687308 */ /* 0x0003e20000000800 */
[----:B------:R-:W-:Y:S01]  /*4f20*/  F2FP.BF16.PACK_AB R10, R111, R112 ;  /* 0x000000706f0a723e */ /* 0x000fe200000010ff */
[----:B-1----:R-:W-:Y:S02]  /*4f30*/  FFMA.FTZ R3, R157, c[0x0][0x2d0], -R0 ;  /* 0x0000b4009d037a23 */ /* 0x002fe40000010800 */
[----:B------:R-:W-:-:S04]  /*4f40*/  IMAD.MOV.U32 R157, RZ, RZ, R99 ;  /* 0x000000ffff9d7224 */ /* 0x000fc800078e0063 */
[----:B------:R1:W2:Y:S02]  /*4f50*/  MUFU.EX2 R103, R3 ;  /* 0x0000000300677308 */ /* 0x0002a40000000800 */
[----:B-1----:R-:W-:Y:S01]  /*4f60*/  FFMA.FTZ R3, R108, c[0x0][0x2d0], -R7 ;  /* 0x0000b4006c037a23 */ /* 0x002fe20000010807 */
[----:B--2---:R-:W-:-:S05]  /*4f70*/  F2FP.BF16.PACK_AB R11, R103, R104 ;  /* 0x00000068670b723e */ /* 0x004fca00000010ff */
[----:B------:R1:W-:Y:S02]  /*4f80*/  MUFU.EX2 R108, R3 ;  /* 0x00000003006c7308 */ /* 0x0003e40000000800 */
[C---:B------:R-:W-:Y:S08]  /*4f90*/  HMMA.16816.F32.BF16 R64, R8.reuse, R16, R52 ;  /* 0x000000100840723c */ /* 0x040ff00000041834 */
[----:B------:R-:W-:Y:S01]  /*4fa0*/  HMMA.16816.F32.BF16 R56, R8, R18, R48 ;  /* 0x000000120838723c */ /* 0x000fe20000041830 */
[----:B------:R-:W2:Y:S01]  /*4fb0*/  LDSM.16.MT88.4 R16, [R228+0x2100] ;  /* 0x00210000e410783b */ /* 0x000ea20000004200 */
[----:B-1----:R-:W-:-:S02]  /*4fc0*/  FFMA.FTZ R3, R150, c[0x0][0x2d0], -R7 ;  /* 0x0000b40096037a23 */ /* 0x002fc40000010807 */
[----:B------:R-:W-:Y:S02]  /*4fd0*/  IMAD.MOV.U32 R150, RZ, RZ, R88 ;  /* 0x000000ffff967224 */ /* 0x000fe400078e0058 */
[----:B------:R1:W-:Y:S02]  /*4fe0*/  MUFU.EX2 R105, R3 ;  /* 0x0000000300697308 */ /* 0x0003e40000000800 */
[C---:B------:R-:W-:Y:S08]  /*4ff0*/  HMMA.16816.F32.BF16 R52, R8.reuse, R12, R44 ;  /* 0x0000000c0834723c */ /* 0x040ff0000004182c */
[----:B------:R-:W-:Y:S01]  /*5000*/  HMMA.16816.F32.BF16 R48, R8, R14, R36 ;  /* 0x0000000e0830723c */ /* 0x000fe20000041824 */
[----:B------:R-:W3:Y:S01]  /*5010*/  LDSM.16.MT88.4 R12, [R231+0x2100] ;  /* 0x00210000e70c783b */ /* 0x000ee20000004200 */
[----:B-1----:R-:W-:-:S06]  /*5020*/  FFMA.FTZ R3, R159, c[0x0][0x2d0], -R6 ;  /* 0x0000b4009f037a23 */ /* 0x002fcc0000010806 */
[C---:B------:R-:W-:Y:S01]  /*5030*/  HMMA.16816.F32.BF16 R32, R8.reuse, R20, R28 ;  /* 0x000000140820723c */ /* 0x040fe2000004181c */
[----:B------:R-:W-:Y:S01]  /*5040*/  LDSM.16.MT88.4 R28, [R230+0x2100] ;  /* 0x00210000e61c783b */ /* 0x000fe20000004200 */
[----:B------:R-:W-:Y:S01]  /*5050*/  IMAD.MOV.U32 R159, RZ, RZ, R89 ;  /* 0x000000ffff9f7224 */ /* 0x000fe200078e0059 */
[----:B------:R1:W-:Y:S05]  /*5060*/  MUFU.EX2 R102, R3 ;  /* 0x0000000300667308 */ /* 0x0003ea0000000800 */
[C---:B------:R-:W-:Y:S01]  /*5070*/  HMMA.16816.F32.BF16 R40, R8.reuse, R22, R40 ;  /* 0x000000160828723c */ /* 0x040fe20000041828 */
[----:B------:R-:W4:Y:S07]  /*5080*/  LDSM.16.MT88.4 R20, [R229+0x2100] ;  /* 0x00210000e514783b */ /* 0x000f2e0000004200 */
[----:B------:R-:W-:Y:S01]  /*5090*/  HMMA.16816.F32.BF16 R36, R8, R26, R80 ;  /* 0x0000001a0824723c */ /* 0x000fe20000041850 */
[----:B-1----:R-:W-:-:S02]  /*50a0*/  FFMA.FTZ R3, R161, c[0x0][0x2d0], -R6 ;  /* 0x0000b400a1037a23 */ /* 0x002fc40000010806 */
[----:B------:R-:W-:Y:S02]  /*50b0*/  IMAD.MOV.U32 R161, RZ, RZ, R90 ;  /* 0x000000ffffa17224 */ /* 0x000fe400078e005a */
[----:B------:R1:W5:Y:S03]  /*50c0*/  MUFU.EX2 R101, R3 ;  /* 0x0000000300657308 */ /* 0x0003660000000800 */
[----:B------:R-:W-:Y:S01]  /*50d0*/  HMMA.16816.F32.BF16 R44, R8, R24, R60 ;  /* 0x00000018082c723c */ /* 0x000fe2000004183c */
[----:B------:R-:W2:Y:S01]  /*50e0*/  LDSM.16.MT88.4 R24, [R228+0x2900] ;  /* 0x00290000e418783b */ /* 0x000ea20000004200 */
[----:B-1----:R-:W-:-:S05]  /*50f0*/  FFMA.FTZ R3, R160, c[0x0][0x2d0], -R6 ;  /* 0x0000b400a0037a23 */ /* 0x002fca0000010806 */
[----:B-----5:R-:W-:Y:S01]  /*5100*/  F2FP.BF16.PACK_AB R8, R101, R102 ;  /* 0x000000666508723e */ /* 0x020fe200000010ff */
[----:B------:R-:W-:Y:S01]  /*5110*/  IMAD.MOV.U32 R160, RZ, RZ, R91 ;  /* 0x000000ffffa07224 */ /* 0x000fe200078e005b */
[----:B------:R1:W-:Y:S02]  /*5120*/  MUFU.EX2 R100, R3 ;  /* 0x0000000300647308 */ /* 0x0003e40000000800 */
[----:B-1----:R-:W-:Y:S02]  /*5130*/  FFMA.FTZ R3, R162, c[0x0][0x2d0], -R6 ;  /* 0x0000b400a2037a23 */ /* 0x002fe40000010806 */
[----:B------:R-:W-:-:S04]  /*5140*/  IMAD.MOV.U32 R162, RZ, RZ, R156 ;  /* 0x000000ffffa27224 */ /* 0x000fc800078e009c */
[----:B------:R1:W5:Y:S02]  /*5150*/  MUFU.EX2 R99, R3 ;  /* 0x0000000300637308 */ /* 0x0003640000000800 */
[----:B-1----:R-:W-:Y:S01]  /*5160*/  FFMA.FTZ R3, R163, c[0x0][0x2d0], -R5 ;  /* 0x0000b400a3037a23 */ /* 0x002fe20000010805 */
[----:B-----5:R-:W-:Y:S01]  /*5170*/  F2FP.BF16.PACK_AB R10, R99, R100 ;  /* 0x00000064630a723e */ /* 0x020fe200000010ff */
[----:B------:R-:W-:-:S04]  /*5180*/  IMAD.MOV.U32 R163, RZ, RZ, R148 ;  /* 0x000000ffffa37224 */ /* 0x000fc800078e0094 */
[----:B------:R1:W-:Y:S01]  /*5190*/  MUFU.EX2 R98, R3 ;  /* 0x0000000300627308 */ /* 0x0003e20000000800 */
[----:B------:R-:W-:Y:S02]  /*51a0*/  IMAD.MOV.U32 R148, RZ, RZ, R123 ;  /* 0x000000ffff947224 */ /* 0x000fe400078e007b */
[----:B-1----:R-:W-:Y:S02]  /*51b0*/  FFMA.FTZ R3, R186, c[0x0][0x2d0], -R5 ;  /* 0x0000b400ba037a23 */ /* 0x002fe40000010805 */
[----:B------:R-:W-:-:S03]  /*51c0*/  IMAD.MOV.U32 R186, RZ, RZ, R149 ;  /* 0x000000ffffba7224 */ /* 0x000fc600078e0095 */
[----:B------:R1:W5:Y:S01]  /*51d0*/  MUFU.EX2 R97, R3 ;  /* 0x0000000300617308 */ /* 0x0003620000000800 */
[----:B------:R-:W-:Y:S02]  /*51e0*/  IMAD.MOV.U32 R149, RZ, RZ, R140 ;  /* 0x000000ffff957224 */ /* 0x000fe400078e008c */
[----:B------:R-:W-:Y:S02]  /*51f0*/  IMAD.MOV.U32 R140, RZ, RZ, R119 ;  /* 0x000000ffff8c7224 */ /* 0x000fe400078e0077 */
[----:B-1----:R-:W-:Y:S01]  /*5200*/  FFMA.FTZ R3, R185, c[0x0][0x2d0], -R5 ;  /* 0x0000b400b9037a23 */ /* 0x002fe20000010805 */
[----:B-----5:R-:W-:Y:S01]  /*5210*/  F2FP.BF16.PACK_AB R9, R97, R98 ;  /* 0x000000626109723e */ /* 0x020fe200000010ff */
[----:B------:R-:W-:Y:S02]  /*5220*/  IMAD.MOV.U32 R185, RZ, RZ, R141 ;  /* 0x000000ffffb97224 */ /* 0x000fe400078e008d */
[----:B------:R1:W-:Y:S01]  /*5230*/  MUFU.EX2 R96, R3 ;  /* 0x0000000300607308 */ /* 0x0003e20000000800 */
[----:B------:R-:W-:-:S02]  /*5240*/  IMAD.MOV.U32 R141, RZ, RZ, R121 ;  /* 0x000000ffff8d7224 */ /* 0x000fc400078e0079 */
[----:B-1----:R-:W-:Y:S02]  /*5250*/  FFMA.FTZ R3, R184, c[0x0][0x2d0], -R5 ;  /* 0x0000b400b8037a23 */ /* 0x002fe40000010805 */
[----:B------:R-:W-:-:S03]  /*5260*/  IMAD.MOV.U32 R184, RZ, RZ, R116 ;  /* 0x000000ffffb87224 */ /* 0x000fc600078e0074 */
[----:B------:R1:W5:Y:S02]  /*5270*/  MUFU.EX2 R95, R3 ;  /* 0x00000003005f7308 */ /* 0x0003640000000800 */
[----:B-1----:R-:W-:Y:S01]  /*5280*/  FFMA.FTZ R3, R203, c[0x0][0x2d0], -R0 ;  /* 0x0000b400cb037a23 */ /* 0x002fe20000010800 */
[----:B-----5:R-:W-:Y:S01]  /*5290*/  F2FP.BF16.PACK_AB R11, R95, R96 ;  /* 0x000000605f0b723e */ /* 0x020fe200000010ff */
[----:B------:R-:W-:-:S04]  /*52a0*/  IMAD.MOV.U32 R203, RZ, RZ, R117 ;  /* 0x000000ffffcb7224 */ /* 0x000fc800078e0075 */
[----:B------:R1:W-:Y:S02]  /*52b0*/  MUFU.EX2 R94, R3 ;  /* 0x00000003005e7308 */ /* 0x0003e40000000800 */
[C---:B--2---:R-:W-:Y:S08]  /*52c0*/  HMMA.16816.F32.BF16 R144, R8.reuse, R16, R144 ;  /* 0x000000100890723c */ /* 0x044ff00000041890 */
[----:B------:R-:W-:Y:S01]  /*52d0*/  HMMA.16816.F32.BF16 R152, R8, R18, R152 ;  /* 0x000000120898723c */ /* 0x000fe20000041898 */
[----:B-1----:R-:W-:-:S02]  /*52e0*/  FFMA.FTZ R3, R187, c[0x0][0x2d0], -R0 ;  /* 0x0000b400bb037a23 */ /* 0x002fc40000010800 */
[----:B------:R-:W-:Y:S02]  /*52f0*/  IMAD.MOV.U32 R187, RZ, RZ, R150 ;  /* 0x000000ffffbb7224 */ /* 0x000fe400078e0096 */
[----:B------:R1:W2:Y:S03]  /*5300*/  MUFU.EX2 R93, R3 ;  /* 0x00000003005d7308 */ /* 0x0002a60000000800 */
[----:B---3--:R-:W-:Y:S01]  /*5310*/  HMMA.16816.F32.BF16 R164, R8, R12, R164 ;  /* 0x0000000c08a4723c */ /* 0x008fe200000418a4 */
[----:B------:R-:W-:Y:S02]  /*5320*/  IMAD.MOV.U32 R150, RZ, RZ, R142 ;  /* 0x000000ffff967224 */ /* 0x000fe400078e008e */
[----:B------:R-:W-:-:S05]  /*5330*/  IMAD.MOV.U32 R142, RZ, RZ, R120 ;  /* 0x000000ffff8e7224 */ /* 0x000fca00078e0078 */
[----:B------:R-:W-:Y:S01]  /*5340*/  HMMA.16816.F32.BF16 R168, R8, R14, R168 ;  /* 0x0000000e08a8723c */ /* 0x000fe200000418a8 */
[----:B-1----:R-:W-:-:S07]  /*5350*/  FFMA.FTZ R3, R202, c[0x0][0x2d0], -R0 ;  /* 0x0000b400ca037a23 */ /* 0x002fce0000010800 */
[C---:B----4-:R-:W-:Y:S01]  /*5360*/  HMMA.16816.F32.BF16 R180, R8.reuse, R20, R180 ;  /* 0x0000001408b4723c */ /* 0x050fe200000418b4 */
[----:B------:R-:W-:Y:S01]  /*5370*/  IMAD.MOV.U32 R202, RZ, RZ, R157 ;  /* 0x000000ffffca7224 */ /* 0x000fe200078e009d */
[----:B------:R1:W-:Y:S06]  /*5380*/  MUFU.EX2 R92, R3 ;  /* 0x00000003005c7308 */ /* 0x0003ec0000000800 */
[C---:B------:R-:W-:Y:S08]  /*5390*/  HMMA.16816.F32.BF16 R76, R8.reuse, R22, R76 ;  /* 0x00000016084c723c */ /* 0x040ff0000004184c */
[----:B------:R-:W-:Y:S01]  /*53a0*/  HMMA.16816.F32.BF16 R72, R8, R28, R72 ;  /* 0x0000001c0848723c */ /* 0x000fe20000041848 */
[----:B-1----:R-:W-:-:S02]  /*53b0*/  FFMA.FTZ R3, R204, c[0x0][0x2d0], -R0 ;  /* 0x0000b400cc037a23 */ /* 0x002fc40000010800 */
[----:B------:R-:W-:Y:S02]  /*53c0*/  IMAD.MOV.U32 R204, RZ, RZ, R118 ;  /* 0x000000ffffcc7224 */ /* 0x000fe400078e0076 */
[----:B------:R1:W3:Y:S03]  /*53d0*/  MUFU.EX2 R91, R3 ;  /* 0x00000003005b7308 */ /* 0x0002e60000000800 */
[----:B------:R-:W-:Y:S07]  /*53e0*/  HMMA.16816.F32.BF16 R68, R8, R30, R68 ;  /* 0x0000001e0844723c */ /* 0x000fee0000041844 */
[----:B------:R-:W-:-:S02]  /*53f0*/  F2FP.BF16.PACK_AB R8, R109, R110 ;  /* 0x0000006e6d08723e */ /* 0x000fc400000010ff */
[----:B--2---:R-:W-:Y:S02]  /*5400*/  F2FP.BF16.PACK_AB R9, R93, R94 ;  /* 0x0000005e5d09723e */ /* 0x004fe400000010ff */
[----:B------:R-:W-:Y:S01]  /*5410*/  F2FP.BF16.PACK_AB R10, R105, R108 ;  /* 0x0000006c690a723e */ /* 0x000fe200000010ff */
[----:B-1----:R-:W-:Y:S01]  /*5420*/  FFMA.FTZ R3, R134, c[0x0][0x2d0], -R6 ;  /* 0x0000b40086037a23 */ /* 0x002fe20000010806 */
[----:B---3--:R-:W-:-:S03]  /*5430*/  F2FP.BF16.PACK_AB R11, R91, R92 ;  /* 0x0000005c5b0b723e */ /* 0x008fc600000010ff */
[----:B------:R1:W-:Y:S04]  /*5440*/  MUFU.EX2 R90, R3 ;  /* 0x00000003005a7308 */ /* 0x0003e80000000800 */
[C---:B------:R-:W-:Y:S08]  /*5450*/  HMMA.16816.F32.BF16 R64, R8.reuse, R16, R64 ;  /* 0x000000100840723c */ /* 0x040ff00000041840 */
[----:B------:R-:W-:Y:S01]  /*5460*/  HMMA.16816.F32.BF16 R56, R8, R18, R56 ;  /* 0x000000120838723c */ /* 0x000fe20000041838 */
[----:B------:R-:W-:Y:S01]  /*5470*/  LDSM.16.MT88.4 R16, [R229+0x2900] ;  /* 0x00290000e510783b */ /* 0x000fe20000004200 */
[----:B-1----:R-:W-:-:S04]  /*5480*/  FFMA.FTZ R3, R133, c[0x0][0x2d0], -R6 ;  /* 0x0000b40085037a23 */ /* 0x002fc80000010806 */
[----:B------:R1:W2:Y:S02]  /*5490*/  MUFU.EX2 R89, R3 ;  /* 0x0000000300597308 */ /* 0x0002a40000000800 */
[C---:B------:R-:W-:Y:S08]  /*54a0*/  HMMA.16816.F32.BF16 R52, R8.reuse, R12, R52 ;  /* 0x0000000c0834723c */ /* 0x040ff00000041834 */
[----:B------:R-:W-:Y:S01]  /*54b0*/  HMMA.16816.F32.BF16 R48, R8, R14, R48 ;  /* 0x0000000e0830723c */ /* 0x000fe20000041830 */
[----:B------:R-:W-:Y:S01]  /*54c0*/  LDSM.16.MT88.4 R12, [R230+0x2900] ;  /* 0x00290000e60c783b */ /* 0x000fe20000004200 */
[----:B-1----:R-:W-:-:S06]  /*54d0*/  FFMA.FTZ R3, R172, c[0x0][0x2d0], -R6 ;  /* 0x0000b400ac037a23 */ /* 0x002fcc0000010806 */
[C---:B------:R-:W-:Y:S01]  /*54e0*/  HMMA.16816.F32.BF16 R32, R8.reuse, R20, R32 ;  /* 0x000000140820723c */ /* 0x040fe20000041820 */
[----:B------:R1:W-:Y:S07]  /*54f0*/  MUFU.EX2 R88, R3 ;  /* 0x0000000300587308 */ /* 0x0003ee0000000800 */
[C---:B------:R-:W-:Y:S01]  /*5500*/  HMMA.16816.F32.BF16 R40, R8.reuse, R22, R40 ;  /* 0x000000160828723c */ /* 0x040fe20000041828 */
[----:B------:R-:W3:Y:S07]  /*5510*/  LDSM.16.MT88.4 R20, [R231+0x2900] ;  /* 0x00290000e714783b */ /* 0x000eee0000004200 */
[----:B------:R-:W-:Y:S01]  /*5520*/  HMMA.16816.F32.BF16 R36, R8, R30, R36 ;  /* 0x0000001e0824723c */ /* 0x000fe20000041824 */
[----:B-1----:R-:W-:-:S04]  /*5530*/  FFMA.FTZ R3, R173, c[0x0][0x2d0], -R6 ;  /* 0x0000b400ad037a23 */ /* 0x002fc80000010806 */
[----:B------:R1:W4:Y:S03]  /*5540*/  MUFU.EX2 R87, R3 ;  /* 0x0000000300577308 */ /* 0x0003260000000800 */
[----:B------:R-:W-:Y:S07]  /*5550*/  HMMA.16816.F32.BF16 R44, R8, R28, R44 ;  /* 0x0000001c082c723c */ /* 0x000fee000004182c */
[----:B--2---:R-:W-:Y:S01]  /*5560*/  F2FP.BF16.PACK_AB R8, R89, R90 ;  /* 0x0000005a5908723e */ /* 0x004fe200000010ff */
[----:B-1----:R-:W-:Y:S01]  /*5570*/  FFMA.FTZ R3, R211, c[0x0][0x2d0], -R5 ;  /* 0x0000b400d3037a23 */ /* 0x002fe20000010805 */
[----:B----4-:R-:W-:Y:S01]  /*5580*/  F2FP.BF16.PACK_AB R10, R87, R88 ;  /* 0x00000058570a723e */ /* 0x010fe200000010ff */
[----:B------:R-:W-:-:S02]  /*5590*/  IMAD.MOV.U32 R211, RZ, RZ, R131 ;  /* 0x000000ffffd37224 */ /* 0x000fc400078e0083 */
[----:B------:R1:W-:Y:S02]  /*55a0*/  MUFU.EX2 R86, R3 ;  /* 0x0000000300567308 */ /* 0x0003e40000000800 */
[----:B-1----:R-:W-:Y:S02]  /*55b0*/  FFMA.FTZ R3, R214, c[0x0][0x2d0], -R5 ;  /* 0x0000b400d6037a23 */ /* 0x002fe40000010805 */
[----:B------:R-:W-:-:S04]  /*55c0*/  IMAD.MOV.U32 R214, RZ, RZ, R129 ;  /* 0x000000ffffd67224 */ /* 0x000fc800078e0081 */
[----:B------:R1:W2:Y:S02]  /*55d0*/  MUFU.EX2 R85, R3 ;  /* 0x0000000300557308 */ /* 0x0002a40000000800 */
[----:B-1----:R-:W-:Y:S01]  /*55e0*/  FFMA.FTZ R3, R174, c[0x0][0x2d0], -R5 ;  /* 0x0000b400ae037a23 */ /* 0x002fe20000010805 */
[----:B--2---:R-:W-:-:S05]  /*55f0*/  F2FP.BF16.PACK_AB R9, R85, R86 ;  /* 0x000000565509723e */ /* 0x004fca00000010ff */
[----:B------:R1:W-:Y:S02]  /*5600*/  MUFU.EX2 R83, R3 ;  /* 0x0000000300537308 */ /* 0x0003e40000000800 */
[----:B-1----:R-:W-:Y:S02]  /*5610*/  FFMA.FTZ R3, R175, c[0x0][0x2d0], -R5 ;  /* 0x0000b400af037a23 */ /* 0x002fe40000010805 */
[----:B------:R-:W-:Y:S04]  /*5620*/  LDSM.16.MT88.4 R172, [R231+0x3100] ;  /* 0x00310000e7ac783b */ /* 0x000fe80000004200 */
[----:B------:R1:W2:Y:S02]  /*5630*/  MUFU.EX2 R84, R3 ;  /* 0x0000000300547308 */ /* 0x0002a40000000800 */
[----:B-1----:R-:W-:Y:S01]  /*5640*/  FFMA.FTZ R3, R223, c[0x0][0x2d0], -R7 ;  /* 0x0000b400df037a23 */ /* 0x002fe20000010807 */
[----:B--2---:R-:W-:Y:S01]  /*5650*/  F2FP.BF16.PACK_AB R11, R84, R83 ;  /* 0x00000053540b723e */ /* 0x004fe200000010ff */
[----:B------:R-:W-:-:S04]  /*5660*/  IMAD.MOV.U32 R223, RZ, RZ, R128 ;  /* 0x000000ffffdf7224 */ /* 0x000fc800078e0080 */
[----:B------:R1:W-:Y:S02]  /*5670*/  MUFU.EX2 R82, R3 ;  /* 0x0000000300527308 */ /* 0x0003e40000000800 */
[C---:B------:R-:W-:Y:S08]  /*5680*/  HMMA.16816.F32.BF16 R144, R8.reuse, R24, R144 ;  /* 0x000000180890723c */ /* 0x040ff00000041890 */
[----:B------:R-:W-:Y:S01]  /*5690*/  HMMA.16816.F32.BF16 R152, R8, R26, R152 ;  /* 0x0000001a0898723c */ /* 0x000fe20000041898 */
[----:B-1----:R-:W-:-:S04]  /*56a0*/  FFMA.FTZ R3, R221, c[0x0][0x2d0], -R7 ;  /* 0x0000b400dd037a23 */ /* 0x002fc80000010807 */
[----:B------:R1:W2:Y:S03]  /*56b0*/  MUFU.EX2 R81, R3 ;  /* 0x0000000300517308 */ /* 0x0002a60000000800 */
[C---:B---3--:R-:W-:Y:S08]  /*56c0*/  HMMA.16816.F32.BF16 R164, R8.reuse, R20, R164 ;  /* 0x0000001408a4723c */ /* 0x048ff000000418a4 */
[----:B------:R-:W-:Y:S01]  /*56d0*/  HMMA.16816.F32.BF16 R168, R8, R22, R168 ;  /* 0x0000001608a8723c */ /* 0x000fe200000418a8 */
[----:B-1----:R-:W-:-:S07]  /*56e0*/  FFMA.FTZ R3, R251, c[0x0][0x2d0], -R7 ;  /* 0x0000b400fb037a23 */ /* 0x002fce0000010807 */
[C---:B------:R-:W-:Y:S01]  /*56f0*/  HMMA.16816.F32.BF16 R180, R8.reuse, R16, R180 ;  /* 0x0000001008b4723c */ /* 0x040fe200000418b4 */
[----:B------:R1:W-:Y:S07]  /*5700*/  MUFU.EX2 R80, R3 ;  /* 0x0000000300507308 */ /* 0x0003ee0000000800 */
[C---:B------:R-:W-:Y:S08]  /*5710*/  HMMA.16816.F32.BF16 R116, R8.reuse, R18, R76 ;  /* 0x000000120874723c */ /* 0x040ff0000004184c */
[----:B------:R-:W-:Y:S01]  /*5720*/  HMMA.16816.F32.BF16 R72, R8, R12, R72 ;  /* 0x0000000c0848723c */ /* 0x000fe20000041848 */
[----:B-1----:R-:W-:-:S04]  /*5730*/  FFMA.FTZ R3, R252, c[0x0][0x2d0], -R7 ;  /* 0x0000b400fc037a23 */ /* 0x002fc80000010807 */
[----:B------:R1:W3:Y:S03]  /*5740*/  MUFU.EX2 R63, R3 ;  /* 0x00000003003f7308 */ /* 0x0002e60000000800 */
[----:B------:R-:W-:Y:S07]  /*5750*/  HMMA.16816.F32.BF16 R68, R8, R14, R68 ;  /* 0x0000000e0844723c */ /* 0x000fee0000041844 */
[----:B--2---:R-:W-:Y:S01]  /*5760*/  F2FP.BF16.PACK_AB R8, R81, R82 ;  /* 0x000000525108723e */ /* 0x004fe200000010ff */
[----:B-1----:R-:W-:Y:S01]  /*5770*/  FFMA.FTZ R3, R160, c[0x0][0x2d0], -R0 ;  /* 0x0000b400a0037a23 */ /* 0x002fe20000010800 */
[----:B---3--:R-:W-:Y:S01]  /*5780*/  F2FP.BF16.PACK_AB R10, R63, R80 ;  /* 0x000000503f0a723e */ /* 0x008fe200000010ff */
[----:B------:R-:W-:-:S02]  /*5790*/  IMAD.MOV.U32 R160, RZ, RZ, R158 ;  /* 0x000000ffffa07224 */ /* 0x000fc400078e009e */
[----:B------:R1:W-:Y:S02]  /*57a0*/  MUFU.EX2 R62, R3 ;  /* 0x00000003003e7308 */ /* 0x0003e40000000800 */
[----:B-1----:R-:W-:Y:S02]  /*57b0*/  FFMA.FTZ R3, R161, c[0x0][0x2d0], -R0 ;  /* 0x0000b400a1037a23 */ /* 0x002fe40000010800 */
[----:B------:R-:W-:-:S04]  /*57c0*/  IMAD.MOV.U32 R161, RZ, RZ, R151 ;  /* 0x000000ffffa17224 */ /* 0x000fc800078e0097 */
[----:B------:R1:W2:Y:S01]  /*57d0*/  MUFU.EX2 R61, R3 ;  /* 0x00000003003d7308 */ /* 0x0002a20000000800 */
[----:B------:R-:W-:Y:S02]  /*57e0*/  IMAD.MOV.U32 R151, RZ, RZ, R139 ;  /* 0x000000ffff977224 */ /* 0x000fe400078e008b */
[----:B------:R-:W-:Y:S02]  /*57f0*/  IMAD.MOV.U32 R139, RZ, RZ, R122 ;  /* 0x000000ffff8b7224 */ /* 0x000fe400078e007a */
[----:B------:R-:W-:Y:S01]  /*5800*/  LDSM.16.MT88.4 R120, [R229+0x3100] ;  /* 0x00310000e578783b */ /* 0x000fe20000004200 */
[--C-:B-1----:R-:W-:Y:S01]  /*5810*/  FFMA.FTZ R3, R159, c[0x0][0x2d0], -R0.reuse ;  /* 0x0000b4009f037a23 */ /* 0x102fe20000010800 */
[----:B--2---:R-:W-:Y:S02]  /*5820*/  F2FP.BF16.PACK_AB R9, R61, R62 ;  /* 0x0000003e3d09723e */ /* 0x004fe400000010ff */
[----:B------:R-:W1:Y:S01]  /*5830*/  LDSM.16.MT88.4 R156, [R228+0x3100] ;  /* 0x00310000e49c783b */ /* 0x000e620000004200 */
[----:B------:R2:W-:Y:S02]  /*5840*/  MUFU.EX2 R60, R3 ;  /* 0x00000003003c7308 */ /* 0x0005e40000000800 */
[----:B--2---:R-:W-:-:S06]  /*5850*/  FFMA.FTZ R3, R132, c[0x0][0x2d0], -R0 ;  /* 0x0000b40084037a23 */ /* 0x004fcc0000010800 */
[----:B------:R2:W3:Y:S02]  /*5860*/  MUFU.EX2 R31, R3 ;  /* 0x00000003001f7308 */ /* 0x0004e40000000800 */
[----:B--2---:R-:W-:Y:S01]  /*5870*/  FFMA.FTZ R3, R216, c[0x0][0x2d0], -R6 ;  /* 0x0000b400d8037a23 */ /* 0x004fe20000010806 */
[----:B---3--:R-:W-:-:S05]  /*5880*/  F2FP.BF16.PACK_AB R11, R31, R60 ;  /* 0x0000003c1f0b723e */ /* 0x008fca00000010ff */
[----:B------:R2:W-:Y:S02]  /*5890*/  MUFU.EX2 R29, R3 ;  /* 0x00000003001d7308 */ /* 0x0005e40000000800 */
[C---:B------:R-:W-:Y:S08]  /*58a0*/  HMMA.16816.F32.BF16 R56, R8.reuse, R26, R56 ;  /* 0x0000001a0838723c */ /* 0x040ff00000041838 */
[----:B------:R-:W-:Y:S01]  /*58b0*/  HMMA.16816.F32.BF16 R64, R8, R24, R64 ;  /* 0x000000180840723c */ /* 0x000fe20000041840 */
[----:B--2---:R-:W-:-:S04]  /*58c0*/  FFMA.FTZ R3, R177, c[0x0][0x2d0], -R6 ;  /* 0x0000b400b1037a23 */ /* 0x004fc80000010806 */
[----:B------:R2:W3:Y:S03]  /*58d0*/  MUFU.EX2 R30, R3 ;  /* 0x00000003001e7308 */ /* 0x0004e60000000800 */
[C---:B------:R-:W-:Y:S05]  /*58e0*/  HMMA.16816.F32.BF16 R48, R8.reuse, R22, R48 ;  /* 0x000000160830723c */ /* 0x040fea0000041830 */
[----:B------:R4:W-:Y:S03]  /*58f0*/  MUFU.EX2 R22, R4 ;  /* 0x0000000400167308 */ /* 0x0009e60000000800 */
[----:B------:R-:W-:Y:S01]  /*5900*/  HMMA.16816.F32.BF16 R44, R8, R12, R44 ;  /* 0x0000000c082c723c */ /* 0x000fe2000004182c */
[----:B--2---:R-:W-:-:S07]  /*5910*/  FFMA.FTZ R3, R217, c[0x0][0x2d0], -R6 ;  /* 0x0000b400d9037a23 */ /* 0x004fce0000010806 */
[C---:B------:R-:W-:Y:S01]  /*5920*/  HMMA.16816.F32.BF16 R52, R8.reuse, R20, R52 ;  /* 0x000000140834723c */ /* 0x040fe20000041834 */
[--C-:B------:R-:W-:Y:S01]  /*5930*/  FFMA.FTZ R12, R222, c[0x0][0x2d0], -R0.reuse ;  /* 0x0000b400de0c7a23 */ /* 0x100fe20000010800 */
[----:B---3--:R-:W-:Y:S01]  /*5940*/  F2FP.BF16.PACK_AB R132, R30, R29 ;  /* 0x0000001d1e84723e */ /* 0x008fe200000010ff */
[----:B------:R2:W-:Y:S01]  /*5950*/  MUFU.EX2 R28, R3 ;  /* 0x00000003001c7308 */ /* 0x0005e20000000800 */
[----:B------:R-:W-:Y:S02]  /*5960*/  FADD.FTZ R13, R184, R203 ;  /* 0x000000cbb80d7221 */ /* 0x000fe40000010000 */
[----:B------:R-:W-:Y:S02]  /*5970*/  IMAD.MOV.U32 R203, RZ, RZ, R149 ;  /* 0x000000ffffcb7224 */ /* 0x000fe400078e0095 */
[----:B----4-:R-:W-:Y:S01]  /*5980*/  FFMA.FTZ R4, R249, c[0x0][0x2d0], -R0 ;  /* 0x0000b400f9047a23 */ /* 0x010fe20000010800 */
[----:B------:R-:W-:Y:S01]  /*5990*/  HMMA.16816.F32.BF16 R36, R8, R14, R36 ;  /* 0x0000000e0824723c */ /* 0x000fe20000041824 */
[----:B------:R-:W-:-:S07]  /*59a0*/  FADD.FTZ R20, R176, R135 ;  /* 0x00000087b0147221 */ /* 0x000fce0000010000 */
[C---:B------:R-:W-:Y:S01]  /*59b0*/  HMMA.16816.F32.BF16 R32, R8.reuse, R16, R32 ;  /* 0x000000100820723c */ /* 0x040fe20000041820 */
[----:B--2---:R-:W-:Y:S02]  /*59c0*/  FFMA.FTZ R3, R218, c[0x0][0x2d0], -R6 ;  /* 0x0000b400da037a23 */ /* 0x004fe40000010806 */
[--C-:B------:R-:W-:Y:S02]  /*59d0*/  FFMA.FTZ R6, R248, c[0x0][0x2d0], -R0.reuse ;  /* 0x0000b400f8067a23 */ /* 0x100fe40000010800 */
[----:B------:R2:W3:Y:S01]  /*59e0*/  MUFU.EX2 R27, R3 ;  /* 0x00000003001b7308 */ /* 0x0004e20000000800 */
[----:B------:R-:W-:Y:S02]  /*59f0*/  FFMA.FTZ R0, R219, c[0x0][0x2d0], -R0 ;  /* 0x0000b400db007a23 */ /* 0x000fe40000010800 */
[----:B------:R-:W-:Y:S01]  /*5a00*/  HMMA.16816.F32.BF16 R40, R8, R18, R40 ;  /* 0x000000120828723c */ /* 0x000fe20000041828 */
[----:B------:R-:W4:Y:S04]  /*5a10*/  LDSM.16.MT88.4 R16, [R230+0x3100] ;  /* 0x00310000e610783b */ /* 0x000f280000004200 */
[----:B------:R5:W-:Y:S01]  /*5a20*/  MUFU.EX2 R10, R4 ;  /* 0x00000004000a7308 */ /* 0x000be20000000800 */
[----:B--2---:R-:W-:-:S07]  /*5a30*/  FFMA.FTZ R3, R178, c[0x0][0x2d0], -R5 ;  /* 0x0000b400b2037a23 */ /* 0x004fce0000010805 */
[----:B------:R-:W-:Y:S01]  /*5a40*/  MUFU.EX2 R11, R12 ;  /* 0x0000000c000b7308 */ /* 0x000fe20000000800 */
[----:B---3--:R-:W-:Y:S01]  /*5a50*/  F2FP.BF16.PACK_AB R134, R27, R28 ;  /* 0x0000001c1b86723e */ /* 0x008fe200000010ff */
[----:B-----5:R-:W-:-:S06]  /*5a60*/  FADD.FTZ R4, R163, R186 ;  /* 0x000000baa3047221 */ /* 0x020fcc0000010000 */
[----:B------:R2:W-:Y:S01]  /*5a70*/  MUFU.EX2 R26, R3 ;  /* 0x00000003001a7308 */ /* 0x0005e20000000800 */
[----:B------:R-:W-:-:S07]  /*5a80*/  FADD.FTZ R4, R151, R4 ;  /* 0x0000000497047221 */ /* 0x000fce0000010000 */
[----:B------:R3:W-:Y:S01]  /*5a90*/  MUFU.EX2 R12, R0 ;  /* 0x00000000000c7308 */ /* 0x0007e20000000800 */
[----:B--2---:R-:W-:-:S07]  /*5aa0*/  FFMA.FTZ R3, R179, c[0x0][0x2d0], -R5 ;  /* 0x0000b400b3037a23 */ /* 0x004fce0000010805 */
[----:B------:R2:W-:Y:S01]  /*5ab0*/  MUFU.EX2 R9, R6 ;  /* 0x0000000600097308 */ /* 0x0005e20000000800 */
[----:B---3--:R-:W-:-:S07]  /*5ac0*/  FADD.FTZ R0, R246, R20 ;  /* 0x00000014f6007221 */ /* 0x008fce0000010000 */
[----:B------:R3:W5:Y:S01]  /*5ad0*/  MUFU.EX2 R25, R3 ;  /* 0x0000000300197308 */ /* 0x0007620000000800 */
[----:B--2---:R-:W-:-:S04]  /*5ae0*/  FADD.FTZ R6, R247, R0 ;  /* 0x00000000f7067221 */ /* 0x004fc80000010000 */
[----:B------:R-:W-:Y:S02]  /*5af0*/  FADD.FTZ R6, R226, R6 ;  /* 0x00000006e2067221 */ /* 0x000fe40000010000 */
[--C-:B---3--:R-:W-:Y:S01]  /*5b00*/  FFMA.FTZ R3, R220, c[0x0][0x2d0], -R5.reuse ;  /* 0x0000b400dc037a23 */ /* 0x108fe20000010805 */
[----:B-----5:R-:W-:Y:S01]  /*5b10*/  F2FP.BF16.PACK_AB R133, R25, R26 ;  /* 0x0000001a1985723e */ /* 0x020fe200000010ff */
[----:B------:R-:W-:Y:S02]  /*5b20*/  FADD.FTZ R8, R225, R6 ;  /* 0x00000006e1087221 */ /* 0x000fe40000010000 */
[----:B------:R2:W-:Y:S02]  /*5b30*/  MUFU.EX2 R24, R3 ;  /* 0x0000000300187308 */ /* 0x0005e40000000800 */
[----:B--2---:R-:W-:Y:S02]  /*5b40*/  FFMA.FTZ R3, R250, c[0x0][0x2d0], -R5 ;  /* 0x0000b400fa037a23 */ /* 0x004fe40000010805 */
[----:B------:R-:W-:-:S04]  /*5b50*/  FFMA.FTZ R5, R202, c[0x0][0x2d0], -R7 ;  /* 0x0000b400ca057a23 */ /* 0x000fc80000010807 */
[----:B------:R2:W3:Y:S01]  /*5b60*/  MUFU.EX2 R23, R3 ;  /* 0x0000000300177308 */ /* 0x0004e20000000800 */
[----:B------:R-:W-:-:S07]  /*5b70*/  IMAD.MOV.U32 R202, RZ, RZ, R161 ;  /* 0x000000ffffca7224 */ /* 0x000fce00078e00a1 */
[----:B------:R5:W-:Y:S01]  /*5b80*/  MUFU.EX2 R15, R5 ;  /* 0x00000005000f7308 */ /* 0x000be20000000800 */
[--C-:B--2---:R-:W-:Y:S01]  /*5b90*/  FFMA.FTZ R3, R204, c[0x0][0x2d0], -R7.reuse ;  /* 0x0000b400cc037a23 */ /* 0x104fe20000010807 */
[----:B---3--:R-:W-:Y:S01]  /*5ba0*/  F2FP.BF16.PACK_AB R135, R23, R24 ;  /* 0x000000181787723e */ /* 0x008fe200000010ff */
[----:B------:R-:W-:Y:S01]  /*5bb0*/  FFMA.FTZ R7, R187, c[0x0][0x2d0], -R7 ;  /* 0x0000b400bb077a23 */ /* 0x000fe20000010807 */
[----:B------:R-:W-:-:S04]  /*5bc0*/  F2FP.BF16.PACK_AB R187, R12, R11 ;  /* 0x0000000b0cbb723e */ /* 0x000fc800000010ff */
[----:B------:R2:W3:Y:S01]  /*5bd0*/  MUFU.EX2 R21, R3 ;  /* 0x0000000300157308 */ /* 0x0004e20000000800 */
[----:B------:R-:W-:Y:S02]  /*5be0*/  IMAD.MOV.U32 R204, RZ, RZ, R160 ;  /* 0x000000ffffcc7224 */ /* 0x000fe400078e00a0 */
[----:B-----5:R-:W-:Y:S01]  /*5bf0*/  FADD.FTZ R5, R130, R185 ;  /* 0x000000b982057221 */ /* 0x020fe20000010000 */
[----:B------:R-:W-:Y:S01]  /*5c00*/  F2FP.BF16.PACK_AB R185, R9, R10 ;  /* 0x0000000a09b9723e */ /* 0x000fe200000010ff */
[C---:B-1----:R-:W-:Y:S03]  /*5c10*/  HMMA.16816.F32.BF16 R144, R132.reuse, R156, R144 ;  /* 0x0000009c8490723c */ /* 0x042fe60000041890 */
[----:B------:R1:W5:Y:S05]  /*5c20*/  MUFU.EX2 R14, R7 ;  /* 0x00000007000e7308 */ /* 0x00036a0000000800 */
[----:B------:R-:W-:Y:S01]  /*5c30*/  HMMA.16816.F32.BF16 R152, R132, R158, R152 ;  /* 0x0000009e8498723c */ /* 0x000fe20000041898 */
[----:B--2---:R-:W-:Y:S01]  /*5c40*/  FADD.FTZ R3, R162, R13 ;  /* 0x0000000da2037221 */ /* 0x004fe20000010000 */
[----:B---3--:R-:W-:-:S06]  /*5c50*/  F2FP.BF16.PACK_AB R184, R21, R22 ;  /* 0x0000001615b8723e */ /* 0x008fcc00000010ff */
[C---:B------:R-:W-:Y:S01]  /*5c60*/  HMMA.16816.F32.BF16 R164, R132.reuse, R172, R164 ;  /* 0x000000ac84a4723c */ /* 0x040fe200000418a4 */
[----:B-1----:R-:W-:Y:S01]  /*5c70*/  FADD.FTZ R7, R150, R5 ;  /* 0x0000000596077221 */ /* 0x002fe20000010000 */
[----:B-----5:R-:W-:Y:S01]  /*5c80*/  F2FP.BF16.PACK_AB R186, R14, R15 ;  /* 0x0000000f0eba723e */ /* 0x020fe200000010ff */
[----:B------:R-:W-:Y:S02]  /*5c90*/  FADD.FTZ R5, R148, R3 ;  /* 0x0000000394057221 */ /* 0x000fe40000010000 */
[----:B------:R-:W-:Y:S02]  /*5ca0*/  FADD.FTZ R0, R223, R7 ;  /* 0x00000007df007221 */ /* 0x000fe40000010000 */
[----:B------:R-:W-:Y:S01]  /*5cb0*/  FADD.FTZ R3, R214, R4 ;  /* 0x00000004d6037221 */ /* 0x000fe20000010000 */
[----:B------:R-:W-:Y:S01]  /*5cc0*/  HMMA.16816.F32.BF16 R168, R132, R174, R168 ;  /* 0x000000ae84a8723c */ /* 0x000fe200000418a8 */
[----:B------:R-:W-:Y:S02]  /*5cd0*/  FADD.FTZ R5, R211, R5 ;  /* 0x00000005d3057221 */ /* 0x000fe40000010000 */
[----:B------:R-:W-:-:S02]  /*5ce0*/  FADD.FTZ R4, R204, R0 ;  /* 0x00000000cc047221 */ /* 0x000fc40000010000 */
[----:B------:R-:W-:Y:S02]  /*5cf0*/  FADD.FTZ R3, R202, R3 ;  /* 0x00000003ca037221 */ /* 0x000fe40000010000 */
[----:B------:R-:W-:Y:S01]  /*5d00*/  FADD.FTZ R0, R126, R5 ;  /* 0x000000057e007221 */ /* 0x000fe20000010000 */
[C---:B------:R-:W-:Y:S01]  /*5d10*/  HMMA.16816.F32.BF16 R180, R132.reuse, R120, R180 ;  /* 0x0000007884b4723c */ /* 0x040fe200000418b4 */
[----:B------:R-:W-:Y:S02]  /*5d20*/  FADD.FTZ R7, R127, R4 ;  /* 0x000000047f077221 */ /* 0x000fe40000010000 */
[----:B------:R-:W-:Y:S02]  /*5d30*/  FADD.FTZ R6, R124, R3 ;  /* 0x000000037c067221 */ /* 0x000fe40000010000 */
[----:B------:R-:W-:Y:S02]  /*5d40*/  FADD.FTZ R5, R125, R0 ;  /* 0x000000007d057221 */ /* 0x000fe40000010000 */
[----:B------:R-:W-:Y:S01]  /*5d50*/  FADD.FTZ R4, R227, R8 ;  /* 0x00000008e3047221 */ /* 0x000fe20000010000 */
[----:B------:R-:W-:Y:S01]  /*5d60*/  HMMA.16816.F32.BF16 R116, R132, R122, R116 ;  /* 0x0000007a8474723c */ /* 0x000fe20000041874 */
[----:B------:R-:W-:-:S02]  /*5d70*/  FADD.FTZ R3, R203, R7 ;  /* 0x00000007cb037221 */ /* 0x000fc40000010000 */
[----:B------:R-:W-:Y:S02]  /*5d80*/  FADD.FTZ R0, R141, R6 ;  /* 0x000000068d007221 */ /* 0x000fe40000010000 */
[----:B------:R-:W-:Y:S02]  /*5d90*/  FADD.FTZ R6, R142, R5 ;  /* 0x000000058e067221 */ /* 0x000fe40000010000 */
[----:B------:R-:W-:Y:S01]  /*5da0*/  FADD.FTZ R4, R224, R4 ;  /* 0x00000004e0047221 */ /* 0x000fe20000010000 */
[----:B------:R-:W-:Y:S01]  /*5db0*/  HMMA.16816.F32.BF16 R148, R184, R156, R64 ;  /* 0x0000009cb894723c */ /* 0x000fe20000041840 */
[----:B------:R-:W-:Y:S02]  /*5dc0*/  FADD.FTZ R5, R139, R3 ;  /* 0x000000038b057221 */ /* 0x000fe40000010000 */
[----:B------:R-:W-:Y:S02]  /*5dd0*/  FADD.FTZ R3, R140, R0 ;  /* 0x000000008c037221 */ /* 0x000fe40000010000 */
[----:B------:R-:W-:-:S02]  /*5de0*/  FADD.FTZ R0, R205, R6 ;  /* 0x00000006cd007221 */ /* 0x000fc40000010000 */
        /* <DEDUP_REMOVED lines=11> */
[----:B----4-:R-:W-:Y:S01]  /*5ea0*/  HMMA.16816.F32.BF16 R128, R132, R16, R72 ;  /* 0x000000108480723c */ /* 0x010fe20000041848 */
        /* <DEDUP_REMOVED lines=19> */
[----:B------:R-:W-:Y:S01]  /*5fe0*/  HMMA.16816.F32.BF16 R124, R184, R16, R44 ;  /* 0x00000010b87c723c */ /* 0x000fe2000004182c */
        /* <DEDUP_REMOVED lines=55> */
[----:B------:R1:W-:Y:S01]  /*6360*/  STL [R1], R6 ;  /* 0x0000000601007387 */ /* 0x0003e20000100800 */
[----:B------:R-:W-:-:S03]  /*6370*/  FADD.FTZ R0, R23, R5 ;  /* 0x0000000517007221 */ /* 0x000fc60000010000 */
[----:B------:R1:W-:Y:S04]  /*6380*/  STL [R1+0x8], R4 ;  /* 0x0000080401007387 */ /* 0x0003e80000100800 */
[----:B------:R1:W-:Y:S04]  /*6390*/  STL [R1+0xc], R0 ;  /* 0x00000c0001007387 */ /* 0x0003e80000100800 */
[----:B------:R1:W-:Y:S01]  /*63a0*/  STL [R1+0x4], R3 ;  /* 0x0000040301007387 */ /* 0x0003e20000100800 */
[----:B------:R-:W-:Y:S05]  /*63b0*/  @!P0 BRA `(.L_x_32) ;  /* 0x00003ef000008947 */ /* 0x000fea0003800000 */
[----:B------:R-:W2:Y:S01]  /*63c0*/  LDL.LU R140, [R1+0x38] ;  /* 0x00003800018c7983 */ /* 0x000ea20000300800 */
[----:B-1----:R-:W-:Y:S01]  /*63d0*/  IMAD.MOV.U32 R3, RZ, RZ, R137 ;  /* 0x000000ffff037224 */ /* 0x002fe200078e0089 */
[----:B------:R-:W-:Y:S01]  /*63e0*/  MOV R142, R2 ;  /* 0x00000002008e7202 */ /* 0x000fe20000000f00 */
[----:B------:R-:W-:Y:S01]  /*63f0*/  IMAD.MOV.U32 R0, RZ, RZ, R138 ;  /* 0x000000ffff007224 */ /* 0x000fe200078e008a */
[----:B------:R-:W3:Y:S01]  /*6400*/  LDL.LU.64 R202, [R1+0x30] ;  /* 0x0000300001ca7983 */ /* 0x000ee20000300a00 */
[----:B------:R-:W-:Y:S01]  /*6410*/  IMAD.MOV.U32 R139, RZ, RZ, R136 ;  /* 0x000000ffff8b7224 */ /* 0x000fe200078e0088 */
[----:B--2---:R-:W-:-:S02]  /*6420*/  IADD3 R246, R140, -0x2, RZ ;  /* 0xfffffffe8cf67810 */ /* 0x004fc40007ffe0ff */
[----:B------:R-:W2:Y:S01]  /*6430*/  LDL.LU.64 R140, [R1+0x40] ;  /* 0x00004000018c7983 */ /* 0x000ea20000300a00 */
[----:B---3--:R-:W-:Y:S02]  /*6440*/  MOV R5, R203 ;  /* 0x000000cb00057202 */ /* 0x008fe40000000f00 */
[----:B--2---:R-:W-:-:S05]  /*6450*/  MOV R4, R140 ;  /* 0x0000008c00047202 */ /* 0x004fca0000000f00 */
[----:B------:R1:W-:Y:S02]  /*6460*/  STL.64 [R1+0x18], R4 ;  /* 0x0000180401007387 */ /* 0x0003e40000100a00 */
.L_x_33:
        /* <DEDUP_REMOVED lines=10> */
[----:B------:R-:W-:Y:S08]  /*6510*/  LDSM.16.M88.4 R112, [R234+0x7100] ;  /* 0x00710000ea70783b */ /* 0x000ff00000000200 */
[----:B------:R-:W3:Y:S08]  /*6520*/  LDSM.16.M88.4 R16, [R143+0x3900] ;  /* 0x003900008f10783b */ /* 0x000ef00000000200 */
[----:B------:R-:W4:Y:S08]  /*6530*/  LDSM.16.M88.4 R108, [R234+0x9100] ;  /* 0x00910000ea6c783b */ /* 0x000f300000000200 */
[----:B------:R-:W5:Y:S08]  /*6540*/  LDSM.16.M88.4 R32, [R143+0x4100] ;  /* 0x004100008f20783b */ /* 0x000f700000000200 */
        /* <DEDUP_REMOVED lines=10> */
[-C--:B-----5:R-:W-:Y:S06]  /*65f0*/  HMMA.16816.F32.BF16 R20, R112, R32.reuse, RZ ;  /* 0x000000207014723c */ /* 0x0a0fec00000418ff */
[----:B------:R-:W5:Y:S02]  /*6600*/  LDSM.16.M88.4 R196, [R238] ;  /* 0x00000000eec4783b */ /* 0x000f640000000200 */
        /* <DEDUP_REMOVED lines=15> */
[----:B------:R-:W5:Y:S06]  /*6700*/  LDL.64 R250, [R1+0x20] ;  /* 0x0000200001fa7983 */ /* 0x000f6c0000100a00 */
[----:B------:R-:W5:Y:S01]  /*6710*/  LDL.64 R248, [R1+0x28] ;  /* 0x0000280001f87983 */ /* 0x000f620000100a00 */
[C---:B------:R-:W-:Y:S08]  /*6720*/  HMMA.16816.F32.BF16 R56, R108.reuse, R64, RZ ;  /* 0x000000406c38723c */ /* 0x040ff000000418ff */
[-C--:B------:R-:W-:Y:S08]  /*6730*/  HMMA.16816.F32.BF16 R60, R108, R66.reuse, RZ ;  /* 0x000000426c3c723c */ /* 0x080ff000000418ff */
[C---:B------:R-:W-:Y:S08]  /*6740*/  HMMA.16816.F32.BF16 R64, R112.reuse, R66, RZ ;  /* 0x000000427040723c */ /* 0x040ff000000418ff */
[-C--:B-1----:R-:W-:Y:S01]  /*6750*/  HMMA.16816.F32.BF16 R68, R112, R80.reuse, RZ ;  /* 0x000000507044723c */ /* 0x082fe200000418ff */
[----:B--2---:R-:W-:Y:S07]  /*6760*/  IMAD.WIDE.U32 R84, R84, 0x70, R72 ;  /* 0x0000007054547825 */ /* 0x004fee00078e0048 */
[C---:B------:R-:W-:Y:S04]  /*6770*/  HMMA.16816.F32.BF16 R72, R108.reuse, R80, RZ ;  /* 0x000000506c48723c */ /* 0x040fe800000418ff */
[----:B------:R-:W-:Y:S02]  /*6780*/  LEA R88, P0, R84, c[0x0][0x1f8], 0x1 ;  /* 0x00007e0054587a11 */ /* 0x000fe400078008ff */
[----:B------:R-:W-:Y:S02]  /*6790*/  IADD3 R2, R85, R2, RZ ;  /* 0x0000000255027210 */ /* 0x000fe40007ffe0ff */
[----:B------:R-:W-:Y:S01]  /*67a0*/  IADD3 R92, P1, R88, UR7, RZ ;  /* 0x00000007585c7c10 */ /* 0x000fe2000ff3e0ff */
[-C--:B------:R-:W-:Y:S03]  /*67b0*/  HMMA.16816.F32.BF16 R76, R108, R82.reuse, RZ ;  /* 0x000000526c4c723c */ /* 0x080fe600000418ff */
[----:B------:R-:W-:Y:S02]  /*67c0*/  LEA.HI.X R89, R84, c[0x0][0x1fc], R2, 0x1, P0 ;  /* 0x00007f0054597a11 */ /* 0x000fe400000f0c02 */
[----:B------:R-:W-:Y:S03]  /*67d0*/  IADD3 R94, P0, R92, UR7, RZ ;  /* 0x000000075c5e7c10 */ /* 0x000fe6000ff1e0ff */
[----:B------:R-:W-:Y:S01]  /*67e0*/  @!PT LDS RZ, [RZ] ;  /* 0x00000000fffff984 */ /* 0x000fe20000000800 */
[----:B------:R-:W-:Y:S01]  /*67f0*/  @!PT LDS RZ, [RZ] ;  /* 0x00000000fffff984 */ /* 0x000fe20000000800 */
[----:B------:R-:W-:Y:S01]  /*6800*/  @!PT LDS RZ, [RZ] ;  /* 0x00000000fffff984 */ /* 0x000fe20000000800 */
[----:B------:R1:W-:Y:S01]  /*6810*/  LDGSTS.E.BYPASS.LTC128B.128 [R245+0x100], [R88.64], !P2 ;  /* 0x0010000058f57fae */ /* 0x0003e2000d101d48 */
[----:B------:R-:W-:Y:S01]  /*6820*/  IADD3.X R93, R89, UR5, RZ, P1, !PT ;  /* 0x00000005595d7c10 */ /* 0x000fe20008ffe4ff */
[C---:B------:R-:W-:Y:S03]  /*6830*/  HMMA.16816.F32.BF16 R80, R112.reuse, R82, RZ ;  /* 0x000000527050723c */ /* 0x040fe600000418ff */
[----:B------:R-:W-:Y:S03]  /*6840*/  IADD3.X R95, R93, UR5, RZ, P0, !PT ;  /* 0x000000055d5f7c10 */ /* 0x000fe600087fe4ff */
[----:B------:R2:W-:Y:S01]  /*6850*/  LDGSTS.E.BYPASS.LTC128B.128 [R245+0x900], [R92.64], !P2 ;  /* 0x009000005cf57fae */ /* 0x0005e2000d101d48 */
[----:B------:R-:W-:Y:S01]  /*6860*/  IADD3 R102, P1, R94, UR7, RZ ;  /* 0x000000075e667c10 */ /* 0x000fe2000ff3e0ff */
[-C--:B---3--:R-:W-:Y:S04]  /*6870*/  HMMA.16816.F32.BF16 R84, R112, R96.reuse, RZ ;  /* 0x000000607054723c */ /* 0x088fe800000418ff */
[----:B------:R-:W-:Y:S02]  /*6880*/  IADD3.X R103, R95, UR5, RZ, P1, !PT ;  /* 0x000000055f677c10 */ /* 0x000fe40008ffe4ff */
[----:B------:R2:W-:Y:S08]  /*6890*/  LDGSTS.E.BYPASS.LTC128B.128 [R245+0x1100], [R94.64], !P2 ;  /* 0x011000005ef57fae */ /* 0x0005f0000d101d48 */
[----:B------:R3:W-:Y:S01]  /*68a0*/  LDGSTS.E.BYPASS.LTC128B.128 [R245+0x1900], [R102.64], !P2 ;  /* 0x0190000066f57fae */ /* 0x0007e2000d101d48 */
[C---:B-1----:R-:W-:Y:S07]  /*68b0*/  HMMA.16816.F32.BF16 R88, R108.reuse, R96, RZ ;  /* 0x000000606c58723c */ /* 0x042fee00000418ff */
[----:B------:R-:W-:Y:S05]  /*68c0*/  IADD3 R96, P0, R102, UR7, RZ ;  /* 0x0000000766607c10 */ /* 0x000fea000ff1e0ff */
[----:B------:R-:W-:Y:S02]  /*68d0*/  IADD3.X R97, R103, UR5, RZ, P0, !PT ;  /* 0x0000000567617c10 */ /* 0x000fe400087fe4ff */
[----:B------:R-:W-:Y:S01]  /*68e0*/  IADD3 R100, P1, R96, UR7, RZ ;  /* 0x0000000760647c10 */ /* 0x000fe2000ff3e0ff */
[-C--:B--2---:R-:W-:Y:S02]  /*68f0*/  HMMA.16816.F32.BF16 R92, R108, R98.reuse, RZ ;  /* 0x000000626c5c723c */ /* 0x084fe400000418ff */
[----:B------:R1:W-:Y:S01]  /*6900*/  LDGSTS.E.BYPASS.LTC128B.128 [R245+0x2100], [R96.64], !P2 ;  /* 0x0210000060f57fae */ /* 0x0003e2000d101d48 */
[----:B------:R-:W-:Y:S02]  /*6910*/  IADD3.X R101, R97, UR5, RZ, P1, !PT ;  /* 0x0000000561657c10 */ /* 0x000fe40008ffe4ff */
[----:B---3--:R-:W-:Y:S05]  /*6920*/  IADD3 R102, P0, R100, UR7, RZ ;  /* 0x0000000764667c10 */ /* 0x008fea000ff1e0ff */
[----:B------:R4:W-:Y:S02]  /*6930*/  LDGSTS.E.BYPASS.LTC128B.128 [R245+0x2900], [R100.64], !P2 ;  /* 0x0290000064f57fae */ /* 0x0009e4000d101d48 */
[----:B------:R-:W-:Y:S02]  /*6940*/  IADD3.X R103, R101, UR5, RZ, P0, !PT ;  /* 0x0000000565677c10 */ /* 0x000fe400087fe4ff */
[C---:B------:R-:W-:Y:S02]  /*6950*/  ISETP.GT.AND P0, PT, R246.reuse, RZ, PT ;  /* 0x000000fff600720c */ /* 0x040fe40003f04270 */
[----:B------:R-:W-:Y:S02]  /*6960*/  IADD3 R246, R246, -0x1, RZ ;  /* 0xfffffffff6f67810 */ /* 0x000fe40007ffe0ff */
[----:B------:R4:W-:Y:S08]  /*6970*/  LDGSTS.E.BYPASS.LTC128B.128 [R245+0x3100], [R102.64], !P2 ;  /* 0x0310000066f57fae */ /* 0x0009f0000d101d48 */
[----:B------:R-:W0:Y:S01]  /*6980*/  LDGDEPBAR ;  /* 0x00000000000079af */ /* 0x000e220000000000 */
[C---:B-1----:R-:W-:Y:S08]  /*6990*/  HMMA.16816.F32.BF16 R96, R112.reuse, R98, RZ ;  /* 0x000000627060723c */ /* 0x042ff000000418ff */
[-C--:B----4-:R-:W-:Y:S08]  /*69a0*/  HMMA.16816.F32.BF16 R100, R112, R188.reuse, RZ ;  /* 0x000000bc7064723c */ /* 0x090ff000000418ff */
[C---:B------:R-:W-:Y:S08]  /*69b0*/  HMMA.16816.F32.BF16 R104, R108.reuse, R188, RZ ;  /* 0x000000bc6c68723c */ /* 0x040ff000000418ff */
[-C--:B------:R-:W-:Y:S08]  /*69c0*/  HMMA.16816.F32.BF16 R108, R108, R190.reuse, RZ ;  /* 0x000000be6c6c723c */ /* 0x080ff000000418ff */
[----:B------:R-:W-:Y:S01]  /*69d0*/  HMMA.16816.F32.BF16 R112, R112, R190, RZ ;  /* 0x000000be7070723c */ /* 0x000fe200000418ff */
[----:B------:R-:W-:Y:S07]  /*69e0*/  LDSM.16.M88.4 R188, [R235+0x7100] ;  /* 0x00710000ebbc783b */ /* 0x000fee0000000200 */
[-C--:B-----5:R-:W-:Y:S08]  /*69f0*/  HMMA.16816.F32.BF16 R4, R192, R196.reuse, R4 ;  /* 0x000000c4c004723c */ /* 0x0a0ff00000041804 */
        /* <DEDUP_REMOVED lines=32> */
[----:B------:R-:W5:Y:S07]  /*6c00*/  LDSM.16.M88.4 R200, [R233+0x5100] ;  /* 0x00510000e9c8783b */ /* 0x000f6e0000000200 */
        /* <DEDUP_REMOVED lines=17> */
[-C--:B-----5:R-:W-:Y:S08]  /*6d20*/  HMMA.16816.F32.BF16 R52, R188, R200.reuse, R52 ;  /* 0x000000c8bc34723c */ /* 0x0a0ff00000041834 */
        /* <DEDUP_REMOVED lines=165> */
[----:B------:R-:W-:Y:S01]  /*7780*/  FADD.FTZ R0, -R138, R0 ;  /* 0x000000008a007221 */ /* 0x000fe20000010100 */
        /* <DEDUP_REMOVED lines=23> */
[----:B------:R-:W-:Y:S02]  /*7900*/  FFMA.FTZ R4, R4, c[0x0][0x2d0], -R192 ;  /* 0x0000b40004047a23 */ /* 0x000fe400000108c0 */
[--C-:B------:R-:W-:Y:S02]  /*7910*/  FFMA.FTZ R22, R22, c[0x0][0x2d0], -R194.reuse ;  /* 0x0000b40016167a23 */ /* 0x100fe400000108c2 */
[--C-:B------:R-:W-:Y:S01]  /*7920*/  FFMA.FTZ R23, R23, c[0x0][0x2d0], -R194.reuse ;  /* 0x0000b40017177a23 */ /* 0x100fe200000108c2 */
[----:B-1----:R-:W-:Y:S01]  /*7930*/  FMNMX.FTZ R136, R136, R189, !PT ;  /* 0x000000bd88887209 */ /* 0x002fe20007810000 */
[--C-:B------:R-:W-:Y:S02]  /*7940*/  FFMA.FTZ R54, R54, c[0x0][0x2d0], -R194.reuse ;  /* 0x0000b40036367a23 */ /* 0x100fe400000108c2 */
[--C-:B------:R-:W-:Y:S01]  /*7950*/  FFMA.FTZ R55, R55, c[0x0][0x2d0], -R194.reuse ;  /* 0x0000b40037377a23 */ /* 0x100fe200000108c2 */
[----:B------:R1:W-:Y:S01]  /*7960*/  MUFU.EX2 R221, R4 ;  /* 0x0000000400dd7308 */ /* 0x0003e20000000800 */
[--C-:B------:R-:W-:Y:S02]  /*7970*/  FFMA.FTZ R6, R6, c[0x0][0x2d0], -R194.reuse ;  /* 0x0000b40006067a23 */ /* 0x100fe400000108c2 */
[--C-:B------:R-:W-:Y:S02]  /*7980*/  FFMA.FTZ R66, R66, c[0x0][0x2d0], -R194.reuse ;  /* 0x0000b40042427a23 */ /* 0x100fe400000108c2 */
[----:B--2---:R-:W-:Y:S02]  /*7990*/  FADD.FTZ R2, -R137, R3 ;  /* 0x0000000389027221 */ /* 0x004fe40000010100 */
[----:B------:R-:W2:Y:S01]  /*79a0*/  SHFL.BFLY PT, R3, R0, 0x2, 0x1f ;  /* 0x0c401f0000037f89 */ /* 0x000ea200000e0000 */
[--C-:B------:R-:W-:Y:S02]  /*79b0*/  FFMA.FTZ R67, R67, c[0x0][0x2d0], -R194.reuse ;  /* 0x0000b40043437a23 */ /* 0x100fe400000108c2 */
[----:B------:R-:W-:Y:S01]  /*79c0*/  MUFU.EX2 R219, R6 ;  /* 0x0000000600db7308 */ /* 0x000fe20000000800 */
[----:B------:R-:W-:Y:S02]  /*79d0*/  FMUL.FTZ R2, R2, c[0x0][0x2d0] ;  /* 0x0000b40002027a20 */ /* 0x000fe40000410000 */
[--C-:B------:R-:W-:Y:S02]  /*79e0*/  FFMA.FTZ R70, R70, c[0x0][0x2d0], -R194.reuse ;  /* 0x0000b40046467a23 */ /* 0x100fe400000108c2 */
[--C-:B------:R-:W-:Y:S02]  /*79f0*/  FFMA.FTZ R71, R71, c[0x0][0x2d0], -R194.reuse ;  /* 0x0000b40047477a23 */ /* 0x100fe400000108c2 */
[----:B------:R-:W-:Y:S02]  /*7a00*/  FFMA.FTZ R7, R7, c[0x0][0x2d0], -R194 ;  /* 0x0000b40007077a23 */ /* 0x000fe400000108c2 */
[----:B------:R-:W-:Y:S01]  /*7a10*/  FMUL.FTZ R193, R136, c[0x0][0x2d0] ;  /* 0x0000b40088c17a20 */ /* 0x000fe20000410000 */
[----:B------:R4:W5:Y:S01]  /*7a20*/  MUFU.EX2 R140, R2 ;  /* 0x00000002008c7308 */ /* 0x0009620000000800 */
[----:B------:R-:W-:Y:S02]  /*7a30*/  FFMA.FTZ R5, R5, c[0x0][0x2d0], -R192 ;  /* 0x0000b40005057a23 */ /* 0x000fe400000108c0 */
[--C-:B------:R-:W-:Y:S01]  /*7a40*/  FFMA.FTZ R60, R60, c[0x0][0x2d0], -R193.reuse ;  /* 0x0000b4003c3c7a23 */ /* 0x100fe200000108c1 */
[----:B-1----:R-:W-:Y:S01]  /*7a50*/  @P0 SHF.R.S32.HI R4, RZ, 0x1f, R246 ;  /* 0x0000001fff040819 */ /* 0x002fe200000114f6 */
[--C-:B------:R-:W-:Y:S02]  /*7a60*/  FFMA.FTZ R61, R61, c[0x0][0x2d0], -R193.reuse ;  /* 0x0000b4003d3d7a23 */ /* 0x100fe400000108c1 */
[--C-:B------:R-:W-:Y:S02]  /*7a70*/  FFMA.FTZ R16, R16, c[0x0][0x2d0], -R192.reuse ;  /* 0x0000b40010107a23 */ /* 0x100fe400000108c0 */
[----:B------:R-:W-:Y:S01]  /*7a80*/  FFMA.FTZ R17, R17, c[0x0][0x2d0], -R192 ;  /* 0x0000b40011117a23 */ /* 0x000fe200000108c0 */
[----:B------:R-:W-:Y:S01]  /*7a90*/  MUFU.EX2 R220, R7 ;  /* 0x0000000700dc7308 */ /* 0x000fe20000000800 */
[----:B--2---:R-:W-:Y:S01]  /*7aa0*/  FMNMX.FTZ R0, R0, R3, !PT ;  /* 0x0000000300007209 */ /* 0x004fe20007810000 */
[--C-:B------:R-:W-:Y:S02]  /*7ab0*/  FFMA.FTZ R18, R18, c[0x0][0x2d0], -R194.reuse ;  /* 0x0000b40012127a23 */ /* 0x100fe400000108c2 */
[----:B------:R-:W-:Y:S02]  /*7ac0*/  FFMA.FTZ R19, R19, c[0x0][0x2d0], -R194 ;  /* 0x0000b40013137a23 */ /* 0x000fe400000108c2 */
[C---:B---3--:R-:W-:Y:S02]  /*7ad0*/  FMUL.FTZ R120, R141.reuse, R120 ;  /* 0x000000788d787220 */ /* 0x048fe40000410000 */
[----:B------:R-:W-:Y:S02]  /*7ae0*/  FMUL.FTZ R121, R141, R121 ;  /* 0x000000798d797220 */ /* 0x000fe40000410000 */
[----:B------:R-:W-:Y:S01]  /*7af0*/  MUFU.EX2 R224, R5 ;  /* 0x0000000500e07308 */ /* 0x000fe20000000800 */
[--C-:B------:R-:W-:Y:S02]  /*7b00*/  FFMA.FTZ R8, R8, c[0x0][0x2d0], -R193.reuse ;  /* 0x0000b40008087a23 */ /* 0x100fe400000108c1 */
[----:B------:R-:W-:Y:S02]  /*7b10*/  FFMA.FTZ R9, R9, c[0x0][0x2d0], -R193 ;  /* 0x0000b40009097a23 */ /* 0x000fe400000108c1 */
[----:B----4-:R-:W-:Y:S02]  /*7b20*/  FADD.FTZ R2, -R136, R139 ;  /* 0x0000008b88027221 */ /* 0x010fe40000010100 */
[----:B-----5:R-:W-:Y:S02]  /*7b30*/  FMUL.FTZ R122, R140, R122 ;  /* 0x0000007a8c7a7220 */ /* 0x020fe40000410000 */
[----:B------:R-:W-:Y:S01]  /*7b40*/  FMUL.FTZ R2, R2, c[0x0][0x2d0] ;  /* 0x0000b40002027a20 */ /* 0x000fe20000410000 */
[----:B------:R1:W-:Y:S01]  /*7b50*/  MUFU.EX2 R217, R8 ;  /* 0x0000000800d97308 */ /* 0x0003e20000000800 */
[C---:B------:R-:W-:Y:S02]  /*7b60*/  FMUL.FTZ R123, R140.reuse, R123 ;  /* 0x0000007b8c7b7220 */ /* 0x040fe40000410000 */
[C---:B------:R-:W-:Y:S02]  /*7b70*/  FMUL.FTZ R124, R141.reuse, R124 ;  /* 0x0000007c8d7c7220 */ /* 0x040fe40000410000 */
[----:B------:R-:W-:Y:S02]  /*7b80*/  FMUL.FTZ R125, R141, R125 ;  /* 0x0000007d8d7d7220 */ /* 0x000fe40000410000 */
[C---:B------:R-:W-:Y:S02]  /*7b90*/  FMUL.FTZ R126, R140.reuse, R126 ;  /* 0x0000007e8c7e7220 */ /* 0x040fe40000410000 */
[----:B------:R-:W-:Y:S01]  /*7ba0*/  FMUL.FTZ R127, R140, R127 ;  /* 0x0000007f8c7f7220 */ /* 0x000fe20000410000 */
[----:B------:R2:W3:Y:S01]  /*7bb0*/  MUFU.EX2 R139, R2 ;  /* 0x00000002008b7308 */ /* 0x0004e20000000800 */
[--C-:B------:R-:W-:Y:S02]  /*7bc0*/  FFMA.FTZ R56, R56, c[0x0][0x2d0], -R193.reuse ;  /* 0x0000b40038387a23 */ /* 0x100fe400000108c1 */
[--C-:B------:R-:W-:Y:S02]  /*7bd0*/  FFMA.FTZ R57, R57, c[0x0][0x2d0], -R193.reuse ;  /* 0x0000b40039397a23 */ /* 0x100fe400000108c1 */
[----:B------:R-:W-:Y:S02]  /*7be0*/  FFMA.FTZ R81, R81, c[0x0][0x2d0], -R192 ;  /* 0x0000b40051517a23 */ /* 0x000fe400000108c0 */
[--C-:B------:R-:W-:Y:S02]  /*7bf0*/  FFMA.FTZ R13, R13, c[0x0][0x2d0], -R193.reuse ;  /* 0x0000b4000d0d7a23 */ /* 0x100fe400000108c1 */
[--C-:B------:R-:W-:Y:S01]  /*7c00*/  FFMA.FTZ R25, R25, c[0x0][0x2d0], -R193.reuse ;  /* 0x0000b40019197a23 */ /* 0x100fe200000108c1 */
[----:B------:R4:W-:Y:S01]  /*7c10*/  MUFU.EX2 R218, R9 ;  /* 0x0000000900da7308 */ /* 0x0009e20000000800 */
[--C-:B------:R-:W-:Y:S02]  /*7c20*/  FFMA.FTZ R12, R12, c[0x0][0x2d0], -R193.reuse ;  /* 0x0000b4000c0c7a23 */ /* 0x100fe400000108c1 */
[--C-:B------:R-:W-:Y:S01]  /*7c30*/  FFMA.FTZ R24, R24, c[0x0][0x2d0], -R193.reuse ;  /* 0x0000b40018187a23 */ /* 0x100fe200000108c1 */
[----:B-1----:R-:W-:Y:S01]  /*7c40*/  @P0 MOV R8, R248 ;  /* 0x000000f800080202 */ /* 0x002fe20000000f00 */
[--C-:B------:R-:W-:Y:S01]  /*7c50*/  FFMA.FTZ R28, R28, c[0x0][0x2d0], -R193.reuse ;  /* 0x0000b4001c1c7a23 */ /* 0x100fe200000108c1 */
[----:B------:R-:W-:Y:S01]  /*7c60*/  MOV R248, c[0x0][0x1e4] ;  /* 0x0000790000f87a02 */ /* 0x000fe20000000f00 */
[----:B------:R-:W-:Y:S02]  /*7c70*/  FFMA.FTZ R29, R29, c[0x0][0x2d0], -R193 ;  /* 0x0000b4001d1d7a23 */ /* 0x000fe400000108c1 */
[----:B------:R-:W-:Y:S01]  /*7c80*/  FFMA.FTZ R35, R35, c[0x0][0x2d0], -R194 ;  /* 0x0000b40023237a23 */ /* 0x000fe200000108c2 */
[----:B------:R1:W-:Y:S01]  /*7c90*/  MUFU.EX2 R209, R13 ;  /* 0x0000000d00d17308 */ /* 0x0003e20000000800 */
[----:B------:R-:W-:Y:S02]  /*7ca0*/  @P0 IMAD R6, R4, c[0x0][0x1e0], RZ ;  /* 0x0000780004060a24 */ /* 0x000fe400078e02ff */
[----:B------:R-:W-:Y:S01]  /*7cb0*/  FFMA.FTZ R36, R36, c[0x0][0x2d0], -R192 ;  /* 0x0000b40024247a23 */ /* 0x000fe200000108c0 */
[----:B--2---:R-:W2:Y:S01]  /*7cc0*/  SHFL.BFLY PT, R2, R0, 0x1, 0x1f ;  /* 0x0c201f0000027f89 */ /* 0x004ea200000e0000 */
[C---:B---3--:R-:W-:Y:S02]  /*7cd0*/  FMUL.FTZ R116, R139.reuse, R116 ;  /* 0x000000748b747220 */ /* 0x048fe40000410000 */
[C---:B------:R-:W-:Y:S02]  /*7ce0*/  FMUL.FTZ R117, R139.reuse, R117 ;  /* 0x000000758b757220 */ /* 0x040fe40000410000 */
[C---:B------:R-:W-:Y:S01]  /*7cf0*/  FMUL.FTZ R128, R139.reuse, R128 ;  /* 0x000000808b807220 */ /* 0x040fe20000410000 */
[----:B------:R3:W-:Y:S01]  /*7d00*/  MUFU.EX2 R210, R12 ;  /* 0x0000000c00d27308 */ /* 0x0007e20000000800 */
[C---:B------:R-:W-:Y:S01]  /*7d10*/  @P0 IMAD.WIDE.U32 R4, R246.reuse, c[0x0][0x1e0], RZ ;  /* 0x00007800f6040a25 */ /* 0x040fe200078e00ff */
[----:B----4-:R-:W-:Y:S03]  /*7d20*/  @P0 MOV R9, R251 ;  /* 0x000000fb00090202 */ /* 0x010fe60000000f00 */
[----:B------:R-:W-:Y:S02]  /*7d30*/  @P0 IMAD R6, R246, c[0x0][0x1e4], R6 ;  /* 0x00007900f6060a24 */ /* 0x000fe400078e0206 */
[----:B------:R-:W-:Y:S02]  /*7d40*/  FMUL.FTZ R129, R139, R129 ;  /* 0x000000818b817220 */ /* 0x000fe40000410000 */
[----:B------:R-:W-:Y:S01]  /*7d50*/  @P0 IMAD.WIDE.U32 R8, R4, 0x70, R8 ;  /* 0x0000007004080825 */ /* 0x000fe200078e0008 */
[----:B------:R-:W-:Y:S01]  /*7d60*/  MUFU.EX2 R205, R22 ;  /* 0x0000001600cd7308 */ /* 0x000fe20000000800 */
[----:B------:R-:W-:Y:S02]  /*7d70*/  @P0 IADD3 R6, R5, R6, RZ ;  /* 0x0000000605060210 */ /* 0x000fe40007ffe0ff */
[----:B------:R-:W-:Y:S01]  /*7d80*/  FMUL.FTZ R132, R139, R132 ;  /* 0x000000848b847220 */ /* 0x000fe20000410000 */
[----:B-1----:R-:W-:Y:S01]  /*7d90*/  @P0 SHF.L.U32 R13, R247, 0x5, RZ ;  /* 0x00000005f70d0819 */ /* 0x002fe200000006ff */
[----:B------:R-:W-:Y:S02]  /*7da0*/  FMUL.FTZ R133, R139, R133 ;  /* 0x000000858b857220 */ /* 0x000fe40000410000 */
[----:B------:R-:W-:Y:S01]  /*7db0*/  @P0 IMAD R4, R6, 0x70, RZ ;  /* 0x0000007006040824 */ /* 0x000fe200078e02ff */
[----:B--2---:R-:W-:Y:S01]  /*7dc0*/  FMNMX.FTZ R2, R0, R2, !PT ;  /* 0x0000000200027209 */ /* 0x004fe20007810000 */
[----:B------:R-:W-:Y:S01]  /*7dd0*/  FFMA.FTZ R37, R37, c[0x0][0x2d0], -R192 ;  /* 0x0000b40025257a23 */ /* 0x000fe200000108c0 */
[----:B------:R-:W-:Y:S01]  /*7de0*/  MUFU.EX2 R207, R23 ;  /* 0x0000001700cf7308 */ /* 0x000fe20000000800 */
[----:B------:R-:W-:Y:S01]  /*7df0*/  @P0 LEA R6, P3, R8, c[0x0][0x1c8], 0x1 ;  /* 0x0000720008060a11 */ /* 0x000fe200078608ff */
[--C-:B------:R-:W-:Y:S01]  /*7e00*/  FFMA.FTZ R38, R38, c[0x0][0x2d0], -R194.reuse ;  /* 0x0000b40026267a23 */ /* 0x100fe200000108c2 */
[----:B------:R-:W-:Y:S01]  /*7e10*/  @P0 IADD3 R5, R9, R4, RZ ;  /* 0x0000000409050210 */ /* 0x000fe20007ffe0ff */
[----:B------:R-:W-:Y:S01]  /*7e20*/  FMUL.FTZ R3, R2, c[0x0][0x2d0] ;  /* 0x0000b40002037a20 */ /* 0x000fe20000410000 */
[-C--:B------:R-:W-:Y:S01]  /*7e30*/  @P0 IADD3 R4, P1, R6, R13.reuse, RZ ;  /* 0x0000000d06040210 */ /* 0x080fe20007f3e0ff */
[----:B------:R-:W-:Y:S01]  /*7e40*/  FFMA.FTZ R39, R39, c[0x0][0x2d0], -R194 ;  /* 0x0000b40027277a23 */ /* 0x000fe200000108c2 */
[----:B------:R-:W-:Y:S01]  /*7e50*/  @P0 LEA.HI.X R7, R8, c[0x0][0x1cc], R5, 0x1, P3 ;  /* 0x0000730008070a11 */ /* 0x000fe200018f0c05 */
[--C-:B------:R-:W-:Y:S01]  /*7e60*/  FFMA.FTZ R10, R10, c[0x0][0x2d0], -R3.reuse ;  /* 0x0000b4000a0a7a23 */ /* 0x100fe20000010803 */
[----:B---3--:R-:W-:Y:S01]  /*7e70*/  @P0 SHF.L.U64.HI R12, R247, 0x5, R248 ;  /* 0x00000005f70c0819 */ /* 0x008fe200000102f8 */
[----:B------:R1:W-:Y:S01]  /*7e80*/  MUFU.EX2 R227, R16 ;  /* 0x0000001000e37308 */ /* 0x0003e20000000800 */
[--C-:B------:R-:W-:Y:S01]  /*7e90*/  FFMA.FTZ R62, R62, c[0x0][0x2d0], -R3.reuse ;  /* 0x0000b4003e3e7a23 */ /* 0x100fe20000010803 */
[----:B------:R2:W-:Y:S01]  /*7ea0*/  @P0 LDGSTS.E.BYPASS.LTC128B.128 [R245+0x3900], [R6.64], !P2 ;  /* 0x0390000006f50fae */ /* 0x0005e2000d101d48 */
[----:B------:R-:W-:Y:S01]  /*7eb0*/  @P0 IADD3.X R5, R7, R12, RZ, P1, !PT ;  /* 0x0000000c07050210 */ /* 0x000fe20000ffe4ff */
[--C-:B------:R-:W-:Y:S02]  /*7ec0*/  FFMA.FTZ R63, R63, c[0x0][0x2d0], -R3.reuse ;  /* 0x0000b4003f3f7a23 */ /* 0x100fe40000010803 */
[--C-:B------:R-:W-:Y:S02]  /*7ed0*/  FFMA.FTZ R11, R11, c[0x0][0x2d0], -R3.reuse ;  /* 0x0000b4000b0b7a23 */ /* 0x100fe40000010803 */
[--C-:B------:R-:W-:Y:S02]  /*7ee0*/  FFMA.FTZ R14, R14, c[0x0][0x2d0], -R3.reuse ;  /* 0x0000b4000e0e7a23 */ /* 0x100fe40000010803 */
[----:B------:R3:W-:Y:S01]  /*7ef0*/  MUFU.EX2 R195, R10 ;  /* 0x0000000a00c37308 */ /* 0x0007e20000000800 */
[----:B------:R4:W-:Y:S01]  /*7f00*/  @P0 LDGSTS.E.BYPASS.LTC128B.128 [R245+0x4100], [R4.64], !P2 ;  /* 0x0410000004f50fae */ /* 0x0009e2000d101d48 */
[--C-:B------:R-:W-:Y:S02]  /*7f10*/  FFMA.FTZ R15, R15, c[0x0][0x2d0], -R3.reuse ;  /* 0x0000b4000f0f7a23 */ /* 0x100fe40000010803 */
[--C-:B------:R-:W-:Y:S02]  /*7f20*/  FFMA.FTZ R58, R58, c[0x0][0x2d0], -R3.reuse ;  /* 0x0000b4003a3a7a23 */ /* 0x100fe40000010803 */
[--C-:B------:R-:W-:Y:S02]  /*7f30*/  FFMA.FTZ R59, R59, c[0x0][0x2d0], -R3.reuse ;  /* 0x0000b4003b3b7a23 */ /* 0x100fe40000010803 */
[--C-:B------:R-:W-:Y:S02]  /*7f40*/  FFMA.FTZ R30, R30, c[0x0][0x2d0], -R3.reuse ;  /* 0x0000b4001e1e7a23 */ /* 0x100fe40000010803 */
[----:B------:R5:W-:Y:S01]  /*7f50*/  MUFU.EX2 R211, R17 ;  /* 0x0000001100d37308 */ /* 0x000be20000000800 */
[--C-:B------:R-:W-:Y:S02]  /*7f60*/  FFMA.FTZ R26, R26, c[0x0][0x2d0], -R3.reuse ;  /* 0x0000b4001a1a7a23 */ /* 0x100fe40000010803 */
[--C-:B------:R-:W-:Y:S02]  /*7f70*/  FFMA.FTZ R27, R27, c[0x0][0x2d0], -R3.reuse ;  /* 0x0000b4001b1b7a23 */ /* 0x100fe40000010803 */
[----:B-1----:R-:W-:Y:S02]  /*7f80*/  FMUL.FTZ R16, R141, R156 ;  /* 0x0000009c8d107220 */ /* 0x002fe40000410000 */
[----:B------:R-:W-:Y:S02]  /*7f90*/  FFMA.FTZ R31, R31, c[0x0][0x2d0], -R3 ;  /* 0x0000b4001f1f7a23 */ /* 0x000fe40000010803 */
[----:B------:R-:W-:Y:S01]  /*7fa0*/  FFMA.FTZ R48, R48, c[0x0][0x2d0], -R192 ;  /* 0x0000b40030307a23 */ /* 0x000fe200000108c0 */
[----:B------:R1:W-:Y:S01]  /*7fb0*/  MUFU.EX2 R196, R11 ;  /* 0x0000000b00c47308 */ /* 0x0003e20000000800 */
[----:B------:R-:W-:Y:S02]  /*7fc0*/  FADD.FTZ R0, -R2, R142 ;  /* 0x0000008e02007221 */ /* 0x000fe40000010100 */
[----:B------:R-:W-:Y:S01]  /*7fd0*/  FFMA.FTZ R49, R49, c[0x0][0x2d0], -R192 ;  /* 0x0000b40031317a23 */ /* 0x000fe200000108c0 */
[-C--:B---3--:R-:W-:Y:S01]  /*7fe0*/  @P0 IADD3 R10, P4, R4, R13.reuse, RZ ;  /* 0x0000000d040a0210 */ /* 0x088fe20007f9e0ff */
[----:B------:R-:W-:Y:S02]  /*7ff0*/  FMUL.FTZ R0, R0, c[0x0][0x2d0] ;  /* 0x0000b40000007a20 */ /* 0x000fe40000410000 */
[--C-:B------:R-:W-:Y:S01]  /*8000*/  FFMA.FTZ R50, R50, c[0x0][0x2d0], -R194.reuse ;  /* 0x0000b40032327a23 */ /* 0x100fe200000108c2 */
[-C--:B------:R-:W-:Y:S01]  /*8010*/  @P0 IADD3 R8, P3, R10, R13.reuse, RZ ;  /* 0x0000000d0a080210 */ /* 0x080fe20007f7e0ff */
[----:B------:R-:W-:Y:S01]  /*8020*/  FFMA.FTZ R51, R51, c[0x0][0x2d0], -R194 ;  /* 0x0000b40033337a23 */ /* 0x000fe200000108c2 */
[----:B------:R3:W-:Y:S01]  /*8030*/  MUFU.EX2 R213, R18 ;  /* 0x0000001200d57308 */ /* 0x0007e20000000800 */
[--C-:B------:R-:W-:Y:S01]  /*8040*/  FFMA.FTZ R40, R40, c[0x0][0x2d0], -R193.reuse ;  /* 0x0000b40028287a23 */ /* 0x100fe200000108c1 */
[----:B--2---:R-:W-:Y:S01]  /*8050*/  @P0 IADD3 R6, P1, R8, R13, RZ ;  /* 0x0000000d08060210 */ /* 0x004fe20007f3e0ff */
[----:B------:R-:W-:Y:S02]  /*8060*/  FFMA.FTZ R41, R41, c[0x0][0x2d0], -R193 ;  /* 0x0000b40029297a23 */ /* 0x000fe400000108c1 */
[----:B-----5:R-:W-:Y:S02]  /*8070*/  FMUL.FTZ R17, R141, R157 ;  /* 0x0000009d8d117220 */ /* 0x020fe40000410000 */
[--C-:B------:R-:W-:Y:S02]  /*8080*/  FFMA.FTZ R42, R42, c[0x0][0x2d0], -R3.reuse ;  /* 0x0000b4002a2a7a23 */ /* 0x100fe40000010803 */
[----:B------:R-:W-:Y:S01]  /*8090*/  FFMA.FTZ R43, R43, c[0x0][0x2d0], -R3 ;  /* 0x0000b4002b2b7a23 */ /* 0x000fe20000010803 */
[----:B------:R2:W-:Y:S01]  /*80a0*/  MUFU.EX2 R208, R19 ;  /* 0x0000001300d07308 */ /* 0x0005e20000000800 */
[--C-:B------:R-:W-:Y:S02]  /*80b0*/  FFMA.FTZ R44, R44, c[0x0][0x2d0], -R193.reuse ;  /* 0x0000b4002c2c7a23 */ /* 0x100fe400000108c1 */
[----:B------:R-:W-:Y:S01]  /*80c0*/  FFMA.FTZ R45, R45, c[0x0][0x2d0], -R193 ;  /* 0x0000b4002d2d7a23 */ /* 0x000fe200000108c1 */
[-C--:B-1----:R-:W-:Y:S01]  /*80d0*/  @P0 IADD3.X R11, R5, R12.reuse, RZ, P4, !PT ;  /* 0x0000000c050b0210 */ /* 0x082fe200027fe4ff */
[----:B------:R-:W-:Y:S02]  /*80e0*/  FFMA.FTZ R46, R46, c[0x0][0x2d0], -R3 ;  /* 0x0000b4002e2e7a23 */ /* 0x000fe40000010803 */
[--C-:B------:R-:W-:Y:S01]  /*80f0*/  FFMA.FTZ R72, R72, c[0x0][0x2d0], -R193.reuse ;  /* 0x0000b40048487a23 */ /* 0x100fe200000108c1 */
[-C--:B------:R-:W-:Y:S01]  /*8100*/  @P0 IADD3.X R9, R11, R12.reuse, RZ, P3, !PT ;  /* 0x0000000c0b090210 */ /* 0x080fe20001ffe4ff */
[----:B------:R1:W-:Y:S01]  /*8110*/  @P0 LDGSTS.E.BYPASS.LTC128B.128 [R245+0x4900], [R10.64], !P2 ;  /* 0x049000000af50fae */ /* 0x0003e2000d101d48 */
[----:B------:R-:W5:Y:S01]  /*8120*/  MUFU.EX2 R0, R0 ;  /* 0x0000000000007308 */ /* 0x000f620000000800 */
[----:B----4-:R-:W-:Y:S01]  /*8130*/  @P0 IADD3 R4, P3, R6, R13, RZ ;  /* 0x0000000d06040210 */ /* 0x010fe20007f7e0ff */
[----:B------:R-:W-:Y:S01]  /*8140*/  FFMA.FTZ R113, R113, c[0x0][0x2d0], -R192 ;  /* 0x0000b40071717a23 */ /* 0x000fe200000108c0 */
[----:B------:R-:W-:Y:S01]  /*8150*/  @P0 IADD3.X R7, R9, R12, RZ, P1, !PT ;  /* 0x0000000c09070210 */ /* 0x000fe20000ffe4ff */
[----:B---3--:R-:W-:Y:S02]  /*8160*/  FMUL.FTZ R18, R140, R158 ;  /* 0x0000009e8c127220 */ /* 0x008fe40000410000 */
[----:B------:R-:W-:Y:S01]  /*8170*/  FFMA.FTZ R115, R115, c[0x0][0x2d0], -R194 ;  /* 0x0000b40073737a23 */ /* 0x000fe200000108c2 */
[----:B------:R3:W-:Y:S01]  /*8180*/  @P0 LDGSTS.E.BYPASS.LTC128B.128 [R245+0x5100], [R8.64], !P2 ;  /* 0x0510000008f50fae */ /* 0x0007e2000d101d48 */
[----:B------:R-:W-:Y:S01]  /*8190*/  @P0 IADD3.X R5, R7, R12, RZ, P3, !PT ;  /* 0x0000000c07050210 */ /* 0x000fe20001ffe4ff */
[--C-:B------:R-:W-:Y:S01]  /*81a0*/  FFMA.FTZ R109, R109, c[0x0][0x2d0], -R193.reuse ;  /* 0x0000b4006d6d7a23 */ /* 0x100fe200000108c1 */
[----:B------:R4:W-:Y:S01]  /*81b0*/  MUFU.EX2 R201, R14 ;  /* 0x0000000e00c97308 */ /* 0x0009e20000000800 */
[--C-:B------:R-:W-:Y:S02]  /*81c0*/  FFMA.FTZ R32, R32, c[0x0][0x2d0], -R192.reuse ;  /* 0x0000b40020207a23 */ /* 0x100fe400000108c0 */
[----:B------:R-:W-:Y:S02]  /*81d0*/  FFMA.FTZ R33, R33, c[0x0][0x2d0], -R192 ;  /* 0x0000b40021217a23 */ /* 0x000fe400000108c0 */
[----:B------:R4:W-:Y:S01]  /*81e0*/  @P0 LDGSTS.E.BYPASS.LTC128B.128 [R245+0x5900], [R6.64], !P2 ;  /* 0x0590000006f50fae */ /* 0x0009e2000d101d48 */
[----:B--2---:R-:W-:Y:S02]  /*81f0*/  FMUL.FTZ R19, R140, R159 ;  /* 0x0000009f8c137220 */ /* 0x004fe40000410000 */
[--C-:B------:R-:W-:Y:S02]  /*8200*/  FFMA.FTZ R34, R34, c[0x0][0x2d0], -R194.reuse ;  /* 0x0000b40022227a23 */ /* 0x100fe400000108c2 */
[----:B------:R2:W2:Y:S01]  /*8210*/  MUFU.EX2 R202, R15 ;  /* 0x0000000f00ca7308 */ /* 0x0004a20000000800 */
[--C-:B------:R-:W-:Y:S02]  /*8220*/  FFMA.FTZ R82, R82, c[0x0][0x2d0], -R194.reuse ;  /* 0x0000b40052527a23 */ /* 0x100fe400000108c2 */
[----:B------:R2:W-:Y:S01]  /*8230*/  @P0 LDGSTS.E.BYPASS.LTC128B.128 [R245+0x6100], [R4.64], !P2 ;  /* 0x0610000004f50fae */ /* 0x0005e2000d101d48 */
[----:B-----5:R-:W-:Y:S01]  /*8240*/  FMUL.FTZ R118, R0, R118 ;  /* 0x0000007600767220 */ /* 0x020fe20000410000 */
[----:B-1----:R-:W-:Y:S01]  /*8250*/  @P0 IADD3 R10, P1, R4, R13, RZ ;  /* 0x0000000d040a0210 */ /* 0x002fe20007f3e0ff */
[----:B------:R-:W-:Y:S02]  /*8260*/  FMUL.FTZ R13, R139, R153 ;  /* 0x000000998b0d7220 */ /* 0x000fe40000410000 */
[----:B------:R-:W-:Y:S02]  /*8270*/  FMUL.FTZ R119, R0, R119 ;  /* 0x0000007700777220 */ /* 0x000fe40000410000 */
[----:B------:R-:W-:Y:S01]  /*8280*/  MUFU.EX2 R225, R32 ;  /* 0x0000002000e17308 */ /* 0x000fe20000000800 */
[----:B------:R-:W-:Y:S01]  /*8290*/  @P0 IADD3.X R11, R5, R12, RZ, P1, !PT ;  /* 0x0000000c050b0210 */ /* 0x000fe20000ffe4ff */
[C---:B------:R-:W-:Y:S02]  /*82a0*/  FMUL.FTZ R12, R139.reuse, R152 ;  /* 0x000000988b0c7220 */ /* 0x040fe40000410000 */
[C---:B---3--:R-:W-:Y:S01]  /*82b0*/  FMUL.FTZ R8, R139.reuse, R144 ;  /* 0x000000908b087220 */ /* 0x048fe20000410000 */
[----:B------:R-:W-:Y:S01]  /*82c0*/  F2FP.BF16.PACK_AB R144, R218, R217 ;  /* 0x000000d9da90723e */ /* 0x000fe200000010ff */
[----:B------:R1:W-:Y:S01]  /*82d0*/  @P0 LDGSTS.E.BYPASS.LTC128B.128 [R245+0x6900], [R10.64], !P2 ;  /* 0x069000000af50fae */ /* 0x0003e2000d101d48 */
[----:B------:R-:W-:Y:S01]  /*82e0*/  FMUL.FTZ R9, R139, R145 ;  /* 0x000000918b097220 */ /* 0x000fe20000410000 */
[----:B------:R-:W-:Y:S01]  /*82f0*/  F2FP.BF16.PACK_AB R145, R196, R195 ;  /* 0x000000c3c491723e */ /* 0x000fe200000010ff */
[C---:B----4-:R-:W-:Y:S01]  /*8300*/  FMUL.FTZ R14, R0.reuse, R154 ;  /* 0x0000009a000e7220 */ /* 0x050fe20000410000 */
[----:B------:R-:W3:Y:S01]  /*8310*/  MUFU.EX2 R226, R33 ;  /* 0x0000002100e27308 */ /* 0x000ee20000000800 */
[----:B------:R-:W-:Y:S02]  /*8320*/  FMUL.FTZ R130, R0, R130 ;  /* 0x0000008200827220 */ /* 0x000fe40000410000 */
[C---:B------:R-:W-:Y:S01]  /*8330*/  FMUL.FTZ R6, R140.reuse, R150 ;  /* 0x000000968c067220 */ /* 0x040fe20000410000 */
[----:B------:R-:W4:Y:S01]  /*8340*/  LDSM.16.MT88.4 R20, [R228+0x100] ;  /* 0x00010000e414783b */ /* 0x000f220000004200 */
[----:B------:R-:W-:Y:S01]  /*8350*/  F2FP.BF16.PACK_AB R150, R211, R227 ;  /* 0x000000e3d396723e */ /* 0x000fe200000010ff */
[----:B------:R-:W-:Y:S01]  /*8360*/  FMUL.FTZ R7, R140, R151 ;  /* 0x000000978c077220 */ /* 0x000fe20000410000 */
[----:B------:R-:W-:Y:S01]  /*8370*/  F2FP.BF16.PACK_AB R151, R208, R213 ;  /* 0x000000d5d097723e */ /* 0x000fe200000010ff */
[----:B--2---:R-:W-:Y:S02]  /*8380*/  FMUL.FTZ R15, R0, R155 ;  /* 0x0000009b000f7220 */ /* 0x004fe40000410000 */
[----:B------:R2:W-:Y:S01]  /*8390*/  MUFU.EX2 R32, R25 ;  /* 0x0000001900207308 */ /* 0x0005e20000000800 */
[C---:B------:R-:W-:Y:S01]  /*83a0*/  FMUL.FTZ R4, R141.reuse, R148 ;  /* 0x000000948d047220 */ /* 0x040fe20000410000 */
[----:B------:R-:W-:Y:S01]  /*83b0*/  F2FP.BF16.PACK_AB R148, R224, R221 ;  /* 0x000000dde094723e */ /* 0x000fe200000010ff */
[----:B------:R-:W-:Y:S01]  /*83c0*/  FMUL.FTZ R5, R141, R149 ;  /* 0x000000958d057220 */ /* 0x000fe20000410000 */
[----:B------:R-:W-:Y:S01]  /*83d0*/  F2FP.BF16.PACK_AB R149, R220, R219 ;  /* 0x000000dbdc95723e */ /* 0x000fe200000010ff */
[----:B------:R-:W5:Y:S01]  /*83e0*/  LDSM.16.MT88.4 R188, [R231+0x100] ;  /* 0x00010000e7bc783b */ /* 0x000f620000004200 */
[C---:B------:R-:W-:Y:S02]  /*83f0*/  FMUL.FTZ R131, R0.reuse, R131 ;  /* 0x0000008300837220 */ /* 0x040fe40000410000 */
[C---:B------:R-:W-:Y:S02]  /*8400*/  FMUL.FTZ R134, R0.reuse, R134 ;  /* 0x0000008600867220 */ /* 0x040fe40000410000 */
[----:B------:R-:W-:Y:S01]  /*8410*/  MUFU.EX2 R206, R60 ;  /* 0x0000003c00ce7308 */ /* 0x000fe20000000800 */
[C---:B------:R-:W-:Y:S02]  /*8420*/  FMUL.FTZ R135, R0.reuse, R135 ;  /* 0x0000008700877220 */ /* 0x040fe40000410000 */
[----:B------:R-:W5:Y:S01]  /*8430*/  LDSM.16.MT88.4 R152, [R229+0x100] ;  /* 0x00010000e598783b */ /* 0x000f620000004200 */
[C---:B-1----:R-:W-:Y:S01]  /*8440*/  FMUL.FTZ R10, R0.reuse, R146 ;  /* 0x00000092000a7220 */ /* 0x042fe20000410000 */
[----:B------:R-:W-:Y:S01]  /*8450*/  F2FP.BF16.PACK_AB R146, R209, R210 ;  /* 0x000000d2d192723e */ /* 0x000fe200000010ff */
[----:B------:R-:W-:Y:S01]  /*8460*/  FMUL.FTZ R11, R0, R147 ;  /* 0x00000093000b7220 */ /* 0x000fe20000410000 */
[----:B------:R-:W-:Y:S01]  /*8470*/  F2FP.BF16.PACK_AB R147, R202, R201 ;  /* 0x000000c9ca93723e */ /* 0x000fe200000010ff */
[----:B------:R-:W-:Y:S02]  /*8480*/  FFMA.FTZ R83, R83, c[0x0][0x2d0], -R194 ;  /* 0x0000b40053537a23 */ /* 0x000fe400000108c2 */
[----:B------:R1:W-:Y:S01]  /*8490*/  MUFU.EX2 R249, R37 ;  /* 0x0000002500f97308 */ /* 0x0003e20000000800 */
[----:B------:R-:W5:Y:S01]  /*84a0*/  LDSM.16.MT88.4 R156, [R230+0x100] ;  /* 0x00010000e69c783b */ /* 0x000f620000004200 */
[--C-:B------:R-:W-:Y:S02]  /*84b0*/  FFMA.FTZ R80, R80, c[0x0][0x2d0], -R192.reuse ;  /* 0x0000b40050507a23 */ /* 0x100fe400000108c0 */
[----:B--2---:R-:W-:Y:S01]  /*84c0*/  FMUL.FTZ R25, R139, R165 ;  /* 0x000000a58b197220 */ /* 0x004fe20000410000 */
[----:B---3--:R-:W-:Y:S01]  /*84d0*/  MOV R165, R226 ;  /* 0x000000e200a57202 */ /* 0x008fe20000000f00 */
[--C-:B------:R-:W-:Y:S02]  /*84e0*/  FFMA.FTZ R73, R73, c[0x0][0x2d0], -R193.reuse ;  /* 0x0000b40049497a23 */ /* 0x100fe400000108c1 */
[--C-:B------:R-:W-:Y:S01]  /*84f0*/  FFMA.FTZ R76, R76, c[0x0][0x2d0], -R193.reuse ;  /* 0x0000b4004c4c7a23 */ /* 0x100fe200000108c1 */
[----:B------:R-:W0:Y:S01]  /*8500*/  LDGDEPBAR ;  /* 0x00000000000079af */ /* 0x000e220000000000 */
[----:B------:R2:W-:Y:S01]  /*8510*/  MUFU.EX2 R248, R48 ;  /* 0x0000003000f87308 */ /* 0x0005e20000000800 */
[----:B------:R-:W-:Y:S02]  /*8520*/  FFMA.FTZ R77, R77, c[0x0][0x2d0], -R193 ;  /* 0x0000b4004d4d7a23 */ /* 0x000fe400000108c1 */
[--C-:B------:R-:W-:Y:S01]  /*8530*/  FFMA.FTZ R74, R74, c[0x0][0x2d0], -R3.reuse ;  /* 0x0000b4004a4a7a23 */ /* 0x100fe20000010803 */
[-C--:B----4-:R-:W-:Y:S05]  /*8540*/  HMMA.16816.F32.BF16 R4, R148, R20.reuse, R4 ;  /* 0x000000149404723c */ /* 0x090fea0000041804 */
[--C-:B------:R-:W-:Y:S01]  /*8550*/  FFMA.FTZ R75, R75, c[0x0][0x2d0], -R3.reuse ;  /* 0x0000b4004b4b7a23 */ /* 0x100fe20000010803 */
[----:B------:R3:W-:Y:S01]  /*8560*/  MUFU.EX2 R223, R50 ;  /* 0x0000003200df7308 */ /* 0x0007e20000000800 */
[--C-:B------:R-:W-:Y:S01]  /*8570*/  FFMA.FTZ R78, R78, c[0x0][0x2d0], -R3.reuse ;  /* 0x0000b4004e4e7a23 */ /* 0x100fe20000010803 */
[C---:B------:R-:W-:Y:S04]  /*8580*/  HMMA.16816.F32.BF16 R8, R144.reuse, R20, R8 ;  /* 0x000000149008723c */ /* 0x040fe80000041808 */
[----:B-1----:R-:W-:Y:S02]  /*8590*/  FMUL.FTZ R37, R141, R177 ;  /* 0x000000b18d257220 */ /* 0x002fe40000410000 */
[--C-:B------:R-:W-:Y:S02]  /*85a0*/  FFMA.FTZ R79, R79, c[0x0][0x2d0], -R3.reuse ;  /* 0x0000b4004f4f7a23 */ /* 0x100fe40000010803 */
[-C--:B------:R-:W-:Y:S01]  /*85b0*/  HMMA.16816.F32.BF16 R12, R144, R22.reuse, R12 ;  /* 0x00000016900c723c */ /* 0x080fe2000004180c */
[----:B------:R1:W-:Y:S03]  /*85c0*/  MUFU.EX2 R199, R30 ;  /* 0x0000001e00c77308 */ /* 0x0003e60000000800 */
[C---:B------:R-:W-:Y:S02]  /*85d0*/  FMUL.FTZ R20, R141.reuse, R160 ;  /* 0x000000a08d147220 */ /* 0x040fe40000410000 */
[----:B------:R-:W-:Y:S02]  /*85e0*/  FMUL.FTZ R21, R141, R161 ;  /* 0x000000a18d157220 */ /* 0x000fe40000410000 */
[C---:B------:R-:W-:Y:S03]  /*85f0*/  HMMA.16816.F32.BF16 R16, R148.reuse, R22, R16 ;  /* 0x000000169410723c */ /* 0x040fe60000041810 */
[----:B------:R4:W-:Y:S01]  /*8600*/  MUFU.EX2 R251, R24 ;  /* 0x0000001800fb7308 */ /* 0x0009e20000000800 */
[----:B--2---:R-:W-:Y:S02]  /*8610*/  FMUL.FTZ R48, R139, R180 ;  /* 0x000000b48b307220 */ /* 0x004fe40000410000 */
[----:B---3--:R-:W-:Y:S02]  /*8620*/  FMUL.FTZ R50, R0, R182 ;  /* 0x000000b600327220 */ /* 0x008fe40000410000 */
[C---:B------:R-:W-:Y:S04]  /*8630*/  FMUL.FTZ R22, R140.reuse, R162 ;  /* 0x000000a28c167220 */ /* 0x040fe80000410000 */
[----:B------:R-:W-:Y:S01]  /*8640*/  FMUL.FTZ R23, R140, R163 ;  /* 0x000000a38c177220 */ /* 0x000fe20000410000 */
[----:B------:R2:W-:Y:S01]  /*8650*/  MUFU.EX2 R197, R26 ;  /* 0x0000001a00c57308 */ /* 0x0005e20000000800 */
[----:B------:R-:W-:Y:S01]  /*8660*/  LDSM.16.MT88.4 R160, [R231+0x900] ;  /* 0x00090000e7a0783b */ /* 0x000fe20000004200 */
[--C-:B------:R-:W-:Y:S02]  /*8670*/  FFMA.FTZ R84, R84, c[0x0][0x2d0], -R192.reuse ;  /* 0x0000b40054547a23 */ /* 0x100fe400000108c0 */
[----:B-1----:R-:W-:Y:S01]  /*8680*/  FMUL.FTZ R30, R0, R170 ;  /* 0x000000aa001e7220 */ /* 0x002fe20000410000 */
[----:B------:R-:W-:Y:S01]  /*8690*/  MOV R170, R225 ;  /* 0x000000e100aa7202 */ /* 0x000fe20000000f00 */
[-C--:B-----5:R-:W-:Y:S03]  /*86a0*/  HMMA.16816.F32.BF16 R20, R148, R188.reuse, R20 ;  /* 0x000000bc9414723c */ /* 0x0a0fe60000041814 */
[--C-:B------:R-:W-:Y:S01]  /*86b0*/  FFMA.FTZ R85, R85, c[0x0][0x2d0], -R192.reuse ;  /* 0x0000b40055557a23 */ /* 0x100fe200000108c0 */
[----:B------:R1:W-:Y:S01]  /*86c0*/  MUFU.EX2 R198, R27 ;  /* 0x0000001b00c67308 */ /* 0x0003e20000000800 */
[--C-:B------:R-:W-:Y:S02]  /*86d0*/  FFMA.FTZ R96, R96, c[0x0][0x2d0], -R192.reuse ;  /* 0x0000b40060607a23 */ /* 0x100fe400000108c0 */
[----:B------:R-:W-:Y:S02]  /*86e0*/  FFMA.FTZ R97, R97, c[0x0][0x2d0], -R192 ;  /* 0x0000b40061617a23 */ /* 0x000fe400000108c0 */
[----:B----4-:R-:W-:Y:S03]  /*86f0*/  FMUL.FTZ R24, R139, R164 ;  /* 0x000000a48b187220 */ /* 0x010fe60000410000 */
[--C-:B------:R-:W-:Y:S02]  /*8700*/  FFMA.FTZ R86, R86, c[0x0][0x2d0], -R194.reuse ;  /* 0x0000b40056567a23 */ /* 0x100fe400000108c2 */
[----:B------:R-:W3:Y:S01]  /*8710*/  MUFU.EX2 R33, R34 ;  /* 0x0000002200217308 */ /* 0x000ee20000000800 */
[--C-:B------:R-:W-:Y:S02]  /*8720*/  FFMA.FTZ R87, R87, c[0x0][0x2d0], -R194.reuse ;  /* 0x0000b40057577a23 */ /* 0x100fe400000108c2 */
[--C-:B------:R-:W-:Y:S02]  /*8730*/  FFMA.FTZ R98, R98, c[0x0][0x2d0], -R194.reuse ;  /* 0x0000b40062627a23 */ /* 0x100fe400000108c2 */
[----:B--2---:R-:W-:Y:S02]  /*8740*/  FMUL.FTZ R26, R0, R166 ;  /* 0x000000a6001a7220 */ /* 0x004fe40000410000 */
[----:B------:R-:W-:Y:S02]  /*8750*/  FFMA.FTZ R99, R99, c[0x0][0x2d0], -R194 ;  /* 0x0000b40063637a23 */ /* 0x000fe400000108c2 */
[--C-:B------:R-:W-:Y:S01]  /*8760*/  FFMA.FTZ R90, R90, c[0x0][0x2d0], -R3.reuse ;  /* 0x0000b4005a5a7a23 */ /* 0x100fe20000010803 */
[----:B------:R2:W4:Y:S01]  /*8770*/  MUFU.EX2 R34, R28 ;  /* 0x0000001c00227308 */ /* 0x0005220000000800 */
[--C-:B------:R-:W-:Y:S02]  /*8780*/  FFMA.FTZ R91, R91, c[0x0][0x2d0], -R3.reuse ;  /* 0x0000b4005b5b7a23 */ /* 0x100fe40000010803 */
[--C-:B------:R-:W-:Y:S02]  /*8790*/  FFMA.FTZ R94, R94, c[0x0][0x2d0], -R3.reuse ;  /* 0x0000b4005e5e7a23 */ /* 0x100fe40000010803 */
[----:B-1----:R-:W-:Y:S02]  /*87a0*/  FMUL.FTZ R27, R0, R167 ;  /* 0x000000a7001b7220 */ /* 0x002fe40000410000 */
[--C-:B------:R-:W-:Y:S02]  /*87b0*/  FFMA.FTZ R95, R95, c[0x0][0x2d0], -R3.reuse ;  /* 0x0000b4005f5f7a23 */ /* 0x100fe40000010803 */
[--C-:B------:R-:W-:Y:S01]  /*87c0*/  FFMA.FTZ R106, R106, c[0x0][0x2d0], -R3.reuse ;  /* 0x0000b4006a6a7a23 */ /* 0x100fe20000010803 */
[----:B------:R1:W-:Y:S01]  /*87d0*/  MUFU.EX2 R252, R29 ;  /* 0x0000001d00fc7308 */ /* 0x0003e20000000800 */
[--C-:B------:R-:W-:Y:S01]  /*87e0*/  FFMA.FTZ R107, R107, c[0x0][0x2d0], -R3.reuse ;  /* 0x0000b4006b6b7a23 */ /* 0x100fe20000010803 */
[C---:B------:R-:W-:Y:S04]  /*87f0*/  HMMA.16816.F32.BF16 R24, R144.reuse, R188, R24 ;  /* 0x000000bc9018723c */ /* 0x040fe80000041818 */
[----:B---3--:R-:W-:Y:S01]  /*8800*/  MOV R167, R33 ;  /* 0x0000002100a77202 */ /* 0x008fe20000000f00 */
[----:B------:R-:W-:Y:S01]  /*8810*/  FMUL.FTZ R33, R141, R173 ;  /* 0x000000ad8d217220 */ /* 0x000fe20000410000 */
[----:B------:R-:W-:Y:S01]  /*8820*/  MOV R173, R210 ;  /* 0x000000d200ad7202 */ /* 0x000fe20000000f00 */
[----:B------:R-:W-:Y:S01]  /*8830*/  FFMA.FTZ R110, R110, c[0x0][0x2d0], -R3 ;  /* 0x0000b4006e6e7a23 */ /* 0x000fe20000010803 */
[----:B------:R3:W-:Y:S01]  /*8840*/  MUFU.EX2 R200, R31 ;  /* 0x0000001f00c87308 */ /* 0x0007e20000000800 */
[--C-:B------:R-:W-:Y:S03]  /*8850*/  FFMA.FTZ R100, R100, c[0x0][0x2d0], -R192.reuse ;  /* 0x0000b40064647a23 */ /* 0x100fe600000108c0 */
[----:B--2---:R-:W-:Y:S01]  /*8860*/  FMUL.FTZ R28, R139, R168 ;  /* 0x000000a88b1c7220 */ /* 0x004fe20000410000 */
[----:B----4-:R-:W-:Y:S01]  /*8870*/  MOV R166, R34 ;  /* 0x0000002200a67202 */ /* 0x010fe20000000f00 */
[----:B------:R-:W-:Y:S01]  /*8880*/  FMUL.FTZ R34, R140, R174 ;  /* 0x000000ae8c227220 */ /* 0x000fe20000410000 */
[----:B------:R-:W-:Y:S01]  /*8890*/  MOV R174, R213 ;  /* 0x000000d500ae7202 */ /* 0x000fe20000000f00 */
[--C-:B------:R-:W-:Y:S02]  /*88a0*/  FFMA.FTZ R101, R101, c[0x0][0x2d0], -R192.reuse ;  /* 0x0000b40065657a23 */ /* 0x100fe400000108c0 */
[----:B------:R2:W4:Y:S01]  /*88b0*/  MUFU.EX2 R142, R35 ;  /* 0x00000023008e7308 */ /* 0x0005220000000800 */
[----:B------:R-:W-:Y:S02]  /*88c0*/  FFMA.FTZ R112, R112, c[0x0][0x2d0], -R192 ;  /* 0x0000b40070707a23 */ /* 0x000fe400000108c0 */
[--C-:B------:R-:W-:Y:S02]  /*88d0*/  FFMA.FTZ R102, R102, c[0x0][0x2d0], -R194.reuse ;  /* 0x0000b40066667a23 */ /* 0x100fe400000108c2 */
[----:B-1----:R-:W-:Y:S02]  /*88e0*/  FMUL.FTZ R29, R139, R169 ;  /* 0x000000a98b1d7220 */ /* 0x002fe40000410000 */
[--C-:B------:R-:W-:Y:S02]  /*88f0*/  FFMA.FTZ R103, R103, c[0x0][0x2d0], -R194.reuse ;  /* 0x0000b40067677a23 */ /* 0x100fe400000108c2 */
[----:B------:R-:W-:Y:S01]  /*8900*/  FFMA.FTZ R114, R114, c[0x0][0x2d0], -R194 ;  /* 0x0000b40072727a23 */ /* 0x000fe200000108c2 */
[----:B------:R1:W-:Y:S01]  /*8910*/  MUFU.EX2 R225, R39 ;  /* 0x0000002700e17308 */ /* 0x0003e20000000800 */
[--C-:B------:R-:W-:Y:S02]  /*8920*/  FFMA.FTZ R105, R105, c[0x0][0x2d0], -R193.reuse ;  /* 0x0000b40069697a23 */ /* 0x100fe400000108c1 */
[--C-:B------:R-:W-:Y:S02]  /*8930*/  FFMA.FTZ R108, R108, c[0x0][0x2d0], -R193.reuse ;  /* 0x0000b4006c6c7a23 */ /* 0x100fe400000108c1 */
[----:B---3--:R-:W-:Y:S01]  /*8940*/  FMUL.FTZ R31, R0, R171 ;  /* 0x000000ab001f7220 */ /* 0x008fe20000410000 */
[----:B------:R-:W-:Y:S01]  /*8950*/  MOV R171, R32 ;  /* 0x0000002000ab7202 */ /* 0x000fe20000000f00 */
[----:B------:R-:W-:Y:S01]  /*8960*/  FMUL.FTZ R32, R141, R172 ;  /* 0x000000ac8d207220 */ /* 0x000fe20000410000 */
[----:B------:R-:W-:Y:S01]  /*8970*/  MOV R172, R211 ;  /* 0x000000d300ac7202 */ /* 0x000fe20000000f00 */
[--C-:B------:R-:W-:Y:S01]  /*8980*/  FFMA.FTZ R88, R88, c[0x0][0x2d0], -R193.reuse ;  /* 0x0000b40058587a23 */ /* 0x100fe200000108c1 */
[----:B------:R3:W5:Y:S01]  /*8990*/  MUFU.EX2 R250, R36 ;  /* 0x0000002400fa7308 */ /* 0x0007620000000800 */
[--C-:B------:R-:W-:Y:S01]  /*89a0*/  FFMA.FTZ R89, R89, c[0x0][0x2d0], -R193.reuse ;  /* 0x0000b40059597a23 */ /* 0x100fe200000108c1 */
[-C--:B------:R-:W-:Y:S03]  /*89b0*/  HMMA.16816.F32.BF16 R28, R144, R190.reuse, R28 ;  /* 0x000000be901c723c */ /* 0x080fe6000004181c */
[----:B--2---:R-:W-:Y:S01]  /*89c0*/  FMUL.FTZ R35, R140, R175 ;  /* 0x000000af8c237220 */ /* 0x004fe20000410000 */
[----:B------:R-:W-:Y:S01]  /*89d0*/  MOV R175, R208 ;  /* 0x000000d000af7202 */ /* 0x000fe20000000f00 */
[----:B------:R-:W-:Y:S01]  /*89e0*/  FFMA.FTZ R92, R92, c[0x0][0x2d0], -R193 ;  /* 0x0000b4005c5c7a23 */ /* 0x000fe200000108c1 */
[----:B----4-:R-:W-:Y:S01]  /*89f0*/  MOV R164, R142 ;  /* 0x0000008e00a47202 */ /* 0x010fe20000000f00 */
[--C-:B------:R-:W-:Y:S01]  /*8a00*/  FFMA.FTZ R142, R47, c[0x0][0x2d0], -R3.reuse ;  /* 0x0000b4002f8e7a23 */ /* 0x100fe20000010803 */
[----:B------:R2:W-:Y:S01]  /*8a10*/  MUFU.EX2 R226, R38 ;  /* 0x0000002600e27308 */ /* 0x0005e20000000800 */
[----:B------:R-:W-:Y:S01]  /*8a20*/  FFMA.FTZ R3, R111, c[0x0][0x2d0], -R3 ;  /* 0x0000b4006f037a23 */ /* 0x000fe20000010803 */
[C---:B------:R-:W-:Y:S04]  /*8a30*/  HMMA.16816.F32.BF16 R32, R148.reuse, R190, R32 ;  /* 0x000000be9420723c */ /* 0x040fe80000041820 */
[----:B-1----:R-:W-:Y:S01]  /*8a40*/  FMUL.FTZ R39, R140, R179 ;  /* 0x000000b38c277220 */ /* 0x002fe20000410000 */
[----:B------:R-:W-:Y:S01]  /*8a50*/  F2FP.BF16.PACK_AB R47, R164, R167 ;  /* 0x000000a7a42f723e */ /* 0x000fe200000010ff */
[--C-:B------:R-:W-:Y:S02]  /*8a60*/  FFMA.FTZ R93, R93, c[0x0][0x2d0], -R193.reuse ;  /* 0x0000b4005d5d7a23 */ /* 0x100fe400000108c1 */
[----:B------:R1:W2:Y:S01]  /*8a70*/  MUFU.EX2 R247, R49 ;  /* 0x0000003100f77308 */ /* 0x0002a20000000800 */
[----:B------:R-:W-:Y:S03]  /*8a80*/  FFMA.FTZ R104, R104, c[0x0][0x2d0], -R193 ;  /* 0x0000b40068687a23 */ /* 0x000fe600000108c1 */
[----:B---3--:R-:W-:Y:S06]  /*8a90*/  FMUL.FTZ R36, R141, R176 ;  /* 0x000000b08d247220 */ /* 0x008fec0000410000 */
[----:B------:R3:W3:Y:S01]  /*8aa0*/  MUFU.EX2 R222, R51 ;  /* 0x0000003300de7308 */ /* 0x0006e20000000800 */
[----:B--2---:R-:W-:Y:S09]  /*8ab0*/  FMUL.FTZ R38, R140, R178 ;  /* 0x000000b28c267220 */ /* 0x004ff20000410000 */
[----:B------:R-:W-:Y:S01]  /*8ac0*/  MUFU.EX2 R213, R52 ;  /* 0x0000003400d57308 */ /* 0x000fe20000000800 */
[-C--:B------:R-:W-:Y:S03]  /*8ad0*/  HMMA.16816.F32.BF16 R36, R148, R152.reuse, R36 ;  /* 0x000000989424723c */ /* 0x080fe60000041824 */
[----:B-1----:R-:W-:Y:S06]  /*8ae0*/  FMUL.FTZ R49, R139, R181 ;  /* 0x000000b58b317220 */ /* 0x002fec0000410000 */
[----:B------:R1:W-:Y:S03]  /*8af0*/  MUFU.EX2 R169, R40 ;  /* 0x0000002800a97308 */ /* 0x0003e60000000800 */
[----:B---3--:R-:W-:Y:S07]  /*8b00*/  FMUL.FTZ R51, R0, R183 ;  /* 0x000000b700337220 */ /* 0x008fee0000410000 */
[----:B------:R-:W-:Y:S01]  /*8b10*/  MUFU.EX2 R208, R55 ;  /* 0x0000003700d07308 */ /* 0x000fe20000000800 */
[C---:B------:R-:W-:Y:S08]  /*8b20*/  HMMA.16816.F32.BF16 R48, R144.reuse, R152, R48 ;  /* 0x000000989030723c */ /* 0x040ff00000041830 */
[-C--:B------:R-:W-:Y:S01]  /*8b30*/  HMMA.16816.F32.BF16 R116, R144, R154.reuse, R116 ;  /* 0x0000009a9074723c */ /* 0x080fe20000041874 */
[----:B------:R-:W-:Y:S03]  /*8b40*/  MUFU.EX2 R211, R64 ;  /* 0x0000004000d37308 */ /* 0x000fe60000000800 */
[C---:B-1----:R-:W-:Y:S01]  /*8b50*/  FMUL.FTZ R40, R141.reuse, R184 ;  /* 0x000000b88d287220 */ /* 0x042fe20000410000 */
[----:B------:R-:W-:Y:S03]  /*8b60*/  MOV R184, R207 ;  /* 0x000000cf00b87202 */ /* 0x000fe60000000f00 */
[C---:B------:R-:W-:Y:S01]  /*8b70*/  HMMA.16816.F32.BF16 R120, R148.reuse, R154, R120 ;  /* 0x0000009a9478723c */ /* 0x040fe20000041878 */
[----:B------:R-:W1:Y:S02]  /*8b80*/  LDSM.16.MT88.4 R152, [R228+0x900] ;  /* 0x00090000e498783b */ /* 0x000e640000004200 */
[----:B------:R2:W3:Y:S05]  /*8b90*/  MUFU.EX2 R216, R41 ;  /* 0x0000002900d87308 */ /* 0x0004ea0000000800 */
[-C--:B------:R-:W-:Y:S05]  /*8ba0*/  HMMA.16816.F32.BF16 R124, R148, R156.reuse, R124 ;  /* 0x0000009c947c723c */ /* 0x080fea000004187c */
[----:B------:R3:W-:Y:S03]  /*8bb0*/  MUFU.EX2 R168, R42 ;  /* 0x0000002a00a87308 */ /* 0x0007e60000000800 */
[C---:B------:R-:W-:Y:S01]  /*8bc0*/  HMMA.16816.F32.BF16 R128, R144.reuse, R156, R128 ;  /* 0x0000009c9080723c */ /* 0x040fe20000041880 */
[----:B------:R-:W4:Y:S06]  /*8bd0*/  LDL.LU R156, [R1+0xc] ;  /* 0x00000c00019c7983 */ /* 0x000f2c0000300800 */
[----:B------:R1:W1:Y:S01]  /*8be0*/  MUFU.EX2 R178, R43 ;  /* 0x0000002b00b27308 */ /* 0x0002620000000800 */
[-C--:B------:R-:W-:Y:S04]  /*8bf0*/  HMMA.16816.F32.BF16 R132, R144, R158.reuse, R132 ;  /* 0x0000009e9084723c */ /* 0x080fe80000041884 */
[----:B--2---:R-:W-:Y:S01]  /*8c00*/  FMUL.FTZ R41, R141, R185 ;  /* 0x000000b98d297220 */ /* 0x004fe20000410000 */
[----:B------:R-:W-:Y:S02]  /*8c10*/  MOV R185, R204 ;  /* 0x000000cc00b97202 */ /* 0x000fe40000000f00 */
[----:B------:R-:W-:Y:S02]  /*8c20*/  F2FP.BF16.PACK_AB R144, R171, R251 ;  /* 0x000000fbab90723e */ /* 0x000fe400000010ff */
[----:B------:R2:W-:Y:S03]  /*8c30*/  MUFU.EX2 R215, R44 ;  /* 0x0000002c00d77308 */ /* 0x0005e60000000800 */
[----:B------:R-:W-:Y:S01]  /*8c40*/  F2FP.BF16.PACK_AB R146, R252, R166 ;  /* 0x000000a6fc92723e */ /* 0x000fe200000010ff */
[----:B---3--:R-:W-:Y:S01]  /*8c50*/  FMUL.FTZ R42, R140, R186 ;  /* 0x000000ba8c2a7220 */ /* 0x008fe20000410000 */
[----:B------:R-:W-:Y:S02]  /*8c60*/  MOV R186, R205 ;  /* 0x000000cd00ba7202 */ /* 0x000fe40000000f00 */
[----:B------:R-:W-:Y:S02]  /*8c70*/  F2FP.BF16.PACK_AB R145, R198, R197 ;  /* 0x000000c5c691723e */ /* 0x000fe400000010ff */
[----:B------:R-:W-:Y:S01]  /*8c80*/  F2FP.BF16.PACK_AB R147, R200, R199 ;  /* 0x000000c7c893723e */ /* 0x000fe200000010ff */
[----:B------:R3:W3:Y:S01]  /*8c90*/  MUFU.EX2 R214, R45 ;  /* 0x0000002d00d67308 */ /* 0x0006e20000000800 */
[----:B------:R-:W-:Y:S01]  /*8ca0*/  MOV R157, R209 ;  /* 0x000000d1009d7202 */ /* 0x000fe20000000f00 */
[----:B-1----:R-:W-:Y:S01]  /*8cb0*/  FMUL.FTZ R43, R140, R187 ;  /* 0x000000bb8c2b7220 */ /* 0x002fe20000410000 */
[----:B------:R-:W-:Y:S07]  /*8cc0*/  MOV R187, R212 ;  /* 0x000000d400bb7202 */ /* 0x000fee0000000f00 */
[----:B------:R1:W-:Y:S01]  /*8cd0*/  MUFU.EX2 R177, R46 ;  /* 0x0000002e00b17308 */ /* 0x0003e20000000800 */
[----:B------:R-:W-:Y:S01]  /*8ce0*/  HMMA.16816.F32.BF16 R40, R148, R158, R40 ;  /* 0x0000009e9428723c */ /* 0x000fe20000041828 */
[----:B------:R-:W5:Y:S03]  /*8cf0*/  LDSM.16.MT88.4 R148, [R229+0x900] ;  /* 0x00090000e594783b */ /* 0x000f660000004200 */
[----:B--2---:R-:W-:Y:S05]  /*8d00*/  F2FP.BF16.PACK_AB R44, R185, R187 ;  /* 0x000000bbb92c723e */ /* 0x004fea00000010ff */
[----:B------:R-:W2:Y:S01]  /*8d10*/  LDL.LU R158, [R1+0x8] ;  /* 0x00000800019e7983 */ /* 0x000ea20000300800 */
[----:B------:R-:W-:Y:S02]  /*8d20*/  MUFU.EX2 R212, R53 ;  /* 0x0000003500d47308 */ /* 0x000fe40000000800 */
[----:B---3--:R-:W-:Y:S01]  /*8d30*/  F2FP.BF16.PACK_AB R45, R184, R186 ;  /* 0x000000bab82d723e */ /* 0x008fe200000010ff */
[----:B------:R-:W3:Y:S07]  /*8d40*/  LDL.LU R159, [R1+0x4] ;  /* 0x00000400019f7983 */ /* 0x000eee0000300800 */
[----:B------:R5:W-:Y:S01]  /*8d50*/  MUFU.EX2 R209, R54 ;  /* 0x0000003600d17308 */ /* 0x000be20000000800 */
[----:B-1----:R-:W-:Y:S07]  /*8d60*/  F2FP.BF16.PACK_AB R46, R165, R170 ;  /* 0x000000aaa52e723e */ /* 0x002fee00000010ff */
[-C--:B------:R-:W-:Y:S02]  /*8d70*/  HMMA.16816.F32.BF16 R4, R44, R152.reuse, R4 ;  /* 0x000000982c04723c */ /* 0x080fe40000041804 */
[----:B------:R-:W-:Y:S06]  /*8d80*/  MUFU.EX2 R210, R65 ;  /* 0x0000004100d27308 */ /* 0x000fec0000000800 */
[C---:B------:R-:W-:Y:S04]  /*8d90*/  HMMA.16816.F32.BF16 R8, R144.reuse, R152, R8 ;  /* 0x000000989008723c */ /* 0x040fe80000041808 */
[----:B------:R-:W-:Y:S01]  /*8da0*/  MUFU.EX2 R183, R66 ;  /* 0x0000004200b77308 */ /* 0x000fe20000000800 */
[----:B-----5:R-:W-:Y:S03]  /*8db0*/  LDSM.16.MT88.4 R52, [R228+0x1100] ;  /* 0x00110000e434783b */ /* 0x020fe60000004200 */
[-C--:B------:R-:W-:Y:S06]  /*8dc0*/  HMMA.16816.F32.BF16 R12, R144, R154.reuse, R12 ;  /* 0x0000009a900c723c */ /* 0x080fec000004180c */
[----:B------:R1:W-:Y:S02]  /*8dd0*/  MUFU.EX2 R207, R67 ;  /* 0x0000004300cf7308 */ /* 0x0003e40000000800 */
[C---:B------:R-:W-:Y:S01]  /*8de0*/  HMMA.16816.F32.BF16 R16, R44.reuse, R154, R16 ;  /* 0x0000009a2c10723c */ /* 0x040fe20000041810 */
[----:B------:R-:W5:Y:S07]  /*8df0*/  LDSM.16.MT88.4 R152, [R230+0x900] ;  /* 0x00090000e698783b */ /* 0x000f6e0000004200 */
[----:B------:R-:W-:Y:S01]  /*8e00*/  MUFU.EX2 R205, R61 ;  /* 0x0000003d00cd7308 */ /* 0x000fe20000000800 */
[-C--:B------:R-:W-:Y:S08]  /*8e10*/  HMMA.16816.F32.BF16 R20, R44, R160.reuse, R20 ;  /* 0x000000a02c14723c */ /* 0x080ff00000041814 */
[C---:B------:R-:W-:Y:S01]  /*8e20*/  HMMA.16816.F32.BF16 R24, R144.reuse, R160, R24 ;  /* 0x000000a09018723c */ /* 0x040fe20000041818 */
[----:B------:R-:W3:Y:S01]  /*8e30*/  LDL.LU R161, [R1] ;  /* 0x0000000001a17983 */ /* 0x000ee20000300800 */
[----:B------:R-:W-:Y:S03]  /*8e40*/  MUFU.EX2 R188, R62 ;  /* 0x0000003e00bc7308 */ /* 0x000fe60000000800 */
[----:B-1----:R-:W1:Y:S02]  /*8e50*/  LDSM.16.MT88.4 R64, [R231+0x1100] ;  /* 0x00110000e740783b */ /* 0x002e640000004200 */
[----:B------:R-:W-:Y:S01]  /*8e60*/  MOV R160, R175 ;  /* 0x000000af00a07202 */ /* 0x000fe20000000f00 */
[-C--:B------:R-:W-:Y:S04]  /*8e70*/  HMMA.16816.F32.BF16 R28, R144, R162.reuse, R28 ;  /* 0x000000a2901c723c */ /* 0x080fe8000004181c */
[----:B------:R-:W-:Y:S04]  /*8e80*/  MUFU.EX2 R191, R68 ;  /* 0x0000004400bf7308 */ /* 0x000fe80000000800 */
[C---:B------:R-:W-:Y:S06]  /*8e90*/  HMMA.16816.F32.BF16 R32, R44.reuse, R162, R32 ;  /* 0x000000a22c20723c */ /* 0x040fec0000041820 */
[----:B------:R-:W-:Y:S02]  /*8ea0*/  MUFU.EX2 R204, R69 ;  /* 0x0000004500cc7308 */ /* 0x000fe40000000800 */
[-C--:B------:R-:W-:Y:S08]  /*8eb0*/  HMMA.16816.F32.BF16 R36, R44, R148.reuse, R36 ;  /* 0x000000942c24723c */ /* 0x080ff00000041824 */
[C---:B------:R-:W-:Y:S01]  /*8ec0*/  HMMA.16816.F32.BF16 R48, R144.reuse, R148, R48 ;  /* 0x000000949030723c */ /* 0x040fe20000041830 */
[----:B------:R-:W-:Y:S07]  /*8ed0*/  MUFU.EX2 R189, R70 ;  /* 0x0000004600bd7308 */ /* 0x000fee0000000800 */
[-C--:B------:R-:W-:Y:S03]  /*8ee0*/  HMMA.16816.F32.BF16 R116, R144, R150.reuse, R116 ;  /* 0x000000969074723c */ /* 0x080fe60000041874 */
[----:B------:R-:W1:Y:S05]  /*8ef0*/  MUFU.EX2 R176, R142 ;  /* 0x0000008e00b07308 */ /* 0x000e6a0000000800 */
[C---:B------:R-:W-:Y:S05]  /*8f00*/  HMMA.16816.F32.BF16 R120, R44.reuse, R150, R120 ;  /* 0x000000962c78723c */ /* 0x040fea0000041878 */
[----:B------:R1:W-:Y:S03]  /*8f10*/  MUFU.EX2 R142, R63 ;  /* 0x0000003f008e7308 */ /* 0x0003e60000000800 */
[-C--:B-----5:R-:W-:Y:S07]  /*8f20*/  HMMA.16816.F32.BF16 R124, R44, R152.reuse, R124 ;  /* 0x000000982c7c723c */ /* 0x0a0fee000004187c */
[----:B------:R5:W-:Y:S01]  /*8f30*/  MUFU.EX2 R179, R56 ;  /* 0x0000003800b37308 */ /* 0x000be20000000800 */
[C---:B------:R-:W-:Y:S08]  /*8f40*/  HMMA.16816.F32.BF16 R128, R144.reuse, R152, R128 ;  /* 0x000000989080723c */ /* 0x040ff00000041880 */
[-C--:B------:R-:W-:Y:S01]  /*8f50*/  HMMA.16816.F32.BF16 R132, R144, R154.reuse, R132 ;  /* 0x0000009a9084723c */ /* 0x080fe20000041884 */
[----:B------:R5:W4:Y:S01]  /*8f60*/  MUFU.EX2 R182, R57 ;  /* 0x0000003900b67308 */ /* 0x000b220000000800 */
[----:B-1----:R-:W1:Y:S06]  /*8f70*/  LDSM.16.MT88.4 R60, [R229+0x1100] ;  /* 0x00110000e53c783b */ /* 0x002e6c0000004200 */
[----:B------:R-:W-:Y:S03]  /*8f80*/  HMMA.16816.F32.BF16 R40, R44, R154, R40 ;  /* 0x0000009a2c28723c */ /* 0x000fe60000041828 */
[----:B------:R1:W-:Y:S04]  /*8f90*/  MUFU.EX2 R181, R58 ;  /* 0x0000003a00b57308 */ /* 0x0003e80000000800 */
[----:B------:R-:W-:Y:S02]  /*8fa0*/  F2FP.BF16.PACK_AB R44, R249, R250 ;  /* 0x000000faf92c723e */ /* 0x000fe400000010ff */
[----:B------:R-:W-:Y:S03]  /*8fb0*/  F2FP.BF16.PACK_AB R46, R247, R248 ;  /* 0x000000f8f72e723e */ /* 0x000fe600000010ff */
[----:B------:R-:W-:Y:S01]  /*8fc0*/  F2FP.BF16.PACK_AB R45, R225, R226 ;  /* 0x000000e2e12d723e */ /* 0x000fe200000010ff */
[----:B------:R1:W1:Y:S01]  /*8fd0*/  MUFU.EX2 R180, R59 ;  /* 0x0000003b00b47308 */ /* 0x0002620000000800 */
[----:B------:R-:W-:Y:S02]  /*8fe0*/  F2FP.BF16.PACK_AB R47, R222, R223 ;  /* 0x000000dfde2f723e */ /* 0x000fe400000010ff */
[----:B-----5:R-:W-:Y:S02]  /*8ff0*/  F2FP.BF16.PACK_AB R56, R216, R169 ;  /* 0x000000a9d838723e */ /* 0x020fe400000010ff */
[----:B------:R-:W-:Y:S03]  /*9000*/  F2FP.BF16.PACK_AB R57, R178, R168 ;  /* 0x000000a8b239723e */ /* 0x000fe600000010ff */
[-C--:B------:R-:W-:Y:S02]  /*9010*/  HMMA.16816.F32.BF16 R4, R44, R52.reuse, R4 ;  /* 0x000000342c04723c */ /* 0x080fe40000041804 */
[----:B------:R-:W-:Y:S01]  /*9020*/  MUFU.EX2 R190, R81 ;  /* 0x0000005100be7308 */ /* 0x000fe20000000800 */
[----:B-1----:R-:W-:Y:S09]  /*9030*/  F2FP.BF16.PACK_AB R58, R214, R215 ;  /* 0x000000d7d63a723e */ /* 0x002ff200000010ff */
[----:B------:R1:W-:Y:S01]  /*9040*/  MUFU.EX2 R81, R71 ;  /* 0x0000004700517308 */ /* 0x0003e20000000800 */
[----:B------:R-:W-:Y:S09]  /*9050*/  F2FP.BF16.PACK_AB R59, R176, R177 ;  /* 0x000000b1b03b723e */ /* 0x000ff200000010ff */
[----:B------:R-:W-:Y:S01]  /*9060*/  MUFU.EX2 R113, R113 ;  /* 0x0000007100717308 */ /* 0x000fe20000000800 */
[C---:B------:R-:W-:Y:S08]  /*9070*/  HMMA.16816.F32.BF16 R8, R56.reuse, R52, R8 ;  /* 0x000000343808723c */ /* 0x040ff00000041808 */
[-C--:B------:R-:W-:Y:S01]  /*9080*/  HMMA.16816.F32.BF16 R12, R56, R54.reuse, R12 ;  /* 0x00000036380c723c */ /* 0x080fe2000004180c */
[----:B------:R-:W-:Y:S01]  /*9090*/  MUFU.EX2 R115, R115 ;  /* 0x0000007300737308 */ /* 0x000fe20000000800 */
[----:B-1----:R-:W-:Y:S06]  /*90a0*/  LDSM.16.MT88.4 R68, [R229+0x2100] ;  /* 0x00210000e544783b */ /* 0x002fec0000004200 */
[C---:B------:R-:W-:Y:S03]  /*90b0*/  HMMA.16816.F32.BF16 R16, R44.reuse, R54, R16 ;  /* 0x000000362c10723c */ /* 0x040fe60000041810 */
[----:B------:R-:W-:Y:S01]  /*90c0*/  MUFU.EX2 R109, R109 ;  /* 0x0000006d006d7308 */ /* 0x000fe20000000800 */
[----:B------:R-:W1:Y:S04]  /*90d0*/  LDSM.16.MT88.4 R52, [R230+0x1100] ;  /* 0x00110000e634783b */ /* 0x000e680000004200 */
[-C--:B------:R-:W-:Y:S05]  /*90e0*/  HMMA.16816.F32.BF16 R20, R44, R64.reuse, R20 ;  /* 0x000000402c14723c */ /* 0x080fea0000041814 */
[----:B------:R-:W-:Y:S03]  /*90f0*/  MUFU.EX2 R203, R80 ;  /* 0x0000005000cb7308 */ /* 0x000fe60000000800 */
[C---:B------:R-:W-:Y:S07]  /*9100*/  HMMA.16816.F32.BF16 R24, R56.reuse, R64, R24 ;  /* 0x000000403818723c */ /* 0x040fee0000041818 */
[----:B------:R-:W-:Y:S01]  /*9110*/  MUFU.EX2 R82, R82 ;  /* 0x0000005200527308 */ /* 0x000fe20000000800 */
[-C--:B------:R-:W-:Y:S08]  /*9120*/  HMMA.16816.F32.BF16 R28, R56, R66.reuse, R28 ;  /* 0x00000042381c723c */ /* 0x080ff0000004181c */
[C---:B------:R-:W-:Y:S01]  /*9130*/  HMMA.16816.F32.BF16 R32, R44.reuse, R66, R32 ;  /* 0x000000422c20723c */ /* 0x040fe20000041820 */
[----:B------:R-:W5:Y:S01]  /*9140*/  LDSM.16.MT88.4 R64, [R228+0x1900] ;  /* 0x00190000e440783b */ /* 0x000f620000004200 */
[----:B------:R-:W-:Y:S06]  /*9150*/  MUFU.EX2 R83, R83 ;  /* 0x0000005300537308 */ /* 0x000fec0000000800 */
[-C--:B------:R-:W-:Y:S04]  /*9160*/  HMMA.16816.F32.BF16 R36, R44, R60.reuse, R36 ;  /* 0x0000003c2c24723c */ /* 0x080fe80000041824 */
[----:B------:R1:W-:Y:S04]  /*9170*/  MUFU.EX2 R80, R72 ;  /* 0x0000004800507308 */ /* 0x0003e80000000800 */
[C---:B------:R-:W-:Y:S04]  /*9180*/  HMMA.16816.F32.BF16 R48, R56.reuse, R60, R48 ;  /* 0x0000003c3830723c */ /* 0x040fe80000041830 */
[----:B----4-:R-:W-:Y:S02]  /*9190*/  FFMA.FTZ R0, R0, R156, R195 ;  /* 0x0000009c00007223 */ /* 0x010fe400000100c3 */
[----:B------:R-:W4:Y:S02]  /*91a0*/  MUFU.EX2 R73, R73 ;  /* 0x0000004900497308 */ /* 0x000f240000000800 */
[-C--:B------:R-:W-:Y:S08]  /*91b0*/  HMMA.16816.F32.BF16 R116, R56, R62.reuse, R116 ;  /* 0x0000003e3874723c */ /* 0x080ff00000041874 */
[C---:B------:R-:W-:Y:S01]  /*91c0*/  HMMA.16816.F32.BF16 R120, R44.reuse, R62, R120 ;  /* 0x0000003e2c78723c */ /* 0x040fe20000041878 */
[----:B------:R-:W-:Y:S01]  /*91d0*/  LDSM.16.MT88.4 R60, [R229+0x1900] ;  /* 0x00190000e53c783b */ /* 0x000fe20000004200 */
[----:B------:R-:W-:Y:S02]  /*91e0*/  MUFU.EX2 R76, R76 ;  /* 0x0000004c004c7308 */ /* 0x000fe40000000800 */
[----:B-1----:R-:W-:Y:S04]  /*91f0*/  FADD.FTZ R72, R196, R0 ;  /* 0x00000000c4487221 */ /* 0x002fe80000010000 */
[-C--:B------:R-:W-:Y:S04]  /*9200*/  HMMA.16816.F32.BF16 R124, R44, R52.reuse, R124 ;  /* 0x000000342c7c723c */ /* 0x080fe8000004187c */
[----:B------:R-:W1:Y:S04]  /*9210*/  MUFU.EX2 R77, R77 ;  /* 0x0000004d004d7308 */ /* 0x000e680000000800 */
[C---:B------:R-:W-:Y:S06]  /*9220*/  HMMA.16816.F32.BF16 R128, R56.reuse, R52, R128 ;  /* 0x000000343880723c */ /* 0x040fec0000041880 */
[----:B------:R-:W-:Y:S01]  /*9230*/  MUFU.EX2 R74, R74 ;  /* 0x0000004a004a7308 */ /* 0x000fe20000000800 */
[----:B------:R-:W-:Y:S01]  /*9240*/  F2FP.BF16.PACK_AB R52, R182, R179 ;  /* 0x000000b3b634723e */ /* 0x000fe200000010ff */
[-C--:B------:R-:W-:Y:S01]  /*9250*/  HMMA.16816.F32.BF16 R132, R56, R54.reuse, R132 ;  /* 0x000000363884723c */ /* 0x080fe20000041884 */
[----:B------:R-:W1:Y:S03]  /*9260*/  LDSM.16.MT88.4 R56, [R231+0x1900] ;  /* 0x00190000e738783b */ /* 0x000e660000004200 */
[----:B------:R-:W-:Y:S04]  /*9270*/  F2FP.BF16.PACK_AB R53, R180, R181 ;  /* 0x000000b5b435723e */ /* 0x000fe800000010ff */
[----:B------:R-:W-:Y:S01]  /*9280*/  HMMA.16816.F32.BF16 R40, R44, R54, R40 ;  /* 0x000000362c28723c */ /* 0x000fe20000041828 */
[----:B------:R-:W1:Y:S03]  /*9290*/  MUFU.EX2 R75, R75 ;  /* 0x0000004b004b7308 */ /* 0x000e660000000800 */
[----:B--2---:R-:W-:Y:S03]  /*92a0*/  FFMA.FTZ R140, R140, R158, R219 ;  /* 0x0000009e8c8c7223 */ /* 0x004fe600000100db */
[----:B------:R-:W-:Y:S01]  /*92b0*/  F2FP.BF16.PACK_AB R44, R212, R213 ;  /* 0x000000d5d42c723e */ /* 0x000fe200000010ff */
[----:B---3--:R-:W-:Y:S01]  /*92c0*/  FFMA.FTZ R139, R139, R159, R217 ;  /* 0x0000009f8b8b7223 */ /* 0x008fe200000100d9 */
[----:B------:R-:W-:Y:S02]  /*92d0*/  F2FP.BF16.PACK_AB R46, R210, R211 ;  /* 0x000000d3d22e723e */ /* 0x000fe400000010ff */
[----:B------:R-:W-:Y:S01]  /*92e0*/  MUFU.EX2 R78, R78 ;  /* 0x0000004e004e7308 */ /* 0x000fe20000000800 */
[----:B------:R-:W-:Y:S01]  /*92f0*/  F2FP.BF16.PACK_AB R45, R208, R209 ;  /* 0x000000d1d02d723e */ /* 0x000fe200000010ff */
[----:B------:R-:W-:Y:S01]  /*9300*/  FADD.FTZ R140, R220, R140 ;  /* 0x0000008cdc8c7221 */ /* 0x000fe20000010000 */
[----:B------:R-:W-:Y:S01]  /*9310*/  F2FP.BF16.PACK_AB R47, R207, R183 ;  /* 0x000000b7cf2f723e */ /* 0x000fe200000010ff */
[----:B------:R-:W-:Y:S01]  /*9320*/  FADD.FTZ R139, R218, R139 ;  /* 0x0000008bda8b7221 */ /* 0x000fe20000010000 */
[----:B------:R-:W-:Y:S02]  /*9330*/  F2FP.BF16.PACK_AB R54, R205, R206 ;  /* 0x000000cecd36723e */ /* 0x000fe400000010ff */
[----:B------:R-:W-:Y:S01]  /*9340*/  F2FP.BF16.PACK_AB R55, R142, R188 ;  /* 0x000000bc8e37723e */ /* 0x000fe200000010ff */
[----:B------:R-:W-:Y:S01]  /*9350*/  FADD.FTZ R0, R173, R139 ;  /* 0x0000008bad007221 */ /* 0x000fe20000010000 */
[----:B------:R-:W-:Y:S01]  /*9360*/  MOV R139, R136 ;  /* 0x00000088008b7202 */ /* 0x000fe20000000f00 */
[-C--:B-----5:R-:W-:Y:S01]  /*9370*/  HMMA.16816.F32.BF16 R4, R44, R64.reuse, R4 ;  /* 0x000000402c04723c */ /* 0x0a0fe20000041804 */
[----:B------:R-:W2:Y:S07]  /*9380*/  MUFU.EX2 R79, R79 ;  /* 0x0000004f004f7308 */ /* 0x000eae0000000800 */
[C---:B------:R-:W-:Y:S03]  /*9390*/  HMMA.16816.F32.BF16 R8, R52.reuse, R64, R8 ;  /* 0x000000403408723c */ /* 0x040fe60000041808 */
[----:B------:R-:W-:Y:S05]  /*93a0*/  MUFU.EX2 R84, R84 ;  /* 0x0000005400547308 */ /* 0x000fea0000000800 */
[-C--:B------:R-:W-:Y:S05]  /*93b0*/  HMMA.16816.F32.BF16 R12, R52, R66.reuse, R12 ;  /* 0x00000042340c723c */ /* 0x080fea000004180c */
[----:B------:R-:W-:Y:S03]  /*93c0*/  MUFU.EX2 R85, R85 ;  /* 0x0000005500557308 */ /* 0x000fe60000000800 */
[C---:B------:R-:W-:Y:S01]  /*93d0*/  HMMA.16816.F32.BF16 R16, R44.reuse, R66, R16 ;  /* 0x000000422c10723c */ /* 0x040fe20000041810 */
[----:B------:R-:W3:Y:S06]  /*93e0*/  LDSM.16.MT88.4 R64, [R230+0x1900] ;  /* 0x00190000e640783b */ /* 0x000eec0000004200 */
[----:B------:R-:W-:Y:S01]  /*93f0*/  MUFU.EX2 R96, R96 ;  /* 0x0000006000607308 */ /* 0x000fe20000000800 */
[-C--:B-1----:R-:W-:Y:S08]  /*9400*/  HMMA.16816.F32.BF16 R20, R44, R56.reuse, R20 ;  /* 0x000000382c14723c */ /* 0x082ff00000041814 */
[C---:B------:R-:W-:Y:S01]  /*9410*/  HMMA.16816.F32.BF16 R24, R52.reuse, R56, R24 ;  /* 0x000000383418723c */ /* 0x040fe20000041818 */
[----:B------:R-:W-:Y:S03]  /*9420*/  MUFU.EX2 R97, R97 ;  /* 0x0000006100617308 */ /* 0x000fe60000000800 */
[----:B------:R-:W-:Y:S01]  /*9430*/  FFMA.FTZ R141, R141, R161, R221 ;  /* 0x000000a18d8d7223 */ /* 0x000fe200000100dd */
[----:B------:R-:W-:Y:S02]  /*9440*/  MOV R161, R157 ;  /* 0x0000009d00a17202 */ /* 0x000fe40000000f00 */
[----:B------:R-:W-:Y:S01]  /*9450*/  LDSM.16.MT88.4 R156, [R228+0x3100] ;  /* 0x00310000e49c783b */ /* 0x000fe20000004200 */
[-C--:B------:R-:W-:Y:S03]  /*9460*/  HMMA.16816.F32.BF16 R28, R52, R58.reuse, R28 ;  /* 0x0000003a341c723c */ /* 0x080fe6000004181c */
[----:B------:R-:W-:Y:S01]  /*9470*/  MUFU.EX2 R86, R86 ;  /* 0x0000005600567308 */ /* 0x000fe20000000800 */
[----:B------:R-:W-:Y:S04]  /*9480*/  FADD.FTZ R141, R224, R141 ;  /* 0x0000008de08d7221 */ /* 0x000fe80000010000 */
[C---:B------:R-:W-:Y:S01]  /*9490*/  HMMA.16816.F32.BF16 R32, R44.reuse, R58, R32 ;  /* 0x0000003a2c20723c */ /* 0x040fe20000041820 */
[----:B------:R-:W1:Y:S03]  /*94a0*/  LDSM.16.MT88.4 R56, [R228+0x2100] ;  /* 0x00210000e438783b */ /* 0x000e660000004200 */
[----:B------:R-:W-:Y:S01]  /*94b0*/  FADD.FTZ R141, R227, R141 ;  /* 0x0000008de38d7221 */ /* 0x000fe20000010000 */
[----:B------:R-:W-:Y:S03]  /*94c0*/  MUFU.EX2 R87, R87 ;  /* 0x0000005700577308 */ /* 0x000fe60000000800 */
[-C--:B------:R-:W-:Y:S07]  /*94d0*/  HMMA.16816.F32.BF16 R36, R44, R60.reuse, R36 ;  /* 0x0000003c2c24723c */ /* 0x080fee0000041824 */
[----:B------:R-:W-:Y:S01]  /*94e0*/  MUFU.EX2 R98, R98 ;  /* 0x0000006200627308 */ /* 0x000fe20000000800 */
[C---:B------:R-:W-:Y:S08]  /*94f0*/  HMMA.16816.F32.BF16 R48, R52.reuse, R60, R48 ;  /* 0x0000003c3430723c */ /* 0x040ff00000041830 */
[-C--:B------:R-:W-:Y:S01]  /*9500*/  HMMA.16816.F32.BF16 R116, R52, R62.reuse, R116 ;  /* 0x0000003e3474723c */ /* 0x080fe20000041874 */
[----:B------:R-:W-:Y:S07]  /*9510*/  MUFU.EX2 R99, R99 ;  /* 0x0000006300637308 */ /* 0x000fee0000000800 */
[C---:B------:R-:W-:Y:S01]  /*9520*/  HMMA.16816.F32.BF16 R120, R44.reuse, R62, R120 ;  /* 0x0000003e2c78723c */ /* 0x040fe20000041878 */
[----:B------:R-:W5:Y:S02]  /*9530*/  LDSM.16.MT88.4 R60, [R231+0x2100] ;  /* 0x00210000e73c783b */ /* 0x000f640000004200 */
[----:B------:R-:W-:Y:S05]  /*9540*/  MUFU.EX2 R100, R100 ;  /* 0x0000006400647308 */ /* 0x000fea0000000800 */
[-C--:B---3--:R-:W-:Y:S05]  /*9550*/  HMMA.16816.F32.BF16 R124, R44, R64.reuse, R124 ;  /* 0x000000402c7c723c */ /* 0x088fea000004187c */
[----:B------:R-:W-:Y:S03]  /*9560*/  MUFU.EX2 R101, R101 ;  /* 0x0000006500657308 */ /* 0x000fe60000000800 */
[C---:B------:R-:W-:Y:S07]  /*9570*/  HMMA.16816.F32.BF16 R128, R52.reuse, R64, R128 ;  /* 0x000000403480723c */ /* 0x040fee0000041880 */
[----:B------:R-:W-:Y:S01]  /*9580*/  MUFU.EX2 R112, R112 ;  /* 0x0000007000707308 */ /* 0x000fe20000000800 */
[-C--:B------:R-:W-:Y:S07]  /*9590*/  HMMA.16816.F32.BF16 R132, R52, R66.reuse, R132 ;  /* 0x000000423484723c */ /* 0x080fee0000041884 */
[----:B----4-:R-:W-:Y:S01]  /*95a0*/  F2FP.BF16.PACK_AB R52, R73, R80 ;  /* 0x000000504934723e */ /* 0x010fe200000010ff */
[----:B------:R-:W-:Y:S01]  /*95b0*/  HMMA.16816.F32.BF16 R40, R44, R66, R40 ;  /* 0x000000422c28723c */ /* 0x000fe20000041828 */
[----:B------:R-:W3:Y:S01]  /*95c0*/  LDSM.16.MT88.4 R64, [R230+0x2100] ;  /* 0x00210000e640783b */ /* 0x000ee20000004200 */
[----:B------:R-:W-:Y:S02]  /*95d0*/  MUFU.EX2 R102, R102 ;  /* 0x0000006600667308 */ /* 0x000fe40000000800 */
[----:B------:R-:W-:Y:S02]  /*95e0*/  F2FP.BF16.PACK_AB R54, R77, R76 ;  /* 0x0000004c4d36723e */ /* 0x000fe400000010ff */
[----:B------:R-:W-:Y:S02]  /*95f0*/  F2FP.BF16.PACK_AB R53, R75, R74 ;  /* 0x0000004a4b35723e */ /* 0x000fe400000010ff */
[----:B------:R-:W-:Y:S04]  /*9600*/  F2FP.BF16.PACK_AB R44, R204, R191 ;  /* 0x000000bfcc2c723e */ /* 0x000fe800000010ff */
[----:B------:R-:W-:Y:S01]  /*9610*/  F2FP.BF16.PACK_AB R46, R190, R203 ;  /* 0x000000cbbe2e723e */ /* 0x000fe200000010ff */
[----:B------:R-:W-:Y:S01]  /*9620*/  MUFU.EX2 R103, R103 ;  /* 0x0000006700677308 */ /* 0x000fe20000000800 */
[----:B------:R-:W-:Y:S02]  /*9630*/  F2FP.BF16.PACK_AB R45, R81, R189 ;  /* 0x000000bd512d723e */ /* 0x000fe400000010ff */
[----:B------:R-:W-:Y:S02]  /*9640*/  F2FP.BF16.PACK_AB R47, R83, R82 ;  /* 0x00000052532f723e */ /* 0x000fe400000010ff */
[----:B--2---:R-:W-:Y:S05]  /*9650*/  F2FP.BF16.PACK_AB R55, R79, R78 ;  /* 0x0000004e4f37723e */ /* 0x004fea00000010ff */
[-C--:B-1----:R-:W-:Y:S01]  /*9660*/  HMMA.16816.F32.BF16 R4, R44, R56.reuse, R4 ;  /* 0x000000382c04723c */ /* 0x082fe20000041804 */
[----:B------:R-:W-:Y:S07]  /*9670*/  MUFU.EX2 R114, R114 ;  /* 0x0000007200727308 */ /* 0x000fee0000000800 */
[C---:B------:R-:W-:Y:S03]  /*9680*/  HMMA.16816.F32.BF16 R8, R52.reuse, R56, R8 ;  /* 0x000000383408723c */ /* 0x040fe60000041808 */
[----:B------:R-:W-:Y:S05]  /*9690*/  MUFU.EX2 R105, R105 ;  /* 0x0000006900697308 */ /* 0x000fea0000000800 */
[-C--:B------:R-:W-:Y:S05]  /*96a0*/  HMMA.16816.F32.BF16 R12, R52, R58.reuse, R12 ;  /* 0x0000003a340c723c */ /* 0x080fea000004180c */
[----:B------:R-:W-:Y:S03]  /*96b0*/  MUFU.EX2 R108, R108 ;  /* 0x0000006c006c7308 */ /* 0x000fe60000000800 */
[C---:B------:R-:W-:Y:S01]  /*96c0*/  HMMA.16816.F32.BF16 R16, R44.reuse, R58, R16 ;  /* 0x0000003a2c10723c */ /* 0x040fe20000041810 */
[----:B------:R-:W1:Y:S06]  /*96d0*/  LDSM.16.MT88.4 R56, [R228+0x2900] ;  /* 0x00290000e438783b */ /* 0x000e6c0000004200 */
[----:B------:R-:W-:Y:S01]  /*96e0*/  MUFU.EX2 R88, R88 ;  /* 0x0000005800587308 */ /* 0x000fe20000000800 */
[-C--:B-----5:R-:W-:Y:S08]  /*96f0*/  HMMA.16816.F32.BF16 R20, R44, R60.reuse, R20 ;  /* 0x0000003c2c14723c */ /* 0x0a0ff00000041814 */
[C---:B------:R-:W-:Y:S01]  /*9700*/  HMMA.16816.F32.BF16 R24, R52.reuse, R60, R24 ;  /* 0x0000003c3418723c */ /* 0x040fe20000041818 */
[----:B------:R-:W2:Y:S07]  /*9710*/  MUFU.EX2 R89, R89 ;  /* 0x0000005900597308 */ /* 0x000eae0000000800 */
[-C--:B------:R-:W-:Y:S03]  /*9720*/  HMMA.16816.F32.BF16 R28, R52, R62.reuse, R28 ;  /* 0x0000003e341c723c */ /* 0x080fe6000004181c */
[----:B------:R-:W-:Y:S05]  /*9730*/  MUFU.EX2 R92, R92 ;  /* 0x0000005c005c7308 */ /* 0x000fea0000000800 */
[C---:B------:R-:W-:Y:S01]  /*9740*/  HMMA.16816.F32.BF16 R32, R44.reuse, R62, R32 ;  /* 0x0000003e2c20723c */ /* 0x040fe20000041820 */
[----:B------:R-:W4:Y:S04]  /*9750*/  LDSM.16.MT88.4 R60, [R231+0x2900] ;  /* 0x00290000e73c783b */ /* 0x000f280000004200 */
[----:B------:R-:W5:Y:S03]  /*9760*/  MUFU.EX2 R93, R93 ;  /* 0x0000005d005d7308 */ /* 0x000f660000000800 */
[-C--:B------:R-:W-:Y:S07]  /*9770*/  HMMA.16816.F32.BF16 R36, R44, R68.reuse, R36 ;  /* 0x000000442c24723c */ /* 0x080fee0000041824 */
[----:B------:R-:W-:Y:S01]  /*9780*/  MUFU.EX2 R90, R90 ;  /* 0x0000005a005a7308 */ /* 0x000fe20000000800 */
[C---:B------:R-:W-:Y:S08]  /*9790*/  HMMA.16816.F32.BF16 R48, R52.reuse, R68, R48 ;  /* 0x000000443430723c */ /* 0x040ff00000041830 */
[-C--:B------:R-:W-:Y:S01]  /*97a0*/  HMMA.16816.F32.BF16 R116, R52, R70.reuse, R116 ;  /* 0x000000463474723c */ /* 0x080fe20000041874 */
[----:B------:R-:W1:Y:S07]  /*97b0*/  MUFU.EX2 R91, R91 ;  /* 0x0000005b005b7308 */ /* 0x000e6e0000000800 */
[C---:B------:R-:W-:Y:S01]  /*97c0*/  HMMA.16816.F32.BF16 R120, R44.reuse, R70, R120 ;  /* 0x000000462c78723c */ /* 0x040fe20000041878 */
[----:B------:R-:W4:Y:S02]  /*97d0*/  LDSM.16.MT88.4 R68, [R229+0x2900] ;  /* 0x00290000e544783b */ /* 0x000f240000004200 */
[----:B------:R-:W-:Y:S05]  /*97e0*/  MUFU.EX2 R94, R94 ;  /* 0x0000005e005e7308 */ /* 0x000fea0000000800 */
[-C--:B---3--:R-:W-:Y:S05]  /*97f0*/  HMMA.16816.F32.BF16 R124, R44, R64.reuse, R124 ;  /* 0x000000402c7c723c */ /* 0x088fea000004187c */
[----:B------:R-:W3:Y:S03]  /*9800*/  MUFU.EX2 R95, R95 ;  /* 0x0000005f005f7308 */ /* 0x000ee60000000800 */
[C---:B------:R-:W-:Y:S07]  /*9810*/  HMMA.16816.F32.BF16 R128, R52.reuse, R64, R128 ;  /* 0x000000403480723c */ /* 0x040fee0000041880 */
[----:B------:R-:W3:Y:S01]  /*9820*/  MUFU.EX2 R104, R104 ;  /* 0x0000006800687308 */ /* 0x000ee20000000800 */
[-C--:B------:R-:W-:Y:S07]  /*9830*/  HMMA.16816.F32.BF16 R132, R52, R66.reuse, R132 ;  /* 0x000000423484723c */ /* 0x080fee0000041884 */
[----:B--2---:R-:W-:Y:S01]  /*9840*/  F2FP.BF16.PACK_AB R52, R89, R88 ;  /* 0x000000585934723e */ /* 0x004fe200000010ff */
[----:B------:R-:W-:Y:S01]  /*9850*/  HMMA.16816.F32.BF16 R40, R44, R66, R40 ;  /* 0x000000422c28723c */ /* 0x000fe20000041828 */
[----:B------:R-:W2:Y:S01]  /*9860*/  LDSM.16.MT88.4 R64, [R230+0x2900] ;  /* 0x00290000e640783b */ /* 0x000ea20000004200 */
[----:B------:R-:W-:Y:S02]  /*9870*/  MUFU.EX2 R106, R106 ;  /* 0x0000006a006a7308 */ /* 0x000fe40000000800 */
[----:B-----5:R-:W-:Y:S02]  /*9880*/  F2FP.BF16.PACK_AB R54, R93, R92 ;  /* 0x0000005c5d36723e */ /* 0x020fe400000010ff */
[----:B-1----:R-:W-:Y:S02]  /*9890*/  F2FP.BF16.PACK_AB R53, R91, R90 ;  /* 0x0000005a5b35723e */ /* 0x002fe400000010ff */
[----:B------:R-:W-:Y:S04]  /*98a0*/  F2FP.BF16.PACK_AB R44, R85, R84 ;  /* 0x00000054552c723e */ /* 0x000fe800000010ff */
[----:B------:R-:W-:Y:S01]  /*98b0*/  F2FP.BF16.PACK_AB R46, R97, R96 ;  /* 0x00000060612e723e */ /* 0x000fe200000010ff */
[----:B------:R-:W1:Y:S01]  /*98c0*/  MUFU.EX2 R107, R107 ;  /* 0x0000006b006b7308 */ /* 0x000e620000000800 */
[----:B------:R-:W-:Y:S02]  /*98d0*/  F2FP.BF16.PACK_AB R45, R87, R86 ;  /* 0x00000056572d723e */ /* 0x000fe400000010ff */
[----:B------:R-:W-:Y:S02]  /*98e0*/  F2FP.BF16.PACK_AB R47, R99, R98 ;  /* 0x00000062632f723e */ /* 0x000fe400000010ff */
[----:B---3--:R-:W-:Y:S05]  /*98f0*/  F2FP.BF16.PACK_AB R55, R95, R94 ;  /* 0x0000005e5f37723e */ /* 0x008fea00000010ff */
[-C--:B------:R-:W-:Y:S08]  /*9900*/  HMMA.16816.F32.BF16 R4, R44, R56.reuse, R4 ;  /* 0x000000382c04723c */ /* 0x080ff00000041804 */
[C---:B------:R-:W-:Y:S07]  /*9910*/  HMMA.16816.F32.BF16 R8, R52.reuse, R56, R8 ;  /* 0x000000383408723c */ /* 0x040fee0000041808 */
[----:B------:R-:W-:Y:S01]  /*9920*/  FADD.FTZ R57, R174, R140 ;  /* 0x0000008cae397221 */ /* 0x000fe20000010000 */
[-C--:B------:R-:W-:Y:S04]  /*9930*/  HMMA.16816.F32.BF16 R12, R52, R58.reuse, R12 ;  /* 0x0000003a340c723c */ /* 0x080fe8000004180c */
[----:B------:R-:W-:Y:S04]  /*9940*/  FADD.FTZ R56, R201, R72 ;  /* 0x00000048c9387221 */ /* 0x000fe80000010000 */
[C---:B------:R-:W-:Y:S07]  /*9950*/  HMMA.16816.F32.BF16 R16, R44.reuse, R58, R16 ;  /* 0x0000003a2c10723c */ /* 0x040fee0000041810 */
[----:B------:R-:W-:Y:S01]  /*9960*/  FADD.FTZ R59, R172, R141 ;  /* 0x0000008dac3b7221 */ /* 0x000fe20000010000 */
[-C--:B----4-:R-:W-:Y:S01]  /*9970*/  HMMA.16816.F32.BF16 R20, R44, R60.reuse, R20 ;  /* 0x0000003c2c14723c */ /* 0x090fe20000041814 */
[----:B------:R-:W3:Y:S03]  /*9980*/  LDSM.16.MT88.4 R172, [R231+0x3100] ;  /* 0x00310000e7ac783b */ /* 0x000ee60000004200 */
[----:B------:R-:W-:Y:S02]  /*9990*/  FADD.FTZ R58, R160, R57 ;  /* 0x00000039a03a7221 */ /* 0x000fe40000010000 */
[----:B------:R-:W-:Y:S02]  /*99a0*/  FADD.FTZ R57, R161, R0 ;  /* 0x00000000a1397221 */ /* 0x000fe40000010000 */
[C---:B------:R-:W-:Y:S01]  /*99b0*/  HMMA.16816.F32.BF16 R24, R52.reuse, R60, R24 ;  /* 0x0000003c3418723c */ /* 0x040fe20000041818 */
[----:B------:R4:W-:Y:S03]  /*99c0*/  MUFU.EX2 R60, R3 ;  /* 0x00000003003c7308 */ /* 0x0009e60000000800 */
[----:B------:R-:W-:Y:S01]  /*99d0*/  FADD.FTZ R0, R186, R58 ;  /* 0x0000003aba007221 */ /* 0x000fe20000010000 */
[----:B------:R-:W-:Y:S01]  /*99e0*/  F2FP.BF16.PACK_AB R186, R113, R112 ;  /* 0x0000007071ba723e */ /* 0x000fe200000010ff */
[----:B------:R-:W-:Y:S02]  /*99f0*/  FADD.FTZ R57, R251, R57 ;  /* 0x00000039fb397221 */ /* 0x000fe40000010000 */
[-C--:B------:R-:W-:Y:S03]  /*9a00*/  HMMA.16816.F32.BF16 R28, R52, R62.reuse, R28 ;  /* 0x0000003e341c723c */ /* 0x080fe6000004181c */
[----:B------:R-:W5:Y:S01]  /*9a10*/  MUFU.EX2 R61, R110 ;  /* 0x0000006e003d7308 */ /* 0x000f620000000800 */
[----:B------:R-:W-:Y:S01]  /*9a20*/  FADD.FTZ R0, R184, R0 ;  /* 0x00000000b8007221 */ /* 0x000fe20000010000 */
[----:B------:R-:W-:Y:S01]  /*9a30*/  F2FP.BF16.PACK_AB R184, R101, R100 ;  /* 0x0000006465b8723e */ /* 0x000fe200000010ff */
[----:B------:R-:W-:Y:S02]  /*9a40*/  FADD.FTZ R57, R171, R57 ;  /* 0x00000039ab397221 */ /* 0x000fe40000010000 */
[C---:B------:R-:W-:Y:S04]  /*9a50*/  HMMA.16816.F32.BF16 R32, R44.reuse, R62, R32 ;  /* 0x0000003e2c20723c */ /* 0x040fe80000041820 */
[----:B------:R-:W-:Y:S04]  /*9a60*/  FADD.FTZ R0, R167, R0 ;  /* 0x00000000a7007221 */ /* 0x000fe80000010000 */
[-C--:B------:R-:W-:Y:S04]  /*9a70*/  HMMA.16816.F32.BF16 R36, R44, R68.reuse, R36 ;  /* 0x000000442c24723c */ /* 0x080fe80000041824 */
[----:B----4-:R-:W-:Y:S01]  /*9a80*/  FADD.FTZ R3, R187, R59 ;  /* 0x0000003bbb037221 */ /* 0x010fe20000010000 */
[----:B------:R-:W-:Y:S03]  /*9a90*/  F2FP.BF16.PACK_AB R187, R115, R114 ;  /* 0x0000007273bb723e */ /* 0x000fe600000010ff */
[C---:B------:R-:W-:Y:S04]  /*9aa0*/  HMMA.16816.F32.BF16 R48, R52.reuse, R68, R48 ;  /* 0x000000443430723c */ /* 0x040fe80000041830 */
[----:B------:R-:W-:Y:S01]  /*9ab0*/  FADD.FTZ R3, R185, R3 ;  /* 0x00000003b9037221 */ /* 0x000fe20000010000 */
[----:B------:R-:W-:Y:S03]  /*9ac0*/  F2FP.BF16.PACK_AB R185, R103, R102 ;  /* 0x0000006667b9723e */ /* 0x000fe600000010ff */
[-C--:B------:R-:W-:Y:S08]  /*9ad0*/  HMMA.16816.F32.BF16 R116, R52, R70.reuse, R116 ;  /* 0x000000463474723c */ /* 0x080ff00000041874 */
[C---:B------:R-:W-:Y:S08]  /*9ae0*/  HMMA.16816.F32.BF16 R120, R44.reuse, R70, R120 ;  /* 0x000000462c78723c */ /* 0x040ff00000041878 */
[-C--:B--2---:R-:W-:Y:S08]  /*9af0*/  HMMA.16816.F32.BF16 R124, R44, R64.reuse, R124 ;  /* 0x000000402c7c723c */ /* 0x084ff0000004187c */
[C---:B------:R-:W-:Y:S08]  /*9b00*/  HMMA.16816.F32.BF16 R128, R52.reuse, R64, R128 ;  /* 0x000000403480723c */ /* 0x040ff00000041880 */
[-C--:B------:R-:W-:Y:S07]  /*9b10*/  HMMA.16816.F32.BF16 R132, R52, R66.reuse, R132 ;  /* 0x000000423484723c */ /* 0x080fee0000041884 */
[----:B------:R-:W-:Y:S01]  /*9b20*/  FADD.FTZ R52, R202, R56 ;  /* 0x00000038ca347221 */ /* 0x000fe20000010000 */
[----:B------:R-:W-:Y:S04]  /*9b30*/  HMMA.16816.F32.BF16 R40, R44, R66, R40 ;  /* 0x000000422c28723c */ /* 0x000fe80000041828 */
[----:B------:R-:W-:Y:S03]  /*9b40*/  FADD.FTZ R52, R197, R52 ;  /* 0x00000034c5347221 */ /* 0x000fe60000010000 */
[----:B------:R-:W-:Y:S01]  /*9b50*/  F2FP.BF16.PACK_AB R44, R105, R104 ;  /* 0x00000068692c723e */ /* 0x000fe200000010ff */
[----:B------:R-:W-:Y:S01]  /*9b60*/  FADD.FTZ R53, R198, R52 ;  /* 0x00000034c6357221 */ /* 0x000fe20000010000 */
[-C--:B------:R-:W-:Y:S01]  /*9b70*/  HMMA.16816.F32.BF16 R148, R184, R156.reuse, R4 ;  /* 0x0000009cb894723c */ /* 0x080fe20000041804 */
[----:B------:R-:W2:Y:S04]  /*9b80*/  LDSM.16.MT88.4 R4, [R229+0x3100] ;  /* 0x00310000e504783b */ /* 0x000ea80000004200 */
[----:B------:R-:W-:Y:S01]  /*9b90*/  FADD.FTZ R52, R170, R3 ;  /* 0x00000003aa347221 */ /* 0x000fe20000010000 */
[----:B------:R-:W-:Y:S01]  /*9ba0*/  F2FP.BF16.PACK_AB R46, R109, R108 ;  /* 0x0000006c6d2e723e */ /* 0x000fe200000010ff */
[----:B------:R-:W-:Y:S01]  /*9bb0*/  FADD.FTZ R3, R199, R53 ;  /* 0x00000035c7037221 */ /* 0x000fe20000010000 */
[----:B-1----:R-:W-:Y:S04]  /*9bc0*/  F2FP.BF16.PACK_AB R45, R107, R106 ;  /* 0x0000006a6b2d723e */ /* 0x002fe800000010ff */
[----:B------:R-:W-:Y:S01]  /*9bd0*/  FADD.FTZ R3, R200, R3 ;  /* 0x00000003c8037221 */ /* 0x000fe20000010000 */
[----:B-----5:R-:W-:Y:S07]  /*9be0*/  F2FP.BF16.PACK_AB R47, R60, R61 ;  /* 0x0000003d3c2f723e */ /* 0x020fee00000010ff */
[C---:B------:R-:W-:Y:S07]  /*9bf0*/  HMMA.16816.F32.BF16 R144, R44.reuse, R156, R8 ;  /* 0x0000009c2c90723c */ /* 0x040fee0000041808 */
[----:B------:R-:W-:Y:S01]  /*9c00*/  FADD.FTZ R8, R166, R57 ;  /* 0x00000039a6087221 */ /* 0x000fe20000010000 */
[-C--:B------:R-:W-:Y:S04]  /*9c10*/  HMMA.16816.F32.BF16 R152, R44, R158.reuse, R12 ;  /* 0x0000009e2c98723c */ /* 0x080fe8000004180c */
[----:B------:R-:W-:Y:S02]  /*9c20*/  FADD.FTZ R9, R165, R52 ;  /* 0x00000034a5097221 */ /* 0x000fe40000010000 */
[----:B------:R-:W-:Y:S02]  /*9c30*/  FADD.FTZ R8, R252, R8 ;  /* 0x00000008fc087221 */ /* 0x000fe40000010000 */
[----:B------:R-:W-:Y:S01]  /*9c40*/  FADD.FTZ R12, R164, R0 ;  /* 0x00000000a40c7221 */ /* 0x000fe20000010000 */
[C---:B------:R-:W-:Y:S04]  /*9c50*/  HMMA.16816.F32.BF16 R156, R184.reuse, R158, R16 ;  /* 0x0000009eb89c723c */ /* 0x040fe80000041810 */
[----:B------:R-:W-:Y:S02]  /*9c60*/  FADD.FTZ R0, R250, R9 ;  /* 0x00000009fa007221 */ /* 0x000fe40000010000 */
[----:B------:R-:W-:Y:S02]  /*9c70*/  FADD.FTZ R12, R226, R12 ;  /* 0x0000000ce20c7221 */ /* 0x000fe40000010000 */
[----:B------:R-:W-:Y:S01]  /*9c80*/  FADD.FTZ R11, R169, R8 ;  /* 0x00000008a90b7221 */ /* 0x000fe20000010000 */
[-C--:B---3--:R-:W-:Y:S03]  /*9c90*/  HMMA.16816.F32.BF16 R160, R184, R172.reuse, R20 ;  /* 0x000000acb8a0723c */ /* 0x088fe60000041814 */
        /* <DEDUP_REMOVED lines=9> */
[----:B------:R-:W-:Y:S01]  /*9d30*/  FADD.FTZ R14, R215, R3 ;  /* 0x00000003d70e7221 */ /* 0x000fe20000010000 */
[----:B------:R-:W1:Y:S01]  /*9d40*/  LDSM.16.MT88.4 R8, [R230+0x3100] ;  /* 0x00310000e608783b */ /* 0x000e620000004200 */
        /* <DEDUP_REMOVED lines=8> */
[----:B------:R-:W-:Y:S01]  /*9dd0*/  FADD.FTZ R15, R213, R12 ;  /* 0x0000000cd50f7221 */ /* 0x000fe20000010000 */
[-C--:B--2---:R-:W-:Y:S03]  /*9de0*/  HMMA.16816.F32.BF16 R176, R184, R4.reuse, R36 ;  /* 0x00000004b8b0723c */ /* 0x084fe60000041824 */
[----:B------:R-:W-:Y:S02]  /*9df0*/  FADD.FTZ R12, R181, R16 ;  /* 0x00000010b50c7221 */ /* 0x000fe40000010000 */
[----:B------:R-:W-:Y:S02]  /*9e00*/  FADD.FTZ R0, R208, R14 ;  /* 0x0000000ed0007221 */ /* 0x000fe40000010000 */
[----:B------:R-:W-:Y:S02]  /*9e10*/  FADD.FTZ R3, R212, R15 ;  /* 0x0000000fd4037221 */ /* 0x000fe40000010000 */
[----:B------:R-:W-:Y:S03]  /*9e20*/  FADD.FTZ R15, R182, R13 ;  /* 0x0000000db60f7221 */ /* 0x000fe60000010000 */
        /* <DEDUP_REMOVED lines=12> */
[----:B------:R-:W-:Y:S01]  /*9ef0*/  FADD.FTZ R12, R142, R3 ;  /* 0x000000038e0c7221 */ /* 0x000fe20000010000 */
[----:B------:R-:W-:Y:S01]  /*9f00*/  MOV R142, R2 ;  /* 0x00000002008e7202 */ /* 0x000fe20000000f00 */
        /* <DEDUP_REMOVED lines=48> */
[----:B------:R-:W-:Y:S01]  /*a210*/  STL [R1], R5 ;  /* 0x0000000501007387 */ /* 0x000fe20000100800 */
[----:B------:R-:W-:Y:S02]  /*a220*/  FADD.FTZ R3, R109, R3 ;  /* 0x000000036d037221 */ /* 0x000fe40000010000 */
[----:B------:R-:W-:Y:S01]  /*a230*/  FADD.FTZ R0, R61, R7 ;  /* 0x000000073d007221 */ /* 0x000fe20000010000 */
[----:B------:R-:W-:Y:S03]  /*a240*/  STL [R1+0x8], R4 ;  /* 0x0000080401007387 */ /* 0x000fe60000100800 */
[----:B------:R-:W-:Y:S01]  /*a250*/  FADD.FTZ R0, R60, R0 ;  /* 0x000000003c007221 */ /* 0x000fe20000010000 */
[----:B------:R1:W-:Y:S04]  /*a260*/  STL [R1+0x4], R3 ;  /* 0x0000040301007387 */ /* 0x0003e80000100800 */
[----:B------:R2:W-:Y:S01]  /*a270*/  STL [R1+0xc], R0 ;  /* 0x00000c0001007387 */ /* 0x0005e20000100800 */
[----:B-1----:R-:W-:Y:S02]  /*a280*/  MOV R3, R137 ;  /* 0x0000008900037202 */ /* 0x002fe40000000f00 */
[----:B--2---:R-:W-:Y:S01]  /*a290*/  MOV R0, R138 ;  /* 0x0000008a00007202 */ /* 0x004fe20000000f00 */
[----:B------:R-:W-:-:S05]  /*a2a0*/  @P0 BRA `(.L_x_33) ;  /* 0xffffc1c000000947 */ /* 0x000fca000383ffff */
.L_x_32:
[----:B------:R-:W2:Y:S04]  /*a2b0*/  LDL.LU R7, [R1] ;  /* 0x0000000001077983 */ /* 0x000ea80000300800 */
[----:B-1----:R-:W3:Y:S04]  /*a2c0*/  LDL.LU R4, [R1+0x8] ;  /* 0x0000080001047983 */ /* 0x002ee80000300800 */
[----:B------:R-:W4:Y:S04]  /*a2d0*/  LDL.LU R10, [R1+0x4] ;  /* 0x00000400010a7983 */ /* 0x000f280000300800 */
[----:B------:R-:W5:Y:S01]  /*a2e0*/  LDL.LU R9, [R1+0xc] ;  /* 0x00000c0001097983 */ /* 0x000f620000300800 */
[----:B------:R-:W-:-:S02]  /*a2f0*/  MOV R37, 0xff800000 ;  /* 0xff80000000257802 */ /* 0x000fc40000000f00 */
[----:B------:R-:W-:Y:S02]  /*a300*/  MOV R38, 0xff800000 ;  /* 0xff80000000267802 */ /* 0x000fe40000000f00 */
[----:B------:R-:W-:Y:S02]  /*a310*/  MOV R39, 0xff800000 ;  /* 0xff80000000277802 */ /* 0x000fe40000000f00 */
[----:B------:R-:W-:Y:S02]  /*a320*/  MOV R40, 0xff800000 ;  /* 0xff80000000287802 */ /* 0x000fe40000000f00 */
[----:B------:R-:W-:Y:S01]  /*a330*/  PLOP3.LUT P4, PT, PT, PT, PT, 0x8, 0x0 ;  /* 0x000000000000781c */ /* 0x000fe20003f8e170 */
[----:B--2---:R-:W1:Y:S04]  /*a340*/  SHFL.BFLY PT, R5, R7, 0x2, 0x1f ;  /* 0x0c401f0007057f89 */ /* 0x004e6800000e0000 */
[----:B---3--:R-:W2:Y:S04]  /*a350*/  SHFL.BFLY PT, R6, R4, 0x2, 0x1f ;  /* 0x0c401f0004067f89 */ /* 0x008ea800000e0000 */
[----:B-----5:R-:W3:Y:S01]  /*a360*/  SHFL.BFLY PT, R8, R9, 0x2, 0x1f ;  /* 0x0c401f0009087f89 */ /* 0x020ee200000e0000 */
[----:B-1----:R-:W-:-:S03]  /*a370*/  FADD.FTZ R5, R5, R7 ;  /* 0x0000000705057221 */ /* 0x002fc60000010000 */
[----:B----4-:R-:W1:Y:S01]  /*a380*/  SHFL.BFLY PT, R7, R10, 0x2, 0x1f ;  /* 0x0c401f000a077f89 */ /* 0x010e6200000e0000 */
[----:B--2---:R-:W-:-:S03]  /*a390*/  FADD.FTZ R6, R6, R4 ;  /* 0x0000000406067221 */ /* 0x004fc60000010000 */
[----:B------:R-:W2:Y:S04]  /*a3a0*/  SHFL.BFLY PT, R0, R5, 0x1, 0x1f ;  /* 0x0c201f0005007f89 */ /* 0x000ea800000e0000 */
[----:B------:R-:W4:Y:S01]  /*a3b0*/  SHFL.BFLY PT, R4, R6, 0x1, 0x1f ;  /* 0x0c201f0006047f89 */ /* 0x000f2200000e0000 */
[----:B---3--:R-:W-:-:S05]  /*a3c0*/  FADD.FTZ R8, R8, R9 ;  /* 0x0000000908087221 */ /* 0x008fca0000010000 */
[----:B------:R-:W3:Y:S01]  /*a3d0*/  SHFL.BFLY PT, R9, R8, 0x1, 0x1f ;  /* 0x0c201f0008097f89 */ /* 0x000ee200000e0000 */
[----:B-1----:R-:W-:Y:S02]  /*a3e0*/  FADD.FTZ R7, R7, R10 ;  /* 0x0000000a07077221 */ /* 0x002fe40000010000 */
[----:B--2---:R-:W-:-:S03]  /*a3f0*/  FADD.FTZ R5, R5, R0 ;  /* 0x0000000005057221 */ /* 0x004fc60000010000 */
[----:B------:R-:W1:Y:S01]  /*a400*/  SHFL.BFLY PT, R3, R7, 0x1, 0x1f ;  /* 0x0c201f0007037f89 */ /* 0x000e6200000e0000 */
[----:B------:R-:W-:Y:S01]  /*a410*/  MOV R0, RZ ;  /* 0x000000ff00007202 */ /* 0x000fe20000000f00 */
[----:B----4-:R-:W-:Y:S01]  /*a420*/  FADD.FTZ R6, R6, R4 ;  /* 0x0000000406067221 */ /* 0x010fe20000010000 */
[----:B------:R-:W-:Y:S02]  /*a430*/  FSETP.NE.FTZ.AND P3, PT, R5, RZ, PT ;  /* 0x000000ff0500720b */ /* 0x000fe40003f75000 */
[----:B------:R-:W-:Y:S02]  /*a440*/  MOV R4, RZ ;  /* 0x000000ff00047202 */ /* 0x000fe40000000f00 */
[----:B------:R-:W-:Y:S01]  /*a450*/  FSETP.NE.FTZ.AND P2, PT, R6, RZ, PT ;  /* 0x000000ff0600720b */ /* 0x000fe20003f55000 */
[----:B---3--:R-:W-:-:S05]  /*a460*/  FADD.FTZ R8, R9, R8 ;  /* 0x0000000809087221 */ /* 0x008fca0000010000 */
[----:B------:R-:W-:-:S03]  /*a470*/  FSETP.NE.FTZ.AND P0, PT, R8, RZ, PT ;  /* 0x000000ff0800720b */ /* 0x000fc60003f15000 */
[----:B------:R-:W2:Y:S01]  /*a480*/  @P3 MUFU.RCP R0, R5 ;  /* 0x0000000500003308 */ /* 0x000ea20000001000 */
[----:B-1----:R-:W-:Y:S01]  /*a490*/  FADD.FTZ R7, R7, R3 ;  /* 0x0000000307077221 */ /* 0x002fe20000010000 */
[----:B------:R-:W-:-:S06]  /*a4a0*/  MOV R3, RZ ;  /* 0x000000ff00037202 */ /* 0x000fcc0000000f00 */
[----:B------:R-:W-:Y:S01]  /*a4b0*/  @P2 MUFU.RCP R4, R6 ;  /* 0x0000000600042308 */ /* 0x000fe20000001000 */
[----:B------:R-:W-:Y:S01]  /*a4c0*/  FSETP.NE.FTZ.AND P1, PT, R7, RZ, PT ;  /* 0x000000ff0700720b */ /* 0x000fe20003f35000 */
[----:B--2---:R-:W-:-:S06]  /*a4d0*/  FMUL.FTZ R148, R0, R148 ;  /* 0x0000009400947220 */ /* 0x004fcc0000410000 */
[----:B------:R-:W-:Y:S01]  /*a4e0*/  @P2 MUFU.LG2 R9, R6 ;  /* 0x0000000600092308 */ /* 0x000fe20000000c00 */
[C---:B------:R-:W-:Y:S02]  /*a4f0*/  FMUL.FTZ R149, R0.reuse, R149 ;  /* 0x0000009500957220 */ /* 0x040fe40000410000 */
[C---:B------:R-:W-:Y:S02]  /*a500*/  FMUL.FTZ R156, R0.reuse, R156 ;  /* 0x0000009c009c7220 */ /* 0x040fe40000410000 */
[C---:B------:R-:W-:Y:S02]  /*a510*/  FMUL.FTZ R157, R0.reuse, R157 ;  /* 0x0000009d009d7220 */ /* 0x040fe40000410000 */
[C---:B------:R-:W-:Y:S01]  /*a520*/  FMUL.FTZ R160, R0.reuse, R160 ;  /* 0x000000a000a07220 */ /* 0x040fe20000410000 */
[----:B------:R-:W1:Y:S01]  /*a530*/  @P1 MUFU.RCP R3, R7 ;  /* 0x0000000700031308 */ /* 0x000e620000001000 */
[C---:B------:R-:W-:Y:S02]  /*a540*/  FMUL.FTZ R29, R0.reuse, R161 ;  /* 0x000000a1001d7220 */ /* 0x040fe40000410000 */
[----:B------:R-:W-:-:S02]  /*a550*/  FMUL.FTZ R172, R0, R172 ;  /* 0x000000ac00ac7220 */ /* 0x000fc40000410000 */
[C---:B------:R-:W-:Y:S02]  /*a560*/  FMUL.FTZ R14, R0.reuse, R173 ;  /* 0x000000ad000e7220 */ /* 0x040fe40000410000 */
[C---:B------:R-:W-:Y:S01]  /*a570*/  FMUL.FTZ R176, R0.reuse, R176 ;  /* 0x000000b000b07220 */ /* 0x040fe20000410000 */
[----:B------:R-:W-:Y:S01]  /*a580*/  @P3 MUFU.LG2 R11, R5 ;  /* 0x00000005000b3308 */ /* 0x000fe20000000c00 */
[C---:B------:R-:W-:Y:S02]  /*a590*/  FMUL.FTZ R25, R0.reuse, R177 ;  /* 0x000000b100197220 */ /* 0x040fe40000410000 */
[C---:B------:R-:W-:Y:S02]  /*a5a0*/  FMUL.FTZ R120, R0.reuse, R120 ;  /* 0x0000007800787220 */ /* 0x040fe40000410000 */
[C---:B------:R-:W-:Y:S02]  /*a5b0*/  FMUL.FTZ R21, R0.reuse, R121 ;  /* 0x0000007900157220 */ /* 0x040fe40000410000 */
[C---:B------:R-:W-:Y:S01]  /*a5c0*/  FMUL.FTZ R124, R0.reuse, R124 ;  /* 0x0000007c007c7220 */ /* 0x040fe20000410000 */
[----:B------:R-:W-:Y:S01]  /*a5d0*/  @P1 MUFU.LG2 R7, R7 ;  /* 0x0000000700071308 */ /* 0x000fe20000000c00 */
[----:B------:R-:W-:-:S02]  /*a5e0*/  FMUL.FTZ R19, R0, R125 ;  /* 0x0000007d00137220 */ /* 0x000fc40000410000 */
[C---:B------:R-:W-:Y:S02]  /*a5f0*/  FMUL.FTZ R184, R0.reuse, R184 ;  /* 0x000000b800b87220 */ /* 0x040fe40000410000 */
[----:B------:R-:W-:Y:S01]  /*a600*/  FMUL.FTZ R12, R0, R185 ;  /* 0x000000b9000c7220 */ /* 0x000fe20000410000 */
[----:B------:R-:W-:Y:S01]  /*a610*/  MOV R0, RZ ;  /* 0x000000ff00007202 */ /* 0x000fe20000000f00 */
[C---:B-1----:R-:W-:Y:S01]  /*a620*/  FMUL.FTZ R144, R3.reuse, R144 ;  /* 0x0000009003907220 */ /* 0x042fe20000410000 */
[----:B------:R-:W-:Y:S01]  /*a630*/  @P0 MUFU.LG2 R6, R8 ;  /* 0x0000000800060308 */ /* 0x000fe20000000c00 */
[C---:B------:R-:W-:Y:S02]  /*a640*/  FMUL.FTZ R34, R3.reuse, R145 ;  /* 0x0000009103227220 */ /* 0x040fe40000410000 */
[C---:B------:R-:W-:Y:S02]  /*a650*/  FMUL.FTZ R152, R3.reuse, R152 ;  /* 0x0000009803987220 */ /* 0x040fe40000410000 */
[----:B------:R-:W-:-:S02]  /*a660*/  FMUL.FTZ R33, R3, R153 ;  /* 0x0000009903217220 */ /* 0x000fc40000410000 */
[C---:B------:R-:W-:Y:S01]  /*a670*/  FMUL.FTZ R164, R3.reuse, R164 ;  /* 0x000000a403a47220 */ /* 0x040fe20000410000 */
[----:B------:R1:W2:Y:S01]  /*a680*/  @P0 MUFU.RCP R0, R8 ;  /* 0x0000000800000308 */ /* 0x0002a20000001000 */
[C---:B------:R-:W-:Y:S02]  /*a690*/  FMUL.FTZ R32, R3.reuse, R165 ;  /* 0x000000a503207220 */ /* 0x040fe40000410000 */
[C---:B------:R-:W-:Y:S02]  /*a6a0*/  FMUL.FTZ R168, R3.reuse, R168 ;  /* 0x000000a803a87220 */ /* 0x040fe40000410000 */
[C---:B------:R-:W-:Y:S02]  /*a6b0*/  FMUL.FTZ R31, R3.reuse, R169 ;  /* 0x000000a9031f7220 */ /* 0x040fe40000410000 */
[C---:B------:R-:W-:Y:S02]  /*a6c0*/  FMUL.FTZ R180, R3.reuse, R180 ;  /* 0x000000b403b47220 */ /* 0x040fe40000410000 */
[----:B------:R-:W-:-:S02]  /*a6d0*/  FMUL.FTZ R23, R3, R181 ;  /* 0x000000b503177220 */ /* 0x000fc40000410000 */
[C---:B------:R-:W-:Y:S02]  /*a6e0*/  FMUL.FTZ R116, R3.reuse, R116 ;  /* 0x0000007403747220 */ /* 0x040fe40000410000 */
[C---:B------:R-:W-:Y:S02]  /*a6f0*/  FMUL.FTZ R20, R3.reuse, R117 ;  /* 0x0000007503147220 */ /* 0x040fe40000410000 */
[C---:B------:R-:W-:Y:S01]  /*a700*/  FMUL.FTZ R128, R3.reuse, R128 ;  /* 0x0000008003807220 */ /* 0x040fe20000410000 */
[----:B-1----:R-:W-:Y:S01]  /*a710*/  @P0 MOV R8, 0x3f317218 ;  /* 0x3f31721800080802 */ /* 0x002fe20000000f00 */
[C---:B------:R-:W-:Y:S02]  /*a720*/  FMUL.FTZ R13, R3.reuse, R129 ;  /* 0x00000081030d7220 */ /* 0x040fe40000410000 */
[C---:B------:R-:W-:Y:S02]  /*a730*/  FMUL.FTZ R132, R3.reuse, R132 ;  /* 0x0000008403847220 */ /* 0x040fe40000410000 */
[----:B------:R-:W-:Y:S01]  /*a740*/  FMUL.FTZ R133, R3, R133 ;  /* 0x0000008503857220 */ /* 0x000fe20000410000 */
[----:B------:R-:W-:Y:S01]  /*a750*/  @P2 MOV R3, 0x3f317218 ;  /* 0x3f31721800032802 */ /* 0x000fe20000000f00 */
        /* <DEDUP_REMOVED lines=16> */
[----:B------:R-:W-:Y:S01]  /*a860*/  @P3 MOV R4, 0x3f317218 ;  /* 0x3f31721800043802 */ /* 0x000fe20000000f00 */
[C---:B--2---:R-:W-:Y:S02]  /*a870*/  FMUL.FTZ R146, R0.reuse, R146 ;  /* 0x0000009200927220 */ /* 0x044fe40000410000 */
        /* <DEDUP_REMOVED lines=14> */
[----:B------:R-:W-:Y:S01]  /*a960*/  FMUL.FTZ R135, R0, R135 ;  /* 0x0000008700877220 */ /* 0x000fe20000410000 */
[----:B------:R-:W-:Y:S01]  /*a970*/  @P1 MOV R0, 0x3f317218 ;  /* 0x3f31721800001802 */ /* 0x000fe20000000f00 */
[----:B------:R-:W-:Y:S02]  /*a980*/  @P2 FMUL.FTZ R5, R3, c[0x0][0x2d0] ;  /* 0x0000b40003052a20 */ /* 0x000fe40000410000 */
[----:B------:R-:W-:Y:S02]  /*a990*/  @P3 FMUL.FTZ R10, R4, c[0x0][0x2d0] ;  /* 0x0000b400040a3a20 */ /* 0x000fe40000410000 */
[----:B------:R-:W-:Y:S02]  /*a9a0*/  @P1 FMUL.FTZ R3, R0, c[0x0][0x2d0] ;  /* 0x0000b40000031a20 */ /* 0x000fe40000410000 */
[----:B------:R-:W-:Y:S02]  /*a9b0*/  @P3 FMUL.FTZ R11, R11, 0.69314718246459960938 ;  /* 0x3f3172180b0b3820 */ /* 0x000fe40000410000 */
[----:B------:R-:W-:-:S02]  /*a9c0*/  @P2 FMUL.FTZ R9, R9, 0.69314718246459960938 ;  /* 0x3f31721809092820 */ /* 0x000fc40000410000 */
[----:B------:R-:W-:Y:S02]  /*a9d0*/  @P1 FMUL.FTZ R7, R7, 0.69314718246459960938 ;  /* 0x3f31721807071820 */ /* 0x000fe40000410000 */
[----:B------:R-:W-:Y:S02]  /*a9e0*/  @P0 FMUL.FTZ R4, R6, 0.69314718246459960938 ;  /* 0x3f31721806040820 */ /* 0x000fe40000410000 */
[----:B------:R-:W-:Y:S02]  /*a9f0*/  @P0 FMUL.FTZ R0, R8, c[0x0][0x2d0] ;  /* 0x0000b40008000a20 */ /* 0x000fe40000410000 */
[----:B------:R-:W-:Y:S02]  /*aa00*/  @P3 FFMA.FTZ R37, R10, R138, R11 ;  /* 0x0000008a0a253223 */ /* 0x000fe4000001000b */
[----:B------:R-:W-:Y:S02]  /*aa10*/  @P2 FFMA.FTZ R38, R5, R137, R9 ;  /* 0x0000008905262223 */ /* 0x000fe40000010009 */
[----:B------:R-:W-:-:S02]  /*aa20*/  @P1 FFMA.FTZ R39, R3, R136, R7 ;  /* 0x0000008803271223 */ /* 0x000fc40000010007 */
[----:B------:R-:W-:Y:S02]  /*aa30*/  @P0 FFMA.FTZ R40, R0, R2, R4 ;  /* 0x0000000200280223 */ /* 0x000fe40000010004 */
.L_x_16:
[----:B-1----:R-:W-:Y:S05]  /*aa40*/  @P4 BRA `(.L_x_34) ;  /* 0x0000131000004947 */ /* 0x002fea0003800000 */
[----:B------:R-:W2:Y:S01]  /*aa50*/  LDL R43, [R1+0x10] ;  /* 0x00001000012b7983 */ /* 0x000ea20000100800 */
[----:B------:R-:W-:Y:S01]  /*aa60*/  IMAD.MOV.U32 R6, RZ, RZ, -0x10 ;  /* 0xfffffff0ff067424 */ /* 0x000fe200078e00ff */
[----:B------:R-:W-:Y:S02]  /*aa70*/  F2FP.BF16.PACK_AB R5, R149, R148 ;  /* 0x000000949505723e */ /* 0x000fe400000010ff */
[----:B------:R-:W1:Y:S01]  /*aa80*/  S2R R41, SR_TID.X ;  /* 0x0000000000297919 */ /* 0x000e620000002100 */
[----:B------:R-:W-:Y:S02]  /*aa90*/  F2FP.BF16.PACK_AB R7, R151, R150 ;  /* 0x000000969707723e */ /* 0x000fe400000010ff */
[----:B------:R-:W-:Y:S02]  /*aaa0*/  F2FP.BF16.PACK_AB R8, R157, R156 ;  /* 0x0000009c9d08723e */ /* 0x000fe400000010ff */
[----:B------:R-:W-:Y:S02]  /*aab0*/  F2FP.BF16.PACK_AB R30, R30, R158 ;  /* 0x0000009e1e1e723e */ /* 0x000fe400000010ff */
[----:B------:R-:W-:-:S02]  /*aac0*/  F2FP.BF16.PACK_AB R34, R34, R144 ;  /* 0x000000902222723e */ /* 0x000fc400000010ff */
[----:B------:R-:W-:Y:S02]  /*aad0*/  F2FP.BF16.PACK_AB R146, R147, R146 ;  /* 0x000000929392723e */ /* 0x000fe400000010ff */
[----:B------:R-:W-:Y:S02]  /*aae0*/  F2FP.BF16.PACK_AB R33, R33, R152 ;  /* 0x000000982121723e */ /* 0x000fe400000010ff */
[----:B------:R-:W-:Y:S02]  /*aaf0*/  F2FP.BF16.PACK_AB R154, R155, R154 ;  /* 0x0000009a9b9a723e */ /* 0x000fe400000010ff */
[----:B------:R-:W-:Y:S02]  /*ab00*/  F2FP.BF16.PACK_AB R29, R29, R160 ;  /* 0x000000a01d1d723e */ /* 0x000fe400000010ff */
[----:B------:R-:W-:Y:S02]  /*ab10*/  F2FP.BF16.PACK_AB R28, R28, R162 ;  /* 0x000000a21c1c723e */ /* 0x000fe400000010ff */
[----:B------:R-:W-:-:S02]  /*ab20*/  F2FP.BF16.PACK_AB R14, R14, R172 ;  /* 0x000000ac0e0e723e */ /* 0x000fc400000010ff */
[----:B------:R-:W-:Y:S02]  /*ab30*/  F2FP.BF16.PACK_AB R26, R26, R174 ;  /* 0x000000ae1a1a723e */ /* 0x000fe400000010ff */
[----:B------:R-:W-:Y:S02]  /*ab40*/  F2FP.BF16.PACK_AB R32, R32, R164 ;  /* 0x000000a42020723e */ /* 0x000fe400000010ff */
[----:B-1----:R-:W-:Y:S02]  /*ab50*/  SHF.R.S32.HI R42, RZ, 0x1f, R41 ;  /* 0x0000001fff2a7819 */ /* 0x002fe40000011429 */
[----:B------:R-:W-:Y:S02]  /*ab60*/  F2FP.BF16.PACK_AB R166, R167, R166 ;  /* 0x000000a6a7a6723e */ /* 0x000fe400000010ff */
[CC--:B------:R-:W-:Y:S02]  /*ab70*/  LEA.HI R2, R42.reuse, R41.reuse, RZ, 0x2 ;  /* 0x000000292a027211 */ /* 0x0c0fe400078f10ff */
[----:B------:R-:W-:-:S02]  /*ab80*/  LEA.HI R36, R42, R41, RZ, 0x5 ;  /* 0x000000292a247211 */ /* 0x000fc400078f28ff */
[--C-:B------:R-:W-:Y:S02]  /*ab90*/  SHF.R.S32.HI R4, RZ, 0x2, R2.reuse ;  /* 0x00000002ff047819 */ /* 0x100fe40000011402 */
[----:B------:R-:W-:Y:S02]  /*aba0*/  SHF.R.S32.HI R0, RZ, 0x1f, R2 ;  /* 0x0000001fff007819 */ /* 0x000fe40000011402 */
[----:B------:R-:W-:Y:S02]  /*abb0*/  SHF.R.S32.HI R35, RZ, 0x5, R36 ;  /* 0x00000005ff237819 */ /* 0x000fe40000011424 */
[----:B------:R-:W-:Y:S02]  /*abc0*/  LEA.HI R0, R0, R4, RZ, 0x3 ;  /* 0x0000000400007211 */ /* 0x000fe400078f18ff */
[----:B------:R-:W-:Y:S02]  /*abd0*/  F2FP.BF16.PACK_AB R31, R31, R168 ;  /* 0x000000a81f1f723e */ /* 0x000fe400000010ff */
[----:B------:R-:W-:-:S02]  /*abe0*/  LOP3.LUT R0, R0, 0xfffffff8, RZ, 0xc0, !PT ;  /* 0xfffffff800007812 */ /* 0x000fc400078ec0ff */
[----:B------:R-:W-:Y:S02]  /*abf0*/  F2FP.BF16.PACK_AB R170, R171, R170 ;  /* 0x000000aaabaa723e */ /* 0x000fe400000010ff */
[----:B------:R-:W-:Y:S01]  /*ac00*/  F2FP.BF16.PACK_AB R25, R25, R176 ;  /* 0x000000b01919723e */ /* 0x000fe200000010ff */
[----:B------:R-:W-:Y:S01]  /*ac10*/  IMAD.IADD R4, R4, 0x1, -R0 ;  /* 0x0000000104047824 */ /* 0x000fe200078e0a00 */
[----:B------:R-:W-:Y:S02]  /*ac20*/  LOP3.LUT R0, R2, 0xfffffffc, RZ, 0xc0, !PT ;  /* 0xfffffffc02007812 */ /* 0x000fe400078ec0ff */
[----:B------:R-:W-:Y:S01]  /*ac30*/  F2FP.BF16.PACK_AB R24, R24, R178 ;  /* 0x000000b21818723e */ /* 0x000fe200000010ff */
[C---:B------:R-:W-:Y:S01]  /*ac40*/  IMAD.SHL.U32 R2, R4.reuse, 0x40, RZ ;  /* 0x0000004004027824 */ /* 0x040fe200078e00ff */
[----:B------:R-:W-:Y:S01]  /*ac50*/  LOP3.LUT R3, R4, 0x1, RZ, 0xc0, !PT ;  /* 0x0000000104037812 */ /* 0x000fe200078ec0ff */
[----:B------:R-:W-:Y:S01]  /*ac60*/  IMAD.IADD R18, R41, 0x1, -R0 ;  /* 0x0000000129127824 */ /* 0x000fe200078e0a00 */
[----:B------:R-:W-:-:S02]  /*ac70*/  F2FP.BF16.PACK_AB R21, R21, R120 ;  /* 0x000000781515723e */ /* 0x000fc400000010ff */
[----:B------:R-:W-:Y:S01]  /*ac80*/  LOP3.LUT R2, R2, 0x1c0, RZ, 0xc0, !PT ;  /* 0x000001c002027812 */ /* 0x000fe200078ec0ff */
[----:B------:R-:W-:Y:S01]  /*ac90*/  IMAD R0, R35, 0x200, R18 ;  /* 0x0000020023007824 */ /* 0x000fe200078e0212 */
[----:B------:R-:W-:Y:S02]  /*aca0*/  ISETP.NE.U32.AND P0, PT, R3, 0x1, PT ;  /* 0x000000010300780c */ /* 0x000fe40003f05070 */
[----:B------:R-:W-:Y:S02]  /*acb0*/  LEA.HI R2, R2, R2, RZ, 0x1d ;  /* 0x0000000202027211 */ /* 0x000fe400078fe8ff */
[----:B------:R-:W-:Y:S02]  /*acc0*/  R2P PR, R4, 0x6 ;  /* 0x0000000604007804 */ /* 0x000fe40000000000 */
[----:B------:R-:W-:Y:S01]  /*acd0*/  SEL R6, R6, 0x10, !P0 ;  /* 0x0000001006067807 */ /* 0x000fe20004000000 */
[----:B------:R-:W-:Y:S01]  /*ace0*/  IMAD.U32 R2, R0, 0x2, R2 ;  /* 0x0000000200027824 */ /* 0x000fe200078e0002 */
[----:B------:R-:W-:-:S02]  /*acf0*/  F2FP.BF16.PACK_AB R17, R123, R122 ;  /* 0x0000007a7b11723e */ /* 0x000fc400000010ff */
[----:B------:R-:W-:Y:S01]  /*ad00*/  F2FP.BF16.PACK_AB R23, R23, R180 ;  /* 0x000000b41717723e */ /* 0x000fe200000010ff */
[----:B------:R-:W-:Y:S01]  /*ad10*/  IMAD.SHL.U32 R2, R2, 0x2, RZ ;  /* 0x0000000202027824 */ /* 0x000fe200078e00ff */
[----:B------:R-:W-:Y:S01]  /*ad20*/  BAR.SYNC.DEFER_BLOCKING 0x1, 0x80 ;  /* 0x0042000000007b1d */ /* 0x000fe20000010000 */
[----:B------:R-:W-:Y:S02]  /*ad30*/  F2FP.BF16.PACK_AB R22, R22, R182 ;  /* 0x000000b61616723e */ /* 0x000fe400000010ff */
[C---:B------:R-:W-:Y:S01]  /*ad40*/  IMAD.IADD R3, R2.reuse, 0x1, R6 ;  /* 0x0000000102037824 */ /* 0x040fe200078e0206 */
[C---:B------:R-:W-:Y:S02]  /*ad50*/  IADD3 R4, R2.reuse, 0x80, RZ ;  /* 0x0000008002047810 */ /* 0x040fe40007ffe0ff */
[----:B------:R-:W-:Y:S02]  /*ad60*/  IADD3 R0, R2, 0xc0, RZ ;  /* 0x000000c002007810 */ /* 0x000fe40007ffe0ff */
[----:B------:R-:W-:-:S02]  /*ad70*/  @P2 IADD3 R0, R4, -0x40, RZ ;  /* 0xffffffc004002810 */ /* 0x000fc40007ffe0ff */
[----:B------:R-:W-:Y:S02]  /*ad80*/  F2FP.BF16.PACK_AB R20, R20, R116 ;  /* 0x000000741414723e */ /* 0x000fe400000010ff */
[----:B------:R-:W-:Y:S02]  /*ad90*/  F2FP.BF16.PACK_AB R27, R27, R118 ;  /* 0x000000761b1b723e */ /* 0x000fe400000010ff */
[----:B------:R-:W-:Y:S02]  /*ada0*/  F2FP.BF16.PACK_AB R19, R19, R124 ;  /* 0x0000007c1313723e */ /* 0x000fe400000010ff */
[----:B------:R-:W-:Y:S02]  /*adb0*/  F2FP.BF16.PACK_AB R16, R16, R126 ;  /* 0x0000007e1010723e */ /* 0x000fe400000010ff */
[----:B------:R-:W-:Y:S02]  /*adc0*/  F2FP.BF16.PACK_AB R12, R12, R184 ;  /* 0x000000b80c0c723e */ /* 0x000fe400000010ff */
[----:B------:R-:W-:-:S02]  /*add0*/  F2FP.BF16.PACK_AB R11, R187, R186 ;  /* 0x000000babb0b723e */ /* 0x000fc400000010ff */
[----:B------:R-:W-:Y:S01]  /*ade0*/  F2FP.BF16.PACK_AB R13, R13, R128 ;  /* 0x000000800d0d723e */ /* 0x000fe200000010ff */
[----:B------:R1:W-:Y:S01]  /*adf0*/  STS [R2+0x80], R5 ;  /* 0x0000800502007388 */ /* 0x0003e20000000800 */
[----:B------:R-:W-:Y:S02]  /*ae00*/  F2FP.BF16.PACK_AB R15, R15, R130 ;  /* 0x000000820f0f723e */ /* 0x000fe400000010ff */
[----:B------:R-:W-:Y:S01]  /*ae10*/  F2FP.BF16.PACK_AB R10, R133, R132 ;  /* 0x00000084850a723e */ /* 0x000fe200000010ff */
[----:B------:R-:W-:Y:S01]  /*ae20*/  STS [R2+0x480], R7 ;  /* 0x0004800702007388 */ /* 0x000fe20000000800 */
[----:B------:R-:W-:Y:S02]  /*ae30*/  F2FP.BF16.PACK_AB R9, R135, R134 ;  /* 0x000000868709723e */ /* 0x000fe400000010ff */
[----:B------:R-:W-:Y:S01]  /*ae40*/  ISETP.NE.U32.AND P0, PT, RZ, c[0x0][0x500], PT ;  /* 0x00014000ff007a0c */ /* 0x000fe20003f05070 */
[----:B------:R3:W-:Y:S03]  /*ae50*/  STS [R3+0x80], R8 ;  /* 0x0000800803007388 */ /* 0x0007e60000000800 */
[----:B------:R-:W-:Y:S01]  /*ae60*/  ISETP.NE.AND.EX P0, PT, RZ, c[0x0][0x504], PT, P0 ;  /* 0x00014100ff007a0c */ /* 0x000fe20003f05300 */
[----:B------:R-:W-:Y:S04]  /*ae70*/  STS [R3+0x480], R30 ;  /* 0x0004801e03007388 */ /* 0x000fe80000000800 */
[----:B------:R-:W-:Y:S04]  /*ae80*/  STS [R2+0x2080], R34 ;  /* 0x0020802202007388 */ /* 0x000fe80000000800 */
[----:B------:R4:W-:Y:S04]  /*ae90*/  STS [R2+0x2480], R146 ;  /* 0x0024809202007388 */ /* 0x0009e80000000800 */
[----:B------:R-:W-:Y:S01]  /*aea0*/  STS [R3+0x2080], R33 ;  /* 0x0020802103007388 */ /* 0x000fe20000000800 */
[----:B-1----:R-:W-:-:S03]  /*aeb0*/  IMAD.MOV.U32 R5, RZ, RZ, 0x20 ;  /* 0x00000020ff057424 */ /* 0x002fc600078e00ff */
[----:B------:R1:W-:Y:S02]  /*aec0*/  STS [R3+0x2480], R154 ;  /* 0x0024809a03007388 */ /* 0x0003e40000000800 */
[----:B---3--:R-:W-:Y:S02]  /*aed0*/  SEL R8, R5, 0xffffffe0, !P1 ;  /* 0xffffffe005087807 */ /* 0x008fe40004800000 */
[----:B------:R-:W-:-:S03]  /*aee0*/  ISETP.NE.U32.AND P1, PT, RZ, c[0x0][0x508], PT ;  /* 0x00014200ff007a0c */ /* 0x000fc60003f25070 */
[----:B------:R-:W-:Y:S01]  /*aef0*/  IMAD.IADD R5, R2, 0x1, R8 ;  /* 0x0000000102057824 */ /* 0x000fe200078e0208 */
[----:B------:R-:W-:Y:S01]  /*af00*/  ISETP.NE.AND.EX P1, PT, RZ, c[0x0][0x50c], PT, P1 ;  /* 0x00014300ff007a0c */ /* 0x000fe20003f25310 */
[----:B------:R-:W-:-:S03]  /*af10*/  IMAD.IADD R4, R8, 0x1, R3 ;  /* 0x0000000108047824 */ /* 0x000fc600078e0203 */
[----:B------:R-:W-:Y:S01]  /*af20*/  STS [R5+0x80], R29 ;  /* 0x0000801d05007388 */ /* 0x000fe20000000800 */
[----:B----4-:R-:W-:-:S03]  /*af30*/  IADD3 R2, R8, 0x400, R0 ;  /* 0x0000040008027810 */ /* 0x010fc60007ffe000 */
[----:B------:R-:W-:Y:S02]  /*af40*/  STS [R5+0x480], R28 ;  /* 0x0004801c05007388 */ /* 0x000fe40000000800 */
[C---:B------:R-:W-:Y:S02]  /*af50*/  IMAD.IADD R7, R6.reuse, 0x1, R2 ;  /* 0x0000000106077824 */ /* 0x040fe400078e0202 */
[----:B------:R-:W-:Y:S01]  /*af60*/  STS [R4+0x80], R14 ;  /* 0x0000800e04007388 */ /* 0x000fe20000000800 */
[----:B------:R-:W-:-:S03]  /*af70*/  IMAD.IADD R2, R6, 0x1, R0 ;  /* 0x0000000106027824 */ /* 0x000fc600078e0200 */
[----:B------:R-:W-:Y:S01]  /*af80*/  STS [R4+0x480], R26 ;  /* 0x0004801a04007388 */ /* 0x000fe20000000800 */
[----:B-1----:R-:W-:-:S03]  /*af90*/  IMAD.IADD R3, R8, 0x1, R2 ;  /* 0x0000000108037824 */ /* 0x002fc600078e0202 */
[----:B------:R-:W-:Y:S04]  /*afa0*/  STS [R5+0x2080], R32 ;  /* 0x0020802005007388 */ /* 0x000fe80000000800 */
[----:B------:R-:W-:Y:S04]  /*afb0*/  STS [R5+0x2480], R166 ;  /* 0x002480a605007388 */ /* 0x000fe80000000800 */
[----:B------:R-:W-:Y:S04]  /*afc0*/  STS [R4+0x2080], R31 ;  /* 0x0020801f04007388 */ /* 0x000fe80000000800 */
[----:B------:R-:W-:Y:S04]  /*afd0*/  STS [R4+0x2480], R170 ;  /* 0x002480aa04007388 */ /* 0x000fe80000000800 */
[----:B------:R-:W-:Y:S04]  /*afe0*/  STS [R0], R25 ;  /* 0x0000001900007388 */ /* 0x000fe80000000800 */
[----:B------:R-:W-:Y:S04]  /*aff0*/  STS [R0+0x400], R24 ;  /* 0x0004001800007388 */ /* 0x000fe80000000800 */
[----:B------:R-:W-:Y:S04]  /*b000*/  STS [R2], R21 ;  /* 0x0000001502007388 */ /* 0x000fe80000000800 */
[----:B------:R-:W-:Y:S04]  /*b010*/  STS [R2+0x400], R17 ;  /* 0x0004001102007388 */ /* 0x000fe80000000800 */
[----:B------:R-:W-:Y:S04]  /*b020*/  STS [R0+0x2000], R23 ;  /* 0x0020001700007388 */ /* 0x000fe80000000800 */
[----:B------:R1:W-:Y:S04]  /*b030*/  STS [R0+0x2400], R22 ;  /* 0x0024001600007388 */ /* 0x0003e80000000800 */
[----:B------:R-:W-:Y:S04]  /*b040*/  STS [R2+0x2000], R20 ;  /* 0x0020001402007388 */ /* 0x000fe80000000800 */
[----:B------:R3:W-:Y:S01]  /*b050*/  STS [R2+0x2400], R27 ;  /* 0x0024001b02007388 */ /* 0x0007e20000000800 */
[----:B-1----:R-:W-:-:S05]  /*b060*/  IMAD.IADD R0, R8, 0x1, R0 ;  /* 0x0000000108007824 */ /* 0x002fca00078e0200 */
[----:B------:R-:W-:Y:S01]  /*b070*/  STS [R0], R19 ;  /* 0x0000001300007388 */ /* 0x000fe20000000800 */
[----:B---3--:R-:W-:-:S03]  /*b080*/  IMAD.MOV.U32 R2, RZ, RZ, 0x4 ;  /* 0x00000004ff027424 */ /* 0x008fc600078e00ff */
[----:B------:R-:W-:Y:S04]  /*b090*/  STS [R0+0x400], R16 ;  /* 0x0004001000007388 */ /* 0x000fe80000000800 */
[----:B------:R-:W-:Y:S04]  /*b0a0*/  STS [R3], R12 ;  /* 0x0000000c03007388 */ /* 0x000fe80000000800 */
[----:B------:R-:W-:Y:S04]  /*b0b0*/  STS [R7], R11 ;  /* 0x0000000b07007388 */ /* 0x000fe80000000800 */
[----:B------:R-:W-:Y:S04]  /*b0c0*/  STS [R0+0x2000], R13 ;  /* 0x0020000d00007388 */ /* 0x000fe80000000800 */
[----:B------:R1:W-:Y:S04]  /*b0d0*/  STS [R0+0x2400], R15 ;  /* 0x0024000f00007388 */ /* 0x0003e80000000800 */
[----:B------:R3:W-:Y:S04]  /*b0e0*/  STS [R3+0x2000], R10 ;  /* 0x0020000a03007388 */ /* 0x0007e80000000800 */
[----:B------:R4:W-:Y:S01]  /*b0f0*/  STS [R7+0x2000], R9 ;  /* 0x0020000907007388 */ /* 0x0009e20000000800 */
[----:B--2---:R-:W-:-:S03]  /*b100*/  IMAD.WIDE R4, R43, R2, c[0x0][0x500] ;  /* 0x000140002b047625 */ /* 0x004fc600078e0202 */
[----:B------:R-:W-:Y:S06]  /*b110*/  BAR.SYNC.DEFER_BLOCKING 0x1, 0x80 ;  /* 0x0042000000007b1d */ /* 0x000fec0000010000 */
[----:B-1----:R-:W2:Y:S01]  /*b120*/  @P0 LDG.E R0, [R4.64] ;  /* 0x0000000804000981 */ /* 0x002ea2000c1e1900 */
[----:B------:R-:W-:Y:S02]  /*b130*/  IMAD.MOV.U32 R17, RZ, RZ, c[0x0][0x388] ;  /* 0x0000e200ff117624 */ /* 0x000fe400078e00ff */
[----:B---3--:R-:W-:-:S05]  /*b140*/  @P1 IMAD.WIDE R2, R43, R2, c[0x0][0x508] ;  /* 0x000142002b021625 */ /* 0x008fca00078e0202 */
[----:B------:R1:W5:Y:S02]  /*b150*/  @P1 LDG.E R17, [R2.64] ;  /* 0x0000000802111981 */ /* 0x000364000c1e1900 */
[----:B-1----:R-:W-:Y:S02]  /*b160*/  CS2R R2, SRZ ;  /* 0x0000000000027805 */ /* 0x002fe4000001ff00 */
[--C-:B--2---:R-:W-:Y:S01]  /*b170*/  @P0 SHF.R.S32.HI R3, RZ, 0x1f, R0.reuse ;  /* 0x0000001fff030819 */ /* 0x104fe20000011400 */
[----:B------:R-:W-:Y:S01]  /*b180*/  @P0 IMAD.MOV.U32 R2, RZ, RZ, R0 ;  /* 0x000000ffff020224 */ /* 0x000fe200078e0000 */
[----:B------:R-:W-:Y:S05]  /*b190*/  @P1 BRA `(.L_x_35) ;  /* 0x0000004000001947 */ /* 0x000fea0003800000 */
[----:B----4-:R-:W-:Y:S05]  /*b1a0*/  @!P0 BRA `(.L_x_35) ;  /* 0x0000003000008947 */ /* 0x010fea0003800000 */
[----:B------:R-:W2:Y:S04]  /*b1b0*/  LDG.E R6, [R4.64] ;  /* 0x0000000804067981 */ /* 0x000ea8000c1e1900 */
[----:B------:R-:W2:Y:S02]  /*b1c0*/  LDG.E R0, [R4.64+0x4] ;  /* 0x0000040804007981 */ /* 0x000ea4000c1e1900 */
[----:B--2--5:R-:W-:-:S02]  /*b1d0*/  IADD3 R17, -R6, R0, RZ ;  /* 0x0000000006117210 */ /* 0x024fc40007ffe1ff */
.L_x_35:
[----:B----4-:R-:W-:Y:S01]  /*b1e0*/  IMAD.MOV.U32 R4, RZ, RZ, c[0x0][0x4e8] ;  /* 0x00013a00ff047624 */ /* 0x010fe200078e00ff */
[----:B------:R-:W-:Y:S01]  /*b1f0*/  LEA.HI R6, R18, R18, RZ, 0x1 ;  /* 0x0000001212067211 */ /* 0x000fe200078f08ff */
[----:B------:R-:W1:Y:S01]  /*b200*/  S2R R19, SR_CTAID.Y ;  /* 0x0000000000137919 */ /* 0x000e620000002600 */
[----:B------:R-:W-:Y:S01]  /*b210*/  LEA.HI R20, R42, R41, RZ, 0x3 ;  /* 0x000000292a147211 */ /* 0x000fe200078f18ff */
[----:B------:R-:W-:Y:S01]  /*b220*/  IMAD R7, R3, c[0x0][0x3a0], RZ ;  /* 0x0000e80003077a24 */ /* 0x000fe200078e02ff */
[----:B------:R-:W-:Y:S01]  /*b230*/  LOP3.LUT R0, R6, 0x1ffffffe, RZ, 0xc0, !PT ;  /* 0x1ffffffe06007812 */ /* 0x000fe200078ec0ff */
[----:B------:R-:W2:Y:S01]  /*b240*/  S2R R23, SR_CTAID.X ;  /* 0x0000000000177919 */ /* 0x000ea20000002500 */
[----:B------:R-:W-:Y:S01]  /*b250*/  ISETP.NE.AND P2, PT, R4, 0x1, PT ;  /* 0x000000010400780c */ /* 0x000fe20003f45270 */
[----:B------:R-:W-:Y:S01]  /*b260*/  IMAD.SHL.U32 R8, R6, 0x20, RZ ;  /* 0x0000002006087824 */ /* 0x000fe200078e00ff */
[----:B------:R-:W-:Y:S01]  /*b270*/  LOP3.LUT R4, R36, 0xffffffe0, RZ, 0xc0, !PT ;  /* 0xffffffe024047812 */ /* 0x000fe200078ec0ff */
[----:B------:R-:W-:Y:S01]  /*b280*/  IMAD.IADD R10, R18, 0x1, -R0 ;  /* 0x00000001120a7824 */ /* 0x000fe200078e0a00 */
[----:B------:R-:W-:Y:S01]  /*b290*/  SHF.R.S32.HI R9, RZ, 0x1f, R35 ;  /* 0x0000001fff097819 */ /* 0x000fe20000011423 */
[----:B------:R-:W-:Y:S01]  /*b2a0*/  IMAD R6, R2, c[0x0][0x3a4], R7 ;  /* 0x0000e90002067a24 */ /* 0x000fe200078e0207 */
[----:B------:R-:W-:Y:S01]  /*b2b0*/  LOP3.LUT R5, R20, 0xfffffff8, RZ, 0xc0, !PT ;  /* 0xfffffff814057812 */ /* 0x000fe200078ec0ff */
[----:B------:R-:W-:Y:S01]  /*b2c0*/  IMAD.IADD R0, R41, 0x1, -R4 ;  /* 0x0000000129007824 */ /* 0x000fe200078e0a04 */
[----:B------:R-:W-:-:S02]  /*b2d0*/  LEA.HI R9, R9, R35, RZ, 0x2 ;  /* 0x0000002309097211 */ /* 0x000fc400078f10ff */
[----:B------:R-:W-:Y:S01]  /*b2e0*/  LOP3.LUT R8, R8, 0xffffffc0, RZ, 0xc0, !PT ;  /* 0xffffffc008087812 */ /* 0x000fe200078ec0ff */
[----:B------:R-:W-:Y:S01]  /*b2f0*/  IMAD.IADD R13, R41, 0x1, -R5 ;  /* 0x00000001290d7824 */ /* 0x000fe200078e0a05 */
[----:B------:R-:W-:Y:S01]  /*b300*/  SHF.R.S32.HI R11, RZ, 0x1f, R0 ;  /* 0x0000001fff0b7819 */ /* 0x000fe20000011400 */
[----:B------:R-:W-:Y:S01]  /*b310*/  IMAD.WIDE.U32 R4, R2, c[0x0][0x3a0], RZ ;  /* 0x0000e80002047a25 */ /* 0x000fe200078e00ff */
[----:B------:R-:W-:Y:S02]  /*b320*/  LOP3.LUT R9, R9, 0xffffffc, RZ, 0xc0, !PT ;  /* 0x0ffffffc09097812 */ /* 0x000fe400078ec0ff */
[----:B------:R-:W-:Y:S01]  /*b330*/  LEA.HI R7, R11, R0, RZ, 0x2 ;  /* 0x000000000b077211 */ /* 0x000fe200078f10ff */
[----:B------:R-:W-:Y:S01]  /*b340*/  IMAD.IADD R5, R5, 0x1, R6 ;  /* 0x0000000105057824 */ /* 0x000fe200078e0206 */
[----:B------:R-:W-:Y:S01]  /*b350*/  LOP3.LUT P1, RZ, R0, 0x3, RZ, 0xc0, !PT ;  /* 0x0000000300ff7812 */ /* 0x000fe2000782c0ff */
[----:B------:R-:W-:Y:S01]  /*b360*/  IMAD.IADD R0, R35, 0x1, -R9 ;  /* 0x0000000123007824 */ /* 0x000fe200078e0a09 */
[----:B------:R-:W-:Y:S01]  /*b370*/  SHF.R.S32.HI R6, RZ, 0x2, R7 ;  /* 0x00000002ff067819 */ /* 0x000fe20000011407 */
[----:B------:R-:W-:Y:S01]  /*b380*/  IMAD R8, R10, 0x8, R8 ;  /* 0x000000080a087824 */ /* 0x000fe200078e0208 */
[----:B-1----:R-:W-:Y:S01]  /*b390*/  SHF.R.S32.HI R7, RZ, 0x1f, R19 ;  /* 0x0000001fff077819 */ /* 0x002fe20000011413 */
[----:B------:R-:W-:Y:S01]  /*b3a0*/  IMAD.WIDE.U32 R14, R19, c[0x0][0x490], R2 ;  /* 0x00012400130e7a25 */ /* 0x000fe200078e0002 */
[----:B------:R-:W-:-:S02]  /*b3b0*/  SHF.R.S32.HI R20, RZ, 0x3, R20 ;  /* 0x00000003ff147819 */ /* 0x000fc40000011414 */
[----:B------:R-:W-:Y:S01]  /*b3c0*/  LEA.HI R22, R42, R41, RZ, 0x6 ;  /* 0x000000292a167211 */ /* 0x000fe200078f30ff */
[----:B------:R-:W-:Y:S02]  /*b3d0*/  IMAD R16, R0, 0x10, R6 ;  /* 0x0000001000107824 */ /* 0x000fe400078e0206 */
[C---:B------:R-:W-:Y:S02]  /*b3e0*/  IMAD R9, R7.reuse, c[0x0][0x490], RZ ;  /* 0x0001240007097a24 */ /* 0x040fe400078e02ff */
[----:B------:R-:W-:Y:S02]  /*b3f0*/  IMAD.IADD R0, R16, 0x1, R8 ;  /* 0x0000000110007824 */ /* 0x000fe400078e0208 */
[----:B------:R-:W-:Y:S02]  /*b400*/  IMAD R12, R7, c[0x0][0x3e8], RZ ;  /* 0x0000fa00070c7a24 */ /* 0x000fe400078e02ff */
[----:B------:R-:W-:Y:S02]  /*b410*/  IMAD.SHL.U32 R7, R20, 0x40, RZ ;  /* 0x0000004014077824 */ /* 0x000fe400078e00ff */
[----:B--2---:R-:W-:-:S02]  /*b420*/  IMAD R6, R23, 0x80, R0 ;  /* 0x0000008017067824 */ /* 0x004fc400078e0200 */
[----:B------:R-:W-:Y:S01]  /*b430*/  IMAD R9, R19, c[0x0][0x494], R9 ;  /* 0x0001250013097a24 */ /* 0x000fe200078e0209 */
[----:B------:R-:W-:Y:S01]  /*b440*/  LOP3.LUT R7, R7, 0x1c0, RZ, 0xc0, !PT ;  /* 0x000001c007077812 */ /* 0x000fe200078ec0ff */
[----:B------:R-:W-:Y:S02]  /*b450*/  IMAD.SHL.U32 R8, R13, 0x8, RZ ;  /* 0x000000080d087824 */ /* 0x000fe400078e00ff */
[----:B------:R-:W-:-:S03]  /*b460*/  @P2 IMAD.HI.U32 R10, R6, c[0x0][0x4ec], RZ ;  /* 0x00013b00060a2a27 */ /* 0x000fc600078e00ff */
[----:B------:R-:W-:Y:S01]  /*b470*/  LOP3.LUT R11, R7, 0x38, R8, 0xf8, !PT ;  /* 0x00000038070b7812 */ /* 0x000fe200078ef808 */
[----:B------:R-:W-:Y:S01]  /*b480*/  IMAD.WIDE.U32 R2, R19, c[0x0][0x3e8], R4 ;  /* 0x0000fa0013027a25 */ /* 0x000fe200078e0004 */
[----:B------:R-:W-:Y:S02]  /*b490*/  SHF.R.U32.HI R7, RZ, 0x3, R7 ;  /* 0x00000003ff077819 */ /* 0x000fe40000011607 */
[----:B------:R-:W-:Y:S01]  /*b4a0*/  ISETP.GE.AND P6, PT, R8, c[0x0][0x3c8], PT ;  /* 0x0000f20008007a0c */ /* 0x000fe20003fc6270 */
[----:B------:R-:W-:Y:S01]  /*b4b0*/  IMAD.IADD R5, R15, 0x1, R9 ;  /* 0x000000010f057824 */ /* 0x000fe200078e0209 */
[----:B------:R-:W-:Y:S01]  /*b4c0*/  SHF.R.S32.HI R9, RZ, 0x1f, R43 ;  /* 0x0000001fff097819 */ /* 0x000fe2000001142b */
[----:B------:R-:W-:Y:S01]  /*b4d0*/  IMAD.MOV.U32 R0, RZ, RZ, R6 ;  /* 0x000000ffff007224 */ /* 0x000fe200078e0006 */
[----:B------:R-:W-:Y:S01]  /*b4e0*/  @P2 SHF.R.U32.HI R0, RZ, c[0x0][0x4f0], R10 ;  /* 0x00013c00ff002a19 */ /* 0x000fe2000001160a */
[----:B------:R-:W-:Y:S01]  /*b4f0*/  IMAD R12, R19, c[0x0][0x3ec], R12 ;  /* 0x0000fb00130c7a24 */ /* 0x000fe200078e020c */
[----:B------:R-:W-:Y:S01]  /*b500*/  SEL R9, R9, RZ, !P0 ;  /* 0x000000ff09097207 */ /* 0x000fe20004000000 */
[----:B------:R-:W-:Y:S01]  /*b510*/  IMAD.MOV.U32 R4, RZ, RZ, R14 ;  /* 0x000000ffff047224 */ /* 0x000fe200078e000e */
[----:B------:R-:W-:Y:S01]  /*b520*/  SEL R10, R43, RZ, !P0 ;  /* 0x000000ff2b0a7207 */ /* 0x000fe20004000000 */
[----:B------:R-:W-:Y:S01]  /*b530*/  IMAD.IADD R3, R3, 0x1, R12 ;  /* 0x0000000103037824 */ /* 0x000fe200078e020c */
[----:B------:R-:W-:Y:S01]  /*b540*/  LOP3.LUT R21, R11, R7, RZ, 0x3c, !PT ;  /* 0x000000070b157212 */ /* 0x000fe200078e3cff */
[----:B------:R-:W-:Y:S01]  /*b550*/  IMAD R7, R13, 0x10, R20 ;  /* 0x000000100d077824 */ /* 0x000fe200078e0214 */
[----:B------:R-:W-:Y:S01]  /*b560*/  SHF.R.S32.HI R53, RZ, 0x1f, R8 ;  /* 0x0000001fff357819 */ /* 0x000fe20000011408 */
[----:B------:R-:W-:-:S02]  /*b570*/  IMAD.MOV R12, RZ, RZ, -R0 ;  /* 0x000000ffff0c7224 */ /* 0x000fc400078e0a00 */
[----:B------:R-:W-:Y:S02]  /*b580*/  IMAD R13, R9, c[0x0][0x498], RZ ;  /* 0x00012600090d7a24 */ /* 0x000fe400078e02ff */
[----:B------:R-:W-:-:S04]  /*b590*/  IMAD.WIDE.U32 R4, R10, c[0x0][0x498], R4 ;  /* 0x000126000a047a25 */ /* 0x000fc800078e0004 */
[----:B------:R-:W-:Y:S01]  /*b5a0*/  IMAD R11, R23, 0x80, R7 ;  /* 0x00000080170b7824 */ /* 0x000fe200078e0207 */
[----:B------:R-:W-:Y:S01]  /*b5b0*/  IADD3 R4, P0, R0, R4, RZ ;  /* 0x0000000400047210 */ /* 0x000fe20007f1e0ff */
[----:B------:R-:W-:Y:S02]  /*b5c0*/  IMAD R7, R12, c[0x0][0x4e8], R6 ;  /* 0x00013a000c077a24 */ /* 0x000fe400078e0206 */
[----:B------:R-:W-:Y:S01]  /*b5d0*/  IMAD R12, R10, c[0x0][0x49c], R13 ;  /* 0x000127000a0c7a24 */ /* 0x000fe200078e020d */
[----:B------:R-:W-:Y:S01]  /*b5e0*/  SHF.R.S32.HI R13, RZ, 0x1f, R0 ;  /* 0x0000001fff0d7819 */ /* 0x000fe20000011400 */
[----:B------:R-:W-:Y:S01]  /*b5f0*/  IMAD R0, R9, c[0x0][0x3f0], RZ ;  /* 0x0000fc0009007a24 */ /* 0x000fe200078e02ff */
[----:B------:R-:W-:Y:S01]  /*b600*/  SHF.R.S32.HI R9, RZ, 0x1f, R7 ;  /* 0x0000001fff097819 */ /* 0x000fe20000011407 */
[----:B------:R-:W-:Y:S01]  /*b610*/  @P2 IMAD.HI.U32 R14, R11, c[0x0][0x4ec], RZ ;  /* 0x00013b000b0e2a27 */ /* 0x000fe200078e00ff */
[----:B------:R-:W-:-:S03]  /*b620*/  IADD3.X R5, R13, R5, R12, P0, !PT ;  /* 0x000000050d057210 */ /* 0x000fc600007fe40c */
[----:B------:R-:W-:Y:S02]  /*b630*/  IMAD R12, R10, c[0x0][0x3f4], R0 ;  /* 0x0000fd000a0c7a24 */ /* 0x000fe400078e0200 */
[----:B------:R-:W-:Y:S02]  /*b640*/  IMAD R0, R9, c[0x0][0x488], RZ ;  /* 0x0001220009007a24 */ /* 0x000fe400078e02ff */
[----:B------:R-:W-:Y:S01]  /*b650*/  IMAD.MOV.U32 R6, RZ, RZ, R11 ;  /* 0x000000ffff067224 */ /* 0x000fe200078e000b */
[----:B------:R-:W-:Y:S01]  /*b660*/  @P2 SHF.R.U32.HI R6, RZ, c[0x0][0x4f0], R14 ;  /* 0x00013c00ff062a19 */ /* 0x000fe2000001160e */
[----:B------:R-:W-:-:S04]  /*b670*/  IMAD.WIDE.U32 R4, R7, c[0x0][0x488], R4 ;  /* 0x0001220007047a25 */ /* 0x000fc800078e0004 */
[----:B------:R-:W-:Y:S01]  /*b680*/  IMAD R9, R7, c[0x0][0x48c], R0 ;  /* 0x0001230007097a24 */ /* 0x000fe200078e0200 */
[----:B------:R-:W-:Y:S01]  /*b690*/  LEA R7, P0, R4, c[0x0][0x450], 0x2 ;  /* 0x0001140004077a11 */ /* 0x000fe200078010ff */
[----:B------:R-:W-:Y:S01]  /*b6a0*/  IMAD.WIDE.U32 R2, R10, c[0x0][0x3f0], R2 ;  /* 0x0000fc000a027a25 */ /* 0x000fe200078e0002 */
[----:B------:R-:W-:-:S03]  /*b6b0*/  SHF.R.S32.HI R10, RZ, 0x1f, R6 ;  /* 0x0000001fff0a7819 */ /* 0x000fc60000011406 */
[----:B------:R-:W-:Y:S01]  /*b6c0*/  IMAD.IADD R5, R5, 0x1, R9 ;  /* 0x0000000105057824 */ /* 0x000fe200078e0209 */
[----:B------:R-:W-:Y:S01]  /*b6d0*/  SHFL.IDX PT, R14, R7, 0x1, 0x1c1f ;  /* 0x003c1f00070e7f89 */ /* 0x000fe200000e0000 */
[----:B------:R-:W-:Y:S02]  /*b6e0*/  IMAD R0, R10, c[0x0][0x3e0], RZ ;  /* 0x0000f8000a007a24 */ /* 0x000fe400078e02ff */
[----:B------:R-:W-:Y:S01]  /*b6f0*/  IMAD.MOV R18, RZ, RZ, -R6 ;  /* 0x000000ffff127224 */ /* 0x000fe200078e0a06 */
[----:B------:R-:W-:Y:S01]  /*b700*/  LEA.HI.X R4, R4, c[0x0][0x454], R5, 0x2, P0 ;  /* 0x0001150004047a11 */ /* 0x000fe200000f1405 */
[----:B------:R-:W-:Y:S01]  /*b710*/  IMAD R9, R6, c[0x0][0x3e4], R0 ;  /* 0x0000f90006097a24 */ /* 0x000fe200078e0200 */
[----:B------:R-:W-:Y:S01]  /*b720*/  SHFL.IDX PT, R10, R7, 0x3, 0x1c1f ;  /* 0x007c1f00070a7f89 */ /* 0x000fe200000e0000 */
[----:B------:R-:W-:Y:S02]  /*b730*/  IMAD.IADD R3, R3, 0x1, R12 ;  /* 0x0000000103037824 */ /* 0x000fe400078e020c */
[----:B-----5:R-:W-:Y:S01]  /*b740*/  IMAD R0, R17, c[0x0][0x4e8], RZ ;  /* 0x00013a0011007a24 */ /* 0x020fe200078e02ff */
[----:B------:R-:W-:Y:S01]  /*b750*/  SHFL.IDX PT, R15, R4, 0x1, 0x1c1f ;  /* 0x003c1f00040f7f89 */ /* 0x000fe200000e0000 */
[----:B------:R-:W-:-:S02]  /*b760*/  IMAD R5, R23, 0x80, R16 ;  /* 0x0000008017057824 */ /* 0x000fc400078e0210 */
[----:B------:R-:W-:Y:S01]  /*b770*/  IMAD R18, R18, c[0x0][0x4e8], R11 ;  /* 0x00013a0012127a24 */ /* 0x000fe200078e020b */
[----:B------:R-:W-:Y:S01]  /*b780*/  SHFL.IDX PT, R16, R7, RZ, 0x1c1f ;  /* 0x001c1fff07107589 */ /* 0x000fe200000e0000 */
[----:B------:R-:W-:Y:S01]  /*b790*/  IMAD.WIDE.U32 R2, R6, c[0x0][0x3e0], R2 ;  /* 0x0000f80006027a25 */ /* 0x000fe200078e0002 */
[-C--:B------:R-:W-:Y:S02]  /*b7a0*/  ISETP.GE.OR P4, PT, R5, R0.reuse, P1 ;  /* 0x000000000500720c */ /* 0x080fe40000f86670 */
[----:B------:R-:W1:Y:S01]  /*b7b0*/  SHFL.IDX PT, R17, R4, RZ, 0x1c1f ;  /* 0x001c1fff04117589 */ /* 0x000e6200000e0000 */
[----:B------:R-:W-:Y:S01]  /*b7c0*/  SHF.R.S32.HI R6, RZ, 0x1f, R18 ;  /* 0x0000001fff067819 */ /* 0x000fe20000011412 */
[----:B------:R-:W-:Y:S01]  /*b7d0*/  IMAD.IADD R3, R3, 0x1, R9 ;  /* 0x0000000103037824 */ /* 0x000fe200078e0209 */
[----:B------:R-:W-:Y:S01]  /*b7e0*/  IADD3 R9, R5, 0x8, RZ ;  /* 0x0000000805097810 */ /* 0x000fe20007ffe0ff */
[----:B------:R2:W-:Y:S02]  /*b7f0*/  SHFL.IDX PT, R12, R7, 0x2, 0x1c1f ;  /* 0x005c1f00070c7f89 */ /* 0x0005e400000e0000 */
[----:B------:R-:W-:Y:S01]  /*b800*/  IMAD R6, R6, c[0x0][0x3d8], RZ ;  /* 0x0000f60006067a24 */ /* 0x000fe200078e02ff */
[----:B------:R-:W-:Y:S01]  /*b810*/  ISETP.GE.OR P3, PT, R9, R0, P1 ;  /* 0x000000000900720c */ /* 0x000fe20000f66670 */
[----:B------:R-:W3:Y:S01]  /*b820*/  SHFL.IDX PT, R13, R4, 0x2, 0x1c1f ;  /* 0x005c1f00040d7f89 */ /* 0x000ee200000e0000 */
[----:B------:R-:W-:-:S02]  /*b830*/  IMAD.SHL.U32 R9, R22, 0x8, RZ ;  /* 0x0000000816097824 */ /* 0x000fc400078e00ff */
[C---:B------:R-:W-:Y:S01]  /*b840*/  IMAD R19, R18.reuse, c[0x0][0x3dc], R6 ;  /* 0x0000f70012137a24 */ /* 0x040fe200078e0206 */
[----:B------:R4:W3:Y:S04]  /*b850*/  SHFL.IDX PT, R11, R4, 0x3, 0x1c1f ;  /* 0x007c1f00040b7f89 */ /* 0x0008e800000e0000 */
[----:B-1----:R-:W-:Y:S01]  /*b860*/  @!P4 ST.E [R16.64], R37 ;  /* 0x000000251000c985 */ /* 0x002fe2000c101908 */
[----:B--2---:R-:W-:Y:S01]  /*b870*/  IMAD.WIDE.U32 R6, R18, c[0x0][0x3d8], R2 ;  /* 0x0000f60012067a25 */ /* 0x004fe200078e0002 */
[----:B------:R-:W-:Y:S02]  /*b880*/  IADD3 R18, R5, 0x48, RZ ;  /* 0x0000004805127810 */ /* 0x000fe40007ffe0ff */
[----:B------:R-:W-:Y:S01]  /*b890*/  @!P3 ST.E [R14.64], R38 ;  /* 0x000000260e00b985 */ /* 0x000fe2000c101908 */
[----:B------:R-:W-:-:S02]  /*b8a0*/  IMAD.IADD R3, R7, 0x1, R19 ;  /* 0x0000000107037824 */ /* 0x000fc400078e0213 */
[----:B------:R-:W-:Y:S01]  /*b8b0*/  IMAD R2, R23, 0x80, R20 ;  /* 0x0000008017027824 */ /* 0x000fe200078e0214 */
[----:B----4-:R-:W-:Y:S02]  /*b8c0*/  IADD3 R4, R5, 0x40, RZ ;  /* 0x0000004005047810 */ /* 0x010fe40007ffe0ff */
[----:B------:R-:W-:Y:S02]  /*b8d0*/  LOP3.LUT R5, R21, 0x7ffffe00, R9, 0xf8, !PT ;  /* 0x7ffffe0015057812 */ /* 0x000fe400078ef809 */
[-C--:B------:R-:W-:Y:S02]  /*b8e0*/  ISETP.GE.OR P2, PT, R4, R0.reuse, P1 ;  /* 0x000000000400720c */ /* 0x080fe40000f46670 */
[----:B------:R-:W-:Y:S01]  /*b8f0*/  LEA R4, P0, R6, c[0x0][0x380], 0x1 ;  /* 0x0000e00006047a11 */ /* 0x000fe200078008ff */
[----:B------:R-:W-:Y:S01]  /*b900*/  IMAD.SHL.U32 R5, R5, 0x2, RZ ;  /* 0x0000000205057824 */ /* 0x000fe200078e00ff */
[-C--:B------:R-:W-:Y:S02]  /*b910*/  ISETP.GE.OR P1, PT, R18, R0.reuse, P1 ;  /* 0x000000001200720c */ /* 0x080fe40000f26670 */
[----:B------:R-:W-:Y:S01]  /*b920*/  LEA.HI.X R3, R6, c[0x0][0x384], R3, 0x1, P0 ;  /* 0x0000e10006037a11 */ /* 0x000fe200000f0c03 */
[----:B------:R-:W-:Y:S01]  /*b930*/  SHFL.IDX PT, R7, R4, 0x1, 0x181f ;  /* 0x00381f0004077f89 */ /* 0x000fe200000e0000 */
[----:B------:R-:W-:-:S02]  /*b940*/  ISETP.GE.OR P3, PT, R2, R0, P6 ;  /* 0x000000000200720c */ /* 0x000fc40003766670 */
[C---:B------:R-:W-:Y:S01]  /*b950*/  IADD3 R6, R2.reuse, 0x10, RZ ;  /* 0x0000001002067810 */ /* 0x040fe20007ffe0ff */
[----:B------:R-:W-:Y:S01]  /*b960*/  SHFL.IDX PT, R9, R3, RZ, 0x181f ;  /* 0x00181fff03097589 */ /* 0x000fe200000e0000 */
[C---:B------:R-:W-:Y:S02]  /*b970*/  IADD3 R32, R2.reuse, 0x40, RZ ;  /* 0x0000004002207810 */ /* 0x040fe40007ffe0ff */
[----:B------:R-:W-:Y:S01]  /*b980*/  IADD3 R54, R2, 0x60, RZ ;  /* 0x0000006002367810 */ /* 0x000fe20007ffe0ff */
[----:B---3--:R-:W-:Y:S01]  /*b990*/  @!P2 ST.E [R12.64], R39 ;  /* 0x000000270c00a985 */ /* 0x008fe2000c101908 */
[-C--:B------:R-:W-:Y:S02]  /*b9a0*/  ISETP.GE.OR P2, PT, R6, R0.reuse, P6 ;  /* 0x000000000600720c */ /* 0x080fe40003746670 */
[----:B------:R-:W-:Y:S01]  /*b9b0*/  IADD3 R6, R2, 0x20, RZ ;  /* 0x0000002002067810 */ /* 0x000fe20007ffe0ff */
[----:B------:R-:W1:Y:S04]  /*b9c0*/  SHFL.IDX PT, R12, R4, RZ, 0x181f ;  /* 0x00181fff040c7589 */ /* 0x000e6800000e0000 */
[----:B------:R2:W-:Y:S01]  /*b9d0*/  @!P1 ST.E [R10.64], R40 ;  /* 0x000000280a009985 */ /* 0x0005e2000c101908 */
[----:B------:R-:W-:-:S02]  /*b9e0*/  ISETP.GE.OR P1, PT, R6, R0, P6 ;  /* 0x000000000600720c */ /* 0x000fc40003726670 */
[----:B------:R-:W-:Y:S01]  /*b9f0*/  IADD3 R6, R2, 0x30, RZ ;  /* 0x0000003002067810 */ /* 0x000fe20007ffe0ff */
[----:B------:R-:W-:Y:S03]  /*ba00*/  LDS.128 R24, [R5+0x80] ;  /* 0x0000800005187984 */ /* 0x000fe60000000c00 */
[----:B------:R-:W-:Y:S01]  /*ba10*/  ISETP.GE.OR P0, PT, R6, R0, P6 ;  /* 0x000000000600720c */ /* 0x000fe20003706670 */
[----:B------:R-:W3:Y:S04]  /*ba20*/  SHFL.IDX PT, R11, R3, 0x1, 0x181f ;  /* 0x00381f00030b7f89 */ /* 0x000ee800000e0000 */
[----:B------:R-:W4:Y:S04]  /*ba30*/  SHFL.IDX PT, R14, R4, 0x2, 0x181f ;  /* 0x00581f00040e7f89 */ /* 0x000f2800000e0000 */
[----:B------:R-:W4:Y:S04]  /*ba40*/  SHFL.IDX PT, R44, R3, 0x2, 0x181f ;  /* 0x00581f00032c7f89 */ /* 0x000f2800000e0000 */
[----:B------:R-:W4:Y:S01]  /*ba50*/  SHFL.IDX PT, R15, R4, 0x3, 0x181f ;  /* 0x00781f00040f7f89 */ /* 0x000f2200000e0000 */
[----:B-1----:R-:W-:-:S03]  /*ba60*/  @!P3 LEA R12, P5, R8, R12, 0x1 ;  /* 0x0000000c080cb211 */ /* 0x002fc600078a08ff */
[----:B------:R-:W-:Y:S01]  /*ba70*/  LDS.128 R20, [R5+0x880] ;  /* 0x0008800005147984 */ /* 0x000fe20000000c00 */
[----:B------:R-:W-:Y:S02]  /*ba80*/  @!P3 LEA.HI.X R13, R8, R9, R53, 0x1, P5 ;  /* 0x00000009080db211 */ /* 0x000fe400028f0c35 */
[----:B------:R-:W-:Y:S01]  /*ba90*/  ISETP.GE.OR P5, PT, R32, R0, P6 ;  /* 0x000000002000720c */ /* 0x000fe200037a6670 */
[----:B------:R-:W-:Y:S01]  /*baa0*/  LDS.128 R16, [R5+0x1080] ;  /* 0x0010800005107984 */ /* 0x000fe20000000c00 */
[----:B--2---:R-:W-:-:S03]  /*bab0*/  @!P2 LEA R10, P4, R8, R7, 0x1 ;  /* 0x00000007080aa211 */ /* 0x004fc600078808ff */
[----:B------:R-:W1:Y:S01]  /*bac0*/  SHFL.IDX PT, R45, R3, 0x3, 0x181f ;  /* 0x00781f00032d7f89 */ /* 0x000e6200000e0000 */
[----:B---3--:R-:W-:-:S03]  /*bad0*/  @!P2 LEA.HI.X R11, R8, R11, R53, 0x1, P4 ;  /* 0x0000000b080ba211 */ /* 0x008fc600020f0c35 */
[----:B------:R-:W2:Y:S01]  /*bae0*/  LDS.128 R28, [R5+0x1880] ;  /* 0x00188000051c7984 */ /* 0x000ea20000000c00 */
[----:B----4-:R-:W-:-:S03]  /*baf0*/  @!P1 LEA R6, P4, R8, R14, 0x1 ;  /* 0x0000000e08069211 */ /* 0x010fc600078808ff */
[----:B------:R-:W-:Y:S01]  /*bb00*/  LDS.128 R32, [R5+0x2080] ;  /* 0x0020800005207984 */ /* 0x000fe20000000c00 */
[--C-:B------:R-:W-:Y:S02]  /*bb10*/  @!P1 LEA.HI.X R7, R8, R44, R53.reuse, 0x1, P4 ;  /* 0x0000002c08079211 */ /* 0x100fe400020f0c35 */
[----:B------:R-:W-:Y:S01]  /*bb20*/  IADD3 R44, R2, 0x50, RZ ;  /* 0x00000050022c7810 */ /* 0x000fe20007ffe0ff */
[----:B------:R-:W-:Y:S01]  /*bb30*/  LDS.128 R36, [R5+0x2880] ;  /* 0x0028800005247984 */ /* 0x000fe20000000c00 */
[----:B------:R-:W-:Y:S02]  /*bb40*/  @!P0 LEA R14, P4, R8, R15, 0x1 ;  /* 0x0000000f080e8211 */ /* 0x000fe400078808ff */
[----:B------:R-:W-:Y:S01]  /*bb50*/  IADD3 R2, R2, 0x70, RZ ;  /* 0x0000007002027810 */ /* 0x000fe20007ffe0ff */
[----:B------:R-:W-:Y:S04]  /*bb60*/  LDS.128 R40, [R5+0x3080] ;  /* 0x0030800005287984 */ /* 0x000fe80000000c00 */
[----:B------:R-:W3:Y:S04]  /*bb70*/  SHFL.IDX PT, R48, R4, 0x4, 0x181f ;  /* 0x00981f0004307f89 */ /* 0x000ee800000e0000 */
[----:B------:R-:W4:Y:S01]  /*bb80*/  SHFL.IDX PT, R9, R4, 0x5, 0x181f ;  /* 0x00b81f0004097f89 */ /* 0x000f2200000e0000 */
[----:B-1----:R-:W-:-:S02]  /*bb90*/  @!P0 LEA.HI.X R15, R8, R45, R53, 0x1, P4 ;  /* 0x0000002d080f8211 */ /* 0x002fc400020f0c35 */
[-C--:B------:R-:W-:Y:S01]  /*bba0*/  ISETP.GE.OR P4, PT, R44, R0.reuse, P6 ;  /* 0x000000002c00720c */ /* 0x080fe20003786670 */
[----:B------:R-:W-:Y:S04]  /*bbb0*/  SHFL.IDX PT, R49, R4, 0x6, 0x181f ;  /* 0x00d81f0004317f89 */ /* 0x000fe800000e0000 */
[----:B------:R-:W1:Y:S04]  /*bbc0*/  SHFL.IDX PT, R52, R3, 0x4, 0x181f ;  /* 0x00981f0003347f89 */ /* 0x000e6800000e0000 */
[----:B------:R-:W1:Y:S04]  /*bbd0*/  SHFL.IDX PT, R51, R3, 0x5, 0x181f ;  /* 0x00b81f0003337f89 */ /* 0x000e6800000e0000 */
[----:B------:R-:W1:Y:S04]  /*bbe0*/  SHFL.IDX PT, R50, R3, 0x6, 0x181f ;  /* 0x00d81f0003327f89 */ /* 0x000e6800000e0000 */
[----:B------:R-:W1:Y:S04]  /*bbf0*/  LDS.128 R44, [R5+0x3880] ;  /* 0x00388000052c7984 */ /* 0x000e680000000c00 */
[----:B------:R3:W-:Y:S01]  /*bc00*/  @!P3 ST.E.128 [R12.64], R24 ;  /* 0x000000180c00b985 */ /* 0x0007e2000c101d08 */
[----:B------:R-:W-:-:S02]  /*bc10*/  ISETP.GE.OR P3, PT, R54, R0, P6 ;  /* 0x000000003600720c */ /* 0x000fc40003766670 */
[----:B------:R-:W-:Y:S01]  /*bc20*/  ISETP.GE.OR P6, PT, R2, R0, P6 ;  /* 0x000000000200720c */ /* 0x000fe200037c6670 */
[----:B------:R4:W-:Y:S04]  /*bc30*/  @!P2 ST.E.128 [R10.64], R20 ;  /* 0x000000140a00a985 */ /* 0x0009e8000c101d08 */
[----:B------:R1:W-:Y:S04]  /*bc40*/  @!P1 ST.E.128 [R6.64], R16 ;  /* 0x0000001006009985 */ /* 0x0003e8000c101d08 */
[----:B--2---:R2:W-:Y:S04]  /*bc50*/  @!P0 ST.E.128 [R14.64], R28 ;  /* 0x0000001c0e008985 */ /* 0x0045e8000c101d08 */
[----:B------:R-:W1:Y:S04]  /*bc60*/  SHFL.IDX PT, R4, R4, 0x7, 0x181f ;  /* 0x00f81f0004047f89 */ /* 0x000e6800000e0000 */
[----:B------:R-:W2:Y:S01]  /*bc70*/  SHFL.IDX PT, R3, R3, 0x7, 0x181f ;  /* 0x00f81f0003037f89 */ /* 0x000ea200000e0000 */
[----:B---3--:R-:W-:-:S02]  /*bc80*/  @!P5 LEA R12, P2, R8, R48, 0x1 ;  /* 0x00000030080cd211 */ /* 0x008fc400078408ff */
[C---:B----4-:R-:W-:Y:S02]  /*bc90*/  @!P4 LEA R10, P1, R8.reuse, R9, 0x1 ;  /* 0x00000009080ac211 */ /* 0x050fe400078208ff */
[C-C-:B-1----:R-:W-:Y:S02]  /*bca0*/  @!P5 LEA.HI.X R13, R8.reuse, R52, R53.reuse, 0x1, P2 ;  /* 0x00000034080dd211 */ /* 0x142fe400010f0c35 */
[C---:B------:R-:W-:Y:S02]  /*bcb0*/  @!P3 LEA R6, P0, R8.reuse, R49, 0x1 ;  /* 0x000000310806b211 */ /* 0x040fe400078008ff */
[C-C-:B------:R-:W-:Y:S01]  /*bcc0*/  @!P4 LEA.HI.X R11, R8.reuse, R51, R53.reuse, 0x1, P1 ;  /* 0x00000033080bc211 */ /* 0x140fe200008f0c35 */
[----:B------:R1:W-:Y:S01]  /*bcd0*/  @!P5 ST.E.128 [R12.64], R32 ;  /* 0x000000200c00d985 */ /* 0x0003e2000c101d08 */
[----:B------:R-:W-:-:S03]  /*bce0*/  @!P3 LEA.HI.X R7, R8, R50, R53, 0x1, P0 ;  /* 0x000000320807b211 */ /* 0x000fc600000f0c35 */
[----:B------:R1:W-:Y:S04]  /*bcf0*/  @!P4 ST.E.128 [R10.64], R36 ;  /* 0x000000240a00c985 */ /* 0x0003e8000c101d08 */
[----:B------:R1:W-:Y:S01]  /*bd00*/  @!P3 ST.E.128 [R6.64], R40 ;  /* 0x000000280600b985 */ /* 0x0003e2000c101d08 */
[----:B------:R-:W-:Y:S05]  /*bd10*/  @P6 EXIT ;  /* 0x000000000000694d */ /* 0x000fea0003800000 */
[----:B--2---:R-:W-:-:S04]  /*bd20*/  LEA R2, P0, R8, R4, 0x1 ;  /* 0x0000000408027211 */ /* 0x004fc800078008ff */
[----:B------:R-:W-:-:S05]  /*bd30*/  LEA.HI.X R3, R8, R3, R53, 0x1, P0 ;  /* 0x0000000308037211 */ /* 0x000fca00000f0c35 */
[----:B------:R-:W-:Y:S01]  /*bd40*/  ST.E.128 [R2.64], R44 ;  /* 0x0000002c02007985 */ /* 0x000fe2000c101d08 */
[----:B------:R-:W-:Y:S05]  /*bd50*/  EXIT ;  /* 0x000000000000794d */ /* 0x000fea0003800000 */
.L_x_34:
[----:B------:R-:W2:Y:S01]  /*bd60*/  LDL R8, [R1+0x10] ;  /* 0x0000100001087983 */ /* 0x000ea20000100800 */
[----:B------:R-:W-:Y:S01]  /*bd70*/  ISETP.NE.U32.AND P0, PT, RZ, c[0x0][0x508], PT ;  /* 0x00014200ff007a0c */ /* 0x000fe20003f05070 */
[----:B------:R-:W-:Y:S01]  /*bd80*/  IMAD.MOV.U32 R2, RZ, RZ, 0x4 ;  /* 0x00000004ff027424 */ /* 0x000fe200078e00ff */
[----:B------:R-:W-:Y:S02]  /*bd90*/  ISETP.NE.U32.AND P1, PT, RZ, c[0x0][0x500], PT ;  /* 0x00014000ff007a0c */ /* 0x000fe40003f25070 */
[----:B------:R-:W-:Y:S02]  /*bda0*/  ISETP.NE.AND.EX P0, PT, RZ, c[0x0][0x50c], PT, P0 ;  /* 0x00014300ff007a0c */ /* 0x000fe40003f05300 */
[----:B------:R-:W-:Y:S01]  /*bdb0*/  ISETP.NE.AND.EX P1, PT, RZ, c[0x0][0x504], PT, P1 ;  /* 0x00014100ff007a0c */ /* 0x000fe20003f25310 */
[----:B------:R-:W-:Y:S02]  /*bdc0*/  IMAD.MOV.U32 R18, RZ, RZ, c[0x0][0x388] ;  /* 0x0000e200ff127624 */ /* 0x000fe400078e00ff */
[----:B--2---:R-:W-:-:S08]  /*bdd0*/  IMAD.WIDE R6, R8, R2, c[0x0][0x500] ;  /* 0x0001400008067625 */ /* 0x004fd000078e0202 */
[----:B------:R-:W-:Y:S02]  /*bde0*/  @P0 IMAD.WIDE R2, R8, R2, c[0x0][0x508] ;  /* 0x0001420008020625 */ /* 0x000fe400078e0202 */
[----:B------:R-:W2:Y:S04]  /*bdf0*/  @P1 LDG.E R0, [R6.64] ;  /* 0x0000000806001981 */ /* 0x000ea8000c1e1900 */
[----:B------:R1:W5:Y:S01]  /*be00*/  @P0 LDG.E R18, [R2.64] ;  /* 0x0000000802120981 */ /* 0x000362000c1e1900 */
[----:B------:R-:W-:Y:S02]  /*be10*/  CS2R R4, SRZ ;  /* 0x0000000000047805 */ /* 0x000fe4000001ff00 */
[--C-:B--2---:R-:W-:Y:S01]  /*be20*/  @P1 SHF.R.S32.HI R5, RZ, 0x1f, R0.reuse ;  /* 0x0000001fff051819 */ /* 0x104fe20000011400 */
[----:B------:R-:W-:Y:S01]  /*be30*/  @P1 IMAD.MOV.U32 R4, RZ, RZ, R0 ;  /* 0x000000ffff041224 */ /* 0x000fe200078e0000 */
[----:B------:R-:W-:Y:S05]  /*be40*/  @P0 BRA `(.L_x_36) ;  /* 0x0000004000000947 */ /* 0x000fea0003800000 */
[----:B-1----:R-:W-:Y:S05]  /*be50*/  @!P1 BRA `(.L_x_36) ;  /* 0x0000003000009947 */ /* 0x002fea0003800000 */
[----:B------:R1:W2:Y:S04]  /*be60*/  LDG.E R0, [R6.64] ;  /* 0x0000000806007981 */ /* 0x0002a8000c1e1900 */
[----:B-1----:R-:W2:Y:S02]  /*be70*/  LDG.E R6, [R6.64+0x4] ;  /* 0x0000040806067981 */ /* 0x002ea4000c1e1900 */
[----:B--2--5:R-:W-:-:S02]  /*be80*/  IADD3 R18, -R0, R6, RZ ;  /* 0x0000000600127210 */ /* 0x024fc40007ffe1ff */
.L_x_36:
[----:B-1----:R-:W1:Y:S01]  /*be90*/  S2R R12, SR_TID.X ;  /* 0x00000000000c7919 */ /* 0x002e620000002100 */
[----:B------:R-:W-:Y:S01]  /*bea0*/  SHF.R.S32.HI R0, RZ, 0x1f, R8 ;  /* 0x0000001fff007819 */ /* 0x000fe20000011408 */
[----:B------:R-:W-:Y:S01]  /*beb0*/  BSSY B0, `(.L_x_37) ;  /* 0x0000028000007945 */ /* 0x000fe20003800000 */
[----:B------:R-:W-:-:S02]  /*bec0*/  SEL R10, R8, RZ, !P1 ;  /* 0x000000ff080a7207 */ /* 0x000fc40004800000 */
[----:B------:R-:W-:Y:S02]  /*bed0*/  SEL R11, R0, RZ, !P1 ;  /* 0x000000ff000b7207 */ /* 0x000fe40004800000 */
[----:B-1----:R-:W-:-:S13]  /*bee0*/  ISETP.GE.AND P0, PT, R12, 0x80, PT ;  /* 0x000000800c00780c */ /* 0x002fda0003f06270 */
[----:B------:R-:W-:Y:S05]  /*bef0*/  @P0 BRA `(.L_x_38) ;  /* 0x0000023000000947 */ /* 0x000fea0003800000 */
[----:B------:R-:W1:Y:S01]  /*bf00*/  S2R R9, SR_CTAID.X ;  /* 0x0000000000097919 */ /* 0x000e620000002500 */
[----:B-----5:R-:W-:Y:S01]  /*bf10*/  IMAD R0, R18, c[0x0][0x4e8], RZ ;  /* 0x00013a0012007a24 */ /* 0x020fe200078e02ff */
[----:B-1----:R-:W-:-:S04]  /*bf20*/  LEA R9, R9, R12, 0x7 ;  /* 0x0000000c09097211 */ /* 0x002fc800078e38ff */
[----:B------:R-:W-:-:S13]  /*bf30*/  ISETP.GE.AND P0, PT, R9, R0, PT ;  /* 0x000000000900720c */ /* 0x000fda0003f06270 */
[----:B------:R-:W-:Y:S05]  /*bf40*/  @P0 BRA `(.L_x_38) ;  /* 0x000001e000000947 */ /* 0x000fea0003800000 */
[----:B------:R-:W1:Y:S01]  /*bf50*/  S2R R8, SR_CTAID.Y ;  /* 0x0000000000087919 */ /* 0x000e620000002600 */
[----:B------:R-:W-:Y:S01]  /*bf60*/  MOV R0, c[0x0][0x4e8] ;  /* 0x00013a0000007a02 */ /* 0x000fe20000000f00 */
[----:B------:R-:W-:Y:S01]  /*bf70*/  IMAD.MOV.U32 R3, RZ, RZ, R5 ;  /* 0x000000ffff037224 */ /* 0x000fe200078e0005 */
[----:B------:R-:W-:Y:S02]  /*bf80*/  MOV R2, R4 ;  /* 0x0000000400027202 */ /* 0x000fe40000000f00 */
[----:B------:R-:W-:-:S13]  /*bf90*/  ISETP.NE.AND P0, PT, R0, 0x1, PT ;  /* 0x000000010000780c */ /* 0x000fda0003f05270 */
[----:B------:R-:W-:Y:S01]  /*bfa0*/  @P0 IMAD.HI.U32 R7, R9, c[0x0][0x4ec], RZ ;  /* 0x00013b0009070a27 */ /* 0x000fe200078e00ff */
[----:B-1----:R-:W-:-:S03]  /*bfb0*/  SHF.R.S32.HI R0, RZ, 0x1f, R8 ;  /* 0x0000001fff007819 */ /* 0x002fc60000011408 */
[----:B------:R-:W-:-:S04]  /*bfc0*/  IMAD.WIDE.U32 R2, R8, c[0x0][0x490], R2 ;  /* 0x0001240008027a25 */ /* 0x000fc800078e0002 */
[----:B------:R-:W-:Y:S02]  /*bfd0*/  IMAD R6, R0, c[0x0][0x490], RZ ;  /* 0x0001240000067a24 */ /* 0x000fe400078e02ff */
[----:B------:R-:W-:Y:S01]  /*bfe0*/  IMAD.MOV.U32 R0, RZ, RZ, R9 ;  /* 0x000000ffff007224 */ /* 0x000fe200078e0009 */
[----:B------:R-:W-:Y:S01]  /*bff0*/  @P0 SHF.R.U32.HI R0, RZ, c[0x0][0x4f0], R7 ;  /* 0x00013c00ff000a19 */ /* 0x000fe20000011607 */
[----:B------:R-:W-:Y:S02]  /*c000*/  IMAD R6, R8, c[0x0][0x494], R6 ;  /* 0x0001250008067a24 */ /* 0x000fe400078e0206 */
[----:B------:R-:W-:Y:S01]  /*c010*/  IMAD R8, R11, c[0x0][0x498], RZ ;  /* 0x000126000b087a24 */ /* 0x000fe200078e02ff */
[----:B------:R-:W-:Y:S01]  /*c020*/  IADD3 R7, -R0, RZ, RZ ;  /* 0x000000ff00077210 */ /* 0x000fe20007ffe1ff */
[----:B------:R-:W-:Y:S02]  /*c030*/  IMAD.IADD R3, R6, 0x1, R3 ;  /* 0x0000000106037824 */ /* 0x000fe400078e0203 */
[----:B------:R-:W-:-:S02]  /*c040*/  IMAD R8, R10, c[0x0][0x49c], R8 ;  /* 0x000127000a087a24 */ /* 0x000fc400078e0208 */
[----:B------:R-:W-:Y:S01]  /*c050*/  IMAD R6, R7, c[0x0][0x4e8], R9 ;  /* 0x00013a0007067a24 */ /* 0x000fe200078e0209 */
[----:B------:R-:W-:Y:S01]  /*c060*/  SHF.R.S32.HI R9, RZ, 0x1f, R0 ;  /* 0x0000001fff097819 */ /* 0x000fe20000011400 */
[----:B------:R-:W-:-:S03]  /*c070*/  IMAD.WIDE.U32 R2, R10, c[0x0][0x498], R2 ;  /* 0x000126000a027a25 */ /* 0x000fc600078e0002 */
[----:B------:R-:W-:Y:S02]  /*c080*/  SHF.R.S32.HI R7, RZ, 0x1f, R6 ;  /* 0x0000001fff077819 */ /* 0x000fe40000011406 */
[----:B------:R-:W-:-:S03]  /*c090*/  IADD3 R2, P0, R0, R2, RZ ;  /* 0x0000000200027210 */ /* 0x000fc60007f1e0ff */
[----:B------:R-:W-:Y:S01]  /*c0a0*/  IMAD R0, R7, c[0x0][0x488], RZ ;  /* 0x0001220007007a24 */ /* 0x000fe200078e02ff */
[----:B------:R-:W-:-:S03]  /*c0b0*/  IADD3.X R3, R9, R3, R8, P0, !PT ;  /* 0x0000000309037210 */ /* 0x000fc600007fe408 */
[C---:B------:R-:W-:Y:S02]  /*c0c0*/  IMAD R0, R6.reuse, c[0x0][0x48c], R0 ;  /* 0x0001230006007a24 */ /* 0x040fe400078e0200 */
[----:B------:R-:W-:-:S05]  /*c0d0*/  IMAD.WIDE.U32 R2, R6, c[0x0][0x488], R2 ;  /* 0x0001220006027a25 */ /* 0x000fca00078e0002 */
[----:B------:R-:W-:Y:S02]  /*c0e0*/  IADD3 R0, R3, R0, RZ ;  /* 0x0000000003007210 */ /* 0x000fe40007ffe0ff */
[----:B------:R-:W-:-:S04]  /*c0f0*/  LEA R6, P0, R2, c[0x0][0x450], 0x2 ;  /* 0x0001140002067a11 */ /* 0x000fc800078010ff */
[----:B------:R-:W-:Y:S02]  /*c100*/  LEA.HI.X R7, R2, c[0x0][0x454], R0, 0x2, P0 ;  /* 0x0001150002077a11 */ /* 0x000fe400000f1400 */
[----:B------:R-:W-:-:S05]  /*c110*/  MOV R0, 0xff800000 ;  /* 0xff80000000007802 */ /* 0x000fca0000000f00 */
[----:B------:R1:W-:Y:S02]  /*c120*/  STG.E [R6.64], R0 ;  /* 0x0000000006007986 */ /* 0x0003e4000c101908 */
.L_x_38:
[----:B------:R-:W-:Y:S05]  /*c130*/  BSYNC B0 ;  /* 0x0000000000007941 */ /* 0x000fea0003800000 */
.L_x_37:
[----:B-1----:R-:W1:Y:S01]  /*c140*/  S2R R6, SR_CTAID.Y ;  /* 0x0000000000067919 */ /* 0x002e620000002600 */
[----:B------:R-:W-:Y:S01]  /*c150*/  IMAD R0, R5, c[0x0][0x3a0], RZ ;  /* 0x0000e80005007a24 */ /* 0x000fe200078e02ff */
[----:B------:R-:W-:Y:S01]  /*c160*/  SHF.R.S32.HI R5, RZ, 0x1f, R12 ;  /* 0x0000001fff057819 */ /* 0x000fe2000001140c */
[C---:B------:R-:W-:Y:S01]  /*c170*/  IMAD.WIDE.U32 R2, R4.reuse, c[0x0][0x3a0], RZ ;  /* 0x0000e80004027a25 */ /* 0x040fe200078e00ff */
[----:B------:R-:W2:Y:S02]  /*c180*/  S2R R13, SR_CTAID.X ;  /* 0x00000000000d7919 */ /* 0x000ea40000002500 */
[----:B------:R-:W-:Y:S01]  /*c190*/  LEA.HI R5, R5, R12, RZ, 0x3 ;  /* 0x0000000c05057211 */ /* 0x000fe200078f18ff */
[----:B------:R-:W-:Y:S02]  /*c1a0*/  IMAD R0, R4, c[0x0][0x3a4], R0 ;  /* 0x0000e90004007a24 */ /* 0x000fe400078e0200 */
[----:B------:R-:W-:Y:S01]  /*c1b0*/  IMAD.MOV.U32 R8, RZ, RZ, c[0x0][0x4e8] ;  /* 0x00013a00ff087624 */ /* 0x000fe200078e00ff */
[----:B------:R-:W-:Y:S01]  /*c1c0*/  LOP3.LUT R4, R5, 0xfffffff8, RZ, 0xc0, !PT ;  /* 0xfffffff805047812 */ /* 0x000fe200078ec0ff */
[----:B------:R-:W-:Y:S01]  /*c1d0*/  IMAD.IADD R3, R3, 0x1, R0 ;  /* 0x0000000103037824 */ /* 0x000fe200078e0200 */
[----:B------:R-:W-:Y:S01]  /*c1e0*/  SHF.R.S32.HI R9, RZ, 0x3, R5 ;  /* 0x00000003ff097819 */ /* 0x000fe20000011405 */
[----:B-----5:R-:W-:Y:S01]  /*c1f0*/  IMAD R18, R18, c[0x0][0x4e8], RZ ;  /* 0x00013a0012127a24 */ /* 0x020fe200078e02ff */
[----:B------:R-:W-:Y:S01]  /*c200*/  ISETP.NE.AND P0, PT, R8, 0x1, PT ;  /* 0x000000010800780c */ /* 0x000fe20003f05270 */
[----:B------:R-:W-:-:S04]  /*c210*/  IMAD.IADD R8, R12, 0x1, -R4 ;  /* 0x000000010c087824 */ /* 0x000fc800078e0a04 */
[----:B------:R-:W-:Y:S01]  /*c220*/  IMAD R4, R8, 0x10, R9 ;  /* 0x0000001008047824 */ /* 0x000fe200078e0209 */
[----:B-1----:R-:W-:Y:S01]  /*c230*/  SHF.R.S32.HI R7, RZ, 0x1f, R6 ;  /* 0x0000001fff077819 */ /* 0x002fe20000011406 */
[----:B------:R-:W-:-:S04]  /*c240*/  IMAD.WIDE.U32 R2, R6, c[0x0][0x3e8], R2 ;  /* 0x0000fa0006027a25 */ /* 0x000fc800078e0002 */
[----:B------:R-:W-:Y:S02]  /*c250*/  IMAD R0, R7, c[0x0][0x3e8], RZ ;  /* 0x0000fa0007007a24 */ /* 0x000fe400078e02ff */
[----:B--2---:R-:W-:Y:S02]  /*c260*/  IMAD R4, R13, 0x80, R4 ;  /* 0x000000800d047824 */ /* 0x004fe400078e0204 */
[----:B------:R-:W-:Y:S02]  /*c270*/  IMAD R0, R6, c[0x0][0x3ec], R0 ;  /* 0x0000fb0006007a24 */ /* 0x000fe400078e0200 */
[----:B------:R-:W-:-:S04]  /*c280*/  @P0 IMAD.HI.U32 R5, R4, c[0x0][0x4ec], RZ ;  /* 0x00013b0004050a27 */ /* 0x000fc800078e00ff */
[----:B------:R-:W-:Y:S02]  /*c290*/  IMAD.IADD R3, R0, 0x1, R3 ;  /* 0x0000000100037824 */ /* 0x000fe400078e0203 */
[----:B------:R-:W-:Y:S01]  /*c2a0*/  IMAD.MOV.U32 R0, RZ, RZ, R4 ;  /* 0x000000ffff007224 */ /* 0x000fe200078e0004 */
[----:B------:R-:W-:Y:S01]  /*c2b0*/  @P0 SHF.R.U32.HI R0, RZ, c[0x0][0x4f0], R5 ;  /* 0x00013c00ff000a19 */ /* 0x000fe20000011605 */
[----:B------:R-:W-:Y:S02]  /*c2c0*/  IMAD R6, R11, c[0x0][0x3f0], RZ ;  /* 0x0000fc000b067a24 */ /* 0x000fe400078e02ff */
[----:B------:R-:W-:-:S04]  /*c2d0*/  IMAD.WIDE.U32 R2, R10, c[0x0][0x3f0], R2 ;  /* 0x0000fc000a027a25 */ /* 0x000fc800078e0002 */
[----:B------:R-:W-:Y:S01]  /*c2e0*/  IMAD R7, R10, c[0x0][0x3f4], R6 ;  /* 0x0000fd000a077a24 */ /* 0x000fe200078e0206 */
[--C-:B------:R-:W-:Y:S01]  /*c2f0*/  SHF.R.S32.HI R6, RZ, 0x1f, R0.reuse ;  /* 0x0000001fff067819 */ /* 0x100fe20000011400 */
[----:B------:R-:W-:Y:S02]  /*c300*/  IMAD.MOV R5, RZ, RZ, -R0 ;  /* 0x000000ffff057224 */ /* 0x000fe400078e0a00 */
[----:B------:R-:W-:Y:S02]  /*c310*/  IMAD.IADD R3, R3, 0x1, R7 ;  /* 0x0000000103037824 */ /* 0x000fe400078e0207 */
[----:B------:R-:W-:Y:S02]  /*c320*/  IMAD R5, R5, c[0x0][0x4e8], R4 ;  /* 0x00013a0005057a24 */ /* 0x000fe400078e0204 */
[----:B------:R-:W-:Y:S02]  /*c330*/  IMAD R6, R6, c[0x0][0x3e0], RZ ;  /* 0x0000f80006067a24 */ /* 0x000fe400078e02ff */
[----:B------:R-:W-:Y:S01]  /*c340*/  IMAD.WIDE.U32 R2, R0, c[0x0][0x3e0], R2 ;  /* 0x0000f80000027a25 */ /* 0x000fe200078e0002 */
[----:B------:R-:W-:-:S03]  /*c350*/  SHF.R.S32.HI R4, RZ, 0x1f, R5 ;  /* 0x0000001fff047819 */ /* 0x000fc60000011405 */
[----:B------:R-:W-:-:S04]  /*c360*/  IMAD R0, R0, c[0x0][0x3e4], R6 ;  /* 0x0000f90000007a24 */ /* 0x000fc800078e0206 */
[----:B------:R-:W-:Y:S02]  /*c370*/  IMAD.IADD R3, R3, 0x1, R0 ;  /* 0x0000000103037824 */ /* 0x000fe400078e0200 */
[----:B------:R-:W-:Y:S02]  /*c380*/  IMAD R0, R4, c[0x0][0x3d8], RZ ;  /* 0x0000f60004007a24 */ /* 0x000fe400078e02ff */
[----:B------:R-:W-:-:S04]  /*c390*/  IMAD.WIDE.U32 R2, R5, c[0x0][0x3d8], R2 ;  /* 0x0000f60005027a25 */ /* 0x000fc800078e0002 */
[----:B------:R-:W-:Y:S01]  /*c3a0*/  IMAD R0, R5, c[0x0][0x3dc], R0 ;  /* 0x0000f70005007a24 */ /* 0x000fe200078e0200 */
[----:B------:R-:W-:-:S03]  /*c3b0*/  LEA R4, P0, R2, c[0x0][0x380], 0x1 ;  /* 0x0000e00002047a11 */ /* 0x000fc600078008ff */
[----:B------:R-:W-:Y:S02]  /*c3c0*/  IMAD.IADD R3, R3, 0x1, R0 ;  /* 0x0000000103037824 */ /* 0x000fe400078e0200 */
[----:B------:R-:W1:Y:S01]  /*c3d0*/  SHFL.IDX PT, R6, R4, RZ, 0x181f ;  /* 0x00181fff04067589 */ /* 0x000e6200000e0000 */
[----:B------:R-:W-:Y:S02]  /*c3e0*/  IMAD.SHL.U32 R0, R8, 0x8, RZ ;  /* 0x0000000808007824 */ /* 0x000fe400078e00ff */
[----:B------:R-:W-:Y:S01]  /*c3f0*/  LEA.HI.X R3, R2, c[0x0][0x384], R3, 0x1, P0 ;  /* 0x0000e10002037a11 */ /* 0x000fe200000f0c03 */
[----:B------:R-:W-:Y:S01]  /*c400*/  IMAD R2, R13, 0x80, R9 ;  /* 0x000000800d027824 */ /* 0x000fe200078e0209 */
[----:B------:R-:W-:Y:S01]  /*c410*/  SHFL.IDX PT, R5, R4, 0x1, 0x181f ;  /* 0x00381f0004057f89 */ /* 0x000fe200000e0000 */
[----:B------:R-:W-:Y:S02]  /*c420*/  ISETP.GE.AND P0, PT, R0, c[0x0][0x3c8], PT ;  /* 0x0000f20000007a0c */ /* 0x000fe40003f06270 */
[----:B------:R-:W-:Y:S01]  /*c430*/  SHF.R.S32.HI R19, RZ, 0x1f, R0 ;  /* 0x0000001fff137819 */ /* 0x000fe20000011400 */
[----:B------:R-:W2:Y:S01]  /*c440*/  SHFL.IDX PT, R7, R3, RZ, 0x181f ;  /* 0x00181fff03077589 */ /* 0x000ea200000e0000 */
[----:B------:R-:W-:-:S02]  /*c450*/  ISETP.GE.OR P2, PT, R2, R18, P0 ;  /* 0x000000120200720c */ /* 0x000fc40000746670 */
[C---:B------:R-:W-:Y:S01]  /*c460*/  IADD3 R8, R2.reuse, 0x10, RZ ;  /* 0x0000001002087810 */ /* 0x040fe20007ffe0ff */
[----:B------:R-:W3:Y:S01]  /*c470*/  SHFL.IDX PT, R9, R3, 0x1, 0x181f ;  /* 0x00381f0003097f89 */ /* 0x000ee200000e0000 */
[----:B------:R-:W-:Y:S02]  /*c480*/  IADD3 R14, R2, 0x20, RZ ;  /* 0x00000020020e7810 */ /* 0x000fe40007ffe0ff */
[-C--:B------:R-:W-:Y:S01]  /*c490*/  ISETP.GE.OR P4, PT, R8, R18.reuse, P0 ;  /* 0x000000120800720c */ /* 0x080fe20000786670 */
[----:B------:R-:W-:Y:S01]  /*c4a0*/  SHFL.IDX PT, R12, R3, 0x2, 0x181f ;  /* 0x00581f00030c7f89 */ /* 0x000fe200000e0000 */
[C---:B------:R-:W-:Y:S02]  /*c4b0*/  IADD3 R10, R2.reuse, 0x40, RZ ;  /* 0x00000040020a7810 */ /* 0x040fe40007ffe0ff */
[----:B------:R-:W-:Y:S01]  /*c4c0*/  IADD3 R13, R2, 0x30, RZ ;  /* 0x00000030020d7810 */ /* 0x000fe20007ffe0ff */
[----:B------:R-:W4:Y:S01]  /*c4d0*/  SHFL.IDX PT, R8, R4, 0x2, 0x181f ;  /* 0x00581f0004087f89 */ /* 0x000f2200000e0000 */
[----:B------:R-:W-:-:S02]  /*c4e0*/  ISETP.GE.OR P3, PT, R14, R18, P0 ;  /* 0x000000120e00720c */ /* 0x000fc40000766670 */
[----:B-1----:R-:W-:Y:S01]  /*c4f0*/  @!P2 LEA R6, P1, R0, R6, 0x1 ;  /* 0x000000060006a211 */ /* 0x002fe200078208ff */
[----:B------:R-:W-:Y:S01]  /*c500*/  SHFL.IDX PT, R11, R4, 0x3, 0x181f ;  /* 0x00781f00040b7f89 */ /* 0x000fe200000e0000 */
[----:B------:R-:W-:-:S03]  /*c510*/  ISETP.GE.OR P6, PT, R10, R18, P0 ;  /* 0x000000120a00720c */ /* 0x000fc600007c6670 */
[----:B------:R-:W-:Y:S01]  /*c520*/  SHFL.IDX PT, R14, R3, 0x3, 0x181f ;  /* 0x00781f00030e7f89 */ /* 0x000fe200000e0000 */
[----:B--2---:R-:W-:-:S03]  /*c530*/  @!P2 LEA.HI.X R7, R0, R7, R19, 0x1, P1 ;  /* 0x000000070007a211 */ /* 0x004fc600008f0c13 */
[----:B------:R-:W1:Y:S01]  /*c540*/  SHFL.IDX PT, R10, R4, 0x4, 0x181f ;  /* 0x00981f00040a7f89 */ /* 0x000e6200000e0000 */
[----:B------:R-:W-:-:S03]  /*c550*/  ISETP.GE.OR P1, PT, R13, R18, P0 ;  /* 0x000000120d00720c */ /* 0x000fc60000726670 */
[----:B------:R2:W-:Y:S04]  /*c560*/  @!P2 ST.E.128 [R6.64], RZ ;  /* 0x000000ff0600a985 */ /* 0x0005e8000c101d08 */
[----:B------:R-:W-:Y:S04]  /*c570*/  SHFL.IDX PT, R13, R4, 0x5, 0x181f ;  /* 0x00b81f00040d7f89 */ /* 0x000fe800000e0000 */
[----:B------:R-:W1:Y:S04]  /*c580*/  SHFL.IDX PT, R17, R3, 0x4, 0x181f ;  /* 0x00981f0003117f89 */ /* 0x000e6800000e0000 */
[----:B------:R-:W1:Y:S04]  /*c590*/  SHFL.IDX PT, R16, R3, 0x5, 0x181f ;  /* 0x00b81f0003107f89 */ /* 0x000e6800000e0000 */
[----:B------:R-:W-:Y:S04]  /*c5a0*/  SHFL.IDX PT, R15, R3, 0x6, 0x181f ;  /* 0x00d81f00030f7f89 */ /* 0x000fe800000e0000 */
[----:B------:R-:W-:Y:S01]  /*c5b0*/  SHFL.IDX PT, R3, R3, 0x7, 0x181f ;  /* 0x00f81f0003037f89 */ /* 0x000fe200000e0000 */
[----:B--2---:R-:W-:-:S02]  /*c5c0*/  @!P4 LEA R6, P2, R0, R5, 0x1 ;  /* 0x000000050006c211 */ /* 0x004fc400078408ff */
[----:B------:R-:W-:Y:S01]  /*c5d0*/  IADD3 R7, R2, 0x50, RZ ;  /* 0x0000005002077810 */ /* 0x000fe20007ffe0ff */
[----:B------:R-:W2:Y:S03]  /*c5e0*/  SHFL.IDX PT, R5, R4, 0x6, 0x181f ;  /* 0x00d81f0004057f89 */ /* 0x000ea600000e0000 */
[----:B------:R-:W-:Y:S01]  /*c5f0*/  ISETP.GE.OR P5, PT, R7, R18, P0 ;  /* 0x000000120700720c */ /* 0x000fe200007a6670 */
[----:B------:R-:W2:Y:S01]  /*c600*/  SHFL.IDX PT, R4, R4, 0x7, 0x181f ;  /* 0x00f81f0004047f89 */ /* 0x000ea200000e0000 */
[----:B---3--:R-:W-:Y:S02]  /*c610*/  @!P4 LEA.HI.X R7, R0, R9, R19, 0x1, P2 ;  /* 0x000000090007c211 */ /* 0x008fe400010f0c13 */
[----:B------:R-:W-:Y:S02]  /*c620*/  IADD3 R9, R2, 0x60, RZ ;  /* 0x0000006002097810 */ /* 0x000fe40007ffe0ff */
[----:B----4-:R-:W-:Y:S01]  /*c630*/  @!P3 LEA R8, P2, R0, R8, 0x1 ;  /* 0x000000080008b211 */ /* 0x010fe200078408ff */
[----:B------:R3:W-:Y:S01]  /*c640*/  @!P4 ST.E.128 [R6.64], RZ ;  /* 0x000000ff0600c985 */ /* 0x0007e2000c101d08 */
[----:B------:R-:W-:-:S02]  /*c650*/  ISETP.GE.OR P4, PT, R9, R18, P0 ;  /* 0x000000120900720c */ /* 0x000fc40000786670 */
[----:B------:R-:W-:Y:S02]  /*c660*/  @!P3 LEA.HI.X R9, R0, R12, R19, 0x1, P2 ;  /* 0x0000000c0009b211 */ /* 0x000fe400010f0c13 */
[----:B------:R-:W-:-:S03]  /*c670*/  IADD3 R2, R2, 0x70, RZ ;  /* 0x0000007002027810 */ /* 0x000fc60007ffe0ff */
[----:B------:R4:W-:Y:S01]  /*c680*/  @!P3 ST.E.128 [R8.64], RZ ;  /* 0x000000ff0800b985 */ /* 0x0009e2000c101d08 */
[----:B------:R-:W-:Y:S02]  /*c690*/  ISETP.GE.OR P0, PT, R2, R18, P0 ;  /* 0x000000120200720c */ /* 0x000fe40000706670 */
[C---:B-1----:R-:W-:Y:S02]  /*c6a0*/  @!P6 LEA R10, P3, R0.reuse, R10, 0x1 ;  /* 0x0000000a000ae211 */ /* 0x042fe400078608ff */
[C---:B---3--:R-:W-:Y:S02]  /*c6b0*/  @!P1 LEA R6, P2, R0.reuse, R11, 0x1 ;  /* 0x0000000b00069211 */ /* 0x048fe400078408ff */
[C-C-:B------:R-:W-:Y:S02]  /*c6c0*/  @!P6 LEA.HI.X R11, R0.reuse, R17, R19.reuse, 0x1, P3 ;  /* 0x00000011000be211 */ /* 0x140fe400018f0c13 */
[C---:B------:R-:W-:Y:S02]  /*c6d0*/  @!P1 LEA.HI.X R7, R0.reuse, R14, R19, 0x1, P2 ;  /* 0x0000000e00079211 */ /* 0x040fe400010f0c13 */
[----:B----4-:R-:W-:-:S03]  /*c6e0*/  @!P5 LEA R8, P2, R0, R13, 0x1 ;  /* 0x0000000d0008d211 */ /* 0x010fc600078408ff */
[----:B------:R2:W-:Y:S01]  /*c6f0*/  @!P1 ST.E.128 [R6.64], RZ ;  /* 0x000000ff06009985 */ /* 0x0005e2000c101d08 */
[----:B------:R-:W-:-:S03]  /*c700*/  @!P5 LEA.HI.X R9, R0, R16, R19, 0x1, P2 ;  /* 0x000000100009d211 */ /* 0x000fc600010f0c13 */
[----:B------:R1:W-:Y:S04]  /*c710*/  @!P6 ST.E.128 [R10.64], RZ ;  /* 0x000000ff0a00e985 */ /* 0x0003e8000c101d08 */
[----:B------:R1:W-:Y:S01]  /*c720*/  @!P5 ST.E.128 [R8.64], RZ ;  /* 0x000000ff0800d985 */ /* 0x0003e2000c101d08 */
[----:B--2---:R-:W-:-:S04]  /*c730*/  @!P4 LEA R6, P1, R0, R5, 0x1 ;  /* 0x000000050006c211 */ /* 0x004fc800078208ff */
[----:B------:R-:W-:-:S05]  /*c740*/  @!P4 LEA.HI.X R7, R0, R15, R19, 0x1, P1 ;  /* 0x0000000f0007c211 */ /* 0x000fca00008f0c13 */
[----:B------:R1:W-:Y:S01]  /*c750*/  @!P4 ST.E.128 [R6.64], RZ ;  /* 0x000000ff0600c985 */ /* 0x0003e2000c101d08 */
[----:B------:R-:W-:Y:S05]  /*c760*/  @P0 EXIT ;  /* 0x000000000000094d */ /* 0x000fea0003800000 */
[----:B------:R-:W-:-:S04]  /*c770*/  LEA R2, P0, R0, R4, 0x1 ;  /* 0x0000000400027211 */ /* 0x000fc800078008ff */
[----:B------:R-:W-:-:S05]  /*c780*/  LEA.HI.X R3, R0, R3, R19, 0x1, P0 ;  /* 0x0000000300037211 */ /* 0x000fca00000f0c13 */
[----:B------:R-:W-:Y:S01]  /*c790*/  ST.E.128 [R2.64], RZ ;  /* 0x000000ff02007985 */ /* 0x000fe2000c101d08 */
[----:B------:R-:W-:Y:S05]  /*c7a0*/  EXIT ;  /* 0x000000000000794d */ /* 0x000fea0003800000 */
.L_x_39:
        /* <DEDUP_REMOVED lines=13> */
.L_x_736:


//--------------------- .text._ZN7cutlass13device_kernelIN5flash19enable_sm80_to_sm89INS1_16FlashAttnFwdSm80INS1_25CollectiveMainloopFwdSm80ILi4ELi1ELb0EN4cute5tupleIJNS5_1CILi128EEENS7_ILi112EEENS7_ILi64EEEEEELi64ENS_10bfloat16_tEfNS_4arch4Sm80ELb0ELb0ELb0ELb1ELb0ELb1ELb1ELb0EEENS1_21CollectiveEpilogueFwdINS6_IJS8_SA_S9_EEENS6_IJNS7_ILi1EEESI_SI_EEESC_SE_Li128ELb1ELb1ELb0ELb0EEENS1_19SingleTileSchedulerILb1ELb0ELb1ELi128EEEEEEEEEvNT_6ParamsE --------------------------
	.section	.text._ZN7cutlass13device_kernelIN5flash19enable_sm80_to_sm89INS1_16FlashAttnFwdSm80INS1_25CollectiveMainloopFwdSm80ILi4ELi1ELb0EN4cute5tupleIJNS5_1CILi128EEENS7_ILi112EEENS7_ILi64EEEEEELi64ENS_10bfloat16_tEfNS_4arch4Sm80ELb0ELb0ELb0ELb1ELb0ELb1ELb1ELb0EEENS1_21CollectiveEpilogueFwdINS6_IJS8_SA_S9_EEENS6_IJNS7_ILi1EEESI_SI_EEESC_SE_Li128ELb1ELb1ELb0ELb0EEENS1_19SingleTileSchedulerILb1ELb0ELb1ELi128EEEEEEEEEvNT_6ParamsE,"ax",@progbits
	.sectioninfo	@"SHI_REGISTERS=255"
	.align	128
.text._ZN7cutlass13device_kernelIN5flash19enable_sm80_to_sm89INS1_16FlashAttnFwdSm80INS1_25CollectiveMainloopFwdSm80ILi4ELi1ELb0EN4cute5tupleIJNS5_1CILi128EEENS7_ILi112EEENS7_ILi64EEEEEELi64ENS_10bfloat16_tEfNS_4arch4Sm80ELb0ELb0ELb0ELb1ELb0ELb1ELb1ELb0EEENS1_21CollectiveEpilogueFwdINS6_IJS8_SA_S9_EEENS6_IJNS7_ILi1EEESI_SI_EEESC_SE_Li128ELb1ELb1ELb0ELb0EEENS1_19SingleTileSchedulerILb1ELb0ELb1ELi128EEEEEEEEEvNT_6ParamsE:
        .type           _ZN7cutlass13device_kernelIN5flash19enable_sm80_to_sm89INS1_16FlashAttnFwdSm80INS1_25CollectiveMainloopFwdSm80ILi4ELi1ELb0EN4cute5tupleIJNS5_1CILi128EEENS7_ILi112EEENS7_ILi64EEEEEELi64ENS_10bfloat16_tEfNS_4arch4Sm80ELb0ELb0ELb0ELb1ELb0ELb1ELb1ELb0EEENS1_21CollectiveEpilogueFwdINS6_IJS8_SA_S9_EEENS6_IJNS7_ILi1EEESI_SI_EEESC_SE_Li128ELb1ELb1ELb0ELb0EEENS1_19SingleTileSchedulerILb1ELb0ELb1ELi128EEEEEEEEEvNT_6ParamsE,@function
        .size           _ZN7cutlass13device_kernelIN5flash19enable_sm80_to_sm89INS1_16FlashAttnFwdSm80INS1_25CollectiveMainloopFwdSm80ILi4ELi1ELb0EN4cute5tupleIJNS5_1CILi128EEENS7_ILi112EEENS7_ILi64EEEEEELi64ENS_10bfloat16_tEfNS_4arch4Sm80ELb0ELb0ELb0ELb1ELb0ELb1ELb1ELb0EEENS1_21CollectiveEpilogueFwdINS6_IJS8_SA_S9_EEENS6_IJNS7_ILi1EEESI_SI_EEESC_SE_Li128ELb1ELb1ELb0ELb0EEENS1_19SingleTileSchedulerILb1ELb0ELb1ELi128EEEEEEEEEvNT_6ParamsE,(.L_x_737 - _ZN7cutlass13device_kernelIN5flash19enable_sm80_to_sm89INS1_16FlashAttnFwdSm80INS1_25CollectiveMainloopFwdSm80ILi4ELi1ELb0EN4cute5tupleIJNS5_1CILi128EEENS7_ILi112EEENS7_ILi64EEEEEELi64ENS_10bfloat16_tEfNS_4arch4Sm80ELb0ELb0ELb0ELb1ELb0ELb1ELb1ELb0EEENS1_21CollectiveEpilogueFwdINS6_IJS8_SA_S9_EEENS6_IJNS7_ILi1EEESI_SI_EEESC_SE_Li128ELb1ELb1ELb0ELb0EEENS1_19SingleTileSchedulerILb1ELb0ELb1ELi128EEEEEEEEEvNT_6ParamsE)
        .other          _ZN7cutlass13device_kernelIN5flash19enable_sm80_to_sm89INS1_16FlashAttnFwdSm80INS1_25CollectiveMainloopFwdSm80ILi4ELi1ELb0EN4cute5tupleIJNS5_1CILi128EEENS7_ILi112EEENS7_ILi64EEEEEELi64ENS_10bfloat16_tEfNS_4arch4Sm80ELb0ELb0ELb0ELb1ELb0ELb1ELb1ELb0EEENS1_21CollectiveEpilogueFwdINS6_IJS8_SA_S9_EEENS6_IJNS7_ILi1EEESI_SI_EEESC_SE_Li128ELb1ELb1ELb0ELb0EEENS1_19SingleTileSchedulerILb1ELb0ELb1ELi128EEEEEEEEEvNT_6ParamsE,@"STO_CUDA_ENTRY STV_DEFAULT"
_ZN7cutlass13device_kernelIN5flash19enable_sm80_to_sm89INS1_16FlashAttnFwdSm80INS1_25CollectiveMainloopFwdSm80ILi4ELi1ELb0EN4cute5tupleIJNS5_1CILi128EEENS7_ILi112EEENS7_ILi64EEEEEELi64ENS_10bfloat16_tEfNS_4arch4Sm80ELb0ELb0ELb0ELb1ELb0ELb1ELb1ELb0EEENS1_21CollectiveEpilogueFwdINS6_IJS8_SA_S9_EEENS6_IJNS7_ILi1EEESI_SI_EEESC_SE_Li128ELb1ELb1ELb0ELb0EEENS1_19SingleTileSchedulerILb1ELb0ELb1ELi128EEEEEEEEEvNT_6ParamsE:
        /* <DEDUP_REMOVED lines=17> */
.L_x_41:
        /* <DEDUP_REMOVED lines=8> */
.L_x_43:
[----:B------:R-:W-:-:S05]  /*0190*/  MOV R0, c[0x0][0x54c] ;  /* 0x0001530000007a02 */ /* 0x000fca0000000f00 */
.L_x_42:
[----:B-----5:R-:W-:Y:S01]  /*01a0*/  IMAD R0, R0, c[0x0][0x548], RZ ;  /* 0x0001520000007a24 */ /* 0x020fe200078e02ff */
[----:B-1----:R-:W-:-:S04]  /*01b0*/  SHF.L.U32 R2, R213, 0x7, RZ ;  /* 0x00000007d5027819 */ /* 0x002fc800000006ff */
[----:B------:R-:W-:-:S04]  /*01c0*/  ISETP.GE.AND P0, PT, R2, R0, PT ;  /* 0x000000000200720c */ /* 0x000fc80003f06270 */
[----:B------:R-:W-:-:S05]  /*01d0*/  SEL R0, R5, 0xffffffff, !P0 ;  /* 0xffffffff05007807 */ /* 0x000fca0004000000 */
[----:B------:R1:W-:Y:S01]  /*01e0*/  STL [R1+0x10], R0 ;  /* 0x0000100001007387 */ /* 0x0003e20000100800 */
[----:B------:R-:W-:Y:S05]  /*01f0*/  BRA `(.L_x_44) ;  /* 0x0000013000007947 */ /* 0x000fea0003800000 */
.L_x_40:
[----:B---3--:R-:W-:-:S04]  /*0200*/  ISETP.NE.U32.AND P0, PT, RZ, c[0x0][0x568], PT ;  /* 0x00015a00ff007a0c */ /* 0x008fc80003f05070 */
[----:B------:R-:W-:-:S13]  /*0210*/  ISETP.NE.AND.EX P0, PT, RZ, c[0x0][0x56c], PT, P0 ;  /* 0x00015b00ff007a0c */ /* 0x000fda0003f05300 */
[----:B------:R-:W-:Y:S05]  /*0220*/  @!P0 BRA `(.L_x_45) ;  /* 0x0000002000008947 */ /* 0x000fea0003800000 */
[----:B------:R1:W5:Y:S01]  /*0230*/  LDG.E R0, [R2.64] ;  /* 0x0000000a02007981 */ /* 0x000362000c1e1900 */
[----:B------:R-:W-:Y:S05]  /*0240*/  BRA `(.L_x_46) ;  /* 0x0000009000007947 */ /* 0x000fea0003800000 */
.L_x_45:
        /* <DEDUP_REMOVED lines=8> */
.L_x_47:
[----:B------:R-:W-:-:S05]  /*02d0*/  MOV R0, c[0x0][0x54c] ;  /* 0x0001530000007a02 */ /* 0x000fca0000000f00 */
.L_x_46:
[----:B-----5:R-:W-:Y:S01]  /*02e0*/  IMAD R0, R0, c[0x0][0x548], RZ ;  /* 0x0001520000007a24 */ /* 0x020fe200078e02ff */
[----:B-1----:R-:W-:-:S04]  /*02f0*/  SHF.L.U32 R2, R213, 0x7, RZ ;  /* 0x00000007d5027819 */ /* 0x002fc800000006ff */
[----:B------:R-:W-:-:S04]  /*0300*/  ISETP.GE.AND P0, PT, R2, R0, PT ;  /* 0x000000000200720c */ /* 0x000fc80003f06270 */
[----:B------:R-:W-:-:S05]  /*0310*/  SEL R0, R5, 0xffffffff, !P0 ;  /* 0xffffffff05007807 */ /* 0x000fca0004000000 */
[----:B------:R1:W-:Y:S04]  /*0320*/  STL [R1+0x10], R0 ;  /* 0x0000100001007387 */ /* 0x0003e80000100800 */
.L_x_44:
[----:B------:R-:W2:Y:S02]  /*0330*/  LDL R38, [R1+0x10] ;  /* 0x0000100001267983 */ /* 0x000ea40000100800 */
[----:B--2---:R-:W-:-:S13]  /*0340*/  ISETP.GE.AND P0, PT, R38, RZ, PT ;  /* 0x000000ff2600720c */ /* 0x004fda0003f06270 */
[----:B------:R-:W-:Y:S05]  /*0350*/  @!P0 EXIT ;  /* 0x000000000000894d */ /* 0x000fea0003800000 */
[----:B------:R-:W-:Y:S01]  /*0360*/  ISETP.NE.U32.AND P0, PT, RZ, c[0x0][0x370], PT ;  /* 0x0000dc00ff007a0c */ /* 0x000fe20003f05070 */
[----:B------:R-:W-:Y:S01]  /*0370*/  IMAD.MOV.U32 R187, RZ, RZ, RZ ;  /* 0x000000ffffbb7224 */ /* 0x000fe200078e00ff */
[----:B------:R-:W-:Y:S01]  /*0380*/  ISETP.NE.U32.AND P1, PT, RZ, c[0x0][0x360], PT ;  /* 0x0000d800ff007a0c */ /* 0x000fe20003f25070 */
[----:B------:R-:W-:Y:S01]  /*0390*/  IMAD.MOV.U32 R191, RZ, RZ, c[0x0][0x168] ;  /* 0x00005a00ffbf7624 */ /* 0x000fe200078e00ff */
[----:B------:R-:W-:Y:S01]  /*03a0*/  ISETP.NE.AND.EX P2, PT, RZ, c[0x0][0x374], PT, P0 ;  /* 0x0000dd00ff007a0c */ /* 0x000fe20003f45300 */
[----:B------:R-:W-:Y:S01]  /*03b0*/  IMAD.MOV.U32 R183, RZ, RZ, RZ ;  /* 0x000000ffffb77224 */ /* 0x000fe200078e00ff */
[----:B------:R-:W-:Y:S01]  /*03c0*/  ISETP.NE.AND.EX P0, PT, RZ, c[0x0][0x364], PT, P1 ;  /* 0x0000d900ff007a0c */ /* 0x000fe20003f05310 */
[----:B------:R-:W-:Y:S01]  /*03d0*/  IMAD.MOV.U32 R12, RZ, RZ, RZ ;  /* 0x000000ffff0c7224 */ /* 0x000fe200078e00ff */
[----:B------:R-:W-:Y:S01]  /*03e0*/  ISETP.NE.U32.AND P1, PT, RZ, c[0x0][0x348], PT ;  /* 0x0000d200ff007a0c */ /* 0x000fe20003f25070 */
[----:B------:R-:W-:Y:S01]  /*03f0*/  IMAD.WIDE R6, R38, R14, c[0x0][0x348] ;  /* 0x0000d20026067625 */ /* 0x000fe200078e020e */
[----:B------:R-:W-:-:S02]  /*0400*/  ISETP.NE.U32.AND P5, PT, RZ, c[0x0][0x350], PT ;  /* 0x0000d400ff007a0c */ /* 0x000fc40003fa5070 */
[----:B------:R-:W-:Y:S01]  /*0410*/  ISETP.NE.U32.AND P3, PT, RZ, c[0x0][0x358], PT ;  /* 0x0000d600ff007a0c */ /* 0x000fe20003f65070 */
[CC--:B------:R-:W-:Y:S01]  /*0420*/  IMAD.WIDE R4, R38.reuse, R14.reuse, c[0x0][0x350] ;  /* 0x0000d40026047625 */ /* 0x0c0fe200078e020e */
[----:B------:R-:W-:Y:S02]  /*0430*/  ISETP.NE.AND.EX P1, PT, RZ, c[0x0][0x34c], PT, P1 ;  /* 0x0000d300ff007a0c */ /* 0x000fe40003f25310 */
[----:B------:R-:W-:Y:S01]  /*0440*/  ISETP.NE.AND.EX P5, PT, RZ, c[0x0][0x354], PT, P5 ;  /* 0x0000d500ff007a0c */ /* 0x000fe20003fa5350 */
[CC--:B------:R-:W-:Y:S01]  /*0450*/  @P2 IMAD.WIDE R10, R38.reuse, R14.reuse, c[0x0][0x370] ;  /* 0x0000dc00260a2625 */ /* 0x0c0fe200078e020e */
[----:B------:R-:W-:Y:S02]  /*0460*/  ISETP.NE.AND.EX P3, PT, RZ, c[0x0][0x35c], PT, P3 ;  /* 0x0000d700ff007a0c */ /* 0x000fe40003f65330 */
[----:B------:R-:W-:Y:S01]  /*0470*/  MOV R190, RZ ;  /* 0x000000ff00be7202 */ /* 0x000fe20000000f00 */
[CC--:B------:R-:W-:Y:S01]  /*0480*/  @P0 IMAD.WIDE R8, R38.reuse, R14.reuse, c[0x0][0x360] ;  /* 0x0000d80026080625 */ /* 0x0c0fe200078e020e */
[----:B------:R2:W5:Y:S03]  /*0490*/  @P2 LDG.E R187, [R10.64] ;  /* 0x0000000a0abb2981 */ /* 0x000566000c1e1900 */
[----:B------:R-:W-:Y:S01]  /*04a0*/  IMAD.WIDE R2, R38, R14, c[0x0][0x358] ;  /* 0x0000d60026027625 */ /* 0x000fe200078e020e */
[----:B------:R2:W5:Y:S04]  /*04b0*/  @P0 LDG.E R191, [R8.64] ;  /* 0x0000000a08bf0981 */ /* 0x000568000c1e1900 */
[----:B------:R2:W5:Y:S04]  /*04c0*/  @P1 LDG.E R183, [R6.64] ;  /* 0x0000000a06b71981 */ /* 0x000568000c1e1900 */
[----:B------:R2:W5:Y:S04]  /*04d0*/  @P5 LDG.E R190, [R4.64] ;  /* 0x0000000a04be5981 */ /* 0x000568000c1e1900 */
[----:B------:R2:W5:Y:S04]  /*04e0*/  @P3 LDG.E R12, [R2.64] ;  /* 0x0000000a020c3981 */ /* 0x000568000c1e1900 */
[----:B------:R-:W3:Y:S01]  /*04f0*/  S2R R40, SR_CTAID.Y ;  /* 0x0000000000287919 */ /* 0x000ee20000002600 */
[----:B------:R-:W-:Y:S01]  /*0500*/  IMAD.MOV.U32 R13, RZ, RZ, c[0x0][0x1d0] ;  /* 0x00007400ff0d7624 */ /* 0x000fe200078e00ff */
[----:B-1----:R-:W-:-:S02]  /*0510*/  MOV R0, c[0x0][0x228] ;  /* 0x00008a0000007a02 */ /* 0x002fc40000000f00 */
[----:B---3--:R-:W-:Y:S01]  /*0520*/  SHF.R.S32.HI R217, RZ, 0x1f, R40 ;  /* 0x0000001fffd97819 */ /* 0x008fe20000011428 */
[----:B------:R-:W-:Y:S05]  /*0530*/  @P0 BRA `(.L_x_48) ;  /* 0x0000004000000947 */ /* 0x000fea0003800000 */
[----:B--2---:R-:W-:Y:S05]  /*0540*/  @!P1 BRA `(.L_x_48) ;  /* 0x0000003000009947 */ /* 0x004fea0003800000 */
[----:B------:R1:W2:Y:S04]  /*0550*/  LDG.E R8, [R6.64] ;  /* 0x0000000a06087981 */ /* 0x0002a8000c1e1900 */
[----:B-1----:R-:W2:Y:S02]  /*0560*/  LDG.E R6, [R6.64+0x4] ;  /* 0x0000040a06067981 */ /* 0x002ea4000c1e1900 */
[----:B--2--5:R-:W-:Y:S02]  /*0570*/  IADD3 R191, -R8, R6, RZ ;  /* 0x0000000608bf7210 */ /* 0x024fe40007ffe1ff */
.L_x_48:
[----:B--2---:R-:W-:-:S04]  /*0580*/  ISETP.NE.U32.AND P0, PT, RZ, c[0x0][0x368], PT ;  /* 0x0000da00ff007a0c */ /* 0x004fc80003f05070 */
[----:B------:R-:W-:-:S13]  /*0590*/  ISETP.NE.AND.EX P0, PT, RZ, c[0x0][0x36c], PT, P0 ;  /* 0x0000db00ff007a0c */ /* 0x000fda0003f05300 */
[----:B------:R-:W-:Y:S05]  /*05a0*/  @!P0 BRA `(.L_x_49) ;  /* 0x0000003000008947 */ /* 0x000fea0003800000 */
[----:B------:R-:W-:-:S05]  /*05b0*/  IMAD.WIDE R4, R38, R14, c[0x0][0x368] ;  /* 0x0000da0026047625 */ /* 0x000fca00078e020e */
[----:B------:R1:W5:Y:S01]  /*05c0*/  LDG.E R13, [R4.64] ;  /* 0x0000000a040d7981 */ /* 0x000362000c1e1900 */
[----:B------:R-:W-:Y:S05]  /*05d0*/  BRA `(.L_x_50) ;  /* 0x0000004000007947 */ /* 0x000fea0003800000 */
.L_x_49:
[----:B------:R-:W-:Y:S05]  /*05e0*/  @!P5 BRA `(.L_x_50) ;  /* 0x000000300000d947 */ /* 0x000fea0003800000 */
[----:B------:R1:W2:Y:S04]  /*05f0*/  LDG.E R6, [R4.64] ;  /* 0x0000000a04067981 */ /* 0x0002a8000c1e1900 */
[----:B-1----:R-:W2:Y:S02]  /*0600*/  LDG.E R4, [R4.64+0x4] ;  /* 0x0000040a04047981 */ /* 0x002ea4000c1e1900 */
[----:B--2---:R-:W-:Y:S02]  /*0610*/  IADD3 R13, -R6, R4, RZ ;  /* 0x00000004060d7210 */ /* 0x004fe40007ffe1ff */
.L_x_50:
[----:B------:R2:W3:Y:S04]  /*0620*/  @P3 LDG.E R6, [R2.64] ;  /* 0x0000000a02063981 */ /* 0x0004e8000c1e1900 */
[----:B-1----:R2:W3:Y:S01]  /*0630*/  @P3 LDG.E R5, [R2.64+0x4] ;  /* 0x0000040a02053981 */ /* 0x0024e2000c1e1900 */
[----:B------:R-:W-:Y:S01]  /*0640*/  ISETP.NE.U32.AND P0, PT, RZ, c[0x0][0x378], PT ;  /* 0x0000de00ff007a0c */ /* 0x000fe20003f05070 */
[----:B-----5:R-:W-:-:S03]  /*0650*/  IMAD.MOV.U32 R171, RZ, RZ, R13 ;  /* 0x000000ffffab7224 */ /* 0x020fc600078e000d */
[----:B------:R-:W-:Y:S01]  /*0660*/  ISETP.NE.AND.EX P0, PT, RZ, c[0x0][0x37c], PT, P0 ;  /* 0x0000df00ff007a0c */ /* 0x000fe20003f05300 */
[----:B------:R-:W-:-:S12]  /*0670*/  IMAD.IADD R4, R13, 0x1, -R187 ;  /* 0x000000010d047824 */ /* 0x000fd800078e0abb */
[----:B--2---:R-:W-:-:S05]  /*0680*/  @P0 IMAD.WIDE R2, R38, R14, c[0x0][0x378] ;  /* 0x0000de0026020625 */ /* 0x004fca00078e020e */
[----:B------:R1:W5:Y:S02]  /*0690*/  @P0 LDG.E R171, [R2.64] ;  /* 0x0000000a02ab0981 */ /* 0x000364000c1e1900 */
[----:B-1----:R-:W-:Y:S01]  /*06a0*/  MOV R2, RZ ;  /* 0x000000ff00027202 */ /* 0x002fe20000000f00 */
[----:B---3--:R-:W-:-:S04]  /*06b0*/  @P3 IMAD.IADD R0, R5, 0x1, -R6 ;  /* 0x0000000105003824 */ /* 0x008fc800078e0a06 */
[----:B------:R-:W-:-:S05]  /*06c0*/  IMAD.IADD R228, R4, 0x1, R0 ;  /* 0x0000000104e47824 */ /* 0x000fca00078e0200 */
[----:B------:R-:W-:-:S05]  /*06d0*/  IADD3 R3, R228, 0x6f, RZ ;  /* 0x0000006fe4037810 */ /* 0x000fca0007ffe0ff */
[----:B------:R-:W-:-:S05]  /*06e0*/  IMAD.HI R2, R3, -0x6db6db6d, R2 ;  /* 0x9249249303027827 */ /* 0x000fca00078e0202 */
[----:B------:R-:W-:-:S04]  /*06f0*/  SHF.R.U32.HI R3, RZ, 0x1f, R2 ;  /* 0x0000001fff037819 */ /* 0x000fc80000011602 */
[----:B------:R-:W-:Y:S01]  /*0700*/  LEA.HI.SX32 R7, R2, R3, 0x1a ;  /* 0x0000000302077211 */ /* 0x000fe200078fd2ff */
[----:B------:R-:W-:-:S04]  /*0710*/  IMAD.MOV R2, RZ, RZ, -R4 ;  /* 0x000000ffff027224 */ /* 0x000fc800078e0a04 */
[----:B------:R-:W-:Y:S01]  /*0720*/  IMAD R3, R7, 0x70, -R4 ;  /* 0x0000007007037824 */ /* 0x000fe200078e0a04 */
[----:B------:R-:W-:Y:S01]  /*0730*/  IMNMX R2, RZ, R2, !PT ;  /* 0x00000002ff027217 */ /* 0x000fe20007800200 */
[----:B------:R1:W-:Y:S03]  /*0740*/  STL [R1+0x30], R7 ;  /* 0x0000300701007387 */ /* 0x0003e60000100800 */
[----:B------:R-:W-:-:S04]  /*0750*/  IMNMX R3, R3, R0, PT ;  /* 0x0000000003037217 */ /* 0x000fc80003800200 */
[----:B------:R-:W-:Y:S02]  /*0760*/  ISETP.GT.AND P0, PT, R3, R2, PT ;  /* 0x000000020300720c */ /* 0x000fe40003f04270 */
[----:B------:R-:W-:-:S05]  /*0770*/  SHF.R.U32.HI R2, RZ, 0x4, R2 ;  /* 0x00000004ff027819 */ /* 0x000fca0000011602 */
[----:B------:R-:W-:-:S04]  /*0780*/  IMAD.WIDE.U32 R4, R2, 0x24924925, RZ ;  /* 0x2492492502047825 */ /* 0x000fc800078e00ff */
[----:B------:R-:W-:Y:S02]  /*0790*/  IMAD.MOV.U32 R164, RZ, RZ, R5 ;  /* 0x000000ffffa47224 */ /* 0x000fe400078e0005 */
[----:B------:R-:W-:Y:S02]  /*07a0*/  @P0 IADD3 R3, R3, 0x6f, RZ ;  /* 0x0000006f03030810 */ /* 0x000fe40007ffe0ff */
[----:B------:R-:W-:Y:S01]  /*07b0*/  @P0 MOV R2, RZ ;  /* 0x000000ff00020202 */ /* 0x000fe20000000f00 */
[----:B------:R-:W-:-:S04]  /*07c0*/  IMAD.MOV.U32 R6, RZ, RZ, R164 ;  /* 0x000000ffff067224 */ /* 0x000fc800078e00a4 */
[----:B------:R-:W-:-:S05]  /*07d0*/  @P0 IMAD.HI R2, R3, -0x6db6db6d, R2 ;  /* 0x9249249303020827 */ /* 0x000fca00078e0202 */
[----:B------:R-:W-:-:S04]  /*07e0*/  @P0 SHF.R.U32.HI R3, RZ, 0x1f, R2 ;  /* 0x0000001fff030819 */ /* 0x000fc80000011602 */
[----:B------:R-:W-:-:S04]  /*07f0*/  @P0 LEA.HI.SX32 R6, R2, R3, 0x1a ;  /* 0x0000000302060211 */ /* 0x000fc800078fd2ff */
[----:B------:R-:W-:-:S13]  /*0800*/  ISETP.GT.AND P0, PT, R6, R164, PT ;  /* 0x000000a40600720c */ /* 0x000fda0003f04270 */
[----:B------:R-:W-:Y:S05]  /*0810*/  @!P0 BRA `(.L_x_51) ;  /* 0x000077c000008947 */ /* 0x000fea0003800000 */
[----:B-1----:R-:W-:-:S04]  /*0820*/  ISETP.NE.U32.AND P0, PT, RZ, c[0x0][0x340], PT ;  /* 0x0000d000ff007a0c */ /* 0x002fc80003f05070 */
[----:B------:R-:W-:-:S13]  /*0830*/  ISETP.NE.AND.EX P4, PT, RZ, c[0x0][0x344], PT, P0 ;  /* 0x0000d100ff007a0c */ /* 0x000fda0003f85300 */
[----:B------:R-:W-:-:S05]  /*0840*/  @P4 IMAD.WIDE R2, R38, R14, c[0x0][0x340] ;  /* 0x0000d00026024625 */ /* 0x000fca00078e020e */
[----:B------:R1:W2:Y:S01]  /*0850*/  @P4 LDG.E R34, [R2.64] ;  /* 0x0000000a02224981 */ /* 0x0002a2000c1e1900 */
[----:B------:R-:W-:Y:S01]  /*0860*/  SHF.R.S32.HI R36, RZ, 0x1f, R231 ;  /* 0x0000001fff247819 */ /* 0x000fe200000114e7 */
[C---:B------:R-:W-:Y:S01]  /*0870*/  IMAD R7, R217.reuse, c[0x0][0x240], RZ ;  /* 0x00009000d9077a24 */ /* 0x040fe200078e02ff */
[----:B------:R-:W-:Y:S01]  /*0880*/  SHF.R.S32.HI R30, RZ, 0x1f, R38 ;  /* 0x0000001fff1e7819 */ /* 0x000fe20000011426 */
[----:B------:R-:W-:Y:S01]  /*0890*/  IMAD.MOV.U32 R172, RZ, RZ, 0x70 ;  /* 0x00000070ffac7424 */ /* 0x000fe200078e00ff */
[----:B------:R-:W-:Y:S01]  /*08a0*/  IADD3 R39, R6, -0x1, RZ ;  /* 0xffffffff06277810 */ /* 0x000fe20007ffe0ff */
[----:B------:R-:W-:Y:S01]  /*08b0*/  IMAD.MOV.U32 R166, RZ, RZ, c[0x0][0x238] ;  /* 0x00008e00ffa67624 */ /* 0x000fe200078e00ff */
[----:B------:R-:W-:Y:S01]  /*08c0*/  SEL R25, R30, RZ, !P3 ;  /* 0x000000ff1e197207 */ /* 0x000fe20005800000 */
[----:B------:R-:W-:Y:S01]  /*08d0*/  IMAD.WIDE.U32 R178, R172, c[0x0][0x238], RZ ;  /* 0x00008e00acb27a25 */ /* 0x000fe200078e00ff */
[----:B------:R-:W-:Y:S01]  /*08e0*/  SEL R102, R38, RZ, !P3 ;  /* 0x000000ff26667207 */ /* 0x000fe20005800000 */
[----:B------:R-:W-:Y:S01]  /*08f0*/  ULDC.U8 UR6, c[0x0][0x298] ;  /* 0x0000a60000067ab9 */ /* 0x000fe20000000000 */
[----:B------:R-:W-:Y:S01]  /*0900*/  SHF.R.S32.HI R6, RZ, 0x1f, R39 ;  /* 0x0000001fff067819 */ /* 0x000fe20000011427 */
[----:B------:R-:W-:Y:S01]  /*0910*/  IMAD.MOV.U32 R37, RZ, RZ, c[0x0][0x23c] ;  /* 0x00008f00ff257624 */ /* 0x000fe200078e00ff */
[-C--:B------:R-:W-:Y:S01]  /*0920*/  LEA.HI R21, R36, R231.reuse, RZ, 0x2 ;  /* 0x000000e724157211 */ /* 0x080fe200078f10ff */
[----:B------:R-:W-:Y:S01]  /*0930*/  IMAD.IADD R28, R190, 0x1, R13 ;  /* 0x00000001be1c7824 */ /* 0x000fe200078e020d */
[----:B------:R-:W-:Y:S01]  /*0940*/  MOV R216, c[0x0][0x27c] ;  /* 0x00009f0000d87a02 */ /* 0x000fe20000000f00 */
[----:B------:R-:W-:Y:S01]  /*0950*/  IMAD R17, R217, c[0x0][0x210], RZ ;  /* 0x00008400d9117a24 */ /* 0x000fe200078e02ff */
[----:B------:R-:W-:Y:S01]  /*0960*/  LOP3.LUT R32, R21, 0xfffffffc, RZ, 0xc0, !PT ;  /* 0xfffffffc15207812 */ /* 0x000fe200078ec0ff */
[----:B------:R-:W-:Y:S01]  /*0970*/  IMAD.MOV.U32 R186, RZ, RZ, 0x5 ;  /* 0x00000005ffba7424 */ /* 0x000fe200078e00ff */
[----:B------:R-:W-:Y:S01]  /*0980*/  SHF.R.S32.HI R31, RZ, 0x1f, R28 ;  /* 0x0000001fff1f7819 */ /* 0x000fe2000001141c */
[----:B------:R-:W-:Y:S01]  /*0990*/  IMAD R17, R40, c[0x0][0x214], R17 ;  /* 0x0000850028117a24 */ /* 0x000fe200078e0211 */
[----:B------:R-:W-:Y:S01]  /*09a0*/  SHF.R.S32.HI R101, RZ, 0x2, R21 ;  /* 0x00000002ff657819 */ /* 0x000fe20000011415 */
[----:B------:R-:W-:Y:S01]  /*09b0*/  IMAD.IADD R32, R231, 0x1, -R32 ;  /* 0x00000001e7207824 */ /* 0x000fe200078e0a20 */
[----:B------:R-:W-:Y:S01]  /*09c0*/  MOV R184, 0x6 ;  /* 0x0000000600b87802 */ /* 0x000fe20000000f00 */
[----:B------:R-:W-:Y:S01]  /*09d0*/  IMAD.MOV.U32 R180, RZ, RZ, c[0x0][0x1e0] ;  /* 0x00007800ffb47624 */ /* 0x000fe200078e00ff */
[----:B-1----:R-:W-:Y:S01]  /*09e0*/  LEA.HI R3, R36, R231, RZ, 0x3 ;  /* 0x000000e724037211 */ /* 0x002fe200078f18ff */
[C---:B------:R-:W-:Y:S01]  /*09f0*/  IMAD.SHL.U32 R26, R32.reuse, 0x8, RZ ;  /* 0x00000008201a7824 */ /* 0x040fe200078e00ff */
[----:B------:R-:W-:Y:S01]  /*0a00*/  SHF.R.S32.HI R35, RZ, 0x1f, R101 ;  /* 0x0000001fff237819 */ /* 0x000fe20000011465 */
[----:B------:R-:W-:Y:S01]  /*0a10*/  IMAD.SHL.U32 R32, R32, 0x4, RZ ;  /* 0x0000000420207824 */ /* 0x000fe200078e00ff */
[----:B------:R-:W-:Y:S01]  /*0a20*/  LOP3.LUT R2, R3, 0x1ffffff8, RZ, 0xc0, !PT ;  /* 0x1ffffff803027812 */ /* 0x000fe200078ec0ff */
[----:B------:R-:W-:Y:S01]  /*0a30*/  IMAD.SHL.U32 R170, R166, 0x20, RZ ;  /* 0x00000020a6aa7824 */ /* 0x000fe200078e00ff */
[----:B------:R-:W-:Y:S01]  /*0a40*/  SHF.R.S32.HI R5, RZ, 0x3, R3 ;  /* 0x00000003ff057819 */ /* 0x000fe20000011403 */
[----:B------:R-:W-:Y:S01]  /*0a50*/  IMAD R16, R35, c[0x0][0x280], RZ ;  /* 0x0000a00023107a24 */ /* 0x000fe200078e02ff */
[----:B------:R-:W-:Y:S01]  /*0a60*/  SHF.R.S32.HI R3, RZ, 0x1f, R12 ;  /* 0x0000001fff037819 */ /* 0x000fe2000001140c */
[----:B------:R-:W-:Y:S01]  /*0a70*/  IMAD.IADD R2, R231, 0x1, -R2 ;  /* 0x00000001e7027824 */ /* 0x000fe200078e0a02 */
[C---:B------:R-:W-:Y:S01]  /*0a80*/  IADD3 R160, P0, R5.reuse, R12, RZ ;  /* 0x0000000c05a07210 */ /* 0x040fe20007f1e0ff */
[----:B------:R-:W-:Y:S01]  /*0a90*/  IMAD.IADD R140, R0, 0x1, -R5 ;  /* 0x00000001008c7824 */ /* 0x000fe200078e0a05 */
[----:B------:R-:W-:Y:S01]  /*0aa0*/  SHF.R.S32.HI R27, RZ, 0x1f, R26 ;  /* 0x0000001fff1b7819 */ /* 0x000fe2000001141a */
[----:B------:R-:W-:Y:S01]  /*0ab0*/  IMAD.SHL.U32 R10, R2, 0x8, RZ ;  /* 0x00000008020a7824 */ /* 0x000fe200078e00ff */
[C---:B------:R-:W-:Y:S01]  /*0ac0*/  LEA.HI.X.SX32 R165, R5.reuse, R3, 0x1, P0 ;  /* 0x0000000305a57211 */ /* 0x040fe200000f0eff */
[----:B------:R-:W-:Y:S01]  /*0ad0*/  IMAD.SHL.U32 R5, R5, 0x40, RZ ;  /* 0x0000004005057824 */ /* 0x000fe200078e00ff */
[----:B------:R-:W-:Y:S01]  /*0ae0*/  IADD3 R117, R26, 0x20, RZ ;  /* 0x000000201a757810 */ /* 0x000fe20007ffe0ff */
[----:B------:R-:W-:Y:S01]  /*0af0*/  IMAD R14, R39, -0x70, R140 ;  /* 0xffffff90270e7824 */ /* 0x000fe200078e028c */
[----:B------:R-:W-:Y:S01]  /*0b00*/  SHF.R.S32.HI R11, RZ, 0x1f, R10 ;  /* 0x0000001fff0b7819 */ /* 0x000fe2000001140a */
[----:B------:R-:W-:Y:S01]  /*0b10*/  IMAD R2, R165, c[0x0][0x238], RZ ;  /* 0x00008e00a5027a24 */ /* 0x000fe200078e02ff */
[----:B------:R-:W-:Y:S01]  /*0b20*/  ISETP.GE.AND P6, PT, R10, c[0x0][0x1d4], PT ;  /* 0x000075000a007a0c */ /* 0x000fe20003fc6270 */
[----:B------:R-:W-:Y:S01]  /*0b30*/  IMAD R16, R101, c[0x0][0x284], R16 ;  /* 0x0000a10065107a24 */ /* 0x000fe200078e0210 */
[----:B------:R-:W-:Y:S01]  /*0b40*/  ISETP.GE.AND P1, PT, R14, 0x1, PT ;  /* 0x000000010e00780c */ /* 0x000fe20003f26270 */
[----:B------:R-:W-:Y:S01]  /*0b50*/  IMAD R4, R160, c[0x0][0x23c], R2 ;  /* 0x00008f00a0047a24 */ /* 0x000fe200078e0202 */
[----:B------:R-:W-:Y:S01]  /*0b60*/  ISETP.GE.AND P0, PT, R14, 0x11, PT ;  /* 0x000000110e00780c */ /* 0x000fe20003f06270 */
[----:B------:R-:W-:Y:S01]  /*0b70*/  IMAD.WIDE.U32 R2, R160, c[0x0][0x238], R10 ;  /* 0x00008e00a0027a25 */ /* 0x000fe200078e000a */
[----:B------:R-:W-:Y:S01]  /*0b80*/  ISETP.GE.AND P3, PT, R14, 0x21, PT ;  /* 0x000000210e00780c */ /* 0x000fe20003f66270 */
[----:B------:R-:W-:Y:S01]  /*0b90*/  ULDC UR8, c[0x0][0x1e4] ;  /* 0x0000790000087ab9 */ /* 0x000fe20000000800 */
[----:B------:R-:W-:Y:S01]  /*0ba0*/  SHF.R.S32.HI R33, RZ, 0x1f, R32 ;  /* 0x0000001fff217819 */ /* 0x000fe20000011420 */
[----:B------:R-:W-:Y:S01]  /*0bb0*/  IMAD.IADD R3, R3, 0x1, R4 ;  /* 0x0000000103037824 */ /* 0x000fe200078e0204 */
[C---:B------:R-:W-:Y:S01]  /*0bc0*/  IADD3 R169, R101.reuse, 0x20, RZ ;  /* 0x0000002065a97810 */ /* 0x040fe20007ffe0ff */
[C---:B------:R-:W-:Y:S01]  /*0bd0*/  IMAD R4, R40.reuse, c[0x0][0x244], R7 ;  /* 0x0000910028047a24 */ /* 0x040fe200078e0207 */
[C---:B------:R-:W-:Y:S01]  /*0be0*/  IADD3 R168, R101.reuse, 0x40, RZ ;  /* 0x0000004065a87810 */ /* 0x040fe20007ffe0ff */
[----:B------:R-:W-:Y:S01]  /*0bf0*/  IMAD.WIDE.U32 R2, R40, c[0x0][0x240], R2 ;  /* 0x0000900028027a25 */ /* 0x000fe200078e0002 */
[----:B------:R-:W-:Y:S01]  /*0c00*/  IADD3 R167, R101, 0x60, RZ ;  /* 0x0000006065a77810 */ /* 0x000fe20007ffe0ff */
[----:B------:R-:W-:Y:S01]  /*0c10*/  UMOV UR7, 0x60 ;  /* 0x0000006000077882 */ /* 0x000fe20000000000 */
[----:B------:R-:W-:Y:S01]  /*0c20*/  SHF.L.U32 R214, R180, 0x5, RZ ;  /* 0x00000005b4d67819 */ /* 0x000fe200000006ff */
[----:B------:R-:W-:Y:S01]  /*0c30*/  IMAD R7, R172, c[0x0][0x23c], RZ ;  /* 0x00008f00ac077a24 */ /* 0x000fe200078e02ff */
[C---:B------:R-:W-:Y:S01]  /*0c40*/  SHF.L.U64.HI R203, R180.reuse, R184, c[0x0][0x1e4] ;  /* 0x00007900b4cb7619 */ /* 0x040fe200000102b8 */
[----:B------:R-:W-:Y:S01]  /*0c50*/  IMAD.IADD R3, R3, 0x1, R4 ;  /* 0x0000000103037824 */ /* 0x000fe200078e0204 */
[----:B------:R-:W-:Y:S01]  /*0c60*/  SHF.L.U64.HI R198, R180, R186, c[0x0][0x1e4] ;  /* 0x00007900b4c67619 */ /* 0x000fe200000102ba */
[----:B------:R-:W-:Y:S01]  /*0c70*/  IMAD R4, R25, c[0x0][0x248], RZ ;  /* 0x0000920019047a24 */ /* 0x000fe200078e02ff */
[----:B------:R-:W-:Y:S01]  /*0c80*/  IADD3 R208, R179, R7, RZ ;  /* 0x00000007b3d07210 */ /* 0x000fe20007ffe0ff */
[----:B------:R-:W-:Y:S01]  /*0c90*/  IMAD.WIDE.U32 R138, R102, c[0x0][0x248], R2 ;  /* 0x00009200668a7a25 */ /* 0x000fe200078e0002 */
[----:B------:R-:W-:Y:S01]  /*0ca0*/  LOP3.LUT R2, R5, 0x1c0, RZ, 0xc0, !PT ;  /* 0x000001c005027812 */ /* 0x000fe200078ec0ff */
[----:B------:R-:W-:Y:S01]  /*0cb0*/  ULDC UR5, c[0x0][0x284] ;  /* 0x0000a10000057ab9 */ /* 0x000fe20000000800 */
[----:B------:R-:W-:Y:S01]  /*0cc0*/  LEA.HI R5, R36, R231, RZ, 0x6 ;  /* 0x000000e724057211 */ /* 0x000fe200078f30ff */
[----:B------:R-:W-:Y:S01]  /*0cd0*/  IMAD R7, R102, c[0x0][0x24c], R4 ;  /* 0x0000930066077a24 */ /* 0x000fe200078e0204 */
[----:B------:R-:W-:Y:S01]  /*0ce0*/  ULDC UR4, c[0x0][0x294] ;  /* 0x0000a50000047ab9 */ /* 0x000fe20000000800 */
[----:B------:R-:W-:Y:S01]  /*0cf0*/  IMAD R4, R208, R39, RZ ;  /* 0x00000027d0047224 */ /* 0x000fe200078e02ff */
[----:B------:R-:W-:Y:S01]  /*0d00*/  UIMAD UR8, UR8, 0x60, URZ ;  /* 0x00000060080878a4 */ /* 0x000fe2000f8e023f */
[----:B------:R-:W-:Y:S01]  /*0d10*/  IMAD.IADD R135, R139, 0x1, R7 ;  /* 0x000000018b877824 */ /* 0x000fe200078e0207 */
[----:B------:R-:W-:Y:S01]  /*0d20*/  UIMAD UR5, UR7, UR5, URZ ;  /* 0x00000005070572a4 */ /* 0x000fe2000f8e023f */
[-C--:B------:R-:W-:Y:S01]  /*0d30*/  IMAD R3, R6, R178.reuse, R4 ;  /* 0x000000b206037224 */ /* 0x080fe200078e0204 */
[----:B------:R-:W-:Y:S01]  /*0d40*/  LOP3.LUT R4, R2, 0x38, R10, 0xf8, !PT ;  /* 0x0000003802047812 */ /* 0x000fe200078ef80a */
[----:B------:R-:W-:Y:S01]  /*0d50*/  IMAD.MOV.U32 R134, RZ, RZ, R138 ;  /* 0x000000ffff867224 */ /* 0x000fe200078e008a */
[----:B------:R-:W-:Y:S01]  /*0d60*/  SHF.R.U32.HI R2, RZ, 0x3, R2 ;  /* 0x00000003ff027819 */ /* 0x000fe20000011602 */
[----:B------:R-:W-:Y:S01]  /*0d70*/  IMAD.SHL.U32 R5, R5, 0x8, RZ ;  /* 0x0000000805057824 */ /* 0x000fe200078e00ff */
[----:B------:R-:W-:Y:S01]  /*0d80*/  UIMAD UR4, UR7, UR4, URZ ;  /* 0x00000004070472a4 */ /* 0x000fe2000f8e023f */
[----:B------:R-:W-:Y:S01]  /*0d90*/  IMAD.WIDE.U32 R22, R39, R178, R134 ;  /* 0x000000b227167225 */ /* 0x000fe200078e0086 */
[----:B------:R-:W-:-:S02]  /*0da0*/  LOP3.LUT R2, R4, R2, RZ, 0x3c, !PT ;  /* 0x0000000204027212 */ /* 0x000fc400078e3cff */
[----:B------:R-:W-:Y:S01]  /*0db0*/  P2R R133, PR, RZ, 0x40 ;  /* 0x00000040ff857803 */ /* 0x000fe20000000000 */
[----:B------:R-:W-:Y:S01]  /*0dc0*/  IMAD.WIDE.U32 R6, R166, 0x20, RZ ;  /* 0x00000020a6067825 */ /* 0x000fe200078e00ff */
[----:B------:R-:W-:Y:S02]  /*0dd0*/  LOP3.LUT R2, R2, 0xfffffe00, R5, 0xf8, !PT ;  /* 0xfffffe0002027812 */ /* 0x000fe400078ef805 */
[----:B------:R-:W-:Y:S01]  /*0de0*/  IADD3 R3, R23, R3, RZ ;  /* 0x0000000317037210 */ /* 0x000fe20007ffe0ff */
[----:B------:R-:W-:Y:S01]  /*0df0*/  IMAD.WIDE.U32 R188, R101, c[0x0][0x1e0], RZ ;  /* 0x0000780065bc7a25 */ /* 0x000fe200078e00ff */
[----:B------:R-:W-:-:S03]  /*0e00*/  @P1 LEA R4, P2, R22, c[0x0][0x220], 0x1 ;  /* 0x0000880016041a11 */ /* 0x000fc600078408ff */
[----:B------:R-:W-:Y:S01]  /*0e10*/  IMAD.SHL.U32 R94, R2, 0x2, RZ ;  /* 0x00000002025e7824 */ /* 0x000fe200078e00ff */
[----:B------:R-:W-:Y:S01]  /*0e20*/  @P1 LEA.HI.X R5, R22, c[0x0][0x224], R3, 0x1, P2 ;  /* 0x0000890016051a11 */ /* 0x000fe200010f0c03 */
[----:B------:R-:W-:Y:S01]  /*0e30*/  IMAD.SHL.U32 R215, R180, 0x40, RZ ;  /* 0x00000040b4d77824 */ /* 0x000fe200078e00ff */
[----:B------:R-:W-:Y:S01]  /*0e40*/  @P0 LEA R2, P2, R166, R22, 0x4 ;  /* 0x00000016a6020211 */ /* 0x000fe200078420ff */
[----:B------:R-:W-:Y:S02]  /*0e50*/  IMAD R200, R172, c[0x0][0x294], RZ ;  /* 0x0000a500acc87a24 */ /* 0x000fe400078e02ff */
[----:B------:R-:W-:Y:S01]  /*0e60*/  @!PT LDS RZ, [RZ] ;  /* 0x00000000fffff984 */ /* 0x000fe20000000800 */
[----:B------:R-:W-:Y:S01]  /*0e70*/  @!PT LDS RZ, [RZ] ;  /* 0x00000000fffff984 */ /* 0x000fe20000000800 */
[----:B------:R-:W-:Y:S01]  /*0e80*/  @!PT LDS RZ, [RZ] ;  /* 0x00000000fffff984 */ /* 0x000fe20000000800 */
[----:B------:R1:W-:Y:S01]  /*0e90*/  @P1 LDGSTS.E.BYPASS.LTC128B.128 [R94+0x3900], [R4.64], !P6 ;  /* 0x03900000045e1fae */ /* 0x0003e2000f101d4a */
[----:B------:R-:W-:Y:S01]  /*0ea0*/  ISETP.GE.AND P1, PT, R14, 0x31, PT ;  /* 0x000000310e00780c */ /* 0x000fe20003f26270 */
[C---:B------:R-:W-:Y:S02]  /*0eb0*/  IMAD R201, R172.reuse, c[0x0][0x284], RZ ;  /* 0x0000a100acc97a24 */ /* 0x040fe400078e02ff */
[----:B------:R-:W-:-:S02]  /*0ec0*/  IMAD R202, R172, c[0x0][0x1e4], RZ ;  /* 0x00007900acca7a24 */ /* 0x000fc400078e02ff */
[----:B------:R-:W-:-:S04]  /*0ed0*/  IMAD.WIDE.U32 R176, R172, c[0x0][0x290], RZ ;  /* 0x0000a400acb07a25 */ /* 0x000fc800078e00ff */
[----:B------:R-:W-:-:S04]  /*0ee0*/  IMAD.WIDE.U32 R174, R172, c[0x0][0x280], RZ ;  /* 0x0000a000acae7a25 */ /* 0x000fc800078e00ff */
[----:B------:R-:W-:Y:S02]  /*0ef0*/  @P1 IMAD R12, R37, 0x30, RZ ;  /* 0x00000030250c1824 */ /* 0x000fe400078e02ff */
[----:B------:R-:W-:-:S04]  /*0f00*/  IMAD.WIDE.U32 R180, R180, 0x60, RZ ;  /* 0x00000060b4b47825 */ /* 0x000fc800078e00ff */
[----:B------:R-:W-:Y:S01]  /*0f10*/  IMAD.WIDE.U32 R194, R168, c[0x0][0x1e0], RZ ;  /* 0x00007800a8c27a25 */ /* 0x000fe200078e00ff */
[----:B------:R-:W-:-:S03]  /*0f20*/  IADD3 R199, R181, UR8, RZ ;  /* 0x00000008b5c77c10 */ /* 0x000fc6000fffe0ff */
[----:B------:R-:W-:Y:S01]  /*0f30*/  IMAD.WIDE.U32 R172, R172, c[0x0][0x1e0], RZ ;  /* 0x00007800acac7a25 */ /* 0x000fe200078e00ff */
[----:B-1----:R-:W-:-:S03]  /*0f40*/  @P0 LEA.HI.X R5, R166, R3, R37, 0x4, P2 ;  /* 0x00000003a6050211 */ /* 0x002fc600010f2425 */
[----:B------:R-:W-:Y:S01]  /*0f50*/  IMAD.WIDE.U32 R196, R169, c[0x0][0x1e0], RZ ;  /* 0x00007800a9c47a25 */ /* 0x000fe200078e00ff */
[----:B------:R-:W-:-:S03]  /*0f60*/  @P0 LEA R4, P2, R2, c[0x0][0x220], 0x1 ;  /* 0x0000880002040a11 */ /* 0x000fc600078408ff */
[----:B------:R-:W-:Y:S01]  /*0f70*/  IMAD.WIDE.U32 R192, R167, c[0x0][0x1e0], RZ ;  /* 0x00007800a7c07a25 */ /* 0x000fe200078e00ff */
[----:B------:R-:W-:Y:S02]  /*0f80*/  @P0 LEA.HI.X R5, R2, c[0x0][0x224], R5, 0x1, P2 ;  /* 0x0000890002050a11 */ /* 0x000fe400010f0c05 */
[----:B------:R-:W-:Y:S01]  /*0f90*/  @P3 IADD3 R6, P2, R22, R6, RZ ;  /* 0x0000000616063210 */ /* 0x000fe20007f5e0ff */
[----:B------:R-:W-:Y:S02]  /*0fa0*/  IMAD.SHL.U32 R2, R37, 0x20, RZ ;  /* 0x0000002025027824 */ /* 0x000fe400078e00ff */
[----:B------:R1:W-:Y:S01]  /*0fb0*/  @P0 LDGSTS.E.BYPASS.LTC128B.128 [R94+0x4100], [R4.64], !P6 ;  /* 0x04100000045e0fae */ /* 0x0003e2000f101d4a */
[----:B------:R-:W-:Y:S01]  /*0fc0*/  @P3 LEA R8, P0, R6, c[0x0][0x220], 0x1 ;  /* 0x0000880006083a11 */ /* 0x000fe200078008ff */
[----:B------:R-:W-:Y:S01]  /*0fd0*/  IMAD.IADD R200, R177, 0x1, R200 ;  /* 0x00000001b1c87824 */ /* 0x000fe200078e02c8 */
[----:B------:R-:W-:Y:S01]  /*0fe0*/  @P3 IADD3.X R7, R3, R7, R2, P2, !PT ;  /* 0x0000000703073210 */ /* 0x000fe200017fe402 */
[----:B------:R-:W-:Y:S01]  /*0ff0*/  IMAD.IADD R201, R175, 0x1, R201 ;  /* 0x00000001afc97824 */ /* 0x000fe200078e02c9 */
[----:B------:R-:W-:Y:S01]  /*1000*/  @P1 MOV R2, R22 ;  /* 0x0000001600021202 */ /* 0x000fe20000000f00 */
[----:B------:R-:W-:Y:S01]  /*1010*/  IMAD.IADD R202, R173, 0x1, R202 ;  /* 0x00000001adca7824 */ /* 0x000fe200078e02ca */
[----:B------:R-:W-:-:S02]  /*1020*/  ISETP.GE.AND P2, PT, R14, 0x41, PT ;  /* 0x000000410e00780c */ /* 0x000fc40003f46270 */
[----:B------:R-:W-:-:S05]  /*1030*/  @P3 LEA.HI.X R9, R6, c[0x0][0x224], R7, 0x1, P0 ;  /* 0x0000890006093a11 */ /* 0x000fca00000f0c07 */
[----:B------:R3:W-:Y:S01]  /*1040*/  @P3 LDGSTS.E.BYPASS.LTC128B.128 [R94+0x4900], [R8.64], !P6 ;  /* 0x04900000085e3fae */ /* 0x0007e2000f101d4a */
[----:B-1----:R-:W-:-:S04]  /*1050*/  @P1 IMAD.WIDE.U32 R4, R166, 0x30, R2 ;  /* 0x00000030a6041825 */ /* 0x002fc800078e0002 */
[----:B------:R-:W-:Y:S01]  /*1060*/  @P1 IMAD.IADD R2, R5, 0x1, R12 ;  /* 0x0000000105021824 */ /* 0x000fe200078e020c */
[----:B------:R-:W-:Y:S01]  /*1070*/  @P1 LEA R6, P0, R4, c[0x0][0x220], 0x1 ;  /* 0x0000880004061a11 */ /* 0x000fe200078008ff */
[----:B------:R-:W-:-:S03]  /*1080*/  IMAD R12, R217, c[0x0][0x1e8], RZ ;  /* 0x00007a00d90c7a24 */ /* 0x000fc600078e02ff */
[----:B------:R-:W-:Y:S01]  /*1090*/  @P1 LEA.HI.X R7, R4, c[0x0][0x224], R2, 0x1, P0 ;  /* 0x0000890004071a11 */ /* 0x000fe200000f0c02 */
[----:B------:R-:W-:Y:S01]  /*10a0*/  IMAD R12, R40, c[0x0][0x1ec], R12 ;  /* 0x00007b00280c7a24 */ /* 0x000fe200078e020c */
[----:B------:R-:W-:-:S03]  /*10b0*/  @P2 LEA R2, P0, R166, R22, 0x6 ;  /* 0x00000016a6022211 */ /* 0x000fc600078030ff */
[----:B------:R1:W-:Y:S01]  /*10c0*/  @P1 LDGSTS.E.BYPASS.LTC128B.128 [R94+0x5100], [R6.64], !P6 ;  /* 0x05100000065e1fae */ /* 0x0003e2000f101d4a */
[----:B------:R-:W-:Y:S01]  /*10d0*/  @P2 LEA.HI.X R4, R166, R3, R37, 0x6, P0 ;  /* 0x00000003a6042211 */ /* 0x000fe200000f3425 */
[----:B---3--:R-:W-:Y:S01]  /*10e0*/  IMAD R9, R217, c[0x0][0x260], RZ ;  /* 0x00009800d9097a24 */ /* 0x008fe200078e02ff */
[----:B------:R-:W-:Y:S02]  /*10f0*/  @P2 LEA R18, P0, R2, c[0x0][0x220], 0x1 ;  /* 0x0000880002122a11 */ /* 0x000fe400078008ff */
[----:B------:R-:W-:Y:S01]  /*1100*/  ISETP.GE.AND P1, PT, R216, 0x1, PT ;  /* 0x00000001d800780c */ /* 0x000fe20003f26270 */
[----:B------:R-:W-:Y:S01]  /*1110*/  IMAD R9, R40, c[0x0][0x264], R9 ;  /* 0x0000990028097a24 */ /* 0x000fe200078e0209 */
[----:B------:R-:W-:Y:S01]  /*1120*/  @P2 LEA.HI.X R19, R2, c[0x0][0x224], R4, 0x1, P0 ;  /* 0x0000890002132a11 */ /* 0x000fe200000f0c04 */
[----:B------:R-:W-:Y:S01]  /*1130*/  IMAD.WIDE.U32 R4, R28, c[0x0][0x1e0], RZ ;  /* 0x000078001c047a25 */ /* 0x000fe200078e00ff */
[C---:B------:R-:W-:Y:S02]  /*1140*/  ISETP.GE.AND P0, PT, R26.reuse, c[0x0][0x27c], PT ;  /* 0x00009f001a007a0c */ /* 0x040fe40003f06270 */
[----:B------:R-:W-:Y:S01]  /*1150*/  ISETP.GE.AND P1, PT, R26, c[0x0][0x1d4], PT ;  /* 0x000075001a007a0c */ /* 0x000fe20003f26270 */
[----:B------:R-:W-:Y:S01]  /*1160*/  IMAD.SHL.U32 R2, R216, 0x2, RZ ;  /* 0x00000002d8027824 */ /* 0x000fe200078e00ff */
[----:B------:R-:W-:Y:S01]  /*1170*/  SEL R8, RZ, c[0x0][0x27c], !P0 ;  /* 0x00009f00ff087a07 */ /* 0x000fe20004000000 */
[----:B------:R3:W-:Y:S01]  /*1180*/  @P2 LDGSTS.E.BYPASS.LTC128B.128 [R94+0x5900], [R18.64], !P6 ;  /* 0x05900000125e2fae */ /* 0x0007e2000f101d4a */
[----:B------:R-:W-:-:S02]  /*1190*/  SEL R24, RZ, 0x1, P1 ;  /* 0x00000001ff187807 */ /* 0x000fc40000800000 */
[----:B------:R-:W-:Y:S01]  /*11a0*/  ISETP.GE.AND P1, PT, R14, 0x51, PT ;  /* 0x000000510e00780c */ /* 0x000fe20003f26270 */
[----:B------:R-:W-:-:S04]  /*11b0*/  IMAD.IADD R8, R26, 0x1, R8 ;  /* 0x000000011a087824 */ /* 0x000fc800078e0208 */
[----:B------:R-:W-:Y:S02]  /*11c0*/  @P0 IADD3 R2, -R2, c[0x0][0x1d4], RZ ;  /* 0x0000750002020a10 */ /* 0x000fe40007ffe1ff */
[----:B------:R-:W-:Y:S01]  /*11d0*/  ISETP.GE.AND P0, PT, R117, c[0x0][0x1d4], PT ;  /* 0x0000750075007a0c */ /* 0x000fe20003f06270 */
[----:B-1----:R-:W-:-:S03]  /*11e0*/  IMAD R6, R31, c[0x0][0x1e0], RZ ;  /* 0x000078001f067a24 */ /* 0x002fc600078e02ff */
[----:B------:R-:W-:Y:S02]  /*11f0*/  SEL R23, RZ, 0xffffffff, P0 ;  /* 0xffffffffff177807 */ /* 0x000fe40000000000 */
[----:B------:R-:W-:Y:S01]  /*1200*/  ISETP.GT.AND P0, PT, R14, 0x60, PT ;  /* 0x000000600e00780c */ /* 0x000fe20003f04270 */
[----:B------:R-:W-:Y:S02]  /*1210*/  IMAD R6, R28, c[0x0][0x1e4], R6 ;  /* 0x000079001c067a24 */ /* 0x000fe400078e0206 */
[----:B------:R-:W-:-:S04]  /*1220*/  IMAD.WIDE.U32 R14, R101, c[0x0][0x280], R32 ;  /* 0x0000a000650e7a25 */ /* 0x000fc800078e0020 */
[----:B------:R-:W-:Y:S02]  /*1230*/  IMAD.IADD R5, R5, 0x1, R6 ;  /* 0x0000000105057824 */ /* 0x000fe400078e0206 */
[----:B------:R-:W-:Y:S02]  /*1240*/  IMAD.IADD R115, R15, 0x1, R16 ;  /* 0x000000010f737824 */ /* 0x000fe400078e0210 */
[----:B------:R-:W-:-:S04]  /*1250*/  IMAD.WIDE.U32 R6, R40, c[0x0][0x1e8], R4 ;  /* 0x00007a0028067a25 */ /* 0x000fc800078e0004 */
[----:B------:R-:W-:Y:S01]  /*1260*/  IMAD.WIDE.U32 R4, R40, c[0x0][0x260], R10 ;  /* 0x0000980028047a25 */ /* 0x000fe200078e000a */
[----:B------:R-:W-:-:S03]  /*1270*/  SHF.R.S32.HI R10, RZ, 0x1f, R2 ;  /* 0x0000001fff0a7819 */ /* 0x000fc60000011402 */
[----:B------:R-:W-:Y:S01]  /*1280*/  IMAD.IADD R93, R7, 0x1, R12 ;  /* 0x00000001075d7824 */ /* 0x000fe200078e020c */
[----:B------:R-:W-:Y:S01]  /*1290*/  LEA.HI R29, R10, R2, RZ, 0x4 ;  /* 0x000000020a1d7211 */ /* 0x000fe200078f20ff */
[----:B------:R-:W-:Y:S01]  /*12a0*/  IMAD.WIDE.U32 R12, R101, c[0x0][0x290], R32 ;  /* 0x0000a400650c7a25 */ /* 0x000fe200078e0020 */
[----:B------:R-:W-:Y:S02]  /*12b0*/  SHF.R.S32.HI R2, RZ, 0x1f, R8 ;  /* 0x0000001fff027819 */ /* 0x000fe40000011408 */
[----:B------:R-:W-:Y:S01]  /*12c0*/  IADD3 R5, R5, R9, RZ ;  /* 0x0000000905057210 */ /* 0x000fe20007ffe0ff */
[----:B------:R-:W-:Y:S01]  /*12d0*/  IMAD.MOV.U32 R92, RZ, RZ, R6 ;  /* 0x000000ffff5c7224 */ /* 0x000fe200078e0006 */
[----:B------:R-:W-:Y:S01]  /*12e0*/  LEA.HI R20, R2, R8, RZ, 0x3 ;  /* 0x0000000802147211 */ /* 0x000fe200078f18ff */
[----:B------:R-:W-:Y:S02]  /*12f0*/  IMAD R2, R35, c[0x0][0x290], RZ ;  /* 0x0000a40023027a24 */ /* 0x000fe400078e02ff */
[----:B------:R-:W-:Y:S01]  /*1300*/  IMAD.WIDE.U32 R8, R101, c[0x0][0x290], R26 ;  /* 0x0000a40065087a25 */ /* 0x000fe200078e001a */
[----:B------:R-:W-:-:S03]  /*1310*/  LOP3.LUT R120, R20, 0xfffffff8, RZ, 0xc0, !PT ;  /* 0xfffffff814787812 */ /* 0x000fc600078ec0ff */
[----:B------:R-:W-:Y:S01]  /*1320*/  IMAD R2, R101, c[0x0][0x294], R2 ;  /* 0x0000a50065027a24 */ /* 0x000fe200078e0202 */
[----:B------:R-:W-:Y:S01]  /*1330*/  SHF.R.S32.HI R126, RZ, 0x1f, R120 ;  /* 0x0000001fff7e7819 */ /* 0x000fe20000011478 */
[----:B------:R-:W-:Y:S02]  /*1340*/  IMAD.MOV.U32 R108, RZ, RZ, R8 ;  /* 0x000000ffff6c7224 */ /* 0x000fe400078e0008 */
[----:B------:R-:W-:Y:S01]  /*1350*/  IMAD R8, R25, c[0x0][0x268], RZ ;  /* 0x00009a0019087a24 */ /* 0x000fe200078e02ff */
[----:B------:R-:W-:Y:S01]  /*1360*/  IADD3 R25, R32, 0x10, RZ ;  /* 0x0000001020197810 */ /* 0x000fe20007ffe0ff */
[----:B------:R-:W-:Y:S02]  /*1370*/  IMAD.IADD R113, R13, 0x1, R2 ;  /* 0x000000010d717824 */ /* 0x000fe400078e0202 */
[----:B------:R-:W-:-:S04]  /*1380*/  IMAD.WIDE.U32 R6, R40, c[0x0][0x210], R26 ;  /* 0x0000840028067a25 */ /* 0x000fc800078e001a */
[----:B------:R-:W-:Y:S01]  /*1390*/  IMAD.IADD R109, R2, 0x1, R9 ;  /* 0x00000001026d7824 */ /* 0x000fe200078e0209 */
[----:B------:R-:W-:Y:S01]  /*13a0*/  SHF.R.S32.HI R2, RZ, 0x1f, R21 ;  /* 0x0000001fff027819 */ /* 0x000fe20000011415 */
[C---:B------:R-:W-:Y:S02]  /*13b0*/  IMAD R104, R102.reuse, c[0x0][0x26c], R8 ;  /* 0x00009b0066687a24 */ /* 0x040fe400078e0208 */
[----:B------:R-:W-:Y:S01]  /*13c0*/  IMAD.WIDE.U32 R102, R102, c[0x0][0x268], R4 ;  /* 0x00009a0066667a25 */ /* 0x000fe200078e0004 */
[----:B------:R-:W-:Y:S02]  /*13d0*/  @P1 MOV R5, R3 ;  /* 0x0000000300051202 */ /* 0x000fe40000000f00 */
[----:B------:R-:W-:Y:S01]  /*13e0*/  LEA.HI R2, R2, R101, RZ, 0x3 ;  /* 0x0000006502027211 */ /* 0x000fe200078f18ff */
[----:B------:R-:W-:Y:S02]  /*13f0*/  IMAD.IADD R15, R7, 0x1, R17 ;  /* 0x00000001070f7824 */ /* 0x000fe400078e0211 */
[----:B------:R-:W-:Y:S01]  /*1400*/  IMAD.SHL.U32 R7, R23, 0x2, RZ ;  /* 0x0000000217077824 */ /* 0x000fe200078e00ff */
[----:B------:R-:W-:Y:S01]  /*1410*/  LOP3.LUT R2, R2, 0xfffffff8, RZ, 0xc0, !PT ;  /* 0xfffffff802027812 */ /* 0x000fe200078ec0ff */
[----:B------:R-:W-:-:S02]  /*1420*/  @P1 IMAD.MOV.U32 R4, RZ, RZ, R22 ;  /* 0x000000ffff041224 */ /* 0x000fc400078e0016 */
[----:B------:R-:W-:Y:S01]  /*1430*/  IMAD.MOV.U32 R114, RZ, RZ, R14 ;  /* 0x000000ffff727224 */ /* 0x000fe200078e000e */
[----:B------:R-:W-:Y:S01]  /*1440*/  LOP3.LUT R24, R7, 0x2, R24, 0xe2, !PT ;  /* 0x0000000207187812 */ /* 0x000fe200078ee218 */
[----:B------:R-:W-:Y:S01]  /*1450*/  IMAD.MOV.U32 R14, RZ, RZ, R6 ;  /* 0x000000ffff0e7224 */ /* 0x000fe200078e0006 */
[----:B------:R-:W-:Y:S01]  /*1460*/  LEA.HI R7, R36, R231, RZ, 0x5 ;  /* 0x000000e724077211 */ /* 0x000fe200078f28ff */
[----:B------:R-:W-:Y:S01]  /*1470*/  @P1 IMAD R6, R37, 0x50, RZ ;  /* 0x0000005025061824 */ /* 0x000fe200078e02ff */
[----:B------:R-:W-:Y:S01]  /*1480*/  LOP3.LUT R98, R24, 0x1, RZ, 0xc0, !PT ;  /* 0x0000000118627812 */ /* 0x000fe200078ec0ff */
[----:B------:R-:W-:Y:S01]  /*1490*/  @P1 IMAD.WIDE.U32 R4, R166, 0x50, R4 ;  /* 0x00000050a6041825 */ /* 0x000fe200078e0004 */
[----:B------:R-:W-:-:S03]  /*14a0*/  LOP3.LUT R99, R24, 0x2, RZ, 0xc0, !PT ;  /* 0x0000000218637812 */ /* 0x000fc600078ec0ff */
[----:B------:R-:W-:Y:S01]  /*14b0*/  @P1 IMAD.IADD R5, R5, 0x1, R6 ;  /* 0x0000000105051824 */ /* 0x000fe200078e0206 */
[C---:B------:R-:W-:Y:S01]  /*14c0*/  @P1 LEA R8, P2, R4.reuse, c[0x0][0x220], 0x1 ;  /* 0x0000880004081a11 */ /* 0x040fe200078408ff */
[----:B------:R-:W-:Y:S02]  /*14d0*/  IMAD.IADD R2, R101, 0x1, -R2 ;  /* 0x0000000165027824 */ /* 0x000fe400078e0a02 */
[----:B------:R-:W-:Y:S01]  /*14e0*/  IMAD.SHL.U32 R6, R7, 0x10, RZ ;  /* 0x0000001007067824 */ /* 0x000fe200078e00ff */
[----:B------:R-:W-:Y:S01]  /*14f0*/  SHF.R.S32.HI R7, RZ, 0x1f, R169 ;  /* 0x0000001fff077819 */ /* 0x000fe200000114a9 */
[----:B------:R-:W-:Y:S01]  /*1500*/  IMAD.WIDE.U32 R10, R101, c[0x0][0x280], R26 ;  /* 0x0000a000650a7a25 */ /* 0x000fe200078e001a */
[----:B------:R-:W-:Y:S02]  /*1510*/  @P1 LEA.HI.X R9, R4, c[0x0][0x224], R5, 0x1, P2 ;  /* 0x0000890004091a11 */ /* 0x000fe400010f0c05 */
[C---:B------:R-:W-:Y:S01]  /*1520*/  LOP3.LUT P3, RZ, R2.reuse, 0x4, RZ, 0xc0, !PT ;  /* 0x0000000402ff7812 */ /* 0x040fe2000786c0ff */
[----:B------:R-:W-:Y:S01]  /*1530*/  IMAD.SHL.U32 R2, R2, 0x40, RZ ;  /* 0x0000004002027824 */ /* 0x000fe200078e00ff */
[----:B------:R-:W-:Y:S01]  /*1540*/  SHF.R.S32.HI R5, RZ, 0x4, R29 ;  /* 0x00000004ff057819 */ /* 0x000fe2000001141d */
[----:B------:R-:W-:Y:S01]  /*1550*/  IMAD.MOV.U32 R112, RZ, RZ, R12 ;  /* 0x000000ffff707224 */ /* 0x000fe200078e000c */
[----:B------:R-:W-:Y:S01]  /*1560*/  LEA.HI R7, R7, R169, RZ, 0x3 ;  /* 0x000000a907077211 */ /* 0x000fe200078f18ff */
[----:B------:R1:W-:Y:S01]  /*1570*/  @P1 LDGSTS.E.BYPASS.LTC128B.128 [R94+0x6100], [R8.64], !P6 ;  /* 0x06100000085e1fae */ /* 0x0003e2000f101d4a */
[----:B------:R-:W-:Y:S01]  /*1580*/  MOV R110, R10 ;  /* 0x0000000a006e7202 */ /* 0x000fe20000000f00 */
[----:B-----5:R-:W-:Y:S01]  /*1590*/  IMAD.WIDE.U32 R112, R171, c[0x0][0x290], R112 ;  /* 0x0000a400ab707a25 */ /* 0x020fe200078e0070 */
[----:B------:R-:W-:-:S02]  /*15a0*/  LEA.HI.SX32 R10, R20, R5, 0x1d ;  /* 0x00000005140a7211 */ /* 0x000fc400078feaff */
[----:B------:R-:W-:Y:S01]  /*15b0*/  SHF.L.U32 R4, R169, 0x6, RZ ;  /* 0x00000006a9047819 */ /* 0x000fe200000006ff */
[----:B------:R-:W-:Y:S01]  /*15c0*/  IMAD.WIDE.U32 R114, R171, c[0x0][0x280], R114 ;  /* 0x0000a000ab727a25 */ /* 0x000fe200078e0072 */
[----:B------:R-:W-:Y:S02]  /*15d0*/  IADD3 R111, R16, R11, RZ ;  /* 0x0000000b106f7210 */ /* 0x000fe40007ffe0ff */
[----:B------:R-:W-:Y:S01]  /*15e0*/  LOP3.LUT R2, R2, 0x1c0, RZ, 0xc0, !PT ;  /* 0x000001c002027812 */ /* 0x000fe200078ec0ff */
[----:B------:R-:W-:Y:S01]  /*15f0*/  IMAD.SHL.U32 R11, R7, 0x40, RZ ;  /* 0x00000040070b7824 */ /* 0x000fe200078e00ff */
[----:B------:R-:W-:Y:S01]  /*1600*/  LOP3.LUT R4, R4, 0x1c0, RZ, 0xc0, !PT ;  /* 0x000001c004047812 */ /* 0x000fe200078ec0ff */
[----:B------:R-:W-:Y:S01]  /*1610*/  IMAD.SHL.U32 R100, R10, 0x8, RZ ;  /* 0x000000080a647824 */ /* 0x000fe200078e00ff */
[----:B------:R-:W-:Y:S01]  /*1620*/  LOP3.LUT R6, R6, 0xfffffe00, RZ, 0xc0, !PT ;  /* 0xfffffe0006067812 */ /* 0x000fe200078ec0ff */
[----:B------:R-:W-:Y:S01]  /*1630*/  @P0 IMAD R16, R37, 0x60, RZ ;  /* 0x0000006025100824 */ /* 0x000fe200078e02ff */
[----:B------:R-:W-:Y:S01]  /*1640*/  SHF.R.U32.HI R5, RZ, 0x3, R2 ;  /* 0x00000003ff057819 */ /* 0x000fe20000011602 */
[----:B------:R-:W-:Y:S01]  /*1650*/  IMAD.WIDE.U32 R110, R171, c[0x0][0x280], R110 ;  /* 0x0000a000ab6e7a25 */ /* 0x000fe200078e006e */
[----:B------:R-:W-:-:S02]  /*1660*/  LOP3.LUT R12, R2, 0x18, R26, 0xf8, !PT ;  /* 0x00000018020c7812 */ /* 0x000fc400078ef81a */
[----:B------:R-:W-:Y:S01]  /*1670*/  LOP3.LUT R10, R11, 0xfffffe00, RZ, 0xc0, !PT ;  /* 0xfffffe000b0a7812 */ /* 0x000fe200078ec0ff */
[----:B------:R-:W-:Y:S01]  /*1680*/  IMAD.WIDE.U32 R108, R171, c[0x0][0x290], R108 ;  /* 0x0000a400ab6c7a25 */ /* 0x000fe200078e006c */
[----:B------:R-:W-:Y:S02]  /*1690*/  SHF.R.U32.HI R7, RZ, 0x3, R4 ;  /* 0x00000003ff077819 */ /* 0x000fe40000011604 */
[----:B------:R-:W-:Y:S01]  /*16a0*/  LOP3.LUT R11, R4, 0x38, R20, 0xf8, !PT ;  /* 0x00000038040b7812 */ /* 0x000fe200078ef814 */
[----:B------:R-:W-:Y:S01]  /*16b0*/  IMAD.IADD R104, R103, 0x1, R104 ;  /* 0x0000000167687824 */ /* 0x000fe200078e0268 */
[----:B------:R-:W-:Y:S02]  /*16c0*/  LOP3.LUT R97, R6, R12, R5, 0xf6, !PT ;  /* 0x0000000c06617212 */ /* 0x000fe400078ef605 */
[----:B------:R-:W-:Y:S02]  /*16d0*/  LOP3.LUT R4, R4, 0x38, R100, 0xf8, !PT ;  /* 0x0000003804047812 */ /* 0x000fe400078ef864 */
[----:B------:R-:W-:-:S02]  /*16e0*/  LOP3.LUT R12, R2, 0x38, R20, 0xf8, !PT ;  /* 0x00000038020c7812 */ /* 0x000fc400078ef814 */
[----:B-1----:R-:W-:Y:S02]  /*16f0*/  SHF.R.S32.HI R8, RZ, 0x1f, R168 ;  /* 0x0000001fff087819 */ /* 0x002fe400000114a8 */
[----:B------:R-:W-:Y:S02]  /*1700*/  LOP3.LUT R2, R2, 0x38, R100, 0xf8, !PT ;  /* 0x0000003802027812 */ /* 0x000fe400078ef864 */
[C-C-:B---3--:R-:W-:Y:S02]  /*1710*/  LOP3.LUT R19, R10.reuse, R11, R7.reuse, 0xf6, !PT ;  /* 0x0000000b0a137212 */ /* 0x148fe400078ef607 */
[----:B------:R-:W-:Y:S01]  /*1720*/  LOP3.LUT R18, R10, R4, R7, 0xf6, !PT ;  /* 0x000000040a127212 */ /* 0x000fe200078ef607 */
[----:B------:R-:W-:Y:S01]  /*1730*/  @P0 IMAD.MOV.U32 R4, RZ, RZ, R22 ;  /* 0x000000ffff040224 */ /* 0x000fe200078e0016 */
[----:B------:R-:W-:Y:S01]  /*1740*/  SHF.R.S32.HI R7, RZ, 0x1f, R167 ;  /* 0x0000001fff077819 */ /* 0x000fe200000114a7 */
[----:B------:R-:W-:Y:S01]  /*1750*/  IMAD.SHL.U32 R153, R19, 0x2, RZ ;  /* 0x0000000213997824 */ /* 0x000fe200078e00ff */
[----:B------:R-:W-:Y:S01]  /*1760*/  LEA.HI R8, R8, R168, RZ, 0x3 ;  /* 0x000000a808087211 */ /* 0x000fe200078f18ff */
[----:B------:R-:W-:Y:S01]  /*1770*/  IMAD.SHL.U32 R149, R18, 0x2, RZ ;  /* 0x0000000212957824 */ /* 0x000fe200078e00ff */
[----:B------:R-:W-:-:S02]  /*1780*/  LOP3.LUT R21, R6, R2, R5, 0xf6, !PT ;  /* 0x0000000206157212 */ /* 0x000fc400078ef605 */
[----:B------:R-:W-:Y:S01]  /*1790*/  SHF.L.U32 R2, R168, 0x6, RZ ;  /* 0x00000006a8027819 */ /* 0x000fe200000006ff */
[----:B------:R-:W-:Y:S01]  /*17a0*/  IMAD.SHL.U32 R9, R8, 0x40, RZ ;  /* 0x0000004008097824 */ /* 0x000fe200078e00ff */
[----:B------:R-:W-:Y:S01]  /*17b0*/  LOP3.LUT R23, R6, R12, R5, 0xf6, !PT ;  /* 0x0000000c06177212 */ /* 0x000fe200078ef605 */
[----:B------:R-:W-:Y:S01]  /*17c0*/  IMAD.SHL.U32 R6, R167, 0x40, RZ ;  /* 0x00000040a7067824 */ /* 0x000fe200078e00ff */
[----:B------:R-:W-:Y:S01]  /*17d0*/  LEA.HI R7, R7, R167, RZ, 0x3 ;  /* 0x000000a707077211 */ /* 0x000fe200078f18ff */
[----:B------:R-:W-:Y:S01]  /*17e0*/  @P0 IMAD.MOV.U32 R5, RZ, RZ, R3 ;  /* 0x000000ffff050224 */ /* 0x000fe200078e0003 */
[----:B------:R-:W-:Y:S02]  /*17f0*/  LOP3.LUT R2, R2, 0x1c0, RZ, 0xc0, !PT ;  /* 0x000001c002027812 */ /* 0x000fe400078ec0ff */
[----:B------:R-:W-:Y:S01]  /*1800*/  LOP3.LUT R6, R6, 0x1c0, RZ, 0xc0, !PT ;  /* 0x000001c006067812 */ /* 0x000fe200078ec0ff */
[----:B------:R-:W-:Y:S01]  /*1810*/  IMAD.SHL.U32 R8, R7, 0x40, RZ ;  /* 0x0000004007087824 */ /* 0x000fe200078e00ff */
[----:B------:R-:W-:Y:S01]  /*1820*/  SHF.R.U32.HI R13, RZ, 0x3, R2 ;  /* 0x00000003ff0d7819 */ /* 0x000fe20000011602 */
[----:B------:R-:W-:Y:S01]  /*1830*/  @P0 IMAD.WIDE.U32 R4, R166, 0x60, R4 ;  /* 0x00000060a6040825 */ /* 0x000fe200078e0004 */
[----:B------:R-:W-:-:S02]  /*1840*/  LOP3.LUT R9, R9, 0xfffffe00, RZ, 0xc0, !PT ;  /* 0xfffffe0009097812 */ /* 0x000fc400078ec0ff */
[C---:B------:R-:W-:Y:S02]  /*1850*/  LOP3.LUT R10, R2.reuse, 0x38, R20, 0xf8, !PT ;  /* 0x00000038020a7812 */ /* 0x040fe400078ef814 */
[----:B------:R-:W-:Y:S01]  /*1860*/  LOP3.LUT R11, R2, 0x38, R100, 0xf8, !PT ;  /* 0x00000038020b7812 */ /* 0x000fe200078ef864 */
[----:B------:R-:W-:Y:S01]  /*1870*/  @P0 IMAD.IADD R2, R5, 0x1, R16 ;  /* 0x0000000105020824 */ /* 0x000fe200078e0210 */
[----:B------:R-:W-:Y:S01]  /*1880*/  SHF.R.U32.HI R7, RZ, 0x3, R6 ;  /* 0x00000003ff077819 */ /* 0x000fe20000011606 */
[----:B------:R-:W-:Y:S01]  /*1890*/  IMAD.MOV.U32 R5, RZ, RZ, c[0x0][0x280] ;  /* 0x0000a000ff057624 */ /* 0x000fe200078e00ff */
[----:B------:R-:W-:Y:S02]  /*18a0*/  LOP3.LUT R8, R8, 0xfffffe00, RZ, 0xc0, !PT ;  /* 0xfffffe0008087812 */ /* 0x000fe400078ec0ff */
[C---:B------:R-:W-:Y:S01]  /*18b0*/  LOP3.LUT R12, R6.reuse, 0x38, R20, 0xf8, !PT ;  /* 0x00000038060c7812 */ /* 0x040fe200078ef814 */
[----:B------:R-:W-:Y:S01]  /*18c0*/  IMAD.SHL.U32 R210, R5, 0x40, RZ ;  /* 0x0000004005d27824 */ /* 0x000fe200078e00ff */
[----:B------:R-:W-:Y:S01]  /*18d0*/  LOP3.LUT R17, R9, R10, R13, 0xf6, !PT ;  /* 0x0000000a09117212 */ /* 0x000fe200078ef60d */
[C---:B------:R-:W-:Y:S01]  /*18e0*/  IMAD.SHL.U32 R212, R5.reuse, 0x20, RZ ;  /* 0x0000002005d47824 */ /* 0x040fe200078e00ff */
[----:B------:R-:W-:Y:S01]  /*18f0*/  LOP3.LUT R10, R6, 0x38, R100, 0xf8, !PT ;  /* 0x00000038060a7812 */ /* 0x000fe200078ef864 */
[----:B------:R-:W-:Y:S01]  /*1900*/  IMAD.WIDE.U32 R206, R5, 0x60, RZ ;  /* 0x0000006005ce7825 */ /* 0x000fe200078e00ff */
[----:B--2---:R-:W-:-:S02]  /*1910*/  @P4 SHF.R.S32.HI R3, RZ, 0x1f, R34 ;  /* 0x0000001fff034819 */ /* 0x004fc40000011422 */
[----:B------:R-:W-:Y:S01]  /*1920*/  @P0 LEA R6, P1, R4, c[0x0][0x220], 0x1 ;  /* 0x0000880004060a11 */ /* 0x000fe200078208ff */
[----:B------:R-:W-:Y:S01]  /*1930*/  @!P4 IMAD.MOV.U32 R3, RZ, RZ, R30 ;  /* 0x000000ffff03c224 */ /* 0x000fe200078e001e */
[----:B------:R-:W-:Y:S01]  /*1940*/  LOP3.LUT R16, R9, R11, R13, 0xf6, !PT ;  /* 0x0000000b09107212 */ /* 0x000fe200078ef60d */
[----:B------:R-:W-:Y:S01]  /*1950*/  IMAD.SHL.U32 R152, R17, 0x2, RZ ;  /* 0x0000000211987824 */ /* 0x000fe200078e00ff */
[C-C-:B------:R-:W-:Y:S02]  /*1960*/  LOP3.LUT R13, R8.reuse, R12, R7.reuse, 0xf6, !PT ;  /* 0x0000000c080d7212 */ /* 0x140fe400078ef607 */
[----:B------:R-:W-:Y:S01]  /*1970*/  LOP3.LUT R12, R8, R10, R7, 0xf6, !PT ;  /* 0x0000000a080c7212 */ /* 0x000fe200078ef607 */
[----:B------:R-:W-:Y:S01]  /*1980*/  IMAD.SHL.U32 R148, R16, 0x2, RZ ;  /* 0x0000000210947824 */ /* 0x000fe200078e00ff */
[----:B------:R-:W-:Y:S01]  /*1990*/  @P0 LEA.HI.X R7, R4, c[0x0][0x224], R2, 0x1, P1 ;  /* 0x0000890004070a11 */ /* 0x000fe200008f0c02 */
[----:B------:R-:W-:Y:S01]  /*19a0*/  IMAD.SHL.U32 R151, R13, 0x2, RZ ;  /* 0x000000020d977824 */ /* 0x000fe200078e00ff */
[----:B------:R-:W-:Y:S01]  /*19b0*/  @P4 MOV R2, R34 ;  /* 0x0000002200024202 */ /* 0x000fe20000000f00 */
[----:B------:R-:W-:Y:S01]  /*19c0*/  @!P4 IMAD.MOV.U32 R2, RZ, RZ, R38 ;  /* 0x000000ffff02c224 */ /* 0x000fe200078e0026 */
[----:B------:R-:W-:Y:S01]  /*19d0*/  SEL R3, R3, RZ, !P5 ;  /* 0x000000ff03037207 */ /* 0x000fe20006800000 */
[----:B------:R1:W-:Y:S01]  /*19e0*/  @P0 LDGSTS.E.BYPASS.LTC128B.128 [R94+0x6900], [R6.64], !P6 ;  /* 0x06900000065e0fae */ /* 0x0003e2000f101d4a */
[----:B------:R-:W-:Y:S01]  /*19f0*/  ISETP.NE.AND P0, PT, RZ, UR6, PT ;  /* 0x00000006ff007c0c */ /* 0x000fe2000bf05270 */
[----:B------:R-:W-:Y:S01]  /*1a00*/  IMAD.SHL.U32 R147, R12, 0x2, RZ ;  /* 0x000000020c937824 */ /* 0x000fe200078e00ff */
[----:B------:R-:W-:Y:S01]  /*1a10*/  SEL R2, R2, RZ, !P5 ;  /* 0x000000ff02027207 */ /* 0x000fe20006800000 */
[----:B------:R-:W-:Y:S01]  /*1a20*/  IMAD R4, R3, c[0x0][0x1f0], RZ ;  /* 0x00007c0003047a24 */ /* 0x000fe200078e02ff */
[----:B------:R-:W-:Y:S01]  /*1a30*/  SHF.L.U64.HI R182, R5, R184, c[0x0][0x284] ;  /* 0x0000a10005b67619 */ /* 0x000fe200000102b8 */
[----:B------:R-:W-:Y:S01]  /*1a40*/  IMAD R3, R3, c[0x0][0x218], RZ ;  /* 0x0000860003037a24 */ /* 0x000fe200078e02ff */
[-C--:B------:R-:W-:Y:S01]  /*1a50*/  SHF.L.U64.HI R185, R5, R186.reuse, c[0x0][0x284] ;  /* 0x0000a10005b97619 */ /* 0x080fe200000102ba */
[----:B------:R-:W-:Y:S01]  /*1a60*/  IMAD.WIDE.U32 R92, R2, c[0x0][0x1f0], R92 ;  /* 0x00007c00025c7a25 */ /* 0x000fe200078e005c */
[----:B------:R-:W-:Y:S01]  /*1a70*/  P2R R163, PR, RZ, 0x1 ;  /* 0x00000001ffa37803 */ /* 0x000fe20000000000 */
[----:B------:R-:W0:Y:S01]  /*1a80*/  LDGDEPBAR ;  /* 0x00000000000079af */ /* 0x000e220000000000 */
[----:B------:R-:W-:Y:S01]  /*1a90*/  IADD3 R162, P1, R28, R101, RZ ;  /* 0x000000651ca27210 */ /* 0x000fe20007f3e0ff */
[----:B------:R-:W-:Y:S01]  /*1aa0*/  IMAD R95, R2, c[0x0][0x1f4], R4 ;  /* 0x00007d00025f7a24 */ /* 0x000fe200078e0204 */
[----:B------:R-:W-:Y:S01]  /*1ab0*/  SHF.L.U64.HI R166, R166, R186, c[0x0][0x23c] ;  /* 0x00008f00a6a67619 */ /* 0x000fe200000102ba */
[C---:B------:R-:W-:Y:S01]  /*1ac0*/  IMAD R116, R2.reuse, c[0x0][0x21c], R3 ;  /* 0x0000870002747a24 */ /* 0x040fe200078e0203 */
[----:B------:R-:W-:Y:S01]  /*1ad0*/  IADD3.X R161, R31, R35, RZ, P1, !PT ;  /* 0x000000231fa17210 */ /* 0x000fe20000ffe4ff */
[----:B------:R-:W-:Y:S01]  /*1ae0*/  IMAD.WIDE.U32 R106, R2, c[0x0][0x218], R14 ;  /* 0x00008600026a7a25 */ /* 0x000fe200078e000e */
[----:B------:R-:W-:-:S02]  /*1af0*/  SHF.R.S32.HI R2, RZ, 0x1f, R171 ;  /* 0x0000001fff027819 */ /* 0x000fc400000114ab */
[----:B------:R-:W-:Y:S01]  /*1b00*/  SHF.R.S32.HI R10, RZ, 0x1f, R168 ;  /* 0x0000001fff0a7819 */ /* 0x000fe200000114a8 */
[----:B------:R-:W-:Y:S01]  /*1b10*/  IMAD.MOV.U32 R4, RZ, RZ, c[0x0][0x290] ;  /* 0x0000a400ff047624 */ /* 0x000fe200078e00ff */
[----:B------:R-:W-:Y:S01]  /*1b20*/  IADD3 R145, P2, R26, R188, RZ ;  /* 0x000000bc1a917210 */ /* 0x000fe20007f5e0ff */
[C---:B------:R-:W-:Y:S01]  /*1b30*/  IMAD R3, R2.reuse, c[0x0][0x280], RZ ;  /* 0x0000a00002037a24 */ /* 0x040fe200078e02ff */
[----:B------:R-:W-:Y:S01]  /*1b40*/  SHF.R.S32.HI R11, RZ, 0x1f, R167 ;  /* 0x0000001fff0b7819 */ /* 0x000fe200000114a7 */
[----:B------:R-:W-:Y:S01]  /*1b50*/  IMAD R2, R2, c[0x0][0x290], RZ ;  /* 0x0000a40002027a24 */ /* 0x000fe200078e02ff */
[C---:B------:R-:W-:Y:S01]  /*1b60*/  SHF.L.U64.HI R184, R4.reuse, R184, c[0x0][0x294] ;  /* 0x0000a50004b87619 */ /* 0x040fe200000102b8 */
[C---:B------:R-:W-:Y:S01]  /*1b70*/  IMAD R8, R171.reuse, c[0x0][0x284], R3 ;  /* 0x0000a100ab087a24 */ /* 0x040fe200078e0203 */
[C---:B------:R-:W-:Y:S01]  /*1b80*/  SHF.L.U64.HI R186, R4.reuse, R186, c[0x0][0x294] ;  /* 0x0000a50004ba7619 */ /* 0x040fe200000102ba */
[----:B------:R-:W-:Y:S01]  /*1b90*/  IMAD R5, R171, c[0x0][0x294], R2 ;  /* 0x0000a500ab057a24 */ /* 0x000fe200078e0202 */
[----:B------:R-:W-:Y:S01]  /*1ba0*/  IADD3 R2, P0, R101, 0x20, RZ ;  /* 0x0000002065027810 */ /* 0x000fe20007f1e0ff */
[C---:B------:R-:W-:Y:S01]  /*1bb0*/  IMAD.SHL.U32 R211, R4.reuse, 0x40, RZ ;  /* 0x0000004004d37824 */ /* 0x040fe200078e00ff */
[C---:B------:R-:W-:Y:S01]  /*1bc0*/  SHF.L.U32 R209, R4.reuse, 0x5, RZ ;  /* 0x0000000504d17819 */ /* 0x040fe200000006ff */
[----:B------:R-:W-:Y:S01]  /*1bd0*/  IMAD.WIDE.U32 R204, R4, 0x60, RZ ;  /* 0x0000006004cc7825 */ /* 0x000fe200078e00ff */
[----:B-1----:R-:W-:-:S02]  /*1be0*/  SHF.R.S32.HI R6, RZ, 0x1f, R169 ;  /* 0x0000001fff067819 */ /* 0x002fc400000114a9 */
[----:B------:R-:W-:Y:S01]  /*1bf0*/  IADD3 R132, R207, UR5, RZ ;  /* 0x00000005cf847c10 */ /* 0x000fe2000fffe0ff */
[----:B------:R-:W-:Y:S01]  /*1c00*/  IMAD.X R3, RZ, RZ, R35, P0 ;  /* 0x000000ffff037224 */ /* 0x000fe200000e0623 */
[----:B------:R-:W-:Y:S01]  /*1c10*/  IADD3 R131, R205, UR4, RZ ;  /* 0x00000004cd837c10 */ /* 0x000fe2000fffe0ff */
[----:B------:R-:W-:Y:S01]  /*1c20*/  IMAD.WIDE.U32 R136, R2, c[0x0][0x1e0], RZ ;  /* 0x0000780002887a25 */ /* 0x000fe200078e00ff */
[----:B------:R-:W-:Y:S02]  /*1c30*/  IADD3 R128, R113, R5, RZ ;  /* 0x0000000571807210 */ /* 0x000fe40007ffe0ff */
[----:B------:R-:W-:Y:S01]  /*1c40*/  SHF.L.U32 R154, R23, 0x1, RZ ;  /* 0x00000001179a7819 */ /* 0x000fe200000006ff */
[----:B------:R-:W-:Y:S01]  /*1c50*/  IMAD R3, R3, c[0x0][0x1e0], RZ ;  /* 0x0000780003037a24 */ /* 0x000fe200078e02ff */
[----:B------:R-:W-:Y:S01]  /*1c60*/  IADD3 R146, P1, R214, R136, RZ ;  /* 0x00000088d6927210 */ /* 0x000fe20007f3e0ff */
[----:B------:R-:W-:Y:S01]  /*1c70*/  IMAD R4, R35, c[0x0][0x1e0], RZ ;  /* 0x0000780023047a24 */ /* 0x000fe200078e02ff */
[----:B------:R-:W-:Y:S01]  /*1c80*/  SHF.R.S32.HI R125, RZ, 0x1f, R100 ;  /* 0x0000001fff7d7819 */ /* 0x000fe20000011464 */
[----:B------:R-:W-:Y:S01]  /*1c90*/  IMAD R9, R2, c[0x0][0x1e4], R3 ;  /* 0x0000790002097a24 */ /* 0x000fe200078e0203 */
[----:B------:R-:W-:Y:S01]  /*1ca0*/  IADD3 R159, P0, R214, R146, RZ ;  /* 0x00000092d69f7210 */ /* 0x000fe20007f1e0ff */
[----:B------:R-:W-:Y:S01]  /*1cb0*/  IMAD R7, R101, c[0x0][0x1e4], R4 ;  /* 0x0000790065077a24 */ /* 0x000fe200078e0204 */
[----:B------:R-:W-:Y:S01]  /*1cc0*/  SHF.L.U32 R150, R21, 0x1, RZ ;  /* 0x0000000115967819 */ /* 0x000fe200000006ff */
[----:B------:R-:W-:-:S02]  /*1cd0*/  IMAD.IADD R143, R137, 0x1, R9 ;  /* 0x00000001898f7824 */ /* 0x000fc400078e0209 */
[----:B------:R-:W-:Y:S02]  /*1ce0*/  IMAD.IADD R144, R189, 0x1, R7 ;  /* 0x00000001bd907824 */ /* 0x000fe400078e0207 */
[----:B------:R-:W-:Y:S01]  /*1cf0*/  IMAD.X R142, R198, 0x1, R143, P1 ;  /* 0x00000001c68e7824 */ /* 0x000fe200008e068f */
[----:B------:R-:W-:Y:S01]  /*1d00*/  IADD3 R129, P1, R92, 0x20, RZ ;  /* 0x000000205c817810 */ /* 0x000fe20007f3e0ff */
[----:B------:R-:W-:Y:S02]  /*1d10*/  IMAD R4, R6, c[0x0][0x1e0], RZ ;  /* 0x0000780006047a24 */ /* 0x000fe400078e02ff */
[----:B------:R-:W-:Y:S01]  /*1d20*/  IMAD.X R156, R198, 0x1, R142, P0 ;  /* 0x00000001c69c7824 */ /* 0x000fe200000e068e */
[----:B------:R-:W-:Y:S01]  /*1d30*/  IADD3 R119, P0, R145, R92, RZ ;  /* 0x0000005c91777210 */ /* 0x000fe20007f1e0ff */
[----:B------:R-:W-:Y:S02]  /*1d40*/  IMAD.MOV.U32 R14, RZ, RZ, 0x40 ;  /* 0x00000040ff0e7424 */ /* 0x000fe400078e00ff */
[----:B------:R-:W-:-:S02]  /*1d50*/  IMAD R3, R10, c[0x0][0x1e0], RZ ;  /* 0x000078000a037a24 */ /* 0x000fc400078e02ff */
[----:B------:R-:W-:Y:S02]  /*1d60*/  IMAD.X R141, R27, 0x1, R144, P2 ;  /* 0x000000011b8d7824 */ /* 0x000fe400010e0690 */
[----:B------:R-:W-:Y:S02]  /*1d70*/  IMAD.IADD R95, R93, 0x1, R95 ;  /* 0x000000015d5f7824 */ /* 0x000fe400078e025f */
[----:B------:R-:W-:Y:S02]  /*1d80*/  IMAD R2, R11, c[0x0][0x1e0], RZ ;  /* 0x000078000b027a24 */ /* 0x000fe400078e02ff */
[----:B------:R-:W-:Y:S02]  /*1d90*/  IMAD R6, R169, c[0x0][0x1e4], R4 ;  /* 0x00007900a9067a24 */ /* 0x000fe400078e0204 */
[----:B------:R-:W-:Y:S01]  /*1da0*/  IMAD R4, R168, c[0x0][0x1e4], R3 ;  /* 0x00007900a8047a24 */ /* 0x000fe200078e0203 */
[----:B------:R-:W-:Y:S01]  /*1db0*/  SEL R3, R14, 0xffffffc0, !P3 ;  /* 0xffffffc00e037807 */ /* 0x000fe20005800000 */
[----:B------:R-:W-:Y:S01]  /*1dc0*/  IMAD.X R118, R141, 0x1, R95, P0 ;  /* 0x000000018d767824 */ /* 0x000fe200000e065f */
[----:B------:R-:W-:Y:S01]  /*1dd0*/  IADD3 R123, P0, R119, 0x20, RZ ;  /* 0x00000020777b7810 */ /* 0x000fe20007f1e0ff */
[----:B------:R-:W-:Y:S01]  /*1de0*/  IMAD R2, R167, c[0x0][0x1e4], R2 ;  /* 0x00007900a7027a24 */ /* 0x000fe200078e0202 */
[----:B------:R-:W-:Y:S01]  /*1df0*/  IADD3 R157, R195, R4, RZ ;  /* 0x00000004c39d7210 */ /* 0x000fe20007ffe0ff */
[C---:B------:R-:W-:Y:S01]  /*1e00*/  IMAD R96, R97.reuse, 0x2, R3 ;  /* 0x0000000261607824 */ /* 0x040fe200078e0203 */
[----:B------:R-:W-:Y:S01]  /*1e10*/  SHF.L.U32 R97, R97, 0x1, RZ ;  /* 0x0000000161617819 */ /* 0x000fe200000006ff */
[----:B------:R-:W-:-:S02]  /*1e20*/  IMAD.IADD R158, R197, 0x1, R6 ;  /* 0x00000001c59e7824 */ /* 0x000fc400078e0206 */
[----:B------:R-:W-:Y:S02]  /*1e30*/  IMAD.IADD R155, R193, 0x1, R2 ;  /* 0x00000001c19b7824 */ /* 0x000fe400078e0202 */
[----:B------:R-:W-:Y:S02]  /*1e40*/  IMAD.IADD R130, R115, 0x1, R8 ;  /* 0x0000000173827824 */ /* 0x000fe400078e0208 */
[----:B------:R-:W-:Y:S02]  /*1e50*/  IMAD.IADD R127, R8, 0x1, R111 ;  /* 0x00000001087f7824 */ /* 0x000fe400078e026f */
[----:B------:R-:W-:Y:S02]  /*1e60*/  IMAD.IADD R124, R5, 0x1, R109 ;  /* 0x00000001057c7824 */ /* 0x000fe400078e026d */
[----:B------:R-:W-:Y:S02]  /*1e70*/  IMAD.IADD R116, R107, 0x1, R116 ;  /* 0x000000016b747824 */ /* 0x000fe400078e0274 */
[----:B------:R-:W-:-:S02]  /*1e80*/  IMAD.X R121, RZ, RZ, R95, P1 ;  /* 0x000000ffff797224 */ /* 0x000fc400008e065f */
[----:B------:R-:W-:Y:S01]  /*1e90*/  IMAD.X R122, RZ, RZ, R118, P0 ;  /* 0x000000ffff7a7224 */ /* 0x000fe200000e0676 */
[----:B------:R-:W-:Y:S06]  /*1ea0*/  BAR.SYNC.DEFER_BLOCKING 0x0 ;  /* 0x0000000000007b1d */ /* 0x000fec0000010000 */
.L_x_98:
[-C--:B--2---:R-:W-:Y:S01]  /*1eb0*/  IMAD R2, R202, R39.reuse, RZ ;  /* 0x00000027ca027224 */ /* 0x084fe200078e02ff */
[----:B------:R-:W-:Y:S04]  /*1ec0*/  DEPBAR.LE SB0, 0x0 ;  /* 0x000080000000791a */ /* 0x000fe80000000000 */
[----:B------:R-:W-:Y:S01]  /*1ed0*/  BAR.SYNC.DEFER_BLOCKING 0x0 ;  /* 0x0000000000007b1d */ /* 0x000fe20000010000 */
[----:B------:R-:W-:Y:S01]  /*1ee0*/  ISETP.GE.AND P0, PT, R216, 0x1, PT ;  /* 0x00000001d800780c */ /* 0x000fe20003f06270 */
[----:B------:R-:W-:Y:S01]  /*1ef0*/  IMAD.WIDE.U32 R86, R172, R39, RZ ;  /* 0x00000027ac567225 */ /* 0x000fe200078e00ff */
[----:B------:R-:W-:Y:S05]  /*1f00*/  SHF.R.S32.HI R105, RZ, 0x1f, R39 ;  /* 0x0000001fff697819 */ /* 0x000fea0000011427 */
[----:B------:R-:W-:Y:S05]  /*1f10*/  IMAD R2, R105, R172, R2 ;  /* 0x000000ac69027224 */ /* 0x000fea00078e0202 */
[----:B------:R-:W-:Y:S01]  /*1f20*/  IADD3 R91, R87, R2, RZ ;  /* 0x00000002575b7210 */ /* 0x000fe20007ffe0ff */
[----:B------:R-:W-:Y:S01]  /*1f30*/  BSSY B2, `(.L_x_52) ;  /* 0x0000529000027945 */ /* 0x000fe20003800000 */
[----:B------:R-:W-:-:S05]  /*1f40*/  @!P0 BRA `(.L_x_53) ;  /* 0x00004d5000008947 */ /* 0x000fca0003800000 */
[-C--:B------:R-:W-:Y:S01]  /*1f50*/  IMAD R4, R201, R39.reuse, RZ ;  /* 0x00000027c9047224 */ /* 0x080fe200078e02ff */
[----:B------:R-:W-:Y:S01]  /*1f60*/  ISETP.NE.AND P0, PT, R163, RZ, PT ;  /* 0x000000ffa300720c */ /* 0x000fe20003f05270 */
[-C--:B------:R-:W-:Y:S02]  /*1f70*/  IMAD R3, R200, R39.reuse, RZ ;  /* 0x00000027c8037224 */ /* 0x080fe400078e02ff */
[----:B------:R-:W-:Y:S02]  /*1f80*/  IMAD R2, R39, -0x70, R0 ;  /* 0xffffff9027027824 */ /* 0x000fe400078e0200 */
[-C--:B------:R-:W-:Y:S03]  /*1f90*/  IMAD.WIDE.U32 R10, R174, R39.reuse, RZ ;  /* 0x00000027ae0a7225 */ /* 0x080fe600078e00ff */
[----:B------:R-:W-:Y:S01]  /*1fa0*/  IMNMX R76, R2, 0x70, PT ;  /* 0x00000070024c7817 */ /* 0x000fe20003800200 */
[----:B------:R-:W-:Y:S04]  /*1fb0*/  IMAD.WIDE.U32 R8, R176, R39, RZ ;  /* 0x00000027b0087225 */ /* 0x000fe800078e00ff */
[C---:B------:R-:W-:Y:S02]  /*1fc0*/  IMAD R4, R105.reuse, R174, R4 ;  /* 0x000000ae69047224 */ /* 0x040fe400078e0204 */
[----:B------:R-:W-:Y:S03]  /*1fd0*/  IMAD R3, R105, R176, R3 ;  /* 0x000000b069037224 */ /* 0x000fe600078e0203 */
[----:B------:R-:W-:Y:S02]  /*1fe0*/  IADD3 R38, R11, R4, RZ ;  /* 0x000000040b267210 */ /* 0x000fe40007ffe0ff */
[----:B------:R-:W-:Y:S01]  /*1ff0*/  IADD3 R37, R9, R3, RZ ;  /* 0x0000000309257210 */ /* 0x000fe20007ffe0ff */
[----:B------:R-:W-:-:S05]  /*2000*/  @!P0 BRA `(.L_x_54) ;  /* 0x000028e000008947 */ /* 0x000fca0003800000 */
[----:B------:R-:W-:Y:S01]  /*2010*/  ISETP.GE.AND P3, PT, R101, R76, PT ;  /* 0x0000004c6500720c */ /* 0x000fe20003f66270 */
[----:B------:R-:W-:Y:S01]  /*2020*/  BSSY B0, `(.L_x_55) ;  /* 0x0000019000007945 */ /* 0x000fe20003800000 */
[----:B------:R-:W-:Y:S01]  /*2030*/  CS2R R16, SRZ ;  /* 0x0000000000107805 */ /* 0x000fe2000001ff00 */
[----:B------:R-:W-:Y:S01]  /*2040*/  CS2R R12, SRZ ;  /* 0x00000000000c7805 */ /* 0x000fe2000001ff00 */
[----:B------:R-:W-:Y:S01]  /*2050*/  CS2R R2, SRZ ;  /* 0x0000000000027805 */ /* 0x000fe2000001ff00 */
[----:B------:R-:W-:Y:S01]  /*2060*/  CS2R R46, SRZ ;  /* 0x00000000002e7805 */ /* 0x000fe2000001ff00 */
[----:B------:R-:W-:Y:S07]  /*2070*/  CS2R R40, SRZ ;  /* 0x0000000000287805 */ /* 0x000fee000001ff00 */
[----:B------:R-:W-:-:S05]  /*2080*/  @P3 BRA `(.L_x_56) ;  /* 0x0000012000003947 */ /* 0x000fca0003800000 */
[----:B------:R-:W-:Y:S01]  /*2090*/  IADD3 R2, P0, R114, R10, RZ ;  /* 0x0000000a72027210 */ /* 0x000fe20007f1e0ff */
[----:B------:R-:W-:Y:S01]  /*20a0*/  CS2R R12, SRZ ;  /* 0x00000000000c7805 */ /* 0x000fe2000001ff00 */
[----:B------:R-:W-:Y:S01]  /*20b0*/  IADD3 R3, P1, R112, R8, RZ ;  /* 0x0000000870037210 */ /* 0x000fe20007f3e0ff */
[----:B------:R-:W-:Y:S01]  /*20c0*/  CS2R R40, SRZ ;  /* 0x0000000000287805 */ /* 0x000fe2000001ff00 */
[----:B------:R-:W-:Y:S01]  /*20d0*/  ISETP.GE.AND P2, PT, R32, c[0x0][0x27c], PT ;  /* 0x00009f0020007a0c */ /* 0x000fe20003f46270 */
[----:B------:R-:W-:Y:S01]  /*20e0*/  IMAD.X R4, R38, 0x1, R130, P0 ;  /* 0x0000000126047824 */ /* 0x000fe200000e0682 */
[C---:B------:R-:W-:Y:S01]  /*20f0*/  LEA R6, P0, R2.reuse, c[0x0][0x270], 0x1 ;  /* 0x00009c0002067a11 */ /* 0x040fe200078008ff */
[----:B------:R-:W-:Y:S03]  /*2100*/  CS2R R46, SRZ ;  /* 0x00000000002e7805 */ /* 0x000fe6000001ff00 */
[----:B------:R-:W-:Y:S01]  /*2110*/  LEA.HI.X R7, R2, c[0x0][0x274], R4, 0x1, P0 ;  /* 0x00009d0002077a11 */ /* 0x000fe200000f0c04 */
[----:B------:R-:W-:Y:S01]  /*2120*/  IMAD.X R2, R37, 0x1, R128, P1 ;  /* 0x0000000125027824 */ /* 0x000fe200008e0680 */
[----:B------:R-:W-:Y:S02]  /*2130*/  ISETP.GE.AND P0, PT, R25, c[0x0][0x27c], PT ;  /* 0x00009f0019007a0c */ /* 0x000fe40003f06270 */
[C---:B------:R-:W-:Y:S04]  /*2140*/  LEA R4, P1, R3.reuse, c[0x0][0x288], 0x1 ;  /* 0x0000a20003047a11 */ /* 0x040fe800078208ff */
[----:B------:R-:W-:Y:S02]  /*2150*/  LEA.HI.X R5, R3, c[0x0][0x28c], R2, 0x1, P1 ;  /* 0x0000a30003057a11 */ /* 0x000fe400008f0c02 */
[----:B------:R-:W-:Y:S03]  /*2160*/  CS2R R2, SRZ ;  /* 0x0000000000027805 */ /* 0x000fe6000001ff00 */
[----:B------:R1:W5:Y:S04]  /*2170*/  @!P2 LDG.E.64 R40, [R4.64] ;  /* 0x0000000a0428a981 */ /* 0x000368000c1e1b00 */
[----:B------:R1:W5:Y:S04]  /*2180*/  @!P2 LDG.E.64 R2, [R6.64] ;  /* 0x0000000a0602a981 */ /* 0x000368000c1e1b00 */
[----:B------:R1:W5:Y:S04]  /*2190*/  @!P0 LDG.E.64 R12, [R6.64+0x20] ;  /* 0x0000200a060c8981 */ /* 0x000368000c1e1b00 */
[----:B------:R1:W5:Y:S02]  /*21a0*/  @!P0 LDG.E.64 R46, [R4.64+0x20] ;  /* 0x0000200a042e8981 */ /* 0x000364000c1e1b00 */
.L_x_56:
[----:B------:R-:W-:Y:S05]  /*21b0*/  BSYNC B0 ;  /* 0x0000000000007941 */ /* 0x000fea0003800000 */
.L_x_55:
[----:B------:R-:W-:Y:S01]  /*21c0*/  ISETP.GE.AND P4, PT, R169, R76, PT ;  /* 0x0000004ca900720c */ /* 0x000fe20003f86270 */
[----:B-1---5:R-:W-:Y:S01]  /*21d0*/  IMAD.MOV.U32 R4, RZ, RZ, R12 ;  /* 0x000000ffff047224 */ /* 0x022fe200078e000c */
[----:B------:R-:W-:Y:S01]  /*21e0*/  MOV R7, R46 ;  /* 0x0000002e00077202 */ /* 0x000fe20000000f00 */
[----:B------:R-:W-:Y:S01]  /*21f0*/  IMAD.MOV.U32 R6, RZ, RZ, R13 ;  /* 0x000000ffff067224 */ /* 0x000fe200078e000d */
[----:B------:R-:W-:Y:S01]  /*2200*/  BSSY B0, `(.L_x_57) ;  /* 0x0000021000007945 */ /* 0x000fe20003800000 */
[----:B------:R-:W-:Y:S01]  /*2210*/  IMAD.MOV.U32 R5, RZ, RZ, R2 ;  /* 0x000000ffff057224 */ /* 0x000fe200078e0002 */
[----:B------:R-:W-:Y:S01]  /*2220*/  PRMT R45, R7, 0x7610, R45 ;  /* 0x00007610072d7816 */ /* 0x000fe2000000002d */
[----:B------:R-:W-:Y:S01]  /*2230*/  CS2R R14, SRZ ;  /* 0x00000000000e7805 */ /* 0x000fe2000001ff00 */
[----:B------:R-:W-:Y:S01]  /*2240*/  PRMT R30, R6, 0x5410, R4 ;  /* 0x00005410061e7816 */ /* 0x000fe20000000004 */
[----:B------:R-:W-:Y:S01]  /*2250*/  IMAD.MOV.U32 R4, RZ, RZ, R3 ;  /* 0x000000ffff047224 */ /* 0x000fe200078e0003 */
[----:B------:R-:W-:Y:S01]  /*2260*/  CS2R R50, SRZ ;  /* 0x0000000000327805 */ /* 0x000fe2000001ff00 */
[----:B------:R-:W-:Y:S01]  /*2270*/  IMAD.MOV.U32 R6, RZ, RZ, R47 ;  /* 0x000000ffff067224 */ /* 0x000fe200078e002f */
[----:B------:R-:W-:Y:S02]  /*2280*/  CS2R R48, SRZ ;  /* 0x0000000000307805 */ /* 0x000fe4000001ff00 */
[----:B------:R-:W-:Y:S01]  /*2290*/  PRMT R24, R4, 0x5410, R5 ;  /* 0x0000541004187816 */ /* 0x000fe20000000005 */
[----:B------:R-:W-:Y:S01]  /*22a0*/  IMAD.MOV.U32 R5, RZ, RZ, R40 ;  /* 0x000000ffff057224 */ /* 0x000fe200078e0028 */
[----:B------:R-:W-:Y:S02]  /*22b0*/  MOV R4, R41 ;  /* 0x0000002900047202 */ /* 0x000fe40000000f00 */
[----:B------:R-:W-:Y:S02]  /*22c0*/  PRMT R45, R45, 0x5410, R6 ;  /* 0x000054102d2d7816 */ /* 0x000fe40000000006 */
[----:B------:R-:W-:Y:S01]  /*22d0*/  PRMT R42, R5, 0x5410, R4 ;  /* 0x00005410052a7816 */ /* 0x000fe20000000004 */
[----:B------:R-:W-:-:S05]  /*22e0*/  @P4 BRA `(.L_x_58) ;  /* 0x0000012000004947 */ /* 0x000fca0003800000 */
[----:B------:R-:W-:Y:S01]  /*22f0*/  IADD3 R5, P1, P0, R114, R10, R212 ;  /* 0x0000000a72057210 */ /* 0x000fe2000783e0d4 */
[----:B------:R-:W-:Y:S01]  /*2300*/  CS2R R16, SRZ ;  /* 0x0000000000107805 */ /* 0x000fe2000001ff00 */
[----:B------:R-:W-:Y:S01]  /*2310*/  CS2R R48, SRZ ;  /* 0x0000000000307805 */ /* 0x000fe2000001ff00 */
[----:B------:R-:W-:Y:S01]  /*2320*/  CS2R R50, SRZ ;  /* 0x0000000000327805 */ /* 0x000fe2000001ff00 */
[----:B------:R-:W-:Y:S02]  /*2330*/  IADD3.X R7, R130, R38, R185, P1, P0 ;  /* 0x0000002682077210 */ /* 0x000fe40000fe04b9 */
[----:B------:R-:W-:Y:S04]  /*2340*/  IADD3 R14, P1, P0, R112, R8, R209 ;  /* 0x00000008700e7210 */ /* 0x000fe8000783e0d1 */
[----:B------:R-:W-:Y:S02]  /*2350*/  IADD3.X R15, R128, R37, R186, P1, P0 ;  /* 0x00000025800f7210 */ /* 0x000fe40000fe04ba */
[C---:B------:R-:W-:Y:S02]  /*2360*/  LEA R6, P0, R5.reuse, c[0x0][0x270], 0x1 ;  /* 0x00009c0005067a11 */ /* 0x040fe400078008ff */
[----:B------:R-:W-:Y:S02]  /*2370*/  ISETP.GE.AND P1, PT, R32, c[0x0][0x27c], PT ;  /* 0x00009f0020007a0c */ /* 0x000fe40003f26270 */
[----:B------:R-:W-:Y:S02]  /*2380*/  LEA.HI.X R7, R5, c[0x0][0x274], R7, 0x1, P0 ;  /* 0x00009d0005077a11 */ /* 0x000fe400000f0c07 */
        /* <DEDUP_REMOVED lines=8> */
.L_x_58:
[----:B------:R-:W-:Y:S05]  /*2410*/  BSYNC B0 ;  /* 0x0000000000007941 */ /* 0x000fea0003800000 */
.L_x_57:
[----:B------:R-:W-:Y:S01]  /*2420*/  ISETP.GE.AND P2, PT, R168, R76, PT ;  /* 0x0000004ca800720c */ /* 0x000fe20003f46270 */
[----:B-1---5:R-:W-:Y:S01]  /*2430*/  IMAD.MOV.U32 R4, RZ, RZ, R16 ;  /* 0x000000ffff047224 */ /* 0x022fe200078e0010 */
[----:B------:R-:W-:Y:S01]  /*2440*/  MOV R5, R14 ;  /* 0x0000000e00057202 */ /* 0x000fe20000000f00 */
[----:B------:R-:W-:Y:S01]  /*2450*/  IMAD.MOV.U32 R6, RZ, RZ, R17 ;  /* 0x000000ffff067224 */ /* 0x000fe200078e0011 */
[----:B------:R-:W-:Y:S01]  /*2460*/  BSSY B0, `(.L_x_59) ;  /* 0x0000024000007945 */ /* 0x000fe20003800000 */
[----:B------:R-:W-:Y:S01]  /*2470*/  IMAD.MOV.U32 R7, RZ, RZ, R50 ;  /* 0x000000ffff077224 */ /* 0x000fe200078e0032 */
[----:B------:R-:W-:Y:S01]  /*2480*/  CS2R R28, SRZ ;  /* 0x00000000001c7805 */ /* 0x000fe2000001ff00 */
[----:B------:R-:W-:Y:S01]  /*2490*/  CS2R R20, SRZ ;  /* 0x0000000000147805 */ /* 0x000fe2000001ff00 */
[----:B------:R-:W-:Y:S01]  /*24a0*/  PRMT R34, R6, 0x5410, R4 ;  /* 0x0000541006227816 */ /* 0x000fe20000000004 */
[----:B------:R-:W-:Y:S01]  /*24b0*/  IMAD.MOV.U32 R4, RZ, RZ, R15 ;  /* 0x000000ffff047224 */ /* 0x000fe200078e000f */
[----:B------:R-:W-:Y:S01]  /*24c0*/  MOV R6, R51 ;  /* 0x0000003300067202 */ /* 0x000fe20000000f00 */
[----:B------:R-:W-:Y:S01]  /*24d0*/  CS2R R18, SRZ ;  /* 0x0000000000127805 */ /* 0x000fe2000001ff00 */
[----:B------:R-:W-:Y:S01]  /*24e0*/  CS2R R54, SRZ ;  /* 0x0000000000367805 */ /* 0x000fe2000001ff00 */
[----:B------:R-:W-:Y:S01]  /*24f0*/  CS2R R52, SRZ ;  /* 0x0000000000347805 */ /* 0x000fe2000001ff00 */
        /* <DEDUP_REMOVED lines=13> */
[C---:B------:R-:W-:Y:S04]  /*25d0*/  LEA R6, P0, R4.reuse, c[0x0][0x270], 0x1 ;  /* 0x00009c0004067a11 */ /* 0x040fe800078008ff */
[----:B------:R-:W-:Y:S02]  /*25e0*/  LEA.HI.X R7, R4, c[0x0][0x274], R7, 0x1, P0 ;  /* 0x00009d0004077a11 */ /* 0x000fe400000f0c07 */
[C---:B------:R-:W-:Y:S04]  /*25f0*/  LEA R4, P0, R5.reuse, c[0x0][0x288], 0x1 ;  /* 0x0000a20005047a11 */ /* 0x040fe800078008ff */
[----:B------:R-:W-:Y:S02]  /*2600*/  LEA.HI.X R5, R5, c[0x0][0x28c], R18, 0x1, P0 ;  /* 0x0000a30005057a11 */ /* 0x000fe400000f0c12 */
[----:B------:R-:W-:Y:S01]  /*2610*/  ISETP.GE.AND P0, PT, R32, c[0x0][0x27c], PT ;  /* 0x00009f0020007a0c */ /* 0x000fe20003f06270 */
[----:B------:R-:W-:Y:S11]  /*2620*/  CS2R R18, SRZ ;  /* 0x0000000000127805 */ /* 0x000ff6000001ff00 */
[----:B------:R-:W-:Y:S01]  /*2630*/  @!UPT UIADD3 URZ, URZ, URZ, URZ ;  /* 0x0000003f3f3ff290 */ /* 0x000fe2000fffe03f */
[----:B------:R1:W5:Y:S04]  /*2640*/  @!P0 LDG.E.64 R18, [R6.64] ;  /* 0x0000000a06128981 */ /* 0x000368000c1e1b00 */
[----:B------:R1:W5:Y:S01]  /*2650*/  @!P0 LDG.E.64 R52, [R4.64] ;  /* 0x0000000a04348981 */ /* 0x000362000c1e1b00 */
[----:B------:R-:W-:Y:S11]  /*2660*/  ISETP.GE.AND P0, PT, R25, c[0x0][0x27c], PT ;  /* 0x00009f0019007a0c */ /* 0x000ff60003f06270 */
[----:B------:R-:W-:Y:S02]  /*2670*/  @!UPT UIADD3 URZ, URZ, URZ, URZ ;  /* 0x0000003f3f3ff290 */ /* 0x000fe4000fffe03f */
[----:B------:R1:W5:Y:S04]  /*2680*/  @!P0 LDG.E.64 R20, [R6.64+0x20] ;  /* 0x0000200a06148981 */ /* 0x000368000c1e1b00 */
[----:B------:R1:W5:Y:S02]  /*2690*/  @!P0 LDG.E.64 R54, [R4.64+0x20] ;  /* 0x0000200a04368981 */ /* 0x000364000c1e1b00 */
.L_x_60:
[----:B------:R-:W-:Y:S05]  /*26a0*/  BSYNC B0 ;  /* 0x0000000000007941 */ /* 0x000fea0003800000 */
.L_x_59:
        /* <DEDUP_REMOVED lines=10> */
[----:B------:R-:W-:Y:S01]  /*2750*/  PRMT R35, R4, 0x5410, R5 ;  /* 0x0000541004237816 */ /* 0x000fe20000000005 */
[----:B------:R-:W-:Y:S01]  /*2760*/  IMAD.MOV.U32 R5, RZ, RZ, R52 ;  /* 0x000000ffff057224 */ /* 0x000fe200078e0034 */
[----:B------:R-:W-:Y:S01]  /*2770*/  MOV R6, R55 ;  /* 0x0000003700067202 */ /* 0x000fe20000000f00 */
[----:B------:R-:W-:Y:S01]  /*2780*/  CS2R R56, SRZ ;  /* 0x0000000000387805 */ /* 0x000fe2000001ff00 */
        /* <DEDUP_REMOVED lines=8> */
[----:B------:R-:W-:Y:S01]  /*2810*/  IADD3.X R38, R130, R132, R38, P1, P0 ;  /* 0x0000008482267210 */ /* 0x000fe20000fe0426 */
[----:B------:R-:W-:Y:S01]  /*2820*/  CS2R R58, SRZ ;  /* 0x00000000003a7805 */ /* 0x000fe2000001ff00 */
[----:B------:R-:W-:Y:S04]  /*2830*/  IADD3 R8, P1, P0, R112, R204, R8 ;  /* 0x000000cc70087210 */ /* 0x000fe8000783e008 */
[----:B------:R-:W-:Y:S02]  /*2840*/  IADD3.X R37, R128, R131, R37, P1, P0 ;  /* 0x0000008380257210 */ /* 0x000fe40000fe0425 */
[C---:B------:R-:W-:Y:S04]  /*2850*/  LEA R6, P0, R10.reuse, c[0x0][0x270], 0x1 ;  /* 0x00009c000a067a11 */ /* 0x040fe800078008ff */
[----:B------:R-:W-:Y:S02]  /*2860*/  LEA.HI.X R7, R10, c[0x0][0x274], R38, 0x1, P0 ;  /* 0x00009d000a077a11 */ /* 0x000fe400000f0c26 */
[C---:B------:R-:W-:Y:S04]  /*2870*/  LEA R4, P0, R8.reuse, c[0x0][0x288], 0x1 ;  /* 0x0000a20008047a11 */ /* 0x040fe800078008ff */
[----:B------:R-:W-:Y:S02]  /*2880*/  LEA.HI.X R5, R8, c[0x0][0x28c], R37, 0x1, P0 ;  /* 0x0000a30008057a11 */ /* 0x000fe400000f0c25 */
[----:B------:R-:W-:Y:S11]  /*2890*/  ISETP.GE.AND P0, PT, R32, c[0x0][0x27c], PT ;  /* 0x00009f0020007a0c */ /* 0x000ff60003f06270 */
[----:B------:R-:W-:Y:S02]  /*28a0*/  @!UPT UIADD3 URZ, URZ, URZ, URZ ;  /* 0x0000003f3f3ff290 */ /* 0x000fe4000fffe03f */
[----:B------:R1:W5:Y:S04]  /*28b0*/  @!P0 LDG.E.64 R22, [R6.64] ;  /* 0x0000000a06168981 */ /* 0x000368000c1e1b00 */
[----:B------:R1:W5:Y:S01]  /*28c0*/  @!P0 LDG.E.64 R56, [R4.64] ;  /* 0x0000000a04388981 */ /* 0x000362000c1e1b00 */
[----:B------:R-:W-:Y:S11]  /*28d0*/  ISETP.GE.AND P0, PT, R25, c[0x0][0x27c], PT ;  /* 0x00009f0019007a0c */ /* 0x000ff60003f06270 */
[----:B------:R-:W-:Y:S02]  /*28e0*/  @!UPT UIADD3 URZ, URZ, URZ, URZ ;  /* 0x0000003f3f3ff290 */ /* 0x000fe4000fffe03f */
[----:B------:R1:W5:Y:S04]  /*28f0*/  @!P0 LDG.E.64 R28, [R6.64+0x20] ;  /* 0x0000200a061c8981 */ /* 0x000368000c1e1b00 */
[----:B------:R1:W5:Y:S02]  /*2900*/  @!P0 LDG.E.64 R58, [R4.64+0x20] ;  /* 0x0000200a043a8981 */ /* 0x000364000c1e1b00 */
.L_x_62:
[----:B------:R-:W-:Y:S05]  /*2910*/  BSYNC B0 ;  /* 0x0000000000007941 */ /* 0x000fea0003800000 */
.L_x_61:
[----:B-1---5:R-:W-:Y:S01]  /*2920*/  MOV R5, R22 ;  /* 0x0000001600057202 */ /* 0x022fe20000000f00 */
[----:B------:R-:W-:Y:S01]  /*2930*/  IMAD.MOV.U32 R7, RZ, RZ, R28 ;  /* 0x000000ffff077224 */ /* 0x000fe200078e001c */
[----:B------:R-:W-:Y:S01]  /*2940*/  BSSY B1, `(.L_x_63) ;  /* 0x0000086000017945 */ /* 0x000fe20003800000 */
[----:B------:R-:W-:Y:S02]  /*2950*/  IMAD.MOV.U32 R6, RZ, RZ, R29 ;  /* 0x000000ffff067224 */ /* 0x000fe400078e001d */
[----:B------:R-:W-:Y:S03]  /*2960*/  IMAD.MOV.U32 R4, RZ, RZ, R23 ;  /* 0x000000ffff047224 */ /* 0x000fe600078e0017 */
[----:B------:R-:W-:Y:S01]  /*2970*/  PRMT R38, R6, 0x5410, R7 ;  /* 0x0000541006267816 */ /* 0x000fe20000000007 */
[----:B------:R-:W-:Y:S01]  /*2980*/  IMAD.MOV.U32 R7, RZ, RZ, R58 ;  /* 0x000000ffff077224 */ /* 0x000fe200078e003a */
[----:B------:R-:W-:Y:S01]  /*2990*/  PRMT R37, R4, 0x5410, R5 ;  /* 0x0000541004257816 */ /* 0x000fe20000000005 */
[----:B------:R-:W-:Y:S01]  /*29a0*/  IMAD.MOV.U32 R5, RZ, RZ, R56 ;  /* 0x000000ffff057224 */ /* 0x000fe200078e0038 */
[----:B------:R-:W-:Y:S02]  /*29b0*/  MOV R6, R59 ;  /* 0x0000003b00067202 */ /* 0x000fe40000000f00 */
[----:B------:R-:W-:Y:S02]  /*29c0*/  MOV R4, R57 ;  /* 0x0000003900047202 */ /* 0x000fe40000000f00 */
[----:B------:R-:W-:Y:S02]  /*29d0*/  PRMT R65, R7, 0x5410, R6 ;  /* 0x0000541007417816 */ /* 0x000fe40000000006 */
[----:B------:R-:W-:Y:S01]  /*29e0*/  PRMT R64, R5, 0x5410, R4 ;  /* 0x0000541005407816 */ /* 0x000fe20000000004 */
[----:B------:R-:W-:-:S05]  /*29f0*/  @P3 BRA `(.L_x_64) ;  /* 0x000007a000003947 */ /* 0x000fca0003800000 */
[----:B------:R-:W-:Y:S01]  /*2a00*/  IADD3 R68, P0, R145, R86, RZ ;  /* 0x0000005691447210 */ /* 0x000fe20007f1e0ff */
[----:B------:R-:W-:Y:S04]  /*2a10*/  BSSY B0, `(.L_x_65) ;  /* 0x000003d000007945 */ /* 0x000fe80003800000 */
[----:B------:R-:W-:Y:S01]  /*2a20*/  IMAD.X R69, R91, 0x1, R141, P0 ;  /* 0x000000015b457824 */ /* 0x000fe200000e068d */
[----:B------:R-:W-:Y:S11]  /*2a30*/  ISETP.NE.AND P0, PT, R98, RZ, PT ;  /* 0x000000ff6200720c */ /* 0x000ff60003f05270 */
[----:B------:R-:W-:Y:S02]  /*2a40*/  @!UPT UIADD3 URZ, URZ, URZ, URZ ;  /* 0x0000003f3f3ff290 */ /* 0x000fe4000fffe03f */
[----:B------:R-:W-:-:S05]  /*2a50*/  @!P0 BRA `(.L_x_66) ;  /* 0x0000038000008947 */ /* 0x000fca0003800000 */
[----:B------:R-:W-:Y:S01]  /*2a60*/  IADD3 R4, P0, R68, R92, RZ ;  /* 0x0000005c44047210 */ /* 0x000fe20007f1e0ff */
[----:B------:R-:W1:Y:S04]  /*2a70*/  LDS.128 R8, [R97+0x3900] ;  /* 0x0039000061087984 */ /* 0x000e680000000c00 */
[----:B------:R-:W-:Y:S01]  /*2a80*/  IMAD.X R5, R69, 0x1, R95, P0 ;  /* 0x0000000145057824 */ /* 0x000fe200000e065f */
[C---:B------:R-:W-:Y:S04]  /*2a90*/  LEA R66, P0, R4.reuse, c[0x0][0x1c8], 0x1 ;  /* 0x0000720004427a11 */ /* 0x040fe800078008ff */
[----:B------:R-:W-:Y:S02]  /*2aa0*/  LEA.HI.X R67, R4, c[0x0][0x1cc], R5, 0x1, P0 ;  /* 0x0000730004437a11 */ /* 0x000fe400000f0c05 */
[----:B------:R-:W-:Y:S11]  /*2ab0*/  ISETP.GE.AND P0, PT, R32, c[0x0][0x27c], PT ;  /* 0x00009f0020007a0c */ /* 0x000ff60003f06270 */
[----:B------:R-:W-:Y:S02]  /*2ac0*/  @!UPT UIADD3 URZ, URZ, URZ, URZ ;  /* 0x0000003f3f3ff290 */ /* 0x000fe4000fffe03f */
[----:B------:R-:W-:Y:S02]  /*2ad0*/  @!P0 SHF.R.U64 R4, R40, 0x10, R41 ;  /* 0x0000001028048819 */ /* 0x000fe40000001229 */
[--C-:B------:R-:W-:Y:S02]  /*2ae0*/  @!P0 SHF.R.U64 R2, R2, 0x10, R3.reuse ;  /* 0x0000001002028819 */ /* 0x100fe40000001203 */
[----:B------:R-:W-:Y:S02]  /*2af0*/  @!P0 SHF.R.U32.HI R3, RZ, 0x10, R3 ;  /* 0x00000010ff038819 */ /* 0x000fe40000011603 */
[----:B------:R-:W-:Y:S02]  /*2b00*/  @!P0 SHF.R.U32.HI R43, RZ, 0x10, R41 ;  /* 0x00000010ff2b8819 */ /* 0x000fe40000011629 */
[----:B------:R-:W-:Y:S02]  /*2b10*/  @!P0 PRMT R41, R42, 0x5410, R4 ;  /* 0x000054102a298816 */ /* 0x000fe40000000004 */
[C---:B------:R-:W-:Y:S02]  /*2b20*/  @!P0 PRMT R2, R24.reuse, 0x5432, R2 ;  /* 0x0000543218028816 */ /* 0x040fe40000000002 */
[----:B------:R-:W-:Y:S01]  /*2b30*/  @!P0 PRMT R6, R24, 0x5410, R3 ;  /* 0x0000541018068816 */ /* 0x000fe20000000003 */
[----:B------:R-:W-:Y:S01]  /*2b40*/  @!P0 IMAD.U32 R24, R41, 0x10000, RZ ;  /* 0x0001000029188824 */ /* 0x000fe200078e00ff */
[C---:B------:R-:W-:Y:S01]  /*2b50*/  @!P0 LOP3.LUT R5, R2.reuse, 0xffff0000, RZ, 0xc0, !PT ;  /* 0xffff000002058812 */ /* 0x040fe200078ec0ff */
[----:B------:R-:W-:Y:S01]  /*2b60*/  @!P0 IMAD.U32 R7, R2, 0x10000, RZ ;  /* 0x0001000002078824 */ /* 0x000fe200078e00ff */
[C---:B-1----:R-:W-:Y:S02]  /*2b70*/  @!P0 LOP3.LUT R3, R8.reuse, 0xffff0000, RZ, 0xc0, !PT ;  /* 0xffff000008038812 */ /* 0x042fe400078ec0ff */
[----:B------:R-:W-:Y:S02]  /*2b80*/  @!P0 LOP3.LUT R4, R9, 0xffff0000, RZ, 0xc0, !PT ;  /* 0xffff000009048812 */ /* 0x000fe400078ec0ff */
[----:B------:R-:W-:Y:S01]  /*2b90*/  @!P0 LOP3.LUT R41, R41, 0xffff0000, RZ, 0xc0, !PT ;  /* 0xffff000029298812 */ /* 0x000fe200078ec0ff */
[C---:B------:R-:W-:Y:S01]  /*2ba0*/  @!P0 FMUL.FTZ R44, R3.reuse, R24 ;  /* 0x00000018032c8220 */ /* 0x040fe20000410000 */
[----:B------:R-:W-:Y:S01]  /*2bb0*/  @!P0 SHF.L.U32 R40, R8, 0x10, RZ ;  /* 0x0000001008288819 */ /* 0x000fe200000006ff */
[----:B------:R-:W-:Y:S01]  /*2bc0*/  @!P0 FMUL.FTZ R2, R3, R7 ;  /* 0x0000000703028220 */ /* 0x000fe20000410000 */
[----:B------:R-:W-:Y:S01]  /*2bd0*/  @!P0 PRMT R43, R42, 0x5432, R43 ;  /* 0x000054322a2b8816 */ /* 0x000fe2000000002b */
[----:B------:R-:W-:Y:S02]  /*2be0*/  @!P0 IMAD.U32 R42, R9, 0x10000, RZ ;  /* 0x00010000092a8824 */ /* 0x000fe400078e00ff */
[C---:B------:R-:W-:Y:S02]  /*2bf0*/  @!P0 FMUL.FTZ R70, R4.reuse, R41 ;  /* 0x0000002904468220 */ /* 0x040fe40000410000 */
[----:B------:R-:W-:Y:S01]  /*2c00*/  @!P0 FMUL.FTZ R3, R4, R5 ;  /* 0x0000000504038220 */ /* 0x000fe20000410000 */
[----:B------:R-:W-:Y:S01]  /*2c10*/  @!P0 LOP3.LUT R4, R10, 0xffff0000, RZ, 0xc0, !PT ;  /* 0xffff00000a048812 */ /* 0x000fe200078ec0ff */
[----:B------:R-:W-:Y:S02]  /*2c20*/  @!P0 FFMA.FTZ R73, R40, R7, -R44 ;  /* 0x0000000728498223 */ /* 0x000fe4000001082c */
[----:B------:R-:W-:Y:S01]  /*2c30*/  @!P0 FFMA.FTZ R2, R24, R40, R2 ;  /* 0x0000002818028223 */ /* 0x000fe20000010002 */
[----:B------:R-:W-:Y:S01]  /*2c40*/  @!P0 SHF.L.U32 R40, R10, 0x10, RZ ;  /* 0x000000100a288819 */ /* 0x000fe200000006ff */
[C---:B------:R-:W-:Y:S01]  /*2c50*/  @!P0 IMAD.U32 R24, R43.reuse, 0x10000, RZ ;  /* 0x000100002b188824 */ /* 0x040fe200078e00ff */
[----:B------:R-:W-:Y:S01]  /*2c60*/  @!P0 LOP3.LUT R43, R43, 0xffff0000, RZ, 0xc0, !PT ;  /* 0xffff00002b2b8812 */ /* 0x000fe200078ec0ff */
[----:B------:R-:W-:Y:S01]  /*2c70*/  @!P0 IMAD.U32 R7, R6, 0x10000, RZ ;  /* 0x0001000006078824 */ /* 0x000fe200078e00ff */
[----:B------:R-:W-:Y:S01]  /*2c80*/  @!P0 F2FP.BF16.PACK_AB R2, R2, R73 ;  /* 0x000000490202823e */ /* 0x000fe200000010ff */
[----:B------:R-:W-:Y:S01]  /*2c90*/  @!P0 FFMA.FTZ R72, R42, R5, -R70 ;  /* 0x000000052a488223 */ /* 0x000fe20000010846 */
[C---:B------:R-:W-:Y:S01]  /*2ca0*/  @!P0 LOP3.LUT R5, R11.reuse, 0xffff0000, RZ, 0xc0, !PT ;  /* 0xffff00000b058812 */ /* 0x040fe200078ec0ff */
[----:B------:R-:W-:Y:S01]  /*2cb0*/  @!P0 FMUL.FTZ R70, R4, R24 ;  /* 0x0000001804468220 */ /* 0x000fe20000410000 */
[----:B------:R-:W-:Y:S01]  /*2cc0*/  @!P0 LOP3.LUT R6, R6, 0xffff0000, RZ, 0xc0, !PT ;  /* 0xffff000006068812 */ /* 0x000fe200078ec0ff */
[----:B------:R-:W-:Y:S01]  /*2cd0*/  @!P0 FMUL.FTZ R4, R4, R7 ;  /* 0x0000000704048220 */ /* 0x000fe20000410000 */
[----:B------:R-:W-:Y:S01]  /*2ce0*/  @!P0 MOV R8, R2 ;  /* 0x0000000200088202 */ /* 0x000fe20000000f00 */
[----:B------:R-:W-:Y:S02]  /*2cf0*/  @!P0 IMAD.U32 R44, R11, 0x10000, RZ ;  /* 0x000100000b2c8824 */ /* 0x000fe400078e00ff */
[C---:B------:R-:W-:Y:S02]  /*2d00*/  @!P0 FMUL.FTZ R71, R5.reuse, R43 ;  /* 0x0000002b05478220 */ /* 0x040fe40000410000 */
[----:B------:R-:W-:Y:S02]  /*2d10*/  @!P0 FMUL.FTZ R5, R5, R6 ;  /* 0x0000000605058220 */ /* 0x000fe40000410000 */
[----:B------:R-:W-:Y:S02]  /*2d20*/  @!P0 FFMA.FTZ R3, R41, R42, R3 ;  /* 0x0000002a29038223 */ /* 0x000fe40000010003 */
[----:B------:R-:W-:Y:S02]  /*2d30*/  @!P0 FFMA.FTZ R4, R24, R40, R4 ;  /* 0x0000002818048223 */ /* 0x000fe40000010004 */
[----:B------:R-:W-:Y:S01]  /*2d40*/  @!P0 FFMA.FTZ R70, R40, R7, -R70 ;  /* 0x0000000728468223 */ /* 0x000fe20000010846 */
[----:B------:R-:W-:Y:S01]  /*2d50*/  @!P0 F2FP.BF16.PACK_AB R3, R3, R72 ;  /* 0x000000480303823e */ /* 0x000fe200000010ff */
[----:B------:R-:W-:Y:S02]  /*2d60*/  @!P0 FFMA.FTZ R71, R44, R6, -R71 ;  /* 0x000000062c478223 */ /* 0x000fe40000010847 */
[----:B------:R-:W-:Y:S01]  /*2d70*/  @!P0 FFMA.FTZ R5, R43, R44, R5 ;  /* 0x0000002c2b058223 */ /* 0x000fe20000010005 */
[----:B------:R-:W-:Y:S01]  /*2d80*/  @!P0 F2FP.BF16.PACK_AB R4, R4, R70 ;  /* 0x000000460404823e */ /* 0x000fe200000010ff */
[----:B------:R-:W-:Y:S03]  /*2d90*/  @!P0 IMAD.MOV.U32 R9, RZ, RZ, R3 ;  /* 0x000000ffff098224 */ /* 0x000fe600078e0003 */
[----:B------:R-:W-:Y:S01]  /*2da0*/  @!P0 F2FP.BF16.PACK_AB R5, R5, R71 ;  /* 0x000000470505823e */ /* 0x000fe200000010ff */
[----:B------:R-:W-:Y:S03]  /*2db0*/  @!P0 IMAD.MOV.U32 R10, RZ, RZ, R4 ;  /* 0x000000ffff0a8224 */ /* 0x000fe600078e0004 */
[----:B------:R-:W-:Y:S05]  /*2dc0*/  @!P0 MOV R11, R5 ;  /* 0x00000005000b8202 */ /* 0x000fea0000000f00 */
[----:B------:R1:W-:Y:S02]  /*2dd0*/  STG.E.128 [R66.64], R8 ;  /* 0x0000000842007986 */ /* 0x0003e4000c101d0a */
.L_x_66:
[----:B------:R-:W-:Y:S05]  /*2de0*/  BSYNC B0 ;  /* 0x0000000000007941 */ /* 0x000fea0003800000 */
.L_x_65:
[----:B------:R-:W-:Y:S11]  /*2df0*/  ISETP.NE.AND P0, PT, R99, RZ, PT ;  /* 0x000000ff6300720c */ /* 0x000ff60003f05270 */
[----:B------:R-:W-:Y:S02]  /*2e00*/  @!UPT UIADD3 URZ, URZ, URZ, URZ ;  /* 0x0000003f3f3ff290 */ /* 0x000fe4000fffe03f */
[----:B------:R-:W-:-:S05]  /*2e10*/  @!P0 BRA `(.L_x_64) ;  /* 0x0000038000008947 */ /* 0x000fca0003800000 */
[----:B------:R-:W-:Y:S01]  /*2e20*/  IADD3 R2, P0, R68, R129, RZ ;  /* 0x0000008144027210 */ /* 0x000fe20007f1e0ff */
[----:B-1----:R-:W1:Y:S04]  /*2e30*/  LDS.128 R8, [R96+0x3900] ;  /* 0x0039000060087984 */ /* 0x002e680000000c00 */
        /* <DEDUP_REMOVED lines=8> */
[C---:B------:R-:W-:Y:S02]  /*2ec0*/  @!P0 PRMT R2, R30.reuse, 0x5432, R2 ;  /* 0x000054321e028816 */ /* 0x040fe40000000002 */
[----:B------:R-:W-:Y:S02]  /*2ed0*/  @!P0 PRMT R24, R45, 0x5410, R24 ;  /* 0x000054102d188816 */ /* 0x000fe40000000018 */
[----:B------:R-:W-:Y:S01]  /*2ee0*/  @!P0 PRMT R6, R30, 0x5410, R3 ;  /* 0x000054101e068816 */ /* 0x000fe20000000003 */
[----:B------:R-:W-:Y:S01]  /*2ef0*/  @!P0 IMAD.U32 R7, R2, 0x10000, RZ ;  /* 0x0001000002078824 */ /* 0x000fe200078e00ff */
[----:B------:R-:W-:Y:S01]  /*2f00*/  @!P0 SHF.R.U32.HI R40, RZ, 0x10, R47 ;  /* 0x00000010ff288819 */ /* 0x000fe2000001162f */
[C---:B------:R-:W-:Y:S01]  /*2f10*/  @!P0 IMAD.U32 R12, R24.reuse, 0x10000, RZ ;  /* 0x00010000180c8824 */ /* 0x040fe200078e00ff */
[----:B------:R-:W-:Y:S01]  /*2f20*/  @!P0 LOP3.LUT R24, R24, 0xffff0000, RZ, 0xc0, !PT ;  /* 0xffff000018188812 */ /* 0x000fe200078ec0ff */
[C---:B-1----:R-:W-:Y:S01]  /*2f30*/  @!P0 IMAD.U32 R30, R9.reuse, 0x10000, RZ ;  /* 0x00010000091e8824 */ /* 0x042fe200078e00ff */
[----:B------:R-:W-:Y:S02]  /*2f40*/  @!P0 LOP3.LUT R3, R8, 0xffff0000, RZ, 0xc0, !PT ;  /* 0xffff000008038812 */ /* 0x000fe400078ec0ff */
[----:B------:R-:W-:Y:S02]  /*2f50*/  @!P0 LOP3.LUT R4, R9, 0xffff0000, RZ, 0xc0, !PT ;  /* 0xffff000009048812 */ /* 0x000fe400078ec0ff */
[----:B------:R-:W-:Y:S01]  /*2f60*/  @!P0 LOP3.LUT R5, R2, 0xffff0000, RZ, 0xc0, !PT ;  /* 0xffff000002058812 */ /* 0x000fe200078ec0ff */
[C---:B------:R-:W-:Y:S01]  /*2f70*/  @!P0 FMUL.FTZ R41, R3.reuse, R12 ;  /* 0x0000000c03298220 */ /* 0x040fe20000410000 */
[----:B------:R-:W-:Y:S01]  /*2f80*/  @!P0 SHF.L.U32 R13, R8, 0x10, RZ ;  /* 0x00000010080d8819 */ /* 0x000fe200000006ff */
[----:B------:R-:W-:Y:S01]  /*2f90*/  @!P0 FMUL.FTZ R2, R3, R7 ;  /* 0x0000000703028220 */ /* 0x000fe20000410000 */
[----:B------:R-:W-:Y:S01]  /*2fa0*/  @!P0 PRMT R40, R45, 0x5432, R40 ;  /* 0x000054322d288816 */ /* 0x000fe20000000028 */
        /* <DEDUP_REMOVED lines=31> */
.L_x_64:
[----:B------:R-:W-:Y:S05]  /*31a0*/  BSYNC B1 ;  /* 0x0000000000017941 */ /* 0x000fea0003800000 */
.L_x_63:
[----:B------:R-:W-:Y:S01]  /*31b0*/  BSSY B1, `(.L_x_67) ;  /* 0x000007c000017945 */ /* 0x000fe20003800000 */
[----:B------:R-:W-:-:S05]  /*31c0*/  @P4 BRA `(.L_x_68) ;  /* 0x000007a000004947 */ /* 0x000fca0003800000 */
[----:B------:R-:W-:Y:S01]  /*31d0*/  IADD3 R44, P1, P0, R136, R86, R26 ;  /* 0x00000056882c7210 */ /* 0x000fe2000783e01a */
[----:B------:R-:W-:Y:S03]  /*31e0*/  BSSY B0, `(.L_x_69) ;  /* 0x000003d000007945 */ /* 0x000fe60003800000 */
[----:B------:R-:W-:Y:S02]  /*31f0*/  IADD3.X R45, R143, R91, R27, P1, P0 ;  /* 0x0000005b8f2d7210 */ /* 0x000fe40000fe041b */
[----:B------:R-:W-:Y:S11]  /*3200*/  ISETP.NE.AND P0, PT, R98, RZ, PT ;  /* 0x000000ff6200720c */ /* 0x000ff60003f05270 */
[----:B------:R-:W-:Y:S02]  /*3210*/  @!UPT UIADD3 URZ, URZ, URZ, URZ ;  /* 0x0000003f3f3ff290 */ /* 0x000fe4000fffe03f */
[----:B------:R-:W-:-:S05]  /*3220*/  @!P0 BRA `(.L_x_70) ;  /* 0x0000038000008947 */ /* 0x000fca0003800000 */
[----:B------:R-:W-:Y:S01]  /*3230*/  ISETP.GE.AND P0, PT, R32, c[0x0][0x27c], PT ;  /* 0x00009f0020007a0c */ /* 0x000fe20003f06270 */
[----:B-1----:R-:W1:Y:S11]  /*3240*/  LDS.128 R8, [R97+0x4900] ;  /* 0x0049000061087984 */ /* 0x002e760000000c00 */
[----:B------:R-:W-:Y:S01]  /*3250*/  @!UPT UIADD3 URZ, URZ, URZ, URZ ;  /* 0x0000003f3f3ff290 */ /* 0x000fe2000fffe03f */
[----:B------:R-:W-:Y:S02]  /*3260*/  @!P0 SHF.R.U64 R4, R48, 0x10, R49 ;  /* 0x0000001030048819 */ /* 0x000fe40000001231 */
[--C-:B------:R-:W-:Y:S02]  /*3270*/  @!P0 SHF.R.U64 R2, R14, 0x10, R15.reuse ;  /* 0x000000100e028819 */ /* 0x100fe4000000120f */
[----:B------:R-:W-:Y:S02]  /*3280*/  @!P0 SHF.R.U32.HI R3, RZ, 0x10, R15 ;  /* 0x00000010ff038819 */ /* 0x000fe4000001160f */
[----:B------:R-:W-:Y:S02]  /*3290*/  @!P0 PRMT R14, R60, 0x5410, R4 ;  /* 0x000054103c0e8816 */ /* 0x000fe40000000004 */
[C---:B------:R-:W-:Y:S02]  /*32a0*/  @!P0 PRMT R2, R31.reuse, 0x5432, R2 ;  /* 0x000054321f028816 */ /* 0x040fe40000000002 */
[----:B------:R-:W-:Y:S01]  /*32b0*/  @!P0 PRMT R6, R31, 0x5410, R3 ;  /* 0x000054101f068816 */ /* 0x000fe20000000003 */
[----:B------:R-:W-:Y:S01]  /*32c0*/  @!P0 IMAD.U32 R12, R14, 0x10000, RZ ;  /* 0x000100000e0c8824 */ /* 0x000fe200078e00ff */
[----:B------:R-:W-:Y:S01]  /*32d0*/  @!P0 SHF.R.U32.HI R24, RZ, 0x10, R49 ;  /* 0x00000010ff188819 */ /* 0x000fe20000011631 */
[----:B------:R-:W-:Y:S01]  /*32e0*/  @!P0 IMAD.U32 R7, R2, 0x10000, RZ ;  /* 0x0001000002078824 */ /* 0x000fe200078e00ff */
[----:B------:R-:W-:Y:S02]  /*32f0*/  @!P0 LOP3.LUT R14, R14, 0xffff0000, RZ, 0xc0, !PT ;  /* 0xffff00000e0e8812 */ /* 0x000fe400078ec0ff */
[----:B------:R-:W-:Y:S02]  /*3300*/  @!P0 LOP3.LUT R5, R2, 0xffff0000, RZ, 0xc0, !PT ;  /* 0xffff000002058812 */ /* 0x000fe400078ec0ff */
[----:B------:R-:W-:Y:S01]  /*3310*/  @!P0 PRMT R24, R60, 0x5432, R24 ;  /* 0x000054323c188816 */ /* 0x000fe20000000018 */
[C---:B-1----:R-:W-:Y:S01]  /*3320*/  @!P0 IMAD.U32 R13, R8.reuse, 0x10000, RZ ;  /* 0x00010000080d8824 */ /* 0x042fe200078e00ff */
[----:B------:R-:W-:Y:S02]  /*3330*/  @!P0 LOP3.LUT R3, R8, 0xffff0000, RZ, 0xc0, !PT ;  /* 0xffff000008038812 */ /* 0x000fe400078ec0ff */
[C---:B------:R-:W-:Y:S02]  /*3340*/  @!P0 LOP3.LUT R4, R9.reuse, 0xffff0000, RZ, 0xc0, !PT ;  /* 0xffff000009048812 */ /* 0x040fe400078ec0ff */
[----:B------:R-:W-:Y:S01]  /*3350*/  @!P0 SHF.L.U32 R15, R9, 0x10, RZ ;  /* 0x00000010090f8819 */ /* 0x000fe200000006ff */
[C---:B------:R-:W-:Y:S02]  /*3360*/  @!P0 FMUL.FTZ R30, R3.reuse, R12 ;  /* 0x0000000c031e8220 */ /* 0x040fe40000410000 */
[-C--:B------:R-:W-:Y:S02]  /*3370*/  @!P0 FMUL.FTZ R2, R3, R7.reuse ;  /* 0x0000000703028220 */ /* 0x080fe40000410000 */
[----:B------:R-:W-:Y:S02]  /*3380*/  @!P0 FMUL.FTZ R31, R4, R14 ;  /* 0x0000000e041f8220 */ /* 0x000fe40000410000 */
[----:B------:R-:W-:Y:S01]  /*3390*/  @!P0 FFMA.FTZ R43, R13, R7, -R30 ;  /* 0x000000070d2b8223 */ /* 0x000fe2000001081e */
[----:B------:R-:W-:Y:S01]  /*33a0*/  @!P0 SHF.L.U32 R7, R6, 0x10, RZ ;  /* 0x0000001006078819 */ /* 0x000fe200000006ff */
[----:B------:R-:W-:Y:S01]  /*33b0*/  @!P0 FMUL.FTZ R3, R4, R5 ;  /* 0x0000000504038220 */ /* 0x000fe20000410000 */
[----:B------:R-:W-:Y:S01]  /*33c0*/  @!P0 LOP3.LUT R4, R10, 0xffff0000, RZ, 0xc0, !PT ;  /* 0xffff00000a048812 */ /* 0x000fe200078ec0ff */
[----:B------:R-:W-:Y:S01]  /*33d0*/  @!P0 FFMA.FTZ R2, R12, R13, R2 ;  /* 0x0000000d0c028223 */ /* 0x000fe20000010002 */
[----:B------:R-:W-:Y:S01]  /*33e0*/  @!P0 LOP3.LUT R6, R6, 0xffff0000, RZ, 0xc0, !PT ;  /* 0xffff000006068812 */ /* 0x000fe200078ec0ff */
[C---:B------:R-:W-:Y:S01]  /*33f0*/  @!P0 IMAD.U32 R12, R24.reuse, 0x10000, RZ ;  /* 0x00010000180c8824 */ /* 0x040fe200078e00ff */
[----:B------:R-:W-:Y:S01]  /*3400*/  @!P0 LOP3.LUT R24, R24, 0xffff0000, RZ, 0xc0, !PT ;  /* 0xffff000018188812 */ /* 0x000fe200078ec0ff */
[----:B------:R-:W-:Y:S01]  /*3410*/  @!P0 FFMA.FTZ R42, R15, R5, -R31 ;  /* 0x000000050f2a8223 */ /* 0x000fe2000001081f */
[C---:B------:R-:W-:Y:S01]  /*3420*/  @!P0 LOP3.LUT R5, R11.reuse, 0xffff0000, RZ, 0xc0, !PT ;  /* 0xffff00000b058812 */ /* 0x040fe200078ec0ff */
[----:B------:R-:W-:Y:S01]  /*3430*/  @!P0 IMAD.U32 R13, R10, 0x10000, RZ ;  /* 0x000100000a0d8824 */ /* 0x000fe200078e00ff */
[----:B------:R-:W-:Y:S01]  /*3440*/  IADD3 R31, P1, R44, R92, RZ ;  /* 0x0000005c2c1f7210 */ /* 0x000fe20007f3e0ff */
[----:B------:R-:W-:Y:S01]  /*3450*/  @!P0 FMUL.FTZ R40, R4, R12 ;  /* 0x0000000c04288220 */ /* 0x000fe20000410000 */
[----:B------:R-:W-:Y:S01]  /*3460*/  @!P0 F2FP.BF16.PACK_AB R2, R2, R43 ;  /* 0x0000002b0202823e */ /* 0x000fe200000010ff */
[----:B------:R-:W-:Y:S02]  /*3470*/  @!P0 FMUL.FTZ R4, R4, R7 ;  /* 0x0000000704048220 */ /* 0x000fe40000410000 */
[----:B------:R-:W-:Y:S01]  /*3480*/  @!P0 IMAD.U32 R30, R11, 0x10000, RZ ;  /* 0x000100000b1e8824 */ /* 0x000fe200078e00ff */
[----:B------:R-:W-:Y:S01]  /*3490*/  @!P0 MOV R8, R2 ;  /* 0x0000000200088202 */ /* 0x000fe20000000f00 */
        /* <DEDUP_REMOVED lines=9> */
[----:B------:R-:W-:Y:S01]  /*3530*/  IMAD.X R7, R45, 0x1, R95, P1 ;  /* 0x000000012d077824 */ /* 0x000fe200008e065f */
[----:B------:R-:W-:Y:S01]  /*3540*/  LEA R6, P1, R31, c[0x0][0x1c8], 0x1 ;  /* 0x000072001f067a11 */ /* 0x000fe200078208ff */
[----:B------:R-:W-:Y:S01]  /*3550*/  @!P0 IMAD.MOV.U32 R9, RZ, RZ, R3 ;  /* 0x000000ffff098224 */ /* 0x000fe200078e0003 */
[----:B------:R-:W-:Y:S01]  /*3560*/  @!P0 F2FP.BF16.PACK_AB R5, R5, R41 ;  /* 0x000000290505823e */ /* 0x000fe200000010ff */
[----:B------:R-:W-:Y:S01]  /*3570*/  @!P0 IMAD.MOV.U32 R10, RZ, RZ, R4 ;  /* 0x000000ffff0a8224 */ /* 0x000fe200078e0004 */
[----:B------:R-:W-:Y:S02]  /*3580*/  LEA.HI.X R7, R31, c[0x0][0x1cc], R7, 0x1, P1 ;  /* 0x000073001f077a11 */ /* 0x000fe400008f0c07 */
[----:B------:R-:W-:Y:S05]  /*3590*/  @!P0 MOV R11, R5 ;  /* 0x00000005000b8202 */ /* 0x000fea0000000f00 */
[----:B------:R1:W-:Y:S02]  /*35a0*/  STG.E.128 [R6.64], R8 ;  /* 0x0000000806007986 */ /* 0x0003e4000c101d0a */
.L_x_70:
[----:B------:R-:W-:Y:S05]  /*35b0*/  BSYNC B0 ;  /* 0x0000000000007941 */ /* 0x000fea0003800000 */
.L_x_69:
        /* <DEDUP_REMOVED lines=9> */
[C---:B------:R-:W-:Y:S02]  /*3650*/  @!P0 PRMT R14, R61.reuse, 0x5410, R14 ;  /* 0x000054103d0e8816 */ /* 0x040fe4000000000e */
        /* <DEDUP_REMOVED lines=42> */
[C---:B------:R-:W-:Y:S01]  /*3900*/  LEA R6, P1, R24.reuse, c[0x0][0x1c8], 0x1 ;  /* 0x0000720018067a11 */ /* 0x040fe200078208ff */
[----:B------:R-:W-:Y:S01]  /*3910*/  @!P0 IMAD.MOV.U32 R9, RZ, RZ, R3 ;  /* 0x000000ffff098224 */ /* 0x000fe200078e0003 */
[----:B------:R-:W-:Y:S01]  /*3920*/  @!P0 F2FP.BF16.PACK_AB R5, R5, R31 ;  /* 0x0000001f0505823e */ /* 0x000fe200000010ff */
[----:B------:R-:W-:Y:S01]  /*3930*/  @!P0 IMAD.MOV.U32 R10, RZ, RZ, R4 ;  /* 0x000000ffff0a8224 */ /* 0x000fe200078e0004 */
[----:B------:R-:W-:Y:S02]  /*3940*/  LEA.HI.X R7, R24, c[0x0][0x1cc], R7, 0x1, P1 ;  /* 0x0000730018077a11 */ /* 0x000fe400008f0c07 */
[----:B------:R-:W-:Y:S05]  /*3950*/  @!P0 MOV R11, R5 ;  /* 0x00000005000b8202 */ /* 0x000fea0000000f00 */
[----:B------:R1:W-:Y:S02]  /*3960*/  STG.E.128 [R6.64], R8 ;  /* 0x0000000806007986 */ /* 0x0003e4000c101d0a */
.L_x_68:
[----:B------:R-:W-:Y:S05]  /*3970*/  BSYNC B1 ;  /* 0x0000000000017941 */ /* 0x000fea0003800000 */
.L_x_67:
[----:B------:R-:W-:Y:S01]  /*3980*/  BSSY B1, `(.L_x_71) ;  /* 0x000007b000017945 */ /* 0x000fe20003800000 */
[----:B------:R-:W-:-:S05]  /*3990*/  @P2 BRA `(.L_x_72) ;  /* 0x0000079000002947 */ /* 0x000fca0003800000 */
[----:B------:R-:W-:Y:S01]  /*39a0*/  ISETP.NE.AND P0, PT, R98, RZ, PT ;  /* 0x000000ff6200720c */ /* 0x000fe20003f05270 */
[----:B------:R-:W-:Y:S01]  /*39b0*/  BSSY B0, `(.L_x_73) ;  /* 0x000003c000007945 */ /* 0x000fe20003800000 */
[----:B------:R-:W-:Y:S04]  /*39c0*/  IADD3 R34, P2, P1, R146, R86, R26 ;  /* 0x0000005692227210 */ /* 0x000fe8000795e01a */
[----:B------:R-:W-:Y:S07]  /*39d0*/  IADD3.X R40, R142, R91, R27, P2, P1 ;  /* 0x0000005b8e287210 */ /* 0x000fee00017e241b */
        /* <DEDUP_REMOVED lines=57> */
.L_x_74:
[----:B------:R-:W-:Y:S05]  /*3d70*/  BSYNC B0 ;  /* 0x0000000000007941 */ /* 0x000fea0003800000 */
.L_x_73:
        /* <DEDUP_REMOVED lines=43> */
[-C--:B------:R-:W-:Y:S02]  /*4030*/  @!P0 FMUL.FTZ R5, R5, R6.reuse ;  /* 0x0000000605058220 */ /* 0x080fe40000410000 */
        /* <DEDUP_REMOVED lines=15> */
.L_x_72:
[----:B------:R-:W-:Y:S05]  /*4130*/  BSYNC B1 ;  /* 0x0000000000017941 */ /* 0x000fea0003800000 */
.L_x_71:
        /* <DEDUP_REMOVED lines=62> */
.L_x_77:
[----:B------:R-:W-:Y:S05]  /*4520*/  BSYNC B0 ;  /* 0x0000000000007941 */ /* 0x000fea0003800000 */
.L_x_76:
        /* <DEDUP_REMOVED lines=10> */
[----:B------:R-:W-:Y:S02]  /*45d0*/  @!P0 PRMT R2, R38, 0x5432, R2 ;  /* 0x0000543226028816 */ /* 0x000fe40000000002 */
[----:B------:R-:W-:Y:S01]  /*45e0*/  @!P0 SHF.R.U32.HI R4, RZ, 0x10, R59 ;  /* 0x00000010ff048819 */ /* 0x000fe2000001163b */
[----:B------:R-:W-:Y:S01]  /*45f0*/  @!P0 IMAD.U32 R12, R14, 0x10000, RZ ;  /* 0x000100000e0c8824 */ /* 0x000fe200078e00ff */
[----:B------:R-:W-:Y:S01]  /*4600*/  @!P0 PRMT R6, R38, 0x5410, R3 ;  /* 0x0000541026068816 */ /* 0x000fe20000000003 */
[----:B------:R-:W-:Y:S01]  /*4610*/  @!P0 IMAD.U32 R7, R2, 0x10000, RZ ;  /* 0x0001000002078824 */ /* 0x000fe200078e00ff */
[----:B------:R-:W-:Y:S02]  /*4620*/  @!P0 PRMT R16, R65, 0x5432, R4 ;  /* 0x0000543241108816 */ /* 0x000fe40000000004 */
[----:B------:R-:W-:Y:S02]  /*4630*/  @!P0 LOP3.LUT R14, R14, 0xffff0000, RZ, 0xc0, !PT ;  /* 0xffff00000e0e8812 */ /* 0x000fe400078ec0ff */
[----:B------:R-:W-:Y:S01]  /*4640*/  @!P0 LOP3.LUT R5, R2, 0xffff0000, RZ, 0xc0, !PT ;  /* 0xffff000002058812 */ /* 0x000fe200078ec0ff */
        /* <DEDUP_REMOVED lines=40> */
[----:B------:R1:W-:Y:S01]  /*48d0*/  STG.E.128 [R6.64], R8 ;  /* 0x0000000806007986 */ /* 0x0003e2000c101d0a */
[----:B------:R-:W-:-:S05]  /*48e0*/  BRA `(.L_x_75) ;  /* 0x000028d000007947 */ /* 0x000fca0003800000 */
.L_x_54:
[-C--:B------:R-:W-:Y:S01]  /*48f0*/  ISETP.GE.AND P0, PT, R169, R76.reuse, PT ;  /* 0x0000004ca900720c */ /* 0x080fe20003f06270 */
[----:B------:R-:W-:Y:S01]  /*4900*/  CS2R R18, SRZ ;  /* 0x0000000000127805 */ /* 0x000fe2000001ff00 */
[----:B------:R-:W-:Y:S01]  /*4910*/  ISETP.NE.AND P4, PT, R98, RZ, PT ;  /* 0x000000ff6200720c */ /* 0x000fe20003f85270 */
[----:B------:R-:W-:Y:S01]  /*4920*/  CS2R R16, SRZ ;  /* 0x0000000000107805 */ /* 0x000fe2000001ff00 */
[----:B------:R-:W-:Y:S01]  /*4930*/  ISETP.GE.OR P2, PT, R26, c[0x0][0x27c], P0 ;  /* 0x00009f001a007a0c */ /* 0x000fe20000746670 */
[----:B------:R-:W-:Y:S01]  /*4940*/  CS2R R62, SRZ ;  /* 0x00000000003e7805 */ /* 0x000fe2000001ff00 */
[----:B------:R-:W-:Y:S01]  /*4950*/  ISETP.GE.AND P0, PT, R168, R76, PT ;  /* 0x0000004ca800720c */ /* 0x000fe20003f06270 */
[----:B------:R-:W-:Y:S01]  /*4960*/  CS2R R60, SRZ ;  /* 0x00000000003c7805 */ /* 0x000fe2000001ff00 */
[----:B------:R-:W-:Y:S01]  /*4970*/  CS2R R22, SRZ ;  /* 0x0000000000167805 */ /* 0x000fe2000001ff00 */
[----:B------:R-:W-:Y:S01]  /*4980*/  CS2R R20, SRZ ;  /* 0x0000000000147805 */ /* 0x000fe2000001ff00 */
[----:B------:R-:W-:Y:S01]  /*4990*/  ISETP.GE.OR P3, PT, R26, c[0x0][0x27c], P0 ;  /* 0x00009f001a007a0c */ /* 0x000fe20000766670 */
[----:B------:R-:W-:Y:S01]  /*49a0*/  CS2R R66, SRZ ;  /* 0x0000000000427805 */ /* 0x000fe2000001ff00 */
[----:B------:R-:W-:Y:S01]  /*49b0*/  CS2R R64, SRZ ;  /* 0x0000000000407805 */ /* 0x000fe2000001ff00 */
[----:B------:R-:W-:Y:S01]  /*49c0*/  CS2R R30, SRZ ;  /* 0x00000000001e7805 */ /* 0x000fe2000001ff00 */
[----:B------:R-:W-:Y:S01]  /*49d0*/  CS2R R28, SRZ ;  /* 0x00000000001c7805 */ /* 0x000fe2000001ff00 */
[----:B------:R-:W-:Y:S01]  /*49e0*/  CS2R R70, SRZ ;  /* 0x0000000000467805 */ /* 0x000fe2000001ff00 */
[----:B------:R-:W-:Y:S01]  /*49f0*/  CS2R R68, SRZ ;  /* 0x0000000000447805 */ /* 0x000fe2000001ff00 */
[----:B------:R-:W-:Y:S01]  /*4a00*/  @!P2 IADD3 R3, P1, P0, R110, R10, R212 ;  /* 0x0000000a6e03a210 */ /* 0x000fe2000783e0d4 */
[----:B------:R-:W-:Y:S01]  /*4a10*/  CS2R R42, SRZ ;  /* 0x00000000002a7805 */ /* 0x000fe2000001ff00 */
[----:B------:R-:W-:Y:S01]  /*4a20*/  CS2R R40, SRZ ;  /* 0x0000000000287805 */ /* 0x000fe2000001ff00 */
[----:B------:R-:W-:Y:S01]  /*4a30*/  BSSY B0, `(.L_x_78) ;  /* 0x00000cb000007945 */ /* 0x000fe20003800000 */
[C---:B------:R-:W-:Y:S02]  /*4a40*/  @!P2 IADD3.X R4, R127.reuse, R38, R185, P1, P0 ;  /* 0x000000267f04a210 */ /* 0x040fe40000fe04b9 */
[----:B------:R-:W-:Y:S04]  /*4a50*/  @!P2 IADD3 R5, P1, P0, R108, R8, R209 ;  /* 0x000000086c05a210 */ /* 0x000fe8000783e0d1 */
[----:B------:R-:W-:Y:S02]  /*4a60*/  @!P2 IADD3.X R9, R124, R37, R186, P1, P0 ;  /* 0x000000257c09a210 */ /* 0x000fe40000fe04ba */
[----:B------:R-:W-:Y:S04]  /*4a70*/  @!P3 IADD3 R6, P1, P0, R110, R210, R10 ;  /* 0x000000d26e06b210 */ /* 0x000fe8000783e00a */
[----:B------:R-:W-:Y:S02]  /*4a80*/  @!P3 IADD3.X R11, R127, R182, R38, P1, P0 ;  /* 0x000000b67f0bb210 */ /* 0x000fe40000fe0426 */
[C---:B------:R-:W-:Y:S04]  /*4a90*/  @!P2 LEA R2, P0, R3.reuse, c[0x0][0x270], 0x1 ;  /* 0x00009c000302aa11 */ /* 0x040fe800078008ff */
[----:B------:R-:W-:Y:S02]  /*4aa0*/  @!P2 LEA.HI.X R3, R3, c[0x0][0x274], R4, 0x1, P0 ;  /* 0x00009d000303aa11 */ /* 0x000fe400000f0c04 */
[----:B------:R-:W-:Y:S03]  /*4ab0*/  @!P3 IADD3 R7, P1, P0, R108, R211, R8 ;  /* 0x000000d36c07b210 */ /* 0x000fe6000783e008 */
[----:B------:R1:W2:Y:S01]  /*4ac0*/  @!P2 LDG.E.128 R16, [R2.64] ;  /* 0x0000000a0210a981 */ /* 0x0002a2000c1e1d00 */
[----:B------:R-:W-:Y:S02]  /*4ad0*/  @!P3 IADD3.X R12, R124, R184, R37, P1, P0 ;  /* 0x000000b87c0cb210 */ /* 0x000fe40000fe0425 */
[----:B------:R-:W-:Y:S02]  /*4ae0*/  ISETP.GE.AND P0, PT, R167, R76, PT ;  /* 0x0000004ca700720c */ /* 0x000fe40003f06270 */
[C---:B------:R-:W-:Y:S04]  /*4af0*/  @!P2 LEA R4, P1, R5.reuse, c[0x0][0x288], 0x1 ;  /* 0x0000a2000504aa11 */ /* 0x040fe800078208ff */
[----:B------:R-:W-:Y:S02]  /*4b00*/  @!P2 LEA.HI.X R5, R5, c[0x0][0x28c], R9, 0x1, P1 ;  /* 0x0000a3000505aa11 */ /* 0x000fe400008f0c09 */
[----:B------:R-:W-:Y:S03]  /*4b10*/  ISETP.GE.OR P1, PT, R26, c[0x0][0x27c], P0 ;  /* 0x00009f001a007a0c */ /* 0x000fe60000726670 */
[----:B------:R3:W4:Y:S01]  /*4b20*/  @!P2 LDG.E.128 R60, [R4.64] ;  /* 0x0000000a043ca981 */ /* 0x000722000c1e1d00 */
[C---:B-1----:R-:W-:Y:S04]  /*4b30*/  @!P3 LEA R2, P0, R6.reuse, c[0x0][0x270], 0x1 ;  /* 0x00009c000602ba11 */ /* 0x042fe800078008ff */
[----:B------:R-:W-:Y:S02]  /*4b40*/  @!P3 LEA.HI.X R3, R6, c[0x0][0x274], R11, 0x1, P0 ;  /* 0x00009d000603ba11 */ /* 0x000fe400000f0c0b */
[C---:B------:R-:W-:Y:S03]  /*4b50*/  @!P3 LEA R6, P0, R7.reuse, c[0x0][0x288], 0x1 ;  /* 0x0000a2000706ba11 */ /* 0x040fe600078008ff */
[----:B------:R1:W4:Y:S01]  /*4b60*/  @!P3 LDG.E.128 R20, [R2.64] ;  /* 0x0000000a0214b981 */ /* 0x000322000c1e1d00 */
[----:B------:R-:W-:Y:S02]  /*4b70*/  @!P3 LEA.HI.X R7, R7, c[0x0][0x28c], R12, 0x1, P0 ;  /* 0x0000a3000707ba11 */ /* 0x000fe400000f0c0c */
[----:B---3--:R-:W-:Y:S05]  /*4b80*/  @!P1 IADD3 R4, P2, P0, R110, R206, R10 ;  /* 0x000000ce6e049210 */ /* 0x008fea000785e00a */
[----:B------:R3:W4:Y:S01]  /*4b90*/  @!P3 LDG.E.128 R64, [R6.64] ;  /* 0x0000000a0640b981 */ /* 0x000722000c1e1d00 */
[----:B-1----:R-:W-:Y:S02]  /*4ba0*/  @!P1 IADD3.X R3, R127, R132, R38, P2, P0 ;  /* 0x000000847f039210 */ /* 0x002fe400017e0426 */
[----:B------:R-:W-:Y:S02]  /*4bb0*/  @!P1 LEA R2, P0, R4, c[0x0][0x270], 0x1 ;  /* 0x00009c0004029a11 */ /* 0x000fe400078008ff */
[----:B------:R-:W-:Y:S02]  /*4bc0*/  @!P1 IADD3 R5, P3, P2, R108, R204, R8 ;  /* 0x000000cc6c059210 */ /* 0x000fe40007a7e008 */
[----:B------:R-:W-:Y:S02]  /*4bd0*/  @!P1 LEA.HI.X R3, R4, c[0x0][0x274], R3, 0x1, P0 ;  /* 0x00009d0004039a11 */ /* 0x000fe400000f0c03 */
[----:B---3--:R-:W-:Y:S02]  /*4be0*/  @!P1 IADD3.X R6, R124, R131, R37, P3, P2 ;  /* 0x000000837c069210 */ /* 0x008fe40001fe4425 */
[----:B------:R-:W-:Y:S01]  /*4bf0*/  @!P1 LEA R4, P2, R5, c[0x0][0x288], 0x1 ;  /* 0x0000a20005049a11 */ /* 0x000fe200078408ff */
[----:B------:R1:W3:Y:S01]  /*4c00*/  @!P1 LDG.E.128 R28, [R2.64] ;  /* 0x0000000a021c9981 */ /* 0x0002e2000c1e1d00 */
[----:B------:R-:W-:Y:S02]  /*4c10*/  ISETP.GE.AND P0, PT, R101, R76, PT ;  /* 0x0000004c6500720c */ /* 0x000fe40003f06270 */
[----:B------:R-:W-:Y:S02]  /*4c20*/  @!P1 LEA.HI.X R5, R5, c[0x0][0x28c], R6, 0x1, P2 ;  /* 0x0000a30005059a11 */ /* 0x000fe400010f0c06 */
[----:B------:R-:W-:Y:S01]  /*4c30*/  ISETP.GE.OR P0, PT, R26, c[0x0][0x27c], P0 ;  /* 0x00009f001a007a0c */ /* 0x000fe20000706670 */
[----:B------:R-:W-:Y:S02]  /*4c40*/  CS2R R6, SRZ ;  /* 0x0000000000067805 */ /* 0x000fe4000001ff00 */
[----:B------:R1:W3:Y:S10]  /*4c50*/  @!P1 LDG.E.128 R68, [R4.64] ;  /* 0x0000000a04449981 */ /* 0x0002f4000c1e1d00 */
[----:B------:R-:W-:Y:S05]  /*4c60*/  @!P0 IADD3 R10, P3, R110, R10, RZ ;  /* 0x0000000a6e0a8210 */ /* 0x000fea0007f7e0ff */
[----:B------:R-:W-:Y:S01]  /*4c70*/  @!P0 IMAD.X R38, R38, 0x1, R127, P3 ;  /* 0x0000000126268824 */ /* 0x000fe200018e067f */
[----:B-1----:R-:W-:Y:S04]  /*4c80*/  @!P0 IADD3 R3, P2, R108, R8, RZ ;  /* 0x000000086c038210 */ /* 0x002fe80007f5e0ff */
[----:B------:R-:W-:Y:S01]  /*4c90*/  @!P0 LEA R2, P1, R3, c[0x0][0x288], 0x1 ;  /* 0x0000a20003028a11 */ /* 0x000fe200078208ff */
[----:B------:R-:W-:Y:S01]  /*4ca0*/  @!P0 IMAD.X R37, R37, 0x1, R124, P2 ;  /* 0x0000000125258824 */ /* 0x000fe200010e067c */
[C---:B------:R-:W-:Y:S01]  /*4cb0*/  @!P0 LEA R8, P2, R10.reuse, c[0x0][0x270], 0x1 ;  /* 0x00009c000a088a11 */ /* 0x040fe200078408ff */
[----:B------:R-:W-:Y:S03]  /*4cc0*/  CS2R R4, SRZ ;  /* 0x0000000000047805 */ /* 0x000fe6000001ff00 */
[----:B------:R-:W-:Y:S02]  /*4cd0*/  @!P0 LEA.HI.X R9, R10, c[0x0][0x274], R38, 0x1, P2 ;  /* 0x00009d000a098a11 */ /* 0x000fe400010f0c26 */
[----:B------:R-:W-:Y:S02]  /*4ce0*/  @!P0 LEA.HI.X R3, R3, c[0x0][0x28c], R37, 0x1, P1 ;  /* 0x0000a30003038a11 */ /* 0x000fe400008f0c25 */
[----:B------:R-:W-:Y:S01]  /*4cf0*/  ISETP.GE.OR P1, PT, R101, R76, !P4 ;  /* 0x0000004c6500720c */ /* 0x000fe20006726670 */
[----:B------:R1:W5:Y:S08]  /*4d00*/  @!P0 LDG.E.128 R4, [R8.64] ;  /* 0x0000000a08048981 */ /* 0x000370000c1e1d00 */
[----:B------:R2:W5:Y:S01]  /*4d10*/  @!P0 LDG.E.128 R40, [R2.64] ;  /* 0x0000000a02288981 */ /* 0x000562000c1e1d00 */
[----:B------:R-:W-:Y:S01]  /*4d20*/  ISETP.GE.AND P0, PT, R26, c[0x0][0x27c], PT ;  /* 0x00009f001a007a0c */ /* 0x000fe20003f06270 */
[----:B--2---:R-:W-:Y:S02]  /*4d30*/  IMAD.MOV.U32 R2, RZ, RZ, R18 ;  /* 0x000000ffff027224 */ /* 0x004fe400078e0012 */
[----:B-1----:R-:W-:Y:S02]  /*4d40*/  IMAD.MOV.U32 R8, RZ, RZ, R19 ;  /* 0x000000ffff087224 */ /* 0x002fe400078e0013 */
[----:B------:R-:W-:Y:S03]  /*4d50*/  IMAD.MOV.U32 R3, RZ, RZ, R16 ;  /* 0x000000ffff037224 */ /* 0x000fe600078e0010 */
[----:B------:R-:W-:Y:S01]  /*4d60*/  PRMT R34, R8, 0x5410, R2 ;  /* 0x0000541008227816 */ /* 0x000fe20000000002 */
[----:B------:R-:W-:Y:S05]  /*4d70*/  IMAD.MOV.U32 R2, RZ, RZ, R17 ;  /* 0x000000ffff027224 */ /* 0x000fea00078e0011 */
[----:B------:R-:W-:Y:S01]  /*4d80*/  PRMT R24, R2, 0x5410, R3 ;  /* 0x0000541002187816 */ /* 0x000fe20000000003 */
[----:B----4-:R-:W-:Y:S02]  /*4d90*/  IMAD.MOV.U32 R8, RZ, RZ, R62 ;  /* 0x000000ffff087224 */ /* 0x010fe400078e003e */
[----:B------:R-:W-:Y:S02]  /*4da0*/  IMAD.MOV.U32 R2, RZ, RZ, R63 ;  /* 0x000000ffff027224 */ /* 0x000fe400078e003f */
[----:B------:R-:W-:Y:S03]  /*4db0*/  IMAD.MOV.U32 R3, RZ, RZ, R61 ;  /* 0x000000ffff037224 */ /* 0x000fe600078e003d */
[----:B------:R-:W-:Y:S01]  /*4dc0*/  PRMT R55, R2, 0x5410, R8 ;  /* 0x0000541002377816 */ /* 0x000fe20000000008 */
[----:B------:R-:W-:Y:S05]  /*4dd0*/  IMAD.MOV.U32 R8, RZ, RZ, R60 ;  /* 0x000000ffff087224 */ /* 0x000fea00078e003c */
[----:B------:R-:W-:Y:S01]  /*4de0*/  PRMT R54, R8, 0x5410, R3 ;  /* 0x0000541008367816 */ /* 0x000fe20000000003 */
[----:B------:R-:W-:Y:S02]  /*4df0*/  IMAD.MOV.U32 R2, RZ, RZ, R22 ;  /* 0x000000ffff027224 */ /* 0x000fe400078e0016 */
[----:B------:R-:W-:Y:S02]  /*4e00*/  IMAD.MOV.U32 R8, RZ, RZ, R23 ;  /* 0x000000ffff087224 */ /* 0x000fe400078e0017 */
[----:B------:R-:W-:Y:S03]  /*4e10*/  IMAD.MOV.U32 R3, RZ, RZ, R20 ;  /* 0x000000ffff037224 */ /* 0x000fe600078e0014 */
[----:B------:R-:W-:Y:S01]  /*4e20*/  PRMT R36, R8, 0x5410, R2 ;  /* 0x0000541008247816 */ /* 0x000fe20000000002 */
[----:B------:R-:W-:Y:S02]  /*4e30*/  IMAD.MOV.U32 R2, RZ, RZ, R21 ;  /* 0x000000ffff027224 */ /* 0x000fe400078e0015 */
[----:B------:R-:W-:Y:S03]  /*4e40*/  IMAD.MOV.U32 R8, RZ, RZ, R66 ;  /* 0x000000ffff087224 */ /* 0x000fe600078e0042 */
[----:B------:R-:W-:Y:S01]  /*4e50*/  PRMT R35, R2, 0x5410, R3 ;  /* 0x0000541002237816 */ /* 0x000fe20000000003 */
[----:B------:R-:W-:Y:S02]  /*4e60*/  IMAD.MOV.U32 R2, RZ, RZ, R67 ;  /* 0x000000ffff027224 */ /* 0x000fe400078e0043 */
[----:B------:R-:W-:Y:S03]  /*4e70*/  IMAD.MOV.U32 R3, RZ, RZ, R65 ;  /* 0x000000ffff037224 */ /* 0x000fe600078e0041 */
[----:B------:R-:W-:Y:S01]  /*4e80*/  PRMT R73, R2, 0x5410, R8 ;  /* 0x0000541002497816 */ /* 0x000fe20000000008 */
[----:B------:R-:W-:Y:S05]  /*4e90*/  IMAD.MOV.U32 R8, RZ, RZ, R64 ;  /* 0x000000ffff087224 */ /* 0x000fea00078e0040 */
[----:B------:R-:W-:Y:S01]  /*4ea0*/  PRMT R72, R8, 0x5410, R3 ;  /* 0x0000541008487816 */ /* 0x000fe20000000003 */
[----:B---3--:R-:W-:Y:S02]  /*4eb0*/  IMAD.MOV.U32 R2, RZ, RZ, R30 ;  /* 0x000000ffff027224 */ /* 0x008fe400078e001e */
[----:B------:R-:W-:Y:S02]  /*4ec0*/  IMAD.MOV.U32 R8, RZ, RZ, R31 ;  /* 0x000000ffff087224 */ /* 0x000fe400078e001f */
[----:B------:R-:W-:Y:S03]  /*4ed0*/  IMAD.MOV.U32 R3, RZ, RZ, R28 ;  /* 0x000000ffff037224 */ /* 0x000fe600078e001c */
[----:B------:R-:W-:Y:S01]  /*4ee0*/  PRMT R38, R8, 0x5410, R2 ;  /* 0x0000541008267816 */ /* 0x000fe20000000002 */
[----:B------:R-:W-:Y:S02]  /*4ef0*/  IMAD.MOV.U32 R2, RZ, RZ, R29 ;  /* 0x000000ffff027224 */ /* 0x000fe400078e001d */
[----:B------:R-:W-:Y:S02]  /*4f00*/  IMAD.MOV.U32 R9, RZ, RZ, R70 ;  /* 0x000000ffff097224 */ /* 0x000fe400078e0046 */
[----:B------:R-:W-:Y:S01]  /*4f10*/  IMAD.MOV.U32 R8, RZ, RZ, R71 ;  /* 0x000000ffff087224 */ /* 0x000fe200078e0047 */
[----:B------:R-:W-:Y:S01]  /*4f20*/  PRMT R37, R2, 0x5410, R3 ;  /* 0x0000541002257816 */ /* 0x000fe20000000003 */
[----:B------:R-:W-:Y:S02]  /*4f30*/  IMAD.MOV.U32 R3, RZ, RZ, R68 ;  /* 0x000000ffff037224 */ /* 0x000fe400078e0044 */
[----:B------:R-:W-:Y:S01]  /*4f40*/  IMAD.MOV.U32 R2, RZ, RZ, R69 ;  /* 0x000000ffff027224 */ /* 0x000fe200078e0045 */
[----:B------:R-:W-:Y:S04]  /*4f50*/  PRMT R75, R8, 0x5410, R9 ;  /* 0x00005410084b7816 */ /* 0x000fe80000000009 */
[----:B------:R-:W-:Y:S01]  /*4f60*/  PRMT R74, R2, 0x5410, R3 ;  /* 0x00005410024a7816 */ /* 0x000fe20000000003 */
[----:B------:R-:W-:-:S05]  /*4f70*/  @P1 BRA `(.L_x_79) ;  /* 0x0000076000001947 */ /* 0x000fca0003800000 */
[----:B------:R-:W-:Y:S01]  /*4f80*/  IADD3 R3, P1, R188, R86, RZ ;  /* 0x00000056bc037210 */ /* 0x000fe20007f3e0ff */
[----:B------:R-:W1:Y:S01]  /*4f90*/  LDS.128 R12, [R150+0x3900] ;  /* 0x00390000960c7984 */ /* 0x000e620000000c00 */
[----:B-----5:R-:W-:Y:S01]  /*4fa0*/  @!P0 SHF.R.U32.HI R45, RZ, 0x10, R41 ;  /* 0x00000010ff2d8819 */ /* 0x020fe20000011629 */
[----:B------:R-:W-:Y:S01]  /*4fb0*/  IMAD.MOV.U32 R11, RZ, RZ, R7 ;  /* 0x000000ffff0b7224 */ /* 0x000fe200078e0007 */
[----:B------:R-:W-:Y:S01]  /*4fc0*/  MOV R10, R5 ;  /* 0x00000005000a7202 */ /* 0x000fe20000000f00 */
[----:B------:R-:W-:Y:S01]  /*4fd0*/  IMAD.X R2, R91, 0x1, R144, P1 ;  /* 0x000000015b027824 */ /* 0x000fe200008e0690 */
[-C--:B------:R-:W-:Y:S01]  /*4fe0*/  IADD3 R49, P2, P1, R92, R3.reuse, R120 ;  /* 0x000000035c317210 */ /* 0x080fe2000795e078 */
[----:B------:R-:W-:Y:S02]  /*4ff0*/  IMAD.MOV.U32 R47, RZ, RZ, R43 ;  /* 0x000000ffff2f7224 */ /* 0x000fe400078e002b */
[----:B------:R-:W2:Y:S01]  /*5000*/  LDS.128 R56, [R154+0x3900] ;  /* 0x003900009a387984 */ /* 0x000ea20000000c00 */
[-C--:B------:R-:W-:Y:S01]  /*5010*/  IADD3.X R51, R95, R2.reuse, R126, P2, P1 ;  /* 0x000000025f337210 */ /* 0x080fe200017e247e */
[----:B------:R-:W-:Y:S01]  /*5020*/  IMAD.MOV.U32 R9, RZ, RZ, R40 ;  /* 0x000000ffff097224 */ /* 0x000fe200078e0028 */
[----:B------:R-:W-:Y:S01]  /*5030*/  ISETP.GE.AND P1, PT, R100, c[0x0][0x1d4], PT ;  /* 0x0000750064007a0c */ /* 0x000fe20003f26270 */
[----:B------:R-:W-:Y:S01]  /*5040*/  IMAD.MOV.U32 R8, RZ, RZ, R4 ;  /* 0x000000ffff087224 */ /* 0x000fe200078e0004 */
[--C-:B------:R-:W-:Y:S01]  /*5050*/  @!P0 SHF.R.U64 R40, R40, 0x10, R41.reuse ;  /* 0x0000001028288819 */ /* 0x100fe20000001229 */
[----:B------:R-:W-:Y:S01]  /*5060*/  IMAD.MOV.U32 R46, RZ, RZ, R41 ;  /* 0x000000ffff2e7224 */ /* 0x000fe200078e0029 */
[----:B------:R-:W-:Y:S01]  /*5070*/  @!P0 SHF.R.U64 R4, R4, 0x10, R5 ;  /* 0x0000001004048819 */ /* 0x000fe20000001205 */
[----:B------:R-:W-:Y:S01]  /*5080*/  IMAD.MOV.U32 R44, RZ, RZ, R42 ;  /* 0x000000ffff2c7224 */ /* 0x000fe200078e002a */
[----:B------:R-:W-:Y:S02]  /*5090*/  @!P0 PRMT R41, R9, 0x5410, R40 ;  /* 0x0000541009298816 */ /* 0x000fe40000000028 */
[----:B------:R-:W-:Y:S02]  /*50a0*/  @!P0 PRMT R9, R8, 0x5410, R4 ;  /* 0x0000541008098816 */ /* 0x000fe40000000004 */
[--C-:B------:R-:W-:Y:S02]  /*50b0*/  @!P0 SHF.R.U64 R42, R42, 0x10, R43.reuse ;  /* 0x000000102a2a8819 */ /* 0x100fe4000000122b */
[----:B------:R-:W-:Y:S02]  /*50c0*/  @!P0 SHF.R.U32.HI R43, RZ, 0x10, R43 ;  /* 0x00000010ff2b8819 */ /* 0x000fe4000001162b */
[----:B------:R-:W-:Y:S02]  /*50d0*/  @!P1 IADD3 R50, P3, P2, R92, R3, R100 ;  /* 0x000000035c329210 */ /* 0x000fe40007a7e064 */
[----:B------:R-:W-:Y:S02]  /*50e0*/  @!P0 PRMT R52, R47, 0x5410, R43 ;  /* 0x000054102f348816 */ /* 0x000fe4000000002b */
[----:B------:R-:W-:Y:S02]  /*50f0*/  @!P1 IADD3.X R53, R95, R2, R125, P3, P2 ;  /* 0x000000025f359210 */ /* 0x000fe40001fe447d */
[C---:B------:R-:W-:Y:S02]  /*5100*/  LEA R80, P2, R49.reuse, c[0x0][0x1c8], 0x1 ;  /* 0x0000720031507a11 */ /* 0x040fe400078408ff */
[----:B------:R-:W-:Y:S02]  /*5110*/  @!P0 SHF.R.U32.HI R2, RZ, 0x10, R7 ;  /* 0x00000010ff028819 */ /* 0x000fe40000011607 */
[----:B------:R-:W-:Y:S02]  /*5120*/  LEA.HI.X R81, R49, c[0x0][0x1cc], R51, 0x1, P2 ;  /* 0x0000730031517a11 */ /* 0x000fe400010f0c33 */
[----:B------:R-:W-:Y:S02]  /*5130*/  @!P1 LEA R78, P2, R50, c[0x0][0x1c8], 0x1 ;  /* 0x00007200324e9a11 */ /* 0x000fe400078408ff */
[----:B------:R-:W-:Y:S01]  /*5140*/  @!P0 PRMT R11, R11, 0x5410, R2 ;  /* 0x000054100b0b8816 */ /* 0x000fe20000000002 */
[----:B-1----:R-:W-:Y:S01]  /*5150*/  @!P0 IMAD.U32 R2, R12, 0x10000, RZ ;  /* 0x000100000c028824 */ /* 0x002fe200078e00ff */
[----:B------:R-:W-:Y:S02]  /*5160*/  @!P1 LEA.HI.X R79, R50, c[0x0][0x1cc], R53, 0x1, P2 ;  /* 0x00007300324f9a11 */ /* 0x000fe400010f0c35 */
[----:B------:R-:W-:Y:S02]  /*5170*/  @!P0 SHF.L.U32 R4, R13, 0x10, RZ ;  /* 0x000000100d048819 */ /* 0x000fe400000006ff */
[----:B------:R-:W-:Y:S02]  /*5180*/  @!P0 SHF.R.U32.HI R3, RZ, 0x10, R5 ;  /* 0x00000010ff038819 */ /* 0x000fe40000011605 */
[----:B------:R-:W-:Y:S01]  /*5190*/  @!P0 SHF.R.U64 R5, R6, 0x10, R7 ;  /* 0x0000001006058819 */ /* 0x000fe20000001207 */
[----:B--2---:R-:W-:Y:S01]  /*51a0*/  @!P0 IMAD.U32 R43, R57, 0x10000, RZ ;  /* 0x00010000392b8824 */ /* 0x004fe200078e00ff */
[----:B------:R-:W-:Y:S02]  /*51b0*/  @!P0 SHF.L.U32 R7, R56, 0x10, RZ ;  /* 0x0000001038078819 */ /* 0x000fe400000006ff */
[C---:B------:R-:W-:Y:S02]  /*51c0*/  @!P0 SHF.L.U32 R47, R58.reuse, 0x10, RZ ;  /* 0x000000103a2f8819 */ /* 0x040fe400000006ff */
[----:B------:R-:W-:Y:S02]  /*51d0*/  @!P0 LOP3.LUT R49, R58, 0xffff0000, RZ, 0xc0, !PT ;  /* 0xffff00003a318812 */ /* 0x000fe400078ec0ff */
[C---:B------:R-:W-:Y:S02]  /*51e0*/  @!P0 SHF.L.U32 R51, R59.reuse, 0x10, RZ ;  /* 0x000000103b338819 */ /* 0x040fe400000006ff */
[----:B------:R-:W-:Y:S02]  /*51f0*/  @!P0 LOP3.LUT R53, R59, 0xffff0000, RZ, 0xc0, !PT ;  /* 0xffff00003b358812 */ /* 0x000fe400078ec0ff */
[----:B------:R-:W-:Y:S02]  /*5200*/  @!P0 PRMT R40, R46, 0x5410, R45 ;  /* 0x000054102e288816 */ /* 0x000fe4000000002d */
[----:B------:R-:W-:Y:S01]  /*5210*/  @!P0 PRMT R8, R10, 0x5410, R3 ;  /* 0x000054100a088816 */ /* 0x000fe20000000003 */
[----:B------:R-:W-:Y:S01]  /*5220*/  @!P0 IMAD.U32 R3, R9, 0x10000, RZ ;  /* 0x0001000009038824 */ /* 0x000fe200078e00ff */
[----:B------:R-:W-:Y:S01]  /*5230*/  @!P0 PRMT R10, R6, 0x5410, R5 ;  /* 0x00005410060a8816 */ /* 0x000fe20000000005 */
[----:B------:R-:W-:Y:S01]  /*5240*/  @!P0 IMAD.U32 R6, R41, 0x10000, RZ ;  /* 0x0001000029068824 */ /* 0x000fe200078e00ff */
[----:B------:R-:W-:Y:S01]  /*5250*/  @!P0 PRMT R48, R44, 0x5410, R42 ;  /* 0x000054102c308816 */ /* 0x000fe2000000002a */
[----:B------:R-:W-:Y:S02]  /*5260*/  @!P0 IMAD.U32 R42, R40, 0x10000, RZ ;  /* 0x00010000282a8824 */ /* 0x000fe400078e00ff */
[C---:B------:R-:W-:Y:S02]  /*5270*/  @!P0 FMUL.FTZ R44, R2.reuse, R6 ;  /* 0x00000006022c8220 */ /* 0x040fe40000410000 */
[-C--:B------:R-:W-:Y:S02]  /*5280*/  @!P0 FMUL.FTZ R2, R2, R3.reuse ;  /* 0x0000000302028220 */ /* 0x080fe40000410000 */
[----:B------:R-:W-:Y:S01]  /*5290*/  @!P0 FFMA.FTZ R90, R7, R3, -R44 ;  /* 0x00000003075a8223 */ /* 0x000fe2000001082c */
[----:B------:R-:W-:Y:S01]  /*52a0*/  @!P0 LOP3.LUT R3, R13, 0xffff0000, RZ, 0xc0, !PT ;  /* 0xffff00000d038812 */ /* 0x000fe200078ec0ff */
[----:B------:R-:W-:Y:S01]  /*52b0*/  @!P0 FFMA.FTZ R2, R6, R7, R2 ;  /* 0x0000000706028223 */ /* 0x000fe20000010002 */
[----:B------:R-:W-:Y:S01]  /*52c0*/  @!P0 LOP3.LUT R7, R12, 0xffff0000, RZ, 0xc0, !PT ;  /* 0xffff00000c078812 */ /* 0x000fe200078ec0ff */
[C---:B------:R-:W-:Y:S01]  /*52d0*/  @!P0 IMAD.U32 R5, R8.reuse, 0x10000, RZ ;  /* 0x0001000008058824 */ /* 0x040fe200078e00ff */
[----:B------:R-:W-:Y:S01]  /*52e0*/  @!P0 LOP3.LUT R6, R8, 0xffff0000, RZ, 0xc0, !PT ;  /* 0xffff000008068812 */ /* 0x000fe200078ec0ff */
[C---:B------:R-:W-:Y:S01]  /*52f0*/  @!P0 FMUL.FTZ R45, R4.reuse, R42 ;  /* 0x0000002a042d8220 */ /* 0x040fe20000410000 */
[----:B------:R-:W-:Y:S01]  /*5300*/  @!P0 LOP3.LUT R8, R9, 0xffff0000, RZ, 0xc0, !PT ;  /* 0xffff000009088812 */ /* 0x000fe200078ec0ff */
[-C--:B------:R-:W-:Y:S01]  /*5310*/  @!P0 FMUL.FTZ R4, R4, R5.reuse ;  /* 0x0000000504048220 */ /* 0x080fe20000410000 */
[----:B------:R-:W-:Y:S01]  /*5320*/  @!P0 LOP3.LUT R44, R40, 0xffff0000, RZ, 0xc0, !PT ;  /* 0xffff0000282c8812 */ /* 0x000fe200078ec0ff */
[----:B------:R-:W-:Y:S01]  /*5330*/  @!P0 FFMA.FTZ R89, R43, R5, -R45 ;  /* 0x000000052b598223 */ /* 0x000fe2000001082d */
[----:B------:R-:W-:Y:S01]  /*5340*/  @!P0 LOP3.LUT R40, R41, 0xffff0000, RZ, 0xc0, !PT ;  /* 0xffff000029288812 */ /* 0x000fe200078ec0ff */
[C---:B------:R-:W-:Y:S01]  /*5350*/  @!P0 FMUL.FTZ R5, R3.reuse, R6 ;  /* 0x0000000603058220 */ /* 0x040fe20000410000 */
[----:B------:R-:W-:Y:S01]  /*5360*/  @!P0 LOP3.LUT R41, R56, 0xffff0000, RZ, 0xc0, !PT ;  /* 0xffff000038298812 */ /* 0x000fe200078ec0ff */
[----:B------:R-:W-:Y:S01]  /*5370*/  @!P0 FMUL.FTZ R9, R3, R44 ;  /* 0x0000002c03098220 */ /* 0x000fe20000410000 */
[----:B------:R-:W-:Y:S01]  /*5380*/  @!P0 LOP3.LUT R45, R57, 0xffff0000, RZ, 0xc0, !PT ;  /* 0xffff0000392d8812 */ /* 0x000fe200078ec0ff */
[C---:B------:R-:W-:Y:S02]  /*5390*/  @!P0 FMUL.FTZ R46, R7.reuse, R40 ;  /* 0x00000028072e8220 */ /* 0x040fe40000410000 */
[-C--:B------:R-:W-:Y:S02]  /*53a0*/  @!P0 FMUL.FTZ R3, R7, R8.reuse ;  /* 0x0000000807038220 */ /* 0x080fe40000410000 */
[----:B------:R-:W-:Y:S01]  /*53b0*/  @!P0 FFMA.FTZ R85, R41, R8, -R46 ;  /* 0x0000000829558223 */ /* 0x000fe2000001082e */
[----:B------:R-:W-:Y:S01]  /*53c0*/  @!P0 LOP3.LUT R8, R14, 0xffff0000, RZ, 0xc0, !PT ;  /* 0xffff00000e088812 */ /* 0x000fe200078ec0ff */
[C---:B------:R-:W-:Y:S01]  /*53d0*/  @!P0 IMAD.U32 R46, R48.reuse, 0x10000, RZ ;  /* 0x00010000302e8824 */ /* 0x040fe200078e00ff */
[----:B------:R-:W-:Y:S01]  /*53e0*/  @!P0 LOP3.LUT R48, R48, 0xffff0000, RZ, 0xc0, !PT ;  /* 0xffff000030308812 */ /* 0x000fe200078ec0ff */
[----:B------:R-:W-:Y:S01]  /*53f0*/  @!P0 FFMA.FTZ R88, R45, R6, -R9 ;  /* 0x000000062d588223 */ /* 0x000fe20000010809 */
[----:B------:R-:W-:Y:S01]  /*5400*/  @!P0 LOP3.LUT R9, R10, 0xffff0000, RZ, 0xc0, !PT ;  /* 0xffff00000a098812 */ /* 0x000fe200078ec0ff */
[----:B------:R-:W-:Y:S02]  /*5410*/  @!P0 IMAD.U32 R6, R14, 0x10000, RZ ;  /* 0x000100000e068824 */ /* 0x000fe400078e00ff */
[----:B------:R-:W-:Y:S02]  /*5420*/  @!P0 IMAD.U32 R7, R10, 0x10000, RZ ;  /* 0x000100000a078824 */ /* 0x000fe400078e00ff */
[----:B------:R-:W-:Y:S02]  /*5430*/  @!P0 FMUL.FTZ R10, R6, R46 ;  /* 0x0000002e060a8220 */ /* 0x000fe40000410000 */
[----:B------:R-:W-:Y:S02]  /*5440*/  @!P0 FMUL.FTZ R50, R8, R48 ;  /* 0x0000003008328220 */ /* 0x000fe40000410000 */
[----:B------:R-:W-:Y:S01]  /*5450*/  @!P0 FFMA.FTZ R84, R47, R7, -R10 ;  /* 0x000000072f548223 */ /* 0x000fe2000001080a */
[----:B------:R-:W-:Y:S01]  /*5460*/  @!P0 LOP3.LUT R10, R15, 0xffff0000, RZ, 0xc0, !PT ;  /* 0xffff00000f0a8812 */ /* 0x000fe200078ec0ff */
[----:B------:R-:W-:Y:S02]  /*5470*/  @!P0 FFMA.FTZ R83, R49, R9, -R50 ;  /* 0x0000000931538223 */ /* 0x000fe40000010832 */
[C---:B------:R-:W-:Y:S01]  /*5480*/  @!P0 IMAD.U32 R50, R52.reuse, 0x10000, RZ ;  /* 0x0001000034328824 */ /* 0x040fe200078e00ff */
[----:B------:R-:W-:Y:S01]  /*5490*/  @!P0 LOP3.LUT R52, R52, 0xffff0000, RZ, 0xc0, !PT ;  /* 0xffff000034348812 */ /* 0x000fe200078ec0ff */
[----:B------:R-:W-:Y:S02]  /*54a0*/  @!P0 FMUL.FTZ R6, R6, R7 ;  /* 0x0000000706068220 */ /* 0x000fe40000410000 */
[----:B------:R-:W-:Y:S02]  /*54b0*/  @!P0 FMUL.FTZ R7, R8, R9 ;  /* 0x0000000908078220 */ /* 0x000fe40000410000 */
[----:B------:R-:W-:Y:S02]  /*54c0*/  @!P0 IMAD.U32 R8, R15, 0x10000, RZ ;  /* 0x000100000f088824 */ /* 0x000fe400078e00ff */
[C---:B------:R-:W-:Y:S01]  /*54d0*/  @!P0 IMAD.U32 R9, R11.reuse, 0x10000, RZ ;  /* 0x000100000b098824 */ /* 0x040fe200078e00ff */
[----:B------:R-:W-:Y:S01]  /*54e0*/  @!P0 LOP3.LUT R11, R11, 0xffff0000, RZ, 0xc0, !PT ;  /* 0xffff00000b0b8812 */ /* 0x000fe200078ec0ff */
[----:B------:R-:W-:Y:S01]  /*54f0*/  @!P0 FFMA.FTZ R3, R40, R41, R3 ;  /* 0x0000002928038223 */ /* 0x000fe20000010003 */
[----:B------:R-:W-:Y:S01]  /*5500*/  @!P0 F2FP.BF16.PACK_AB R40, R83, R84 ;  /* 0x000000545328823e */ /* 0x000fe200000010ff */
[----:B------:R-:W-:Y:S02]  /*5510*/  @!P0 FMUL.FTZ R77, R8, R50 ;  /* 0x00000032084d8220 */ /* 0x000fe40000410000 */
[----:B------:R-:W-:Y:S01]  /*5520*/  @!P0 FMUL.FTZ R82, R10, R52 ;  /* 0x000000340a528220 */ /* 0x000fe20000410000 */
[----:B------:R-:W-:Y:S01]  /*5530*/  @!P0 F2FP.BF16.PACK_AB R2, R3, R2 ;  /* 0x000000020302823e */ /* 0x000fe200000010ff */
[----:B------:R-:W-:Y:S02]  /*5540*/  @!P0 FFMA.FTZ R4, R42, R43, R4 ;  /* 0x0000002b2a048223 */ /* 0x000fe40000010004 */
[----:B------:R-:W-:Y:S02]  /*5550*/  @!P0 FFMA.FTZ R5, R44, R45, R5 ;  /* 0x0000002d2c058223 */ /* 0x000fe40000010005 */
[----:B------:R-:W-:Y:S02]  /*5560*/  @!P0 FFMA.FTZ R77, R51, R9, -R77 ;  /* 0x00000009334d8223 */ /* 0x000fe4000001084d */
[----:B------:R-:W-:Y:S01]  /*5570*/  @!P0 FFMA.FTZ R82, R53, R11, -R82 ;  /* 0x0000000b35528223 */ /* 0x000fe20000010852 */
[----:B------:R-:W-:Y:S01]  /*5580*/  @!P0 F2FP.BF16.PACK_AB R4, R5, R4 ;  /* 0x000000040504823e */ /* 0x000fe200000010ff */
[----:B------:R-:W-:Y:S02]  /*5590*/  @!P0 FMUL.FTZ R8, R8, R9 ;  /* 0x0000000908088220 */ /* 0x000fe40000410000 */
[----:B------:R-:W-:Y:S01]  /*55a0*/  @!P0 FFMA.FTZ R6, R46, R47, R6 ;  /* 0x0000002f2e068223 */ /* 0x000fe20000010006 */
[----:B------:R-:W-:Y:S01]  /*55b0*/  @!P0 F2FP.BF16.PACK_AB R41, R82, R77 ;  /* 0x0000004d5229823e */ /* 0x000fe200000010ff */
[----:B------:R-:W-:Y:S01]  /*55c0*/  @!P0 FMUL.FTZ R9, R10, R11 ;  /* 0x0000000b0a098220 */ /* 0x000fe20000410000 */
[----:B------:R-:W-:Y:S01]  /*55d0*/  @!P0 F2FP.BF16.PACK_AB R11, R88, R89 ;  /* 0x00000059580b823e */ /* 0x000fe200000010ff */
[----:B------:R-:W-:Y:S01]  /*55e0*/  @!P0 FFMA.FTZ R7, R48, R49, R7 ;  /* 0x0000003130078223 */ /* 0x000fe20000010007 */
[----:B------:R-:W-:Y:S01]  /*55f0*/  @!P0 F2FP.BF16.PACK_AB R10, R85, R90 ;  /* 0x0000005a550a823e */ /* 0x000fe200000010ff */
[----:B------:R-:W-:Y:S01]  /*5600*/  @!P0 FFMA.FTZ R8, R50, R51, R8 ;  /* 0x0000003332088223 */ /* 0x000fe20000010008 */
[----:B------:R-:W-:Y:S01]  /*5610*/  @!P0 MOV R59, R41 ;  /* 0x00000029003b8202 */ /* 0x000fe20000000f00 */
[----:B------:R-:W-:Y:S01]  /*5620*/  @!P0 FFMA.FTZ R9, R52, R53, R9 ;  /* 0x0000003534098223 */ /* 0x000fe20000010009 */
[----:B------:R-:W-:Y:S01]  /*5630*/  @!P0 MOV R56, R10 ;  /* 0x0000000a00388202 */ /* 0x000fe20000000f00 */
[----:B------:R-:W-:Y:S01]  /*5640*/  @!P0 IMAD.MOV.U32 R57, RZ, RZ, R11 ;  /* 0x000000ffff398224 */ /* 0x000fe200078e000b */
[----:B------:R-:W-:Y:S01]  /*5650*/  @!P0 F2FP.BF16.PACK_AB R6, R7, R6 ;  /* 0x000000060706823e */ /* 0x000fe200000010ff */
[----:B------:R-:W-:Y:S01]  /*5660*/  @!P0 IMAD.MOV.U32 R58, RZ, RZ, R40 ;  /* 0x000000ffff3a8224 */ /* 0x000fe200078e0028 */
[----:B------:R-:W-:Y:S01]  /*5670*/  @!P0 F2FP.BF16.PACK_AB R8, R9, R8 ;  /* 0x000000080908823e */ /* 0x000fe200000010ff */
[----:B------:R-:W-:Y:S01]  /*5680*/  @!P0 IMAD.MOV.U32 R12, RZ, RZ, R2 ;  /* 0x000000ffff0c8224 */ /* 0x000fe200078e0002 */
[----:B------:R-:W-:Y:S01]  /*5690*/  @!P0 MOV R14, R6 ;  /* 0x00000006000e8202 */ /* 0x000fe20000000f00 */
[----:B------:R-:W-:Y:S01]  /*56a0*/  @!P0 IMAD.MOV.U32 R13, RZ, RZ, R4 ;  /* 0x000000ffff0d8224 */ /* 0x000fe200078e0004 */
[----:B------:R1:W-:Y:S01]  /*56b0*/  STG.E.128 [R80.64], R56 ;  /* 0x0000003850007986 */ /* 0x0003e2000c101d0a */
[----:B------:R-:W-:Y:S07]  /*56c0*/  @!P0 IMAD.MOV.U32 R15, RZ, RZ, R8 ;  /* 0x000000ffff0f8224 */ /* 0x000fee00078e0008 */
[----:B------:R1:W-:Y:S02]  /*56d0*/  @!P1 STG.E.128 [R78.64], R12 ;  /* 0x0000000c4e009986 */ /* 0x0003e4000c101d0a */
.L_x_79:
[----:B------:R-:W-:Y:S05]  /*56e0*/  BSYNC B0 ;  /* 0x0000000000007941 */ /* 0x000fea0003800000 */
.L_x_78:
[----:B------:R-:W-:Y:S01]  /*56f0*/  ISETP.GE.OR P1, PT, R169, R76, !P4 ;  /* 0x0000004ca900720c */ /* 0x000fe20006726670 */
[----:B------:R-:W-:Y:S01]  /*5700*/  @!UPT UIADD3 URZ, URZ, URZ, URZ ;  /* 0x0000003f3f3ff290 */ /* 0x000fe2000fffe03f */
[----:B------:R-:W-:Y:S11]  /*5710*/  BSSY B0, `(.L_x_80) ;  /* 0x0000071000007945 */ /* 0x000ff60003800000 */
[----:B------:R-:W-:-:S05]  /*5720*/  @P1 BRA `(.L_x_81) ;  /* 0x000006f000001947 */ /* 0x000fca0003800000 */
[----:B------:R-:W-:Y:S01]  /*5730*/  IADD3 R3, P1, R196, R86, RZ ;  /* 0x00000056c4037210 */ /* 0x000fe20007f3e0ff */
[----:B-1----:R-:W1:Y:S01]  /*5740*/  LDS.128 R12, [R149+0x3900] ;  /* 0x00390000950c7984 */ /* 0x002e620000000c00 */
[--C-:B-----5:R-:W-:Y:S02]  /*5750*/  @!P0 SHF.R.U64 R6, R60, 0x10, R61.reuse ;  /* 0x000000103c068819 */ /* 0x120fe4000000123d */
[----:B------:R-:W-:Y:S01]  /*5760*/  @!P0 SHF.R.U32.HI R7, RZ, 0x10, R61 ;  /* 0x00000010ff078819 */ /* 0x000fe2000001163d */
[----:B------:R-:W-:Y:S01]  /*5770*/  IMAD.X R2, R91, 0x1, R158, P1 ;  /* 0x000000015b027824 */ /* 0x000fe200008e069e */
[-C--:B------:R-:W-:Y:S02]  /*5780*/  IADD3 R11, P2, P1, R92, R3.reuse, R120 ;  /* 0x000000035c0b7210 */ /* 0x080fe4000795e078 */
[----:B------:R-:W-:Y:S01]  /*5790*/  @!P0 SHF.R.U64 R4, R18, 0x10, R19 ;  /* 0x0000001012048819 */ /* 0x000fe20000001213 */
[----:B------:R-:W2:Y:S01]  /*57a0*/  LDS.128 R48, [R153+0x3900] ;  /* 0x0039000099307984 */ /* 0x000ea20000000c00 */
[-C--:B------:R-:W-:Y:S02]  /*57b0*/  IADD3.X R42, R95, R2.reuse, R126, P2, P1 ;  /* 0x000000025f2a7210 */ /* 0x080fe400017e247e */
[----:B------:R-:W-:Y:S02]  /*57c0*/  ISETP.GE.AND P1, PT, R100, c[0x0][0x1d4], PT ;  /* 0x0000750064007a0c */ /* 0x000fe40003f26270 */
[----:B------:R-:W-:Y:S02]  /*57d0*/  @!P0 SHF.R.U64 R9, R62, 0x10, R63 ;  /* 0x000000103e098819 */ /* 0x000fe4000000123f */
[----:B------:R-:W-:Y:S02]  /*57e0*/  @!P0 SHF.R.U32.HI R5, RZ, 0x10, R19 ;  /* 0x00000010ff058819 */ /* 0x000fe40000011613 */
[----:B------:R-:W-:Y:S04]  /*57f0*/  @!P0 SHF.R.U32.HI R10, RZ, 0x10, R63 ;  /* 0x00000010ff0a8819 */ /* 0x000fe8000001163f */
[----:B------:R-:W-:Y:S02]  /*5800*/  @!P0 PRMT R40, R55, 0x5410, R10 ;  /* 0x0000541037288816 */ /* 0x000fe4000000000a */
[----:B------:R-:W-:Y:S02]  /*5810*/  @!P0 PRMT R10, R34, 0x5410, R5 ;  /* 0x00005410220a8816 */ /* 0x000fe40000000005 */
[----:B------:R-:W-:Y:S01]  /*5820*/  @!P1 IADD3 R41, P3, P2, R92, R3, R100 ;  /* 0x000000035c299210 */ /* 0x000fe20007a7e064 */
[----:B------:R-:W-:Y:S01]  /*5830*/  @!P0 IMAD.U32 R44, R40, 0x10000, RZ ;  /* 0x00010000282c8824 */ /* 0x000fe200078e00ff */
[----:B------:R-:W-:Y:S02]  /*5840*/  @!P0 SHF.R.U32.HI R3, RZ, 0x10, R17 ;  /* 0x00000010ff038819 */ /* 0x000fe40000011611 */
[----:B------:R-:W-:Y:S02]  /*5850*/  @!P1 IADD3.X R43, R95, R2, R125, P3, P2 ;  /* 0x000000025f2b9210 */ /* 0x000fe40001fe447d */
[C---:B------:R-:W-:Y:S02]  /*5860*/  LEA R56, P2, R11.reuse, c[0x0][0x1c8], 0x1 ;  /* 0x000072000b387a11 */ /* 0x040fe400078408ff */
[----:B------:R-:W-:Y:S02]  /*5870*/  @!P0 SHF.R.U64 R2, R16, 0x10, R17 ;  /* 0x0000001010028819 */ /* 0x000fe40000001211 */
[----:B------:R-:W-:Y:S02]  /*5880*/  LEA.HI.X R57, R11, c[0x0][0x1cc], R42, 0x1, P2 ;  /* 0x000073000b397a11 */ /* 0x000fe400010f0c2a */
[C---:B------:R-:W-:Y:S02]  /*5890*/  @!P1 LEA R52, P2, R41.reuse, c[0x0][0x1c8], 0x1 ;  /* 0x0000720029349a11 */ /* 0x040fe400078408ff */
[----:B------:R-:W-:Y:S02]  /*58a0*/  @!P0 PRMT R17, R54, 0x5410, R6 ;  /* 0x0000541036118816 */ /* 0x000fe40000000006 */
[----:B------:R-:W-:Y:S02]  /*58b0*/  @!P1 LEA.HI.X R53, R41, c[0x0][0x1cc], R43, 0x1, P2 ;  /* 0x0000730029359a11 */ /* 0x000fe400010f0c2b */
[----:B------:R-:W-:Y:S01]  /*58c0*/  @!P0 PRMT R8, R24, 0x5432, R2 ;  /* 0x0000543218088816 */ /* 0x000fe20000000002 */
[----:B-1----:R-:W-:Y:S01]  /*58d0*/  @!P0 IMAD.U32 R2, R12, 0x10000, RZ ;  /* 0x000100000c028824 */ /* 0x002fe200078e00ff */
[----:B------:R-:W-:Y:S02]  /*58e0*/  @!P0 PRMT R11, R34, 0x5432, R4 ;  /* 0x00005432220b8816 */ /* 0x000fe40000000004 */
[----:B------:R-:W-:Y:S01]  /*58f0*/  @!P0 SHF.L.U32 R4, R13, 0x10, RZ ;  /* 0x000000100d048819 */ /* 0x000fe200000006ff */
[----:B--2---:R-:W-:Y:S01]  /*5900*/  @!P0 IMAD.U32 R19, R49, 0x10000, RZ ;  /* 0x0001000031138824 */ /* 0x004fe200078e00ff */
[C---:B------:R-:W-:Y:S01]  /*5910*/  @!P0 LOP3.LUT R47, R51.reuse, 0xffff0000, RZ, 0xc0, !PT ;  /* 0xffff0000332f8812 */ /* 0x040fe200078ec0ff */
[----:B------:R-:W-:Y:S01]  /*5920*/  @!P0 IMAD.U32 R45, R51, 0x10000, RZ ;  /* 0x00010000332d8824 */ /* 0x000fe200078e00ff */
[----:B------:R-:W-:Y:S02]  /*5930*/  @!P0 LOP3.LUT R43, R50, 0xffff0000, RZ, 0xc0, !PT ;  /* 0xffff0000322b8812 */ /* 0x000fe400078ec0ff */
[----:B------:R-:W-:Y:S01]  /*5940*/  @!P0 PRMT R42, R55, 0x5432, R9 ;  /* 0x00005432372a8816 */ /* 0x000fe20000000009 */
[----:B------:R-:W-:Y:S01]  /*5950*/  @!P0 IMAD.U32 R9, R48, 0x10000, RZ ;  /* 0x0001000030098824 */ /* 0x000fe200078e00ff */
[----:B------:R-:W-:Y:S01]  /*5960*/  @!P0 PRMT R16, R54, 0x5432, R7 ;  /* 0x0000543236108816 */ /* 0x000fe20000000007 */
[----:B------:R-:W-:Y:S01]  /*5970*/  @!P0 IMAD.U32 R7, R17, 0x10000, RZ ;  /* 0x0001000011078824 */ /* 0x000fe200078e00ff */
[----:B------:R-:W-:Y:S01]  /*5980*/  @!P0 PRMT R6, R24, 0x5410, R3 ;  /* 0x0000541018068816 */ /* 0x000fe20000000003 */
[C---:B------:R-:W-:Y:S01]  /*5990*/  @!P0 IMAD.U32 R3, R8.reuse, 0x10000, RZ ;  /* 0x0001000008038824 */ /* 0x040fe200078e00ff */
[----:B------:R-:W-:Y:S01]  /*59a0*/  @!P0 LOP3.LUT R8, R8, 0xffff0000, RZ, 0xc0, !PT ;  /* 0xffff000008088812 */ /* 0x000fe200078ec0ff */
[----:B------:R-:W-:Y:S01]  /*59b0*/  @!P0 IMAD.U32 R18, R16, 0x10000, RZ ;  /* 0x0001000010128824 */ /* 0x000fe200078e00ff */
[----:B------:R-:W-:Y:S01]  /*59c0*/  @!P0 LOP3.LUT R46, R40, 0xffff0000, RZ, 0xc0, !PT ;  /* 0xffff0000282e8812 */ /* 0x000fe200078ec0ff */
[----:B------:R-:W-:Y:S02]  /*59d0*/  @!P0 FMUL.FTZ R24, R2, R7 ;  /* 0x0000000702188220 */ /* 0x000fe40000410000 */
[C---:B------:R-:W-:Y:S01]  /*59e0*/  @!P0 IMAD.U32 R5, R6.reuse, 0x10000, RZ ;  /* 0x0001000006058824 */ /* 0x040fe200078e00ff */
[----:B------:R-:W-:Y:S01]  /*59f0*/  @!P0 LOP3.LUT R6, R6, 0xffff0000, RZ, 0xc0, !PT ;  /* 0xffff000006068812 */ /* 0x000fe200078ec0ff */
[-C--:B------:R-:W-:Y:S02]  /*5a00*/  @!P0 FMUL.FTZ R2, R2, R3.reuse ;  /* 0x0000000302028220 */ /* 0x080fe40000410000 */
[----:B------:R-:W-:Y:S02]  /*5a10*/  @!P0 FMUL.FTZ R34, R4, R18 ;  /* 0x0000001204228220 */ /* 0x000fe40000410000 */
[----:B------:R-:W-:Y:S01]  /*5a20*/  @!P0 FFMA.FTZ R63, R9, R3, -R24 ;  /* 0x00000003093f8223 */ /* 0x000fe20000010818 */
[----:B------:R-:W-:Y:S01]  /*5a30*/  @!P0 LOP3.LUT R3, R13, 0xffff0000, RZ, 0xc0, !PT ;  /* 0xffff00000d038812 */ /* 0x000fe200078ec0ff */
[----:B------:R-:W-:Y:S01]  /*5a40*/  @!P0 FFMA.FTZ R62, R19, R5, -R34 ;  /* 0x00000005133e8223 */ /* 0x000fe20000010822 */
[----:B------:R-:W-:Y:S01]  /*5a50*/  @!P0 LOP3.LUT R34, R49, 0xffff0000, RZ, 0xc0, !PT ;  /* 0xffff000031228812 */ /* 0x000fe200078ec0ff */
[----:B------:R-:W-:Y:S01]  /*5a60*/  @!P0 FFMA.FTZ R2, R7, R9, R2 ;  /* 0x0000000907028223 */ /* 0x000fe20000010002 */
[----:B------:R-:W-:Y:S01]  /*5a70*/  @!P0 LOP3.LUT R24, R16, 0xffff0000, RZ, 0xc0, !PT ;  /* 0xffff000010188812 */ /* 0x000fe200078ec0ff */
[----:B------:R-:W-:Y:S01]  /*5a80*/  @!P0 FMUL.FTZ R4, R4, R5 ;  /* 0x0000000504048220 */ /* 0x000fe20000410000 */
[----:B------:R-:W-:Y:S01]  /*5a90*/  @!P0 LOP3.LUT R7, R12, 0xffff0000, RZ, 0xc0, !PT ;  /* 0xffff00000c078812 */ /* 0x000fe200078ec0ff */
[----:B------:R-:W-:Y:S01]  /*5aa0*/  @!P0 FMUL.FTZ R5, R3, R6 ;  /* 0x0000000603058220 */ /* 0x000fe20000410000 */
[----:B------:R-:W-:Y:S01]  /*5ab0*/  @!P0 LOP3.LUT R16, R17, 0xffff0000, RZ, 0xc0, !PT ;  /* 0xffff000011108812 */ /* 0x000fe200078ec0ff */
[----:B------:R-:W-:Y:S01]  /*5ac0*/  @!P0 FMUL.FTZ R9, R3, R24 ;  /* 0x0000001803098220 */ /* 0x000fe20000410000 */
[----:B------:R-:W-:Y:S01]  /*5ad0*/  @!P0 LOP3.LUT R17, R48, 0xffff0000, RZ, 0xc0, !PT ;  /* 0xffff000030118812 */ /* 0x000fe200078ec0ff */
[----:B------:R-:W-:Y:S02]  /*5ae0*/  @!P0 FMUL.FTZ R3, R7, R8 ;  /* 0x0000000807038220 */ /* 0x000fe40000410000 */
[----:B------:R-:W-:Y:S01]  /*5af0*/  @!P0 FFMA.FTZ R61, R34, R6, -R9 ;  /* 0x00000006223d8223 */ /* 0x000fe20000010809 */
[----:B------:R-:W-:Y:S01]  /*5b00*/  @!P0 SHF.L.U32 R6, R15, 0x10, RZ ;  /* 0x000000100f068819 */ /* 0x000fe200000006ff */
[----:B------:R-:W-:Y:S01]  /*5b10*/  @!P0 FMUL.FTZ R41, R7, R16 ;  /* 0x0000001007298220 */ /* 0x000fe20000410000 */
[----:B------:R-:W-:Y:S01]  /*5b20*/  @!P0 LOP3.LUT R9, R15, 0xffff0000, RZ, 0xc0, !PT ;  /* 0xffff00000f098812 */ /* 0x000fe200078ec0ff */
[C---:B------:R-:W-:Y:S01]  /*5b30*/  @!P0 IMAD.U32 R7, R10.reuse, 0x10000, RZ ;  /* 0x000100000a078824 */ /* 0x040fe200078e00ff */
[----:B------:R-:W-:Y:S01]  /*5b40*/  @!P0 LOP3.LUT R10, R10, 0xffff0000, RZ, 0xc0, !PT ;  /* 0xffff00000a0a8812 */ /* 0x000fe200078ec0ff */
[----:B------:R-:W-:Y:S02]  /*5b50*/  @!P0 FFMA.FTZ R60, R17, R8, -R41 ;  /* 0x00000008113c8223 */ /* 0x000fe40000010829 */
[C---:B------:R-:W-:Y:S02]  /*5b60*/  @!P0 FMUL.FTZ R40, R6.reuse, R44 ;  /* 0x0000002c06288220 */ /* 0x040fe40000410000 */
[----:B------:R-:W-:Y:S02]  /*5b70*/  @!P0 FMUL.FTZ R41, R9, R46 ;  /* 0x0000002e09298220 */ /* 0x000fe40000410000 */
[-C--:B------:R-:W-:Y:S01]  /*5b80*/  @!P0 FMUL.FTZ R8, R6, R7.reuse ;  /* 0x0000000706088220 */ /* 0x080fe20000410000 */
[C---:B------:R-:W-:Y:S01]  /*5b90*/  @!P0 SHF.L.U32 R6, R14.reuse, 0x10, RZ ;  /* 0x000000100e068819 */ /* 0x040fe200000006ff */
[----:B------:R-:W-:Y:S02]  /*5ba0*/  @!P0 FFMA.FTZ R59, R45, R7, -R40 ;  /* 0x000000072d3b8223 */ /* 0x000fe40000010828 */
[-C--:B------:R-:W-:Y:S02]  /*5bb0*/  @!P0 FMUL.FTZ R9, R9, R10.reuse ;  /* 0x0000000a09098220 */ /* 0x080fe40000410000 */
[----:B------:R-:W-:Y:S01]  /*5bc0*/  @!P0 FFMA.FTZ R58, R47, R10, -R41 ;  /* 0x0000000a2f3a8223 */ /* 0x000fe20000010829 */
[----:B------:R-:W-:Y:S01]  /*5bd0*/  @!P0 LOP3.LUT R10, R14, 0xffff0000, RZ, 0xc0, !PT ;  /* 0xffff00000e0a8812 */ /* 0x000fe200078ec0ff */
[C---:B------:R-:W-:Y:S01]  /*5be0*/  @!P0 IMAD.U32 R40, R42.reuse, 0x10000, RZ ;  /* 0x000100002a288824 */ /* 0x040fe200078e00ff */
[----:B------:R-:W-:Y:S01]  /*5bf0*/  @!P0 LOP3.LUT R42, R42, 0xffff0000, RZ, 0xc0, !PT ;  /* 0xffff00002a2a8812 */ /* 0x000fe200078ec0ff */
[C---:B------:R-:W-:Y:S01]  /*5c00*/  @!P0 IMAD.U32 R7, R11.reuse, 0x10000, RZ ;  /* 0x000100000b078824 */ /* 0x040fe200078e00ff */
[----:B------:R-:W-:Y:S01]  /*5c10*/  @!P0 LOP3.LUT R11, R11, 0xffff0000, RZ, 0xc0, !PT ;  /* 0xffff00000b0b8812 */ /* 0x000fe200078ec0ff */
[----:B------:R-:W-:Y:S02]  /*5c20*/  @!P0 IMAD.U32 R41, R50, 0x10000, RZ ;  /* 0x0001000032298824 */ /* 0x000fe400078e00ff */
[----:B------:R-:W-:Y:S02]  /*5c30*/  @!P0 FMUL.FTZ R54, R6, R40 ;  /* 0x0000002806368220 */ /* 0x000fe40000410000 */
[----:B------:R-:W-:Y:S02]  /*5c40*/  @!P0 FMUL.FTZ R55, R10, R42 ;  /* 0x0000002a0a378220 */ /* 0x000fe40000410000 */
[----:B------:R-:W-:Y:S01]  /*5c50*/  @!P0 FFMA.FTZ R3, R16, R17, R3 ;  /* 0x0000001110038223 */ /* 0x000fe20000010003 */
[----:B------:R-:W-:Y:S01]  /*5c60*/  @!P0 F2FP.BF16.PACK_AB R17, R58, R59 ;  /* 0x0000003b3a11823e */ /* 0x000fe200000010ff */
[----:B------:R-:W-:Y:S02]  /*5c70*/  @!P0 FMUL.FTZ R6, R6, R7 ;  /* 0x0000000706068220 */ /* 0x000fe40000410000 */
[----:B------:R-:W-:Y:S01]  /*5c80*/  @!P0 FFMA.FTZ R4, R18, R19, R4 ;  /* 0x0000001312048223 */ /* 0x000fe20000010004 */
[----:B------:R-:W-:Y:S01]  /*5c90*/  @!P0 F2FP.BF16.PACK_AB R2, R3, R2 ;  /* 0x000000020302823e */ /* 0x000fe200000010ff */
[----:B------:R-:W-:Y:S02]  /*5ca0*/  @!P0 FFMA.FTZ R54, R41, R7, -R54 ;  /* 0x0000000729368223 */ /* 0x000fe40000010836 */
[----:B------:R-:W-:Y:S01]  /*5cb0*/  @!P0 FMUL.FTZ R7, R10, R11 ;  /* 0x0000000b0a078220 */ /* 0x000fe20000410000 */
[----:B------:R-:W-:Y:S01]  /*5cc0*/  @!P0 F2FP.BF16.PACK_AB R10, R60, R63 ;  /* 0x0000003f3c0a823e */ /* 0x000fe200000010ff */
[----:B------:R-:W-:Y:S01]  /*5cd0*/  @!P0 FFMA.FTZ R55, R43, R11, -R55 ;  /* 0x0000000b2b378223 */ /* 0x000fe20000010837 */
[----:B------:R-:W-:Y:S01]  /*5ce0*/  @!P0 F2FP.BF16.PACK_AB R11, R61, R62 ;  /* 0x0000003e3d0b823e */ /* 0x000fe200000010ff */
[----:B------:R-:W-:Y:S02]  /*5cf0*/  @!P0 FFMA.FTZ R5, R24, R34, R5 ;  /* 0x0000002218058223 */ /* 0x000fe40000010005 */
[----:B------:R-:W-:Y:S01]  /*5d00*/  @!P0 FFMA.FTZ R6, R40, R41, R6 ;  /* 0x0000002928068223 */ /* 0x000fe20000010006 */
[----:B------:R-:W-:Y:S01]  /*5d10*/  @!P0 MOV R49, R11 ;  /* 0x0000000b00318202 */ /* 0x000fe20000000f00 */
[----:B------:R-:W-:Y:S01]  /*5d20*/  @!P0 FFMA.FTZ R7, R42, R43, R7 ;  /* 0x0000002b2a078223 */ /* 0x000fe20000010007 */
[----:B------:R-:W-:Y:S01]  /*5d30*/  @!P0 F2FP.BF16.PACK_AB R16, R55, R54 ;  /* 0x000000363710823e */ /* 0x000fe200000010ff */
[----:B------:R-:W-:Y:S01]  /*5d40*/  @!P0 FFMA.FTZ R8, R44, R45, R8 ;  /* 0x0000002d2c088223 */ /* 0x000fe20000010008 */
[----:B------:R-:W-:Y:S01]  /*5d50*/  @!P0 F2FP.BF16.PACK_AB R4, R5, R4 ;  /* 0x000000040504823e */ /* 0x000fe200000010ff */
[----:B------:R-:W-:Y:S01]  /*5d60*/  @!P0 FFMA.FTZ R9, R46, R47, R9 ;  /* 0x0000002f2e098223 */ /* 0x000fe20000010009 */
[----:B------:R-:W-:Y:S01]  /*5d70*/  @!P0 F2FP.BF16.PACK_AB R6, R7, R6 ;  /* 0x000000060706823e */ /* 0x000fe200000010ff */
[----:B------:R-:W-:Y:S01]  /*5d80*/  @!P0 IMAD.MOV.U32 R48, RZ, RZ, R10 ;  /* 0x000000ffff308224 */ /* 0x000fe200078e000a */
[----:B------:R-:W-:Y:S01]  /*5d90*/  @!P0 MOV R13, R4 ;  /* 0x00000004000d8202 */ /* 0x000fe20000000f00 */
[----:B------:R-:W-:Y:S01]  /*5da0*/  @!P0 IMAD.MOV.U32 R50, RZ, RZ, R16 ;  /* 0x000000ffff328224 */ /* 0x000fe200078e0010 */
[----:B------:R-:W-:Y:S01]  /*5db0*/  @!P0 F2FP.BF16.PACK_AB R8, R9, R8 ;  /* 0x000000080908823e */ /* 0x000fe200000010ff */
[----:B------:R-:W-:Y:S02]  /*5dc0*/  @!P0 IMAD.MOV.U32 R51, RZ, RZ, R17 ;  /* 0x000000ffff338224 */ /* 0x000fe400078e0011 */
[----:B------:R-:W-:Y:S02]  /*5dd0*/  @!P0 IMAD.MOV.U32 R12, RZ, RZ, R2 ;  /* 0x000000ffff0c8224 */ /* 0x000fe400078e0002 */
[----:B------:R-:W-:Y:S01]  /*5de0*/  @!P0 IMAD.MOV.U32 R14, RZ, RZ, R6 ;  /* 0x000000ffff0e8224 */ /* 0x000fe200078e0006 */
[----:B------:R1:W-:Y:S01]  /*5df0*/  STG.E.128 [R56.64], R48 ;  /* 0x0000003038007986 */ /* 0x0003e2000c101d0a */
[----:B------:R-:W-:Y:S07]  /*5e00*/  @!P0 IMAD.MOV.U32 R15, RZ, RZ, R8 ;  /* 0x000000ffff0f8224 */ /* 0x000fee00078e0008 */
[----:B------:R1:W-:Y:S02]  /*5e10*/  @!P1 STG.E.128 [R52.64], R12 ;  /* 0x0000000c34009986 */ /* 0x0003e4000c101d0a */
.L_x_81:
[----:B------:R-:W-:Y:S05]  /*5e20*/  BSYNC B0 ;  /* 0x0000000000007941 */ /* 0x000fea0003800000 */
.L_x_80:
        /* <DEDUP_REMOVED lines=10> */
[----:B------:R-:W-:Y:S01]  /*5ed0*/  @!P0 PRMT R17, R72, 0x5410, R6 ;  /* 0x0000541048118816 */ /* 0x000fe20000000006 */
[----:B------:R-:W2:Y:S01]  /*5ee0*/  LDS.128 R44, [R152+0x3900] ;  /* 0x00390000982c7984 */ /* 0x000ea20000000c00 */
[-C--:B------:R-:W-:Y:S02]  /*5ef0*/  IADD3.X R19, R95, R2.reuse, R126, P2, P1 ;  /* 0x000000025f137210 */ /* 0x080fe400017e247e */
[----:B------:R-:W-:Y:S02]  /*5f00*/  ISETP.GE.AND P1, PT, R100, c[0x0][0x1d4], PT ;  /* 0x0000750064007a0c */ /* 0x000fe40003f26270 */
[----:B------:R-:W-:Y:S02]  /*5f10*/  @!P0 SHF.R.U64 R4, R22, 0x10, R23 ;  /* 0x0000001016048819 */ /* 0x000fe40000001217 */
[--C-:B------:R-:W-:Y:S02]  /*5f20*/  @!P0 SHF.R.U32.HI R9, RZ, 0x10, R67.reuse ;  /* 0x00000010ff098819 */ /* 0x100fe40000011643 */
[----:B------:R-:W-:Y:S02]  /*5f30*/  @!P0 SHF.R.U64 R11, R66, 0x10, R67 ;  /* 0x00000010420b8819 */ /* 0x000fe40000001243 */
[----:B------:R-:W-:Y:S02]  /*5f40*/  @!P0 PRMT R22, R73, 0x5410, R9 ;  /* 0x0000541049168816 */ /* 0x000fe40000000009 */
[----:B------:R-:W-:Y:S01]  /*5f50*/  @!P0 PRMT R16, R72, 0x5432, R7 ;  /* 0x0000543248108816 */ /* 0x000fe20000000007 */
[----:B------:R-:W-:Y:S01]  /*5f60*/  @!P0 IMAD.U32 R7, R17, 0x10000, RZ ;  /* 0x0001000011078824 */ /* 0x000fe200078e00ff */
[----:B------:R-:W-:Y:S02]  /*5f70*/  @!P0 PRMT R24, R73, 0x5432, R11 ;  /* 0x0000543249188816 */ /* 0x000fe4000000000b */
[----:B------:R-:W-:Y:S02]  /*5f80*/  @!P1 IADD3 R18, P3, P2, R92, R3, R100 ;  /* 0x000000035c129210 */ /* 0x000fe40007a7e064 */
[----:B------:R-:W-:Y:S02]  /*5f90*/  @!P0 PRMT R11, R36, 0x5432, R4 ;  /* 0x00005432240b8816 */ /* 0x000fe40000000004 */
[----:B------:R-:W-:Y:S02]  /*5fa0*/  @!P1 IADD3.X R34, R95, R2, R125, P3, P2 ;  /* 0x000000025f229210 */ /* 0x000fe40001fe447d */
[----:B------:R-:W-:Y:S02]  /*5fb0*/  LEA R52, P2, R10, c[0x0][0x1c8], 0x1 ;  /* 0x000072000a347a11 */ /* 0x000fe400078408ff */
[----:B------:R-:W-:Y:S02]  /*5fc0*/  @!P0 SHF.R.U64 R2, R20, 0x10, R21 ;  /* 0x0000001014028819 */ /* 0x000fe40000001215 */
[----:B------:R-:W-:Y:S02]  /*5fd0*/  LEA.HI.X R53, R10, c[0x0][0x1cc], R19, 0x1, P2 ;  /* 0x000073000a357a11 */ /* 0x000fe400010f0c13 */
[----:B------:R-:W-:Y:S02]  /*5fe0*/  @!P1 LEA R50, P2, R18, c[0x0][0x1c8], 0x1 ;  /* 0x0000720012329a11 */ /* 0x000fe400078408ff */
[----:B------:R-:W-:Y:S01]  /*5ff0*/  @!P0 PRMT R8, R35, 0x5432, R2 ;  /* 0x0000543223088816 */ /* 0x000fe20000000002 */
[----:B-1----:R-:W-:Y:S01]  /*6000*/  @!P0 IMAD.U32 R2, R12, 0x10000, RZ ;  /* 0x000100000c028824 */ /* 0x002fe200078e00ff */
[----:B------:R-:W-:Y:S01]  /*6010*/  @!P1 LEA.HI.X R51, R18, c[0x0][0x1cc], R34, 0x1, P2 ;  /* 0x0000730012339a11 */ /* 0x000fe200010f0c22 */
[----:B------:R-:W-:Y:S01]  /*6020*/  @!P0 IMAD.U32 R18, R16, 0x10000, RZ ;  /* 0x0001000010128824 */ /* 0x000fe200078e00ff */
[----:B------:R-:W-:Y:S01]  /*6030*/  @!P0 SHF.L.U32 R4, R13, 0x10, RZ ;  /* 0x000000100d048819 */ /* 0x000fe200000006ff */
[----:B------:R-:W-:Y:S01]  /*6040*/  @!P0 FMUL.FTZ R20, R2, R7 ;  /* 0x0000000702148220 */ /* 0x000fe20000410000 */
[----:B------:R-:W-:Y:S02]  /*6050*/  @!P0 SHF.R.U32.HI R3, RZ, 0x10, R21 ;  /* 0x00000010ff038819 */ /* 0x000fe40000011615 */
[----:B------:R-:W-:Y:S01]  /*6060*/  @!P0 SHF.R.U32.HI R5, RZ, 0x10, R23 ;  /* 0x00000010ff058819 */ /* 0x000fe20000011617 */
[----:B--2---:R-:W-:Y:S01]  /*6070*/  @!P0 IMAD.U32 R9, R44, 0x10000, RZ ;  /* 0x000100002c098824 */ /* 0x004fe200078e00ff */
[----:B------:R-:W-:Y:S01]  /*6080*/  @!P0 LOP3.LUT R41, R47, 0xffff0000, RZ, 0xc0, !PT ;  /* 0xffff00002f298812 */ /* 0x000fe200078ec0ff */
[----:B------:R-:W-:Y:S01]  /*6090*/  @!P0 IMAD.U32 R19, R45, 0x10000, RZ ;  /* 0x000100002d138824 */ /* 0x000fe200078e00ff */
[----:B------:R-:W-:Y:S01]  /*60a0*/  @!P0 LOP3.LUT R34, R46, 0xffff0000, RZ, 0xc0, !PT ;  /* 0xffff00002e228812 */ /* 0x000fe200078ec0ff */
[----:B------:R-:W-:Y:S01]  /*60b0*/  @!P0 FMUL.FTZ R21, R4, R18 ;  /* 0x0000001204158220 */ /* 0x000fe20000410000 */
[----:B------:R-:W-:Y:S01]  /*60c0*/  @!P0 PRMT R10, R36, 0x5410, R5 ;  /* 0x00005410240a8816 */ /* 0x000fe20000000005 */
[----:B------:R-:W-:Y:S01]  /*60d0*/  @!P0 IMAD.U32 R36, R47, 0x10000, RZ ;  /* 0x000100002f248824 */ /* 0x000fe200078e00ff */
[----:B------:R-:W-:Y:S01]  /*60e0*/  @!P0 PRMT R6, R35, 0x5410, R3 ;  /* 0x0000541023068816 */ /* 0x000fe20000000003 */
[C---:B------:R-:W-:Y:S01]  /*60f0*/  @!P0 IMAD.U32 R3, R8.reuse, 0x10000, RZ ;  /* 0x0001000008038824 */ /* 0x040fe200078e00ff */
[----:B------:R-:W-:Y:S01]  /*6100*/  @!P0 LOP3.LUT R8, R8, 0xffff0000, RZ, 0xc0, !PT ;  /* 0xffff000008088812 */ /* 0x000fe200078ec0ff */
[C---:B------:R-:W-:Y:S01]  /*6110*/  @!P0 IMAD.U32 R35, R22.reuse, 0x10000, RZ ;  /* 0x0001000016238824 */ /* 0x040fe200078e00ff */
[----:B------:R-:W-:Y:S01]  /*6120*/  @!P0 LOP3.LUT R40, R22, 0xffff0000, RZ, 0xc0, !PT ;  /* 0xffff000016288812 */ /* 0x000fe200078ec0ff */
[C---:B------:R-:W-:Y:S01]  /*6130*/  @!P0 IMAD.U32 R5, R6.reuse, 0x10000, RZ ;  /* 0x0001000006058824 */ /* 0x040fe200078e00ff */
[----:B------:R-:W-:Y:S01]  /*6140*/  @!P0 LOP3.LUT R6, R6, 0xffff0000, RZ, 0xc0, !PT ;  /* 0xffff000006068812 */ /* 0x000fe200078ec0ff */
[-C--:B------:R-:W-:Y:S02]  /*6150*/  @!P0 FMUL.FTZ R2, R2, R3.reuse ;  /* 0x0000000302028220 */ /* 0x080fe40000410000 */
        /* <DEDUP_REMOVED lines=21> */
[C---:B------:R-:W-:Y:S02]  /*62b0*/  @!P0 FMUL.FTZ R23, R9.reuse, R40 ;  /* 0x0000002809178220 */ /* 0x040fe40000410000 */
[-C--:B------:R-:W-:Y:S01]  /*62c0*/  @!P0 FMUL.FTZ R8, R6, R7.reuse ;  /* 0x0000000706088220 */ /* 0x080fe20000410000 */
[----:B------:R-:W-:Y:S01]  /*62d0*/  @!P0 SHF.L.U32 R6, R14, 0x10, RZ ;  /* 0x000000100e068819 */ /* 0x000fe200000006ff */
        /* <DEDUP_REMOVED lines=40> */
.L_x_83:
[----:B------:R-:W-:Y:S05]  /*6560*/  BSYNC B0 ;  /* 0x0000000000007941 */ /* 0x000fea0003800000 */
.L_x_82:
[----:B------:R-:W-:Y:S02]  /*6570*/  ISETP.GE.OR P2, PT, R167, R76, !P4 ;  /* 0x0000004ca700720c */ /* 0x000fe40006746670 */
[----:B-1----:R-:W-:Y:S05]  /*6580*/  IADD3 R58, P1, R192, R86, RZ ;  /* 0x00000056c03a7210 */ /* 0x002fea0007f3e0ff */
[----:B------:R-:W-:Y:S06]  /*6590*/  IMAD.X R57, R91, 0x1, R155, P1 ;  /* 0x000000015b397824 */ /* 0x000fec00008e069b */
[----:B------:R-:W-:-:S05]  /*65a0*/  @P2 BRA `(.L_x_75) ;  /* 0x00000c1000002947 */ /* 0x000fca0003800000 */
[----:B-----5:R-:W-:Y:S01]  /*65b0*/  @!P0 SHF.R.U32.HI R5, RZ, 0x10, R69 ;  /* 0x00000010ff058819 */ /* 0x020fe20000011645 */
[----:B------:R-:W1:Y:S01]  /*65c0*/  LDS.128 R12, [R147+0x3900] ;  /* 0x00390000930c7984 */ /* 0x000e620000000c00 */
[----:B------:R-:W-:Y:S02]  /*65d0*/  @!P0 SHF.R.U32.HI R3, RZ, 0x10, R29 ;  /* 0x00000010ff038819 */ /* 0x000fe4000001161d */
[----:B------:R-:W-:Y:S02]  /*65e0*/  @!P0 SHF.R.U64 R8, R70, 0x10, R71 ;  /* 0x0000001046088819 */ /* 0x000fe40000001247 */
[----:B------:R-:W-:Y:S02]  /*65f0*/  @!P0 SHF.R.U64 R22, R68, 0x10, R69 ;  /* 0x0000001044168819 */ /* 0x000fe40000001245 */
[----:B------:R-:W-:Y:S01]  /*6600*/  @!P0 SHF.R.U64 R2, R28, 0x10, R29 ;  /* 0x000000101c028819 */ /* 0x000fe2000000121d */
[----:B------:R-:W2:Y:S01]  /*6610*/  LDS.128 R44, [R151+0x3900] ;  /* 0x00390000972c7984 */ /* 0x000ea20000000c00 */
[--C-:B------:R-:W-:Y:S02]  /*6620*/  @!P0 SHF.R.U32.HI R4, RZ, 0x10, R31.reuse ;  /* 0x00000010ff048819 */ /* 0x100fe4000001161f */
[C---:B------:R-:W-:Y:S02]  /*6630*/  @!P0 PRMT R35, R75.reuse, 0x5432, R8 ;  /* 0x000054324b238816 */ /* 0x040fe40000000008 */
[----:B------:R-:W-:Y:S02]  /*6640*/  IADD3 R8, P2, P1, R92, R58, R120 ;  /* 0x0000003a5c087210 */ /* 0x000fe4000795e078 */
[----:B------:R-:W-:Y:S02]  /*6650*/  @!P0 SHF.R.U64 R6, R30, 0x10, R31 ;  /* 0x000000101e068819 */ /* 0x000fe4000000121f */
[----:B------:R-:W-:Y:S02]  /*6660*/  @!P0 SHF.R.U32.HI R9, RZ, 0x10, R71 ;  /* 0x00000010ff098819 */ /* 0x000fe40000011647 */
[C---:B------:R-:W-:Y:S02]  /*6670*/  @!P0 PRMT R19, R38.reuse, 0x5432, R6 ;  /* 0x0000543226138816 */ /* 0x040fe40000000006 */
[----:B------:R-:W-:Y:S02]  /*6680*/  @!P0 PRMT R40, R75, 0x5410, R9 ;  /* 0x000054104b288816 */ /* 0x000fe40000000009 */
[----:B------:R-:W-:Y:S02]  /*6690*/  @!P0 PRMT R9, R38, 0x5410, R4 ;  /* 0x0000541026098816 */ /* 0x000fe40000000004 */
[----:B------:R-:W-:Y:S02]  /*66a0*/  IADD3.X R4, R95, R57, R126, P2, P1 ;  /* 0x000000395f047210 */ /* 0x000fe400017e247e */
[C---:B------:R-:W-:Y:S01]  /*66b0*/  LEA R50, P1, R8.reuse, c[0x0][0x1c8], 0x1 ;  /* 0x0000720008327a11 */ /* 0x040fe200078208ff */
[----:B------:R-:W-:Y:S01]  /*66c0*/  @!P0 IMAD.U32 R11, R9, 0x10000, RZ ;  /* 0x00010000090b8824 */ /* 0x000fe200078e00ff */
[C---:B------:R-:W-:Y:S02]  /*66d0*/  @!P0 SHF.L.U32 R31, R35.reuse, 0x10, RZ ;  /* 0x00000010231f8819 */ /* 0x040fe400000006ff */
[----:B------:R-:W-:Y:S02]  /*66e0*/  LEA.HI.X R51, R8, c[0x0][0x1cc], R4, 0x1, P1 ;  /* 0x0000730008337a11 */ /* 0x000fe400008f0c04 */
[----:B------:R-:W-:Y:S02]  /*66f0*/  @!P0 LOP3.LUT R35, R35, 0xffff0000, RZ, 0xc0, !PT ;  /* 0xffff000023238812 */ /* 0x000fe400078ec0ff */
[----:B------:R-:W-:Y:S02]  /*6700*/  @!P0 LOP3.LUT R17, R9, 0xffff0000, RZ, 0xc0, !PT ;  /* 0xffff000009118812 */ /* 0x000fe400078ec0ff */
[----:B------:R-:W-:Y:S02]  /*6710*/  @!P0 LOP3.LUT R9, R19, 0xffff0000, RZ, 0xc0, !PT ;  /* 0xffff000013098812 */ /* 0x000fe400078ec0ff */
[C---:B------:R-:W-:Y:S02]  /*6720*/  @!P0 PRMT R7, R37.reuse, 0x5410, R3 ;  /* 0x0000541025078816 */ /* 0x040fe40000000003 */
[----:B------:R-:W-:Y:S02]  /*6730*/  @!P0 PRMT R29, R74, 0x5410, R5 ;  /* 0x000054104a1d8816 */ /* 0x000fe40000000005 */
[----:B------:R-:W-:Y:S01]  /*6740*/  @!P0 PRMT R5, R37, 0x5432, R2 ;  /* 0x0000543225058816 */ /* 0x000fe20000000002 */
[----:B-1----:R-:W-:Y:S01]  /*6750*/  @!P0 IMAD.U32 R2, R13, 0x10000, RZ ;  /* 0x000100000d028824 */ /* 0x002fe200078e00ff */
[----:B------:R-:W-:Y:S01]  /*6760*/  @!P0 LOP3.LUT R6, R12, 0xffff0000, RZ, 0xc0, !PT ;  /* 0xffff00000c068812 */ /* 0x000fe200078ec0ff */
[----:B------:R-:W-:Y:S01]  /*6770*/  @!P0 IMAD.U32 R24, R29, 0x10000, RZ ;  /* 0x000100001d188824 */ /* 0x000fe200078e00ff */
[----:B------:R-:W-:Y:S01]  /*6780*/  @!P0 SHF.L.U32 R16, R15, 0x10, RZ ;  /* 0x000000100f108819 */ /* 0x000fe200000006ff */
[----:B------:R-:W-:Y:S01]  /*6790*/  @!P0 IMAD.U32 R3, R7, 0x10000, RZ ;  /* 0x0001000007038824 */ /* 0x000fe200078e00ff */
[C---:B--2---:R-:W-:Y:S01]  /*67a0*/  @!P0 SHF.L.U32 R28, R45.reuse, 0x10, RZ ;  /* 0x000000102d1c8819 */ /* 0x044fe200000006ff */
[----:B------:R-:W-:Y:S01]  /*67b0*/  @!P0 FMUL.FTZ R10, R2, R24 ;  /* 0x00000018020a8220 */ /* 0x000fe20000410000 */
[----:B------:R-:W-:Y:S01]  /*67c0*/  @!P0 LOP3.LUT R23, R44, 0xffff0000, RZ, 0xc0, !PT ;  /* 0xffff00002c178812 */ /* 0x000fe200078ec0ff */
[-C--:B------:R-:W-:Y:S01]  /*67d0*/  @!P0 FMUL.FTZ R4, R2, R3.reuse ;  /* 0x0000000302048220 */ /* 0x080fe20000410000 */
[----:B------:R-:W-:Y:S01]  /*67e0*/  @!P0 LOP3.LUT R30, R45, 0xffff0000, RZ, 0xc0, !PT ;  /* 0xffff00002d1e8812 */ /* 0x000fe200078ec0ff */
[----:B------:R-:W-:Y:S01]  /*67f0*/  @!P0 IMAD.U32 R2, R12, 0x10000, RZ ;  /* 0x000100000c028824 */ /* 0x000fe200078e00ff */
[----:B------:R-:W-:Y:S01]  /*6800*/  @!P0 LOP3.LUT R41, R47, 0xffff0000, RZ, 0xc0, !PT ;  /* 0xffff00002f298812 */ /* 0x000fe200078ec0ff */
[----:B------:R-:W-:Y:S01]  /*6810*/  @!P0 FFMA.FTZ R56, R28, R3, -R10 ;  /* 0x000000031c388223 */ /* 0x000fe2000001080a */
[----:B------:R-:W-:Y:S01]  /*6820*/  @!P0 LOP3.LUT R36, R46, 0xffff0000, RZ, 0xc0, !PT ;  /* 0xffff00002e248812 */ /* 0x000fe200078ec0ff */
[----:B------:R-:W-:Y:S01]  /*6830*/  @!P0 IMAD.U32 R21, R44, 0x10000, RZ ;  /* 0x000100002c158824 */ /* 0x000fe200078e00ff */
[C---:B------:R-:W-:Y:S01]  /*6840*/  @!P0 SHF.L.U32 R3, R5.reuse, 0x10, RZ ;  /* 0x0000001005038819 */ /* 0x040fe200000006ff */
[----:B------:R-:W-:Y:S01]  /*6850*/  @!P0 IMAD.U32 R37, R40, 0x10000, RZ ;  /* 0x0001000028258824 */ /* 0x000fe200078e00ff */
[----:B------:R-:W-:Y:S01]  /*6860*/  @!P0 LOP3.LUT R5, R5, 0xffff0000, RZ, 0xc0, !PT ;  /* 0xffff000005058812 */ /* 0x000fe200078ec0ff */
[----:B------:R-:W-:Y:S01]  /*6870*/  @!P0 IMAD.U32 R38, R47, 0x10000, RZ ;  /* 0x000100002f268824 */ /* 0x000fe200078e00ff */
[----:B------:R-:W-:Y:S01]  /*6880*/  @!P0 LOP3.LUT R18, R15, 0xffff0000, RZ, 0xc0, !PT ;  /* 0xffff00000f128812 */ /* 0x000fe200078ec0ff */
[----:B------:R-:W-:Y:S01]  /*6890*/  @!P0 IMAD.U32 R34, R46, 0x10000, RZ ;  /* 0x000100002e228824 */ /* 0x000fe200078e00ff */
[----:B------:R-:W-:Y:S01]  /*68a0*/  @!P0 LOP3.LUT R29, R29, 0xffff0000, RZ, 0xc0, !PT ;  /* 0xffff00001d1d8812 */ /* 0x000fe200078ec0ff */
[----:B------:R-:W-:Y:S01]  /*68b0*/  @!P0 FMUL.FTZ R42, R16, R37 ;  /* 0x00000025102a8220 */ /* 0x000fe20000410000 */
[----:B------:R-:W-:Y:S02]  /*68c0*/  @!P0 LOP3.LUT R40, R40, 0xffff0000, RZ, 0xc0, !PT ;  /* 0xffff000028288812 */ /* 0x000fe400078ec0ff */
[----:B------:R-:W-:Y:S01]  /*68d0*/  @!P0 PRMT R22, R74, 0x5432, R22 ;  /* 0x000054324a168816 */ /* 0x000fe20000000016 */
[----:B------:R-:W-:Y:S01]  /*68e0*/  @!P0 FFMA.FTZ R42, R38, R11, -R42 ;  /* 0x0000000b262a8223 */ /* 0x000fe2000001082a */
[----:B------:R-:W-:Y:S03]  /*68f0*/  ISETP.GE.AND P1, PT, R100, c[0x0][0x1d4], PT ;  /* 0x0000750064007a0c */ /* 0x000fe60003f26270 */
[C---:B------:R-:W-:Y:S01]  /*6900*/  @!P0 IMAD.U32 R20, R22.reuse, 0x10000, RZ ;  /* 0x0001000016148824 */ /* 0x040fe200078e00ff */
[----:B------:R-:W-:Y:S03]  /*6910*/  @!P0 LOP3.LUT R22, R22, 0xffff0000, RZ, 0xc0, !PT ;  /* 0xffff000016168812 */ /* 0x000fe600078ec0ff */
[----:B------:R-:W-:Y:S02]  /*6920*/  @!P0 FMUL.FTZ R8, R2, R20 ;  /* 0x0000001402088220 */ /* 0x000fe40000410000 */
[----:B------:R-:W-:Y:S02]  /*6930*/  @!P0 FMUL.FTZ R10, R6, R22 ;  /* 0x00000016060a8220 */ /* 0x000fe40000410000 */
[-C--:B------:R-:W-:Y:S02]  /*6940*/  @!P0 FMUL.FTZ R2, R2, R3.reuse ;  /* 0x0000000302028220 */ /* 0x080fe40000410000 */
[----:B------:R-:W-:Y:S02]  /*6950*/  @!P0 FFMA.FTZ R55, R21, R3, -R8 ;  /* 0x0000000315378223 */ /* 0x000fe40000010808 */
[-C--:B------:R-:W-:Y:S01]  /*6960*/  @!P0 FMUL.FTZ R3, R6, R5.reuse ;  /* 0x0000000506038220 */ /* 0x080fe20000410000 */
[----:B------:R-:W-:Y:S01]  /*6970*/  @!P0 LOP3.LUT R6, R13, 0xffff0000, RZ, 0xc0, !PT ;  /* 0xffff00000d068812 */ /* 0x000fe200078ec0ff */
[----:B------:R-:W-:Y:S01]  /*6980*/  @!P0 FFMA.FTZ R54, R23, R5, -R10 ;  /* 0x0000000517368223 */ /* 0x000fe2000001080a */
[C---:B------:R-:W-:Y:S01]  /*6990*/  @!P0 LOP3.LUT R10, R14.reuse, 0xffff0000, RZ, 0xc0, !PT ;  /* 0xffff00000e0a8812 */ /* 0x040fe200078ec0ff */
[----:B------:R-:W-:Y:S01]  /*69a0*/  @!P0 IMAD.U32 R8, R14, 0x10000, RZ ;  /* 0x000100000e088824 */ /* 0x000fe200078e00ff */
[----:B------:R-:W-:Y:S01]  /*69b0*/  @!P0 LOP3.LUT R5, R7, 0xffff0000, RZ, 0xc0, !PT ;  /* 0xffff000007058812 */ /* 0x000fe200078ec0ff */
[----:B------:R-:W-:Y:S02]  /*69c0*/  @!P0 IMAD.U32 R7, R19, 0x10000, RZ ;  /* 0x0001000013078824 */ /* 0x000fe400078e00ff */
[----:B------:R-:W-:Y:S02]  /*69d0*/  @!P0 FMUL.FTZ R49, R6, R29 ;  /* 0x0000001d06318220 */ /* 0x000fe40000410000 */
[----:B------:R-:W-:Y:S02]  /*69e0*/  @!P0 FMUL.FTZ R19, R18, R40 ;  /* 0x0000002812138220 */ /* 0x000fe40000410000 */
[----:B------:R-:W-:Y:S02]  /*69f0*/  @!P0 FMUL.FTZ R48, R8, R31 ;  /* 0x0000001f08308220 */ /* 0x000fe40000410000 */
[----:B------:R-:W-:Y:S02]  /*6a00*/  @!P0 FMUL.FTZ R43, R10, R35 ;  /* 0x000000230a2b8220 */ /* 0x000fe40000410000 */
[----:B------:R-:W-:Y:S02]  /*6a10*/  @!P0 FFMA.FTZ R53, R30, R5, -R49 ;  /* 0x000000051e358223 */ /* 0x000fe40000010831 */
[----:B------:R-:W-:Y:S02]  /*6a20*/  @!P0 FFMA.FTZ R19, R41, R17, -R19 ;  /* 0x0000001129138223 */ /* 0x000fe40000010813 */
[----:B------:R-:W-:Y:S01]  /*6a30*/  @!P0 FFMA.FTZ R52, R34, R7, -R48 ;  /* 0x0000000722348223 */ /* 0x000fe20000010830 */
[----:B------:R-:W-:Y:S01]  /*6a40*/  @!P0 F2FP.BF16.PACK_AB R48, R53, R56 ;  /* 0x000000383530823e */ /* 0x000fe200000010ff */
[----:B------:R-:W-:Y:S01]  /*6a50*/  @!P0 FFMA.FTZ R49, R36, R9, -R43 ;  /* 0x0000000924318223 */ /* 0x000fe2000001082b */
[----:B------:R-:W-:Y:S01]  /*6a60*/  @!P0 F2FP.BF16.PACK_AB R42, R19, R42 ;  /* 0x0000002a132a823e */ /* 0x000fe200000010ff */
[----:B------:R-:W-:Y:S01]  /*6a70*/  @!P0 FFMA.FTZ R2, R20, R21, R2 ;  /* 0x0000001514028223 */ /* 0x000fe20000010002 */
[----:B------:R-:W-:Y:S01]  /*6a80*/  @!P0 F2FP.BF16.PACK_AB R43, R54, R55 ;  /* 0x00000037362b823e */ /* 0x000fe200000010ff */
[----:B------:R-:W-:Y:S01]  /*6a90*/  @!P0 IMAD.MOV.U32 R45, RZ, RZ, R48 ;  /* 0x000000ffff2d8224 */ /* 0x000fe200078e0030 */
[----:B------:R-:W-:Y:S01]  /*6aa0*/  @!P0 F2FP.BF16.PACK_AB R19, R49, R52 ;  /* 0x000000343113823e */ /* 0x000fe200000010ff */
[----:B------:R-:W-:Y:S01]  /*6ab0*/  @!P0 FMUL.FTZ R5, R6, R5 ;  /* 0x0000000506058220 */ /* 0x000fe20000410000 */
[----:B------:R-:W-:Y:S01]  /*6ac0*/  @!P0 MOV R44, R43 ;  /* 0x0000002b002c8202 */ /* 0x000fe20000000f00 */
[----:B------:R-:W-:Y:S01]  /*6ad0*/  @!P0 FFMA.FTZ R3, R22, R23, R3 ;  /* 0x0000001716038223 */ /* 0x000fe20000010003 */
[----:B------:R-:W-:Y:S01]  /*6ae0*/  @!P0 MOV R47, R42 ;  /* 0x0000002a002f8202 */ /* 0x000fe20000000f00 */
[----:B------:R-:W-:Y:S02]  /*6af0*/  @!P0 IMAD.MOV.U32 R46, RZ, RZ, R19 ;  /* 0x000000ffff2e8224 */ /* 0x000fe400078e0013 */
[----:B------:R-:W-:Y:S01]  /*6b00*/  @!P0 FMUL.FTZ R6, R8, R7 ;  /* 0x0000000708068220 */ /* 0x000fe20000410000 */
[----:B------:R-:W-:Y:S01]  /*6b10*/  @!P0 F2FP.BF16.PACK_AB R2, R3, R2 ;  /* 0x000000020302823e */ /* 0x000fe200000010ff */
[----:B------:R-:W-:Y:S01]  /*6b20*/  @!P0 FFMA.FTZ R4, R24, R28, R4 ;  /* 0x0000001c18048223 */ /* 0x000fe20000010004 */
[----:B------:R1:W-:Y:S01]  /*6b30*/  STG.E.128 [R50.64], R44 ;  /* 0x0000002c32007986 */ /* 0x0003e2000c101d0a */
[----:B------:R-:W-:Y:S02]  /*6b40*/  @!P0 FMUL.FTZ R7, R10, R9 ;  /* 0x000000090a078220 */ /* 0x000fe40000410000 */
[----:B------:R-:W-:Y:S02]  /*6b50*/  @!P0 FFMA.FTZ R5, R29, R30, R5 ;  /* 0x0000001e1d058223 */ /* 0x000fe40000010005 */
[----:B------:R-:W-:Y:S02]  /*6b60*/  @!P0 FMUL.FTZ R8, R16, R11 ;  /* 0x0000000b10088220 */ /* 0x000fe40000410000 */
[----:B------:R-:W-:Y:S01]  /*6b70*/  @!P0 FFMA.FTZ R6, R31, R34, R6 ;  /* 0x000000221f068223 */ /* 0x000fe20000010006 */
[----:B------:R-:W-:Y:S01]  /*6b80*/  @!P0 F2FP.BF16.PACK_AB R4, R5, R4 ;  /* 0x000000040504823e */ /* 0x000fe200000010ff */
[----:B------:R-:W-:Y:S02]  /*6b90*/  @!P0 FMUL.FTZ R9, R18, R17 ;  /* 0x0000001112098220 */ /* 0x000fe40000410000 */
[----:B------:R-:W-:Y:S02]  /*6ba0*/  @!P0 FFMA.FTZ R7, R35, R36, R7 ;  /* 0x0000002423078223 */ /* 0x000fe40000010007 */
[----:B------:R-:W-:Y:S02]  /*6bb0*/  @!P0 FFMA.FTZ R8, R37, R38, R8 ;  /* 0x0000002625088223 */ /* 0x000fe40000010008 */
[----:B------:R-:W-:Y:S01]  /*6bc0*/  @!P0 FFMA.FTZ R9, R40, R41, R9 ;  /* 0x0000002928098223 */ /* 0x000fe20000010009 */
[----:B------:R-:W-:Y:S01]  /*6bd0*/  @!P0 F2FP.BF16.PACK_AB R6, R7, R6 ;  /* 0x000000060706823e */ /* 0x000fe200000010ff */
[----:B------:R-:W-:Y:S02]  /*6be0*/  @!P0 IMAD.MOV.U32 R12, RZ, RZ, R2 ;  /* 0x000000ffff0c8224 */ /* 0x000fe400078e0002 */
[----:B------:R-:W-:Y:S01]  /*6bf0*/  @!P0 IMAD.MOV.U32 R13, RZ, RZ, R4 ;  /* 0x000000ffff0d8224 */ /* 0x000fe200078e0004 */
[----:B------:R-:W-:Y:S02]  /*6c00*/  @!P0 F2FP.BF16.PACK_AB R8, R9, R8 ;  /* 0x000000080908823e */ /* 0x000fe400000010ff */
[----:B------:R-:W-:Y:S03]  /*6c10*/  @!P0 MOV R14, R6 ;  /* 0x00000006000e8202 */ /* 0x000fe60000000f00 */
[----:B------:R-:W-:Y:S01]  /*6c20*/  @!P0 IMAD.MOV.U32 R15, RZ, RZ, R8 ;  /* 0x000000ffff0f8224 */ /* 0x000fe200078e0008 */
[----:B------:R-:W-:-:S05]  /*6c30*/  @P1 BRA `(.L_x_75) ;  /* 0x0000058000001947 */ /* 0x000fca0003800000 */
[----:B------:R-:W-:Y:S04]  /*6c40*/  IADD3 R3, P1, P0, R92, R58, R100 ;  /* 0x0000003a5c037210 */ /* 0x000fe8000783e064 */
[----:B------:R-:W-:Y:S02]  /*6c50*/  IADD3.X R4, R95, R57, R125, P1, P0 ;  /* 0x000000395f047210 */ /* 0x000fe40000fe047d */
[C---:B------:R-:W-:Y:S04]  /*6c60*/  LEA R2, P0, R3.reuse, c[0x0][0x1c8], 0x1 ;  /* 0x0000720003027a11 */ /* 0x040fe800078008ff */
[----:B------:R-:W-:Y:S05]  /*6c70*/  LEA.HI.X R3, R3, c[0x0][0x1cc], R4, 0x1, P0 ;  /* 0x0000730003037a11 */ /* 0x000fea00000f0c04 */
[----:B------:R2:W-:Y:S01]  /*6c80*/  STG.E.128 [R2.64], R12 ;  /* 0x0000000c02007986 */ /* 0x0005e2000c101d0a */
[----:B------:R-:W-:-:S05]  /*6c90*/  BRA `(.L_x_75) ;  /* 0x0000052000007947 */ /* 0x000fca0003800000 */
.L_x_53:
[----:B------:R-:W-:Y:S01]  /*6ca0*/  IMAD R2, R39, -0x70, R0 ;  /* 0xffffff9027027824 */ /* 0x000fe200078e0200 */
[----:B------:R-:W-:Y:S04]  /*6cb0*/  BSSY B0, `(.L_x_84) ;  /* 0x0000013000007945 */ /* 0x000fe80003800000 */
[----:B------:R-:W-:Y:S04]  /*6cc0*/  IMNMX R7, R2, 0x70, PT ;  /* 0x0000007002077817 */ /* 0x000fe80003800200 */
[----:B------:R-:W-:Y:S11]  /*6cd0*/  ISETP.GE.AND P0, PT, R101, R7, PT ;  /* 0x000000076500720c */ /* 0x000ff60003f06270 */
[----:B------:R-:W-:Y:S02]  /*6ce0*/  @!UPT UIADD3 URZ, URZ, URZ, URZ ;  /* 0x0000003f3f3ff290 */ /* 0x000fe4000fffe03f */
[----:B------:R-:W-:-:S05]  /*6cf0*/  @P0 BRA `(.L_x_85) ;  /* 0x000000e000000947 */ /* 0x000fca0003800000 */
[----:B------:R-:W-:Y:S02]  /*6d00*/  ISETP.NE.AND P1, PT, R98, RZ, PT ;  /* 0x000000ff6200720c */ /* 0x000fe40003f25270 */
[----:B------:R-:W-:Y:S11]  /*6d10*/  ISETP.NE.AND P0, PT, R99, RZ, PT ;  /* 0x000000ff6300720c */ /* 0x000ff60003f05270 */
[----:B------:R-:W1:Y:S01]  /*6d20*/  @P1 LDS.128 R12, [R97+0x3900] ;  /* 0x00390000610c1984 */ /* 0x000e620000000c00 */
[-C--:B------:R-:W-:Y:S02]  /*6d30*/  @P1 IADD3 R3, P3, R119, R86.reuse, RZ ;  /* 0x0000005677031210 */ /* 0x080fe40007f7e0ff */
[----:B------:R-:W-:Y:S01]  /*6d40*/  @P0 IADD3 R6, P2, R123, R86, RZ ;  /* 0x000000567b060210 */ /* 0x000fe20007f5e0ff */
[----:B------:R-:W2:Y:S02]  /*6d50*/  @P0 LDS.128 R8, [R96+0x3900] ;  /* 0x0039000060080984 */ /* 0x000ea40000000c00 */
[----:B------:R-:W-:Y:S01]  /*6d60*/  @P1 IMAD.X R5, R118, 0x1, R91, P3 ;  /* 0x0000000176051824 */ /* 0x000fe200018e065b */
[----:B------:R-:W-:Y:S01]  /*6d70*/  @P1 LEA R4, P3, R3, c[0x0][0x1c8], 0x1 ;  /* 0x0000720003041a11 */ /* 0x000fe200078608ff */
[----:B------:R-:W-:Y:S01]  /*6d80*/  @P0 IMAD.X R16, R91, 0x1, R122, P2 ;  /* 0x000000015b100824 */ /* 0x000fe200010e067a */
[C---:B------:R-:W-:Y:S02]  /*6d90*/  @P0 LEA R2, P2, R6.reuse, c[0x0][0x1c8], 0x1 ;  /* 0x0000720006020a11 */ /* 0x040fe400078408ff */
[----:B------:R-:W-:Y:S02]  /*6da0*/  @P1 LEA.HI.X R5, R3, c[0x0][0x1cc], R5, 0x1, P3 ;  /* 0x0000730003051a11 */ /* 0x000fe400018f0c05 */
[----:B------:R-:W-:Y:S03]  /*6db0*/  @P0 LEA.HI.X R3, R6, c[0x0][0x1cc], R16, 0x1, P2 ;  /* 0x0000730006030a11 */ /* 0x000fe600010f0c10 */
[----:B-1----:R1:W-:Y:S04]  /*6dc0*/  @P1 STG.E.128 [R4.64], R12 ;  /* 0x0000000c04001986 */ /* 0x0023e8000c101d0a */
[----:B--2---:R1:W-:Y:S02]  /*6dd0*/  @P0 STG.E.128 [R2.64], R8 ;  /* 0x0000000802000986 */ /* 0x0043e4000c101d0a */
.L_x_85:
[----:B------:R-:W-:Y:S05]  /*6de0*/  BSYNC B0 ;  /* 0x0000000000007941 */ /* 0x000fea0003800000 */
.L_x_84:
[----:B------:R-:W-:Y:S01]  /*6df0*/  ISETP.GE.AND P0, PT, R169, R7, PT ;  /* 0x00000007a900720c */ /* 0x000fe20003f06270 */
[----:B------:R-:W-:Y:S01]  /*6e00*/  @!UPT UIADD3 URZ, URZ, URZ, URZ ;  /* 0x0000003f3f3ff290 */ /* 0x000fe2000fffe03f */
[----:B------:R-:W-:Y:S11]  /*6e10*/  BSSY B0, `(.L_x_86) ;  /* 0x0000012000007945 */ /* 0x000ff60003800000 */
[----:B------:R-:W-:-:S05]  /*6e20*/  @P0 BRA `(.L_x_87) ;  /* 0x0000010000000947 */ /* 0x000fca0003800000 */
[----:B------:R-:W-:Y:S02]  /*6e30*/  ISETP.NE.AND P1, PT, R98, RZ, PT ;  /* 0x000000ff6200720c */ /* 0x000fe40003f25270 */
[----:B------:R-:W-:Y:S02]  /*6e40*/  ISETP.NE.AND P0, PT, R99, RZ, PT ;  /* 0x000000ff6300720c */ /* 0x000fe40003f05270 */
[----:B-1----:R-:W-:Y:S05]  /*6e50*/  IADD3 R3, P2, R214, R86, RZ ;  /* 0x00000056d6037210 */ /* 0x002fea0007f5e0ff */
[----:B------:R-:W-:Y:S04]  /*6e60*/  IMAD.X R2, R198, 0x1, R91, P2 ;  /* 0x00000001c6027824 */ /* 0x000fe800010e065b */
[----:B------:R-:W1:Y:S01]  /*6e70*/  @P1 LDS.128 R12, [R97+0x4900] ;  /* 0x00490000610c1984 */ /* 0x000e620000000c00 */
[----:B------:R-:W-:Y:S02]  /*6e80*/  @P1 IADD3 R5, P3, R119, R3, RZ ;  /* 0x0000000377051210 */ /* 0x000fe40007f7e0ff */
[----:B------:R-:W-:Y:S01]  /*6e90*/  @P0 IADD3 R3, P2, R3, R123, RZ ;  /* 0x0000007b03030210 */ /* 0x000fe20007f5e0ff */
[----:B------:R-:W2:Y:S02]  /*6ea0*/  @P0 LDS.128 R8, [R96+0x4900] ;  /* 0x0049000060080984 */ /* 0x000ea40000000c00 */
[----:B------:R-:W-:Y:S01]  /*6eb0*/  @P1 IMAD.X R16, R118, 0x1, R2, P3 ;  /* 0x0000000176101824 */ /* 0x000fe200018e0602 */
[----:B------:R-:W-:Y:S01]  /*6ec0*/  @P1 LEA R4, P3, R5, c[0x0][0x1c8], 0x1 ;  /* 0x0000720005041a11 */ /* 0x000fe200078608ff */
[----:B------:R-:W-:Y:S01]  /*6ed0*/  @P0 IMAD.X R6, R2, 0x1, R122, P2 ;  /* 0x0000000102060824 */ /* 0x000fe200010e067a */
[----:B------:R-:W-:Y:S02]  /*6ee0*/  @P0 LEA R2, P2, R3, c[0x0][0x1c8], 0x1 ;  /* 0x0000720003020a11 */ /* 0x000fe400078408ff */
[----:B------:R-:W-:Y:S02]  /*6ef0*/  @P1 LEA.HI.X R5, R5, c[0x0][0x1cc], R16, 0x1, P3 ;  /* 0x0000730005051a11 */ /* 0x000fe400018f0c10 */
[----:B------:R-:W-:Y:S03]  /*6f00*/  @P0 LEA.HI.X R3, R3, c[0x0][0x1cc], R6, 0x1, P2 ;  /* 0x0000730003030a11 */ /* 0x000fe600010f0c06 */
[----:B-1----:R1:W-:Y:S04]  /*6f10*/  @P1 STG.E.128 [R4.64], R12 ;  /* 0x0000000c04001986 */ /* 0x0023e8000c101d0a */
[----:B--2---:R1:W-:Y:S02]  /*6f20*/  @P0 STG.E.128 [R2.64], R8 ;  /* 0x0000000802000986 */ /* 0x0043e4000c101d0a */
.L_x_87:
[----:B------:R-:W-:Y:S05]  /*6f30*/  BSYNC B0 ;  /* 0x0000000000007941 */ /* 0x000fea0003800000 */
.L_x_86:
        /* <DEDUP_REMOVED lines=20> */
.L_x_89:
[----:B------:R-:W-:Y:S05]  /*7080*/  BSYNC B0 ;  /* 0x0000000000007941 */ /* 0x000fea0003800000 */
.L_x_88:
[----:B------:R-:W-:Y:S11]  /*7090*/  ISETP.GE.AND P0, PT, R167, R7, PT ;  /* 0x00000007a700720c */ /* 0x000ff60003f06270 */
[----:B------:R-:W-:Y:S02]  /*70a0*/  @!UPT UIADD3 URZ, URZ, URZ, URZ ;  /* 0x0000003f3f3ff290 */ /* 0x000fe4000fffe03f */
        /* <DEDUP_REMOVED lines=17> */
.L_x_75:
[----:B------:R-:W-:Y:S05]  /*71c0*/  BSYNC B2 ;  /* 0x0000000000027941 */ /* 0x000fea0003800000 */
.L_x_52:
[----:B------:R-:W-:Y:S01]  /*71d0*/  IMAD R22, R39, -0x70, RZ ;  /* 0xffffff9027167824 */ /* 0x000fe200078e02ff */
[----:B------:R-:W-:Y:S01]  /*71e0*/  BSSY B0, `(.L_x_90) ;  /* 0x000007c000007945 */ /* 0x000fe20003800000 */
[----:B-12---:R-:W-:Y:S02]  /*71f0*/  IMAD R2, R105, 0x70, RZ ;  /* 0x0000007069027824 */ /* 0x006fe400078e02ff */
[----:B-----5:R-:W-:Y:S02]  /*7200*/  IMAD.IADD R5, R140, 0x1, R22 ;  /* 0x000000018c057824 */ /* 0x020fe400078e0216 */
[----:B------:R-:W-:Y:S03]  /*7210*/  IMAD.WIDE.U32 R20, R39, 0x70, RZ ;  /* 0x0000007027147825 */ /* 0x000fe600078e00ff */
[----:B------:R-:W-:Y:S01]  /*7220*/  ISETP.GE.AND P5, PT, R5, 0x11, PT ;  /* 0x000000110500780c */ /* 0x000fe20003fa6270 */
[----:B------:R-:W-:Y:S01]  /*7230*/  IMAD.IADD R23, R21, 0x1, R2 ;  /* 0x0000000115177824 */ /* 0x000fe200078e0202 */
[C---:B------:R-:W-:Y:S02]  /*7240*/  ISETP.GE.AND P6, PT, R5.reuse, 0x1, PT ;  /* 0x000000010500780c */ /* 0x040fe40003fc6270 */
[C---:B------:R-:W-:Y:S02]  /*7250*/  ISETP.GE.AND P4, PT, R5.reuse, 0x21, PT ;  /* 0x000000210500780c */ /* 0x040fe40003f86270 */
[----:B------:R-:W-:Y:S02]  /*7260*/  IADD3 R4, P0, R160, R20, RZ ;  /* 0x00000014a0047210 */ /* 0x000fe40007f1e0ff */
[----:B------:R-:W-:Y:S02]  /*7270*/  ISETP.GE.AND P3, PT, R5, 0x31, PT ;  /* 0x000000310500780c */ /* 0x000fe40003f66270 */
[----:B------:R-:W-:Y:S02]  /*7280*/  IADD3.X R8, R23, R165, RZ, P0, !PT ;  /* 0x000000a517087210 */ /* 0x000fe400007fe4ff */
[C---:B------:R-:W-:Y:S02]  /*7290*/  ISETP.GE.AND P2, PT, R5.reuse, 0x41, PT ;  /* 0x000000410500780c */ /* 0x040fe40003f46270 */
[----:B------:R-:W-:Y:S01]  /*72a0*/  @P5 IADD3 R9, P0, R4, 0x10, RZ ;  /* 0x0000001004095810 */ /* 0x000fe20007f1e0ff */
[----:B------:R-:W-:Y:S01]  /*72b0*/  @P6 IMAD R6, R8, c[0x0][0x258], RZ ;  /* 0x0000960008066a24 */ /* 0x000fe200078e02ff */
[----:B------:R-:W-:Y:S01]  /*72c0*/  @P6 MOV R3, R104 ;  /* 0x0000006800036202 */ /* 0x000fe20000000f00 */
[----:B------:R-:W-:Y:S01]  /*72d0*/  @P6 IMAD.MOV.U32 R2, RZ, RZ, R102 ;  /* 0x000000ffff026224 */ /* 0x000fe200078e0066 */
[----:B------:R-:W-:Y:S01]  /*72e0*/  ISETP.GE.AND P1, PT, R5, 0x51, PT ;  /* 0x000000510500780c */ /* 0x000fe20003f26270 */
[----:B------:R-:W-:Y:S01]  /*72f0*/  @P5 IMAD.X R7, RZ, RZ, R8, P0 ;  /* 0x000000ffff075224 */ /* 0x000fe200000e0608 */
[C---:B------:R-:W-:Y:S01]  /*7300*/  @P4 IADD3 R11, P0, R4.reuse, 0x20, RZ ;  /* 0x00000020040b4810 */ /* 0x040fe20007f1e0ff */
[C---:B------:R-:W-:Y:S01]  /*7310*/  @P6 IMAD.WIDE.U32 R2, R4.reuse, c[0x0][0x258], R2 ;  /* 0x0000960004026a25 */ /* 0x040fe200078e0002 */
[----:B------:R-:W-:Y:S02]  /*7320*/  P2R R24, PR, RZ, 0x40 ;  /* 0x00000040ff187803 */ /* 0x000fe40000000000 */
[----:B------:R-:W-:Y:S01]  /*7330*/  P2R R21, PR, RZ, 0x20 ;  /* 0x00000020ff157803 */ /* 0x000fe20000000000 */
[----:B------:R-:W-:Y:S02]  /*7340*/  @P6 IMAD R6, R4, c[0x0][0x25c], R6 ;  /* 0x0000970004066a24 */ /* 0x000fe400078e0206 */
[----:B------:R-:W-:Y:S01]  /*7350*/  @P4 IMAD.X R10, RZ, RZ, R8, P0 ;  /* 0x000000ffff0a4224 */ /* 0x000fe200000e0608 */
[C---:B------:R-:W-:Y:S01]  /*7360*/  @P6 LEA R18, P0, R2.reuse, c[0x0][0x250], 0x1 ;  /* 0x0000940002126a11 */ /* 0x040fe200078008ff */
[----:B------:R-:W-:Y:S02]  /*7370*/  @P6 IMAD.IADD R6, R3, 0x1, R6 ;  /* 0x0000000103066824 */ /* 0x000fe400078e0206 */
[----:B------:R-:W-:Y:S02]  /*7380*/  @P5 IMAD R3, R7, c[0x0][0x258], RZ ;  /* 0x0000960007035a24 */ /* 0x000fe400078e02ff */
[----:B------:R-:W-:Y:S01]  /*7390*/  @P5 IMAD.MOV.U32 R7, RZ, RZ, R104 ;  /* 0x000000ffff075224 */ /* 0x000fe200078e0068 */
[----:B------:R-:W-:Y:S01]  /*73a0*/  @P6 LEA.HI.X R19, R2, c[0x0][0x254], R6, 0x1, P0 ;  /* 0x0000950002136a11 */ /* 0x000fe200000f0c06 */
[----:B------:R-:W-:Y:S01]  /*73b0*/  @P4 IMAD.MOV.U32 R2, RZ, RZ, R102 ;  /* 0x000000ffff024224 */ /* 0x000fe200078e0066 */
[----:B------:R-:W-:Y:S01]  /*73c0*/  @P5 MOV R6, R102 ;  /* 0x0000006600065202 */ /* 0x000fe20000000f00 */
[----:B------:R-:W-:Y:S04]  /*73d0*/  @P4 IMAD R10, R10, c[0x0][0x258], RZ ;  /* 0x000096000a0a4a24 */ /* 0x000fe800078e02ff */
[C---:B------:R-:W-:Y:S04]  /*73e0*/  @P5 IMAD.WIDE.U32 R6, R9.reuse, c[0x0][0x258], R6 ;  /* 0x0000960009065a25 */ /* 0x040fe800078e0006 */
[----:B------:R-:W-:Y:S01]  /*73f0*/  @P5 IMAD R9, R9, c[0x0][0x25c], R3 ;  /* 0x0000970009095a24 */ /* 0x000fe200078e0203 */
[-C--:B------:R-:W-:Y:S02]  /*7400*/  @P4 MOV R3, R104.reuse ;  /* 0x0000006800034202 */ /* 0x080fe40000000f00 */
[C---:B------:R-:W-:Y:S01]  /*7410*/  @P5 LEA R16, P0, R6.reuse, c[0x0][0x250], 0x1 ;  /* 0x0000940006105a11 */ /* 0x040fe200078008ff */
[----:B------:R-:W-:Y:S02]  /*7420*/  @P5 IMAD.IADD R9, R7, 0x1, R9 ;  /* 0x0000000107095824 */ /* 0x000fe400078e0209 */
[C---:B------:R-:W-:Y:S03]  /*7430*/  @P4 IMAD.WIDE.U32 R2, R11.reuse, c[0x0][0x258], R2 ;  /* 0x000096000b024a25 */ /* 0x040fe600078e0002 */
[----:B------:R-:W-:Y:S01]  /*7440*/  @P5 LEA.HI.X R17, R6, c[0x0][0x254], R9, 0x1, P0 ;  /* 0x0000950006115a11 */ /* 0x000fe200000f0c09 */
[----:B------:R-:W-:Y:S01]  /*7450*/  @P4 IMAD R7, R11, c[0x0][0x25c], R10 ;  /* 0x000097000b074a24 */ /* 0x000fe200078e020a */
[C---:B------:R-:W-:Y:S02]  /*7460*/  @P4 LEA R14, P0, R2.reuse, c[0x0][0x250], 0x1 ;  /* 0x00009400020e4a11 */ /* 0x040fe400078008ff */
[----:B------:R-:W-:Y:S01]  /*7470*/  ISETP.NE.AND P5, PT, R133, RZ, PT ;  /* 0x000000ff8500720c */ /* 0x000fe20003fa5270 */
[----:B------:R-:W-:Y:S05]  /*7480*/  @P4 IMAD.IADD R3, R3, 0x1, R7 ;  /* 0x0000000103034824 */ /* 0x000fea00078e0207 */
[----:B------:R-:W-:Y:S02]  /*7490*/  @P4 LEA.HI.X R15, R2, c[0x0][0x254], R3, 0x1, P0 ;  /* 0x00009500020f4a11 */ /* 0x000fe400000f0c03 */
[C---:B------:R-:W-:Y:S02]  /*74a0*/  @P3 IADD3 R6, P0, R4.reuse, 0x30, RZ ;  /* 0x0000003004063810 */ /* 0x040fe40007f1e0ff */
[----:B------:R-:W-:Y:S02]  /*74b0*/  @P3 MOV R3, R104 ;  /* 0x0000006800033202 */ /* 0x000fe40000000f00 */
[----:B------:R-:W-:Y:S02]  /*74c0*/  @P3 IADD3.X R2, RZ, R8, RZ, P0, !PT ;  /* 0x00000008ff023210 */ /* 0x000fe400007fe4ff */
[----:B------:R-:W-:Y:S03]  /*74d0*/  @P2 IADD3 R7, P0, R4, 0x40, RZ ;  /* 0x0000004004072810 */ /* 0x000fe60007f1e0ff */
[----:B------:R-:W-:Y:S02]  /*74e0*/  @P3 IMAD R9, R2, c[0x0][0x258], RZ ;  /* 0x0000960002093a24 */ /* 0x000fe400078e02ff */
[----:B------:R-:W-:Y:S02]  /*74f0*/  @P3 IMAD.MOV.U32 R2, RZ, RZ, R102 ;  /* 0x000000ffff023224 */ /* 0x000fe400078e0066 */
[----:B------:R-:W-:Y:S02]  /*7500*/  @P2 IMAD.X R10, RZ, RZ, R8, P0 ;  /* 0x000000ffff0a2224 */ /* 0x000fe400000e0608 */
[C---:B------:R-:W-:Y:S04]  /*7510*/  @P3 IMAD.WIDE.U32 R2, R6.reuse, c[0x0][0x258], R2 ;  /* 0x0000960006023a25 */ /* 0x040fe800078e0002 */
[----:B------:R-:W-:Y:S01]  /*7520*/  @P3 IMAD R6, R6, c[0x0][0x25c], R9 ;  /* 0x0000970006063a24 */ /* 0x000fe200078e0209 */
[C---:B------:R-:W-:Y:S03]  /*7530*/  @P3 LEA R12, P0, R2.reuse, c[0x0][0x250], 0x1 ;  /* 0x00009400020c3a11 */ /* 0x040fe600078008ff */
[----:B------:R-:W-:Y:S01]  /*7540*/  @P3 IMAD.IADD R6, R3, 0x1, R6 ;  /* 0x0000000103063824 */ /* 0x000fe200078e0206 */
[----:B------:R-:W-:Y:S04]  /*7550*/  @P2 MOV R3, R104 ;  /* 0x0000006800032202 */ /* 0x000fe80000000f00 */
[----:B------:R-:W-:Y:S01]  /*7560*/  @P3 LEA.HI.X R13, R2, c[0x0][0x254], R6, 0x1, P0 ;  /* 0x00009500020d3a11 */ /* 0x000fe200000f0c06 */
[----:B------:R-:W-:Y:S02]  /*7570*/  @P2 IMAD R6, R10, c[0x0][0x258], RZ ;  /* 0x000096000a062a24 */ /* 0x000fe400078e02ff */
[----:B------:R-:W-:Y:S02]  /*7580*/  @P2 IMAD.MOV.U32 R2, RZ, RZ, R102 ;  /* 0x000000ffff022224 */ /* 0x000fe400078e0066 */
[C---:B------:R-:W-:Y:S02]  /*7590*/  @P2 IMAD R6, R7.reuse, c[0x0][0x25c], R6 ;  /* 0x0000970007062a24 */ /* 0x040fe400078e0206 */
[----:B------:R-:W-:Y:S04]  /*75a0*/  @P2 IMAD.WIDE.U32 R2, R7, c[0x0][0x258], R2 ;  /* 0x0000960007022a25 */ /* 0x000fe800078e0002 */
[----:B------:R-:W-:Y:S01]  /*75b0*/  @P2 IMAD.IADD R6, R3, 0x1, R6 ;  /* 0x0000000103062824 */ /* 0x000fe200078e0206 */
[C---:B------:R-:W-:Y:S01]  /*75c0*/  @P2 LEA R10, P0, R2.reuse, c[0x0][0x250], 0x1 ;  /* 0x00009400020a2a11 */ /* 0x040fe200078008ff */
[----:B------:R-:W-:Y:S03]  /*75d0*/  @P1 IMAD.MOV.U32 R3, RZ, RZ, R104 ;  /* 0x000000ffff031224 */ /* 0x000fe600078e0068 */
[----:B------:R-:W-:Y:S02]  /*75e0*/  @P2 LEA.HI.X R11, R2, c[0x0][0x254], R6, 0x1, P0 ;  /* 0x00009500020b2a11 */ /* 0x000fe400000f0c06 */
[C---:B------:R-:W-:Y:S05]  /*75f0*/  @P1 IADD3 R6, P0, R4.reuse, 0x50, RZ ;  /* 0x0000005004061810 */ /* 0x040fea0007f1e0ff */
[----:B------:R-:W-:Y:S01]  /*7600*/  @P1 IMAD.X R2, RZ, RZ, R8, P0 ;  /* 0x000000ffff021224 */ /* 0x000fe200000e0608 */
[----:B------:R-:W-:Y:S11]  /*7610*/  ISETP.GE.AND P0, PT, R5, 0x61, PT ;  /* 0x000000610500780c */ /* 0x000ff60003f06270 */
[----:B------:R-:W-:Y:S02]  /*7620*/  @!UPT UIADD3 URZ, URZ, URZ, URZ ;  /* 0x0000003f3f3ff290 */ /* 0x000fe4000fffe03f */
[----:B------:R-:W-:Y:S01]  /*7630*/  @P0 IADD3 R5, P6, R4, 0x60, RZ ;  /* 0x0000006004050810 */ /* 0x000fe20007fde0ff */
[----:B------:R-:W-:Y:S02]  /*7640*/  @P1 IMAD R4, R2, c[0x0][0x258], RZ ;  /* 0x0000960002041a24 */ /* 0x000fe400078e02ff */
[----:B------:R-:W-:Y:S01]  /*7650*/  @P1 IMAD.MOV.U32 R2, RZ, RZ, R102 ;  /* 0x000000ffff021224 */ /* 0x000fe200078e0066 */
[----:B------:R-:W-:Y:S01]  /*7660*/  @P0 IADD3.X R8, RZ, R8, RZ, P6, !PT ;  /* 0x00000008ff080210 */ /* 0x000fe200037fe4ff */
[C---:B------:R-:W-:Y:S02]  /*7670*/  @P1 IMAD R4, R6.reuse, c[0x0][0x25c], R4 ;  /* 0x0000970006041a24 */ /* 0x040fe400078e0204 */
[----:B------:R-:W-:Y:S05]  /*7680*/  @P1 IMAD.WIDE.U32 R2, R6, c[0x0][0x258], R2 ;  /* 0x0000960006021a25 */ /* 0x000fea00078e0002 */
[C---:B------:R-:W-:Y:S02]  /*7690*/  @P1 LEA R6, P6, R2.reuse, c[0x0][0x250], 0x1 ;  /* 0x0000940002061a11 */ /* 0x040fe400078c08ff */
[----:B------:R-:W-:Y:S01]  /*76a0*/  @P1 IADD3 R4, R3, R4, RZ ;  /* 0x0000000403041210 */ /* 0x000fe20007ffe0ff */
[----:B------:R-:W-:Y:S03]  /*76b0*/  @P0 IMAD.MOV.U32 R3, RZ, RZ, R104 ;  /* 0x000000ffff030224 */ /* 0x000fe600078e0068 */
[----:B------:R-:W-:Y:S01]  /*76c0*/  @P1 LEA.HI.X R7, R2, c[0x0][0x254], R4, 0x1, P6 ;  /* 0x0000950002071a11 */ /* 0x000fe200030f0c04 */
[----:B------:R-:W-:Y:S02]  /*76d0*/  @P0 IMAD R4, R8, c[0x0][0x258], RZ ;  /* 0x0000960008040a24 */ /* 0x000fe400078e02ff */
[----:B------:R-:W-:Y:S02]  /*76e0*/  @P0 IMAD.MOV.U32 R2, RZ, RZ, R102 ;  /* 0x000000ffff020224 */ /* 0x000fe400078e0066 */
[C---:B------:R-:W-:Y:S02]  /*76f0*/  @P0 IMAD R4, R5.reuse, c[0x0][0x25c], R4 ;  /* 0x0000970005040a24 */ /* 0x040fe400078e0204 */
[----:B------:R-:W-:Y:S05]  /*7700*/  @P0 IMAD.WIDE.U32 R2, R5, c[0x0][0x258], R2 ;  /* 0x0000960005020a25 */ /* 0x000fea00078e0002 */
[----:B------:R-:W-:Y:S02]  /*7710*/  @P0 IADD3 R3, R3, R4, RZ ;  /* 0x0000000403030210 */ /* 0x000fe40007ffe0ff */
[C---:B------:R-:W-:Y:S04]  /*7720*/  @P0 LEA R4, P6, R2.reuse, c[0x0][0x250], 0x1 ;  /* 0x0000940002040a11 */ /* 0x040fe800078c08ff */
[----:B------:R-:W-:Y:S01]  /*7730*/  @P0 LEA.HI.X R5, R2, c[0x0][0x254], R3, 0x1, P6 ;  /* 0x0000950002050a11 */ /* 0x000fe200030f0c03 */
[----:B------:R-:W-:Y:S01]  /*7740*/  IMAD.IADD R2, R22, 0x1, R0 ;  /* 0x0000000116027824 */ /* 0x000fe200078e0200 */
[----:B------:R-:W-:Y:S11]  /*7750*/  ISETP.NE.AND P6, PT, R24, RZ, PT ;  /* 0x000000ff1800720c */ /* 0x000ff60003fc5270 */
[----:B------:R-:W-:Y:S02]  /*7760*/  @!UPT UIADD3 URZ, URZ, URZ, URZ ;  /* 0x0000003f3f3ff290 */ /* 0x000fe4000fffe03f */
[----:B------:R-:W-:Y:S01]  /*7770*/  @!PT LDS RZ, [RZ] ;  /* 0x00000000fffff984 */ /* 0x000fe20000000800 */
[----:B------:R-:W-:Y:S01]  /*7780*/  @!PT LDS RZ, [RZ] ;  /* 0x00000000fffff984 */ /* 0x000fe20000000800 */
[----:B------:R-:W-:Y:S01]  /*7790*/  @!PT LDS RZ, [RZ] ;  /* 0x00000000fffff984 */ /* 0x000fe20000000800 */
[----:B------:R1:W-:Y:S01]  /*77a0*/  @P6 LDGSTS.E.BYPASS.LTC128B.128 [R94+0x100], [R18.64], !P5 ;  /* 0x00100000125e6fae */ /* 0x0003e2000e901d4a */
[----:B------:R-:W-:Y:S02]  /*77b0*/  ISETP.NE.AND P5, PT, R21, RZ, PT ;  /* 0x000000ff1500720c */ /* 0x000fe40003fa5270 */
[----:B------:R-:W-:Y:S11]  /*77c0*/  ISETP.NE.AND P6, PT, R133, RZ, PT ;  /* 0x000000ff8500720c */ /* 0x000ff60003fc5270 */
[----:B------:R-:W-:Y:S02]  /*77d0*/  @!UPT UIADD3 URZ, URZ, URZ, URZ ;  /* 0x0000003f3f3ff290 */ /* 0x000fe4000fffe03f */
[----:B------:R2:W-:Y:S08]  /*77e0*/  @P5 LDGSTS.E.BYPASS.LTC128B.128 [R94+0x900], [R16.64], !P6 ;  /* 0x00900000105e5fae */ /* 0x0005f0000f101d4a */
[----:B------:R1:W-:Y:S08]  /*77f0*/  @P4 LDGSTS.E.BYPASS.LTC128B.128 [R94+0x1100], [R14.64], !P6 ;  /* 0x011000000e5e4fae */ /* 0x0003f0000f101d4a */
[----:B------:R1:W-:Y:S08]  /*7800*/  @P3 LDGSTS.E.BYPASS.LTC128B.128 [R94+0x1900], [R12.64], !P6 ;  /* 0x019000000c5e3fae */ /* 0x0003f0000f101d4a */
[----:B------:R1:W-:Y:S08]  /*7810*/  @P2 LDGSTS.E.BYPASS.LTC128B.128 [R94+0x2100], [R10.64], !P6 ;  /* 0x021000000a5e2fae */ /* 0x0003f0000f101d4a */
[----:B------:R3:W-:Y:S08]  /*7820*/  @P1 LDGSTS.E.BYPASS.LTC128B.128 [R94+0x2900], [R6.64], !P6 ;  /* 0x02900000065e1fae */ /* 0x0007f0000f101d4a */
[----:B------:R1:W-:Y:S08]  /*7830*/  @P0 LDGSTS.E.BYPASS.LTC128B.128 [R94+0x3100], [R4.64], !P6 ;  /* 0x03100000045e0fae */ /* 0x0003f0000f101d4a */
[----:B------:R-:W0:Y:S01]  /*7840*/  LDGDEPBAR ;  /* 0x00000000000079af */ /* 0x000e220000000000 */
[----:B---3--:R-:W-:Y:S02]  /*7850*/  IMNMX R7, R2, 0x70, PT ;  /* 0x0000007002077817 */ /* 0x008fe40003800200 */
[----:B------:R-:W-:Y:S02]  /*7860*/  IADD3 R6, P0, R162, R20, RZ ;  /* 0x00000014a2067210 */ /* 0x000fe40007f1e0ff */
[----:B------:R-:W-:Y:S02]  /*7870*/  ISETP.GE.AND P1, PT, R101, R7, PT ;  /* 0x000000076500720c */ /* 0x000fe40003f26270 */
[----:B--2---:R-:W-:Y:S01]  /*7880*/  IADD3.X R16, R23, R161, RZ, P0, !PT ;  /* 0x000000a117107210 */ /* 0x004fe200007fe4ff */
[----:B------:R-:W-:Y:S04]  /*7890*/  DEPBAR.LE SB0, 0x0 ;  /* 0x000080000000791a */ /* 0x000fe80000000000 */
[----:B------:R-:W-:Y:S06]  /*78a0*/  BAR.SYNC.DEFER_BLOCKING 0x0 ;  /* 0x0000000000007b1d */ /* 0x000fec0000010000 */
[----:B------:R-:W-:-:S05]  /*78b0*/  @P1 BRA `(.L_x_91) ;  /* 0x000000e000001947 */ /* 0x000fca0003800000 */
[----:B-1----:R-:W-:Y:S01]  /*78c0*/  ISETP.GE.AND P1, PT, R26, c[0x0][0x1d4], PT ;  /* 0x000075001a007a0c */ /* 0x002fe20003f26270 */
[----:B------:R-:W-:Y:S01]  /*78d0*/  IMAD R2, R16, c[0x0][0x208], RZ ;  /* 0x0000820010027a24 */ /* 0x000fe200078e02ff */
[----:B------:R-:W-:Y:S01]  /*78e0*/  ISETP.GE.AND P0, PT, R117, c[0x0][0x1d4], PT ;  /* 0x0000750075007a0c */ /* 0x000fe20003f06270 */
[----:B------:R-:W-:Y:S01]  /*78f0*/  IMAD.MOV.U32 R4, RZ, RZ, R106 ;  /* 0x000000ffff047224 */ /* 0x000fe200078e006a */
[----:B------:R-:W-:Y:S01]  /*7900*/  MOV R5, R116 ;  /* 0x0000007400057202 */ /* 0x000fe20000000f00 */
[C---:B------:R-:W-:Y:S04]  /*7910*/  IMAD R2, R6.reuse, c[0x0][0x20c], R2 ;  /* 0x0000830006027a24 */ /* 0x040fe800078e0202 */
[----:B------:R-:W-:Y:S04]  /*7920*/  IMAD.WIDE.U32 R4, R6, c[0x0][0x208], R4 ;  /* 0x0000820006047a25 */ /* 0x000fe800078e0004 */
[----:B------:R-:W1:Y:S01]  /*7930*/  @!P1 LDS.128 R12, [R97+0x100] ;  /* 0x00010000610c9984 */ /* 0x000e620000000c00 */
[----:B------:R-:W-:Y:S01]  /*7940*/  IMAD.IADD R3, R5, 0x1, R2 ;  /* 0x0000000105037824 */ /* 0x000fe200078e0202 */
[C---:B------:R-:W-:Y:S02]  /*7950*/  LEA R2, P2, R4.reuse, c[0x0][0x1f8], 0x1 ;  /* 0x00007e0004027a11 */ /* 0x040fe400078408ff */
[----:B------:R-:W2:Y:S02]  /*7960*/  @!P0 LDS.128 R8, [R96+0x100] ;  /* 0x0001000060088984 */ /* 0x000ea40000000c00 */
[----:B------:R-:W-:Y:S05]  /*7970*/  LEA.HI.X R3, R4, c[0x0][0x1fc], R3, 0x1, P2 ;  /* 0x00007f0004037a11 */ /* 0x000fea00010f0c03 */
[----:B-1----:R1:W-:Y:S04]  /*7980*/  @!P1 STG.E.128 [R2.64], R12 ;  /* 0x0000000c02009986 */ /* 0x0023e8000c101d0a */
[----:B--2---:R1:W-:Y:S02]  /*7990*/  @!P0 STG.E.128 [R2.64+0x40], R8 ;  /* 0x0000400802008986 */ /* 0x0043e4000c101d0a */
.L_x_91:
[----:B-1----:R-:W-:Y:S05]  /*79a0*/  BSYNC B0 ;  /* 0x0000000000007941 */ /* 0x002fea0003800000 */
.L_x_90:
[----:B------:R-:W-:Y:S01]  /*79b0*/  ISETP.GE.AND P0, PT, R169, R7, PT ;  /* 0x00000007a900720c */ /* 0x000fe20003f06270 */
[----:B------:R-:W-:Y:S01]  /*79c0*/  @!UPT UIADD3 URZ, URZ, URZ, URZ ;  /* 0x0000003f3f3ff290 */ /* 0x000fe2000fffe03f */
[----:B------:R-:W-:Y:S11]  /*79d0*/  BSSY B0, `(.L_x_92) ;  /* 0x0000012000007945 */ /* 0x000ff60003800000 */
[----:B------:R-:W-:-:S05]  /*79e0*/  @P0 BRA `(.L_x_93) ;  /* 0x0000010000000947 */ /* 0x000fca0003800000 */
[----:B------:R-:W-:Y:S01]  /*79f0*/  ISETP.GE.AND P1, PT, R26, c[0x0][0x1d4], PT ;  /* 0x000075001a007a0c */ /* 0x000fe20003f26270 */
[----:B------:R-:W-:Y:S01]  /*7a00*/  IMAD.MOV.U32 R4, RZ, RZ, R106 ;  /* 0x000000ffff047224 */ /* 0x000fe200078e006a */
[----:B------:R-:W-:Y:S02]  /*7a10*/  ISETP.GE.AND P0, PT, R117, c[0x0][0x1d4], PT ;  /* 0x0000750075007a0c */ /* 0x000fe40003f06270 */
[----:B------:R-:W-:Y:S02]  /*7a20*/  IADD3 R2, P2, R6, 0x20, RZ ;  /* 0x0000002006027810 */ /* 0x000fe40007f5e0ff */
[----:B------:R-:W-:Y:S03]  /*7a30*/  MOV R5, R116 ;  /* 0x0000007400057202 */ /* 0x000fe60000000f00 */
[----:B------:R-:W-:Y:S02]  /*7a40*/  IMAD.X R3, RZ, RZ, R16, P2 ;  /* 0x000000ffff037224 */ /* 0x000fe400010e0610 */
[C---:B------:R-:W-:Y:S02]  /*7a50*/  IMAD.WIDE.U32 R4, R2.reuse, c[0x0][0x208], R4 ;  /* 0x0000820002047a25 */ /* 0x040fe400078e0004 */
[----:B------:R-:W1:Y:S02]  /*7a60*/  @!P1 LDS.128 R12, [R97+0x1100] ;  /* 0x00110000610c9984 */ /* 0x000e640000000c00 */
[----:B------:R-:W-:Y:S02]  /*7a70*/  IMAD R3, R3, c[0x0][0x208], RZ ;  /* 0x0000820003037a24 */ /* 0x000fe400078e02ff */
[----:B------:R-:W2:Y:S02]  /*7a80*/  @!P0 LDS.128 R8, [R96+0x1100] ;  /* 0x0011000060088984 */ /* 0x000ea40000000c00 */
[----:B------:R-:W-:Y:S01]  /*7a90*/  IMAD R3, R2, c[0x0][0x20c], R3 ;  /* 0x0000830002037a24 */ /* 0x000fe200078e0203 */
[C---:B------:R-:W-:Y:S03]  /*7aa0*/  LEA R2, P2, R4.reuse, c[0x0][0x1f8], 0x1 ;  /* 0x00007e0004027a11 */ /* 0x040fe600078408ff */
[----:B------:R-:W-:Y:S05]  /*7ab0*/  IMAD.IADD R3, R5, 0x1, R3 ;  /* 0x0000000105037824 */ /* 0x000fea00078e0203 */
[----:B------:R-:W-:Y:S05]  /*7ac0*/  LEA.HI.X R3, R4, c[0x0][0x1fc], R3, 0x1, P2 ;  /* 0x00007f0004037a11 */ /* 0x000fea00010f0c03 */
[----:B-1----:R1:W-:Y:S04]  /*7ad0*/  @!P1 STG.E.128 [R2.64], R12 ;  /* 0x0000000c02009986 */ /* 0x0023e8000c101d0a */
[----:B--2---:R1:W-:Y:S02]  /*7ae0*/  @!P0 STG.E.128 [R2.64+0x40], R8 ;  /* 0x0000400802008986 */ /* 0x0043e4000c101d0a */
.L_x_93:
[----:B------:R-:W-:Y:S05]  /*7af0*/  BSYNC B0 ;  /* 0x0000000000007941 */ /* 0x000fea0003800000 */
.L_x_92:
[----:B------:R-:W-:Y:S01]  /*7b00*/  ISETP.GE.AND P0, PT, R168, R7, PT ;  /* 0x00000007a800720c */ /* 0x000fe20003f06270 */
[----:B------:R-:W-:Y:S01]  /*7b10*/  @!UPT UIADD3 URZ, URZ, URZ, URZ ;  /* 0x0000003f3f3ff290 */ /* 0x000fe2000fffe03f */
[----:B------:R-:W-:Y:S11]  /*7b20*/  BSSY B0, `(.L_x_94) ;  /* 0x0000012000007945 */ /* 0x000ff60003800000 */
[----:B------:R-:W-:-:S05]  /*7b30*/  @P0 BRA `(.L_x_95) ;  /* 0x0000010000000947 */ /* 0x000fca0003800000 */
[----:B------:R-:W-:Y:S01]  /*7b40*/  ISETP.GE.AND P1, PT, R26, c[0x0][0x1d4], PT ;  /* 0x000075001a007a0c */ /* 0x000fe20003f26270 */
[----:B------:R-:W-:Y:S01]  /*7b50*/  IMAD.MOV.U32 R4, RZ, RZ, R106 ;  /* 0x000000ffff047224 */ /* 0x000fe200078e006a */
[----:B------:R-:W-:Y:S02]  /*7b60*/  ISETP.GE.AND P0, PT, R117, c[0x0][0x1d4], PT ;  /* 0x0000750075007a0c */ /* 0x000fe40003f06270 */
[----:B-1----:R-:W-:Y:S02]  /*7b70*/  IADD3 R2, P2, R6, 0x40, RZ ;  /* 0x0000004006027810 */ /* 0x002fe40007f5e0ff */
        /* <DEDUP_REMOVED lines=12> */
.L_x_95:
[----:B------:R-:W-:Y:S05]  /*7c40*/  BSYNC B0 ;  /* 0x0000000000007941 */ /* 0x000fea0003800000 */
.L_x_94:
        /* <DEDUP_REMOVED lines=20> */
.L_x_97:
[----:B------:R-:W-:Y:S05]  /*7d90*/  BSYNC B0 ;  /* 0x0000000000007941 */ /* 0x000fea0003800000 */
.L_x_96:
[C---:B------:R-:W-:Y:S02]  /*7da0*/  ISETP.GT.AND P0, PT, R39.reuse, R164, PT ;  /* 0x000000a42700720c */ /* 0x040fe40003f04270 */
[----:B------:R-:W-:Y:S11]  /*7db0*/  IADD3 R39, R39, -0x1, RZ ;  /* 0xffffffff27277810 */ /* 0x000ff60007ffe0ff */
[----:B------:R-:W-:Y:S01]  /*7dc0*/  @P0 SHF.R.S32.HI R5, RZ, 0x1f, R39 ;  /* 0x0000001fff050819 */ /* 0x000fe20000011427 */
[----:B------:R-:W-:Y:S02]  /*7dd0*/  @P0 IMAD R4, R208, R39, RZ ;  /* 0x00000027d0040224 */ /* 0x000fe400078e02ff */
[----:B-1----:R-:W-:Y:S02]  /*7de0*/  @P0 IMAD.MOV.U32 R2, RZ, RZ, R138 ;  /* 0x000000ffff020224 */ /* 0x002fe400078e008a */
[----:B------:R-:W-:Y:S02]  /*7df0*/  @P0 IMAD.MOV.U32 R3, RZ, RZ, R135 ;  /* 0x000000ffff030224 */ /* 0x000fe400078e0087 */
[-C--:B------:R-:W-:Y:S02]  /*7e00*/  @P0 IMAD R4, R5, R178.reuse, R4 ;  /* 0x000000b205040224 */ /* 0x080fe400078e0204 */
[----:B------:R-:W-:Y:S04]  /*7e10*/  @P0 IMAD.WIDE.U32 R2, R39, R178, R2 ;  /* 0x000000b227020225 */ /* 0x000fe800078e0002 */
[----:B------:R-:W-:Y:S01]  /*7e20*/  @P0 IMAD.IADD R4, R3, 0x1, R4 ;  /* 0x0000000103040824 */ /* 0x000fe200078e0204 */
[C---:B------:R-:W-:Y:S04]  /*7e30*/  @P0 LEA R10, P1, R2.reuse, c[0x0][0x220], 0x1 ;  /* 0x00008800020a0a11 */ /* 0x040fe800078208ff */
[----:B------:R-:W-:Y:S02]  /*7e40*/  @P0 LEA.HI.X R11, R2, c[0x0][0x224], R4, 0x1, P1 ;  /* 0x00008900020b0a11 */ /* 0x000fe400008f0c04 */
[-C--:B------:R-:W-:Y:S03]  /*7e50*/  @P0 IADD3 R12, P2, R10, R170.reuse, RZ ;  /* 0x000000aa0a0c0210 */ /* 0x080fe60007f5e0ff */
[----:B------:R-:W-:Y:S01]  /*7e60*/  @!PT LDS RZ, [RZ] ;  /* 0x00000000fffff984 */ /* 0x000fe20000000800 */
[----:B------:R-:W-:Y:S01]  /*7e70*/  @!PT LDS RZ, [RZ] ;  /* 0x00000000fffff984 */ /* 0x000fe20000000800 */
[----:B------:R-:W-:Y:S01]  /*7e80*/  @!PT LDS RZ, [RZ] ;  /* 0x00000000fffff984 */ /* 0x000fe20000000800 */
[----:B------:R1:W-:Y:S01]  /*7e90*/  @P0 LDGSTS.E.BYPASS.LTC128B.128 [R94+0x3900], [R10.64], !P6 ;  /* 0x039000000a5e0fae */ /* 0x0003e2000f101d4a */
[-C--:B------:R-:W-:Y:S01]  /*7ea0*/  @P0 IADD3 R8, P1, R12, R170.reuse, RZ ;  /* 0x000000aa0c080210 */ /* 0x080fe20007f3e0ff */
[--C-:B------:R-:W-:Y:S03]  /*7eb0*/  @P0 IMAD.X R13, R11, 0x1, R166.reuse, P2 ;  /* 0x000000010b0d0824 */ /* 0x100fe600010e06a6 */
[----:B------:R-:W-:Y:S02]  /*7ec0*/  @P0 IADD3 R6, P2, R8, R170, RZ ;  /* 0x000000aa08060210 */ /* 0x000fe40007f5e0ff */
[----:B------:R2:W-:Y:S01]  /*7ed0*/  @P0 LDGSTS.E.BYPASS.LTC128B.128 [R94+0x4100], [R12.64], !P6 ;  /* 0x041000000c5e0fae */ /* 0x0005e2000f101d4a */
[----:B------:R-:W-:Y:S02]  /*7ee0*/  @P0 IADD3.X R9, R13, R166, RZ, P1, !PT ;  /* 0x000000a60d090210 */ /* 0x000fe40000ffe4ff */
[-C--:B------:R-:W-:Y:S03]  /*7ef0*/  @P0 IADD3 R4, P1, R6, R170.reuse, RZ ;  /* 0x000000aa06040210 */ /* 0x080fe60007f3e0ff */
[----:B------:R2:W-:Y:S01]  /*7f00*/  @P0 LDGSTS.E.BYPASS.LTC128B.128 [R94+0x4900], [R8.64], !P6 ;  /* 0x04900000085e0fae */ /* 0x0005e2000f101d4a */
[--C-:B------:R-:W-:Y:S01]  /*7f10*/  @P0 IMAD.X R7, R9, 0x1, R166.reuse, P2 ;  /* 0x0000000109070824 */ /* 0x100fe200010e06a6 */
[----:B------:R-:W-:Y:S03]  /*7f20*/  @P0 IADD3 R2, P2, R4, R170, RZ ;  /* 0x000000aa04020210 */ /* 0x000fe60007f5e0ff */
[--C-:B------:R-:W-:Y:S01]  /*7f30*/  @P0 IMAD.X R5, R7, 0x1, R166.reuse, P1 ;  /* 0x0000000107050824 */ /* 0x100fe200008e06a6 */
[----:B------:R2:W-:Y:S04]  /*7f40*/  @P0 LDGSTS.E.BYPASS.LTC128B.128 [R94+0x5100], [R6.64], !P6 ;  /* 0x05100000065e0fae */ /* 0x0005e8000f101d4a */
[----:B------:R2:W-:Y:S01]  /*7f50*/  @P0 LDGSTS.E.BYPASS.LTC128B.128 [R94+0x5900], [R4.64], !P6 ;  /* 0x05900000045e0fae */ /* 0x0005e2000f101d4a */
[----:B------:R-:W-:Y:S02]  /*7f60*/  @P0 IADD3.X R3, R5, R166, RZ, P2, !PT ;  /* 0x000000a605030210 */ /* 0x000fe400017fe4ff */
[----:B-1----:R-:W-:Y:S03]  /*7f70*/  @P0 IADD3 R10, P1, R2, R170, RZ ;  /* 0x000000aa020a0210 */ /* 0x002fe60007f3e0ff */
[----:B------:R2:W-:Y:S02]  /*7f80*/  @P0 LDGSTS.E.BYPASS.LTC128B.128 [R94+0x6100], [R2.64], !P6 ;  /* 0x06100000025e0fae */ /* 0x0005e4000f101d4a */
[----:B------:R-:W-:Y:S05]  /*7f90*/  @P0 IMAD.X R11, R3, 0x1, R166, P1 ;  /* 0x00000001030b0824 */ /* 0x000fea00008e06a6 */
[----:B------:R2:W-:Y:S04]  /*7fa0*/  @P0 LDGSTS.E.BYPASS.LTC128B.128 [R94+0x6900], [R10.64], !P6 ;  /* 0x069000000a5e0fae */ /* 0x0005e8000f101d4a */
[----:B------:R-:W0:Y:S01]  /*7fb0*/  LDGDEPBAR ;  /* 0x00000000000079af */ /* 0x000e220000000000 */
[----:B------:R-:W-:-:S05]  /*7fc0*/  @P0 BRA `(.L_x_98) ;  /* 0xffff9ee000000947 */ /* 0x000fca000383ffff */
[----:B------:R-:W-:Y:S06]  /*7fd0*/  BAR.SYNC.DEFER_BLOCKING 0x0 ;  /* 0x0000000000007b1d */ /* 0x000fec0000010000 */
.L_x_51:
[----:B-1----:R-:W-:Y:S01]  /*7fe0*/  ISETP.GE.AND P0, PT, R228, 0x1, PT ;  /* 0x00000001e400780c */ /* 0x002fe20003f06270 */
[----:B--2---:R-:W-:Y:S01]  /*7ff0*/  IMAD.IADD R13, R190, 0x1, R187 ;  /* 0x00000001be0d7824 */ /* 0x004fe200078e02bb */
[----:B------:R-:W-:Y:S01]  /*8000*/  PLOP3.LUT P4, PT, PT, PT, PT, 0x80, 0x0 ;  /* 0x000000000000781c */ /* 0x000fe20003f8f070 */
[----:B------:R-:W-:Y:S01]  /*8010*/  CS2R R130, SRZ ;  /* 0x0000000000827805 */ /* 0x000fe2000001ff00 */
[----:B------:R-:W-:Y:S01]  /*8020*/  CS2R R128, SRZ ;  /* 0x0000000000807805 */ /* 0x000fe2000001ff00 */
[----:B------:R-:W-:Y:S01]  /*8030*/  CS2R R186, SRZ ;  /* 0x0000000000ba7805 */ /* 0x000fe2000001ff00 */
[----:B------:R-:W-:Y:S01]  /*8040*/  MOV R12, RZ ;  /* 0x000000ff000c7202 */ /* 0x000fe20000000f00 */
[----:B------:R-:W-:Y:S01]  /*8050*/  IMAD.MOV.U32 R184, RZ, RZ, RZ ;  /* 0x000000ffffb87224 */ /* 0x000fe200078e00ff */
[----:B------:R-:W-:Y:S01]  /*8060*/  CS2R R14, SRZ ;  /* 0x00000000000e7805 */ /* 0x000fe2000001ff00 */
[----:B------:R-:W-:Y:S01]  /*8070*/  MOV R126, RZ ;  /* 0x000000ff007e7202 */ /* 0x000fe20000000f00 */
[----:B------:R-:W-:Y:S01]  /*8080*/  CS2R R124, SRZ ;  /* 0x00000000007c7805 */ /* 0x000fe2000001ff00 */
[----:B------:R-:W-:Y:S01]  /*8090*/  CS2R R16, SRZ ;  /* 0x0000000000107805 */ /* 0x000fe2000001ff00 */
[----:B------:R-:W-:Y:S01]  /*80a0*/  IMAD.MOV.U32 R182, RZ, RZ, RZ ;  /* 0x000000ffffb67224 */ /* 0x000fe200078e00ff */
[----:B------:R-:W-:Y:S01]  /*80b0*/  MOV R180, RZ ;  /* 0x000000ff00b47202 */ /* 0x000fe20000000f00 */
[----:B------:R-:W-:Y:S01]  /*80c0*/  CS2R R20, SRZ ;  /* 0x0000000000147805 */ /* 0x000fe2000001ff00 */
[----:B------:R-:W-:Y:S01]  /*80d0*/  IMAD.MOV.U32 R118, RZ, RZ, RZ ;  /* 0x000000ffff767224 */ /* 0x000fe200078e00ff */
[----:B------:R-:W-:Y:S01]  /*80e0*/  CS2R R18, SRZ ;  /* 0x0000000000127805 */ /* 0x000fe2000001ff00 */
[----:B------:R-:W-:Y:S01]  /*80f0*/  MOV R116, RZ ;  /* 0x000000ff00747202 */ /* 0x000fe20000000f00 */
[----:B------:R-:W-:Y:S01]  /*8100*/  IMAD.MOV.U32 R122, RZ, RZ, RZ ;  /* 0x000000ffff7a7224 */ /* 0x000fe200078e00ff */
[----:B------:R-:W-:Y:S01]  /*8110*/  MOV R120, RZ ;  /* 0x000000ff00787202 */ /* 0x000fe20000000f00 */
[----:B------:R-:W-:Y:S01]  /*8120*/  CS2R R178, SRZ ;  /* 0x0000000000b27805 */ /* 0x000fe2000001ff00 */
[----:B------:R-:W-:Y:S01]  /*8130*/  IMAD.MOV.U32 R176, RZ, RZ, RZ ;  /* 0x000000ffffb07224 */ /* 0x000fe200078e00ff */
[----:B------:R-:W-:Y:S01]  /*8140*/  CS2R R22, SRZ ;  /* 0x0000000000167805 */ /* 0x000fe2000001ff00 */
[----:B------:R-:W-:Y:S01]  /*8150*/  MOV R174, RZ ;  /* 0x000000ff00ae7202 */ /* 0x000fe20000000f00 */
[----:B------:R-:W-:Y:S01]  /*8160*/  IMAD.MOV.U32 R172, RZ, RZ, RZ ;  /* 0x000000ffffac7224 */ /* 0x000fe200078e00ff */
[----:B------:R-:W-:Y:S01]  /*8170*/  CS2R R166, SRZ ;  /* 0x0000000000a67805 */ /* 0x000fe2000001ff00 */
[----:B------:R-:W-:Y:S01]  /*8180*/  CS2R R30, SRZ ;  /* 0x00000000001e7805 */ /* 0x000fe2000001ff00 */
[----:B------:R-:W-:Y:S01]  /*8190*/  MOV R164, RZ ;  /* 0x000000ff00a47202 */ /* 0x000fe20000000f00 */
[----:B------:R-:W-:Y:S01]  /*81a0*/  CS2R R24, SRZ ;  /* 0x0000000000187805 */ /* 0x000fe2000001ff00 */
[----:B------:R-:W-:Y:S01]  /*81b0*/  IMAD.MOV.U32 R170, RZ, RZ, RZ ;  /* 0x000000ffffaa7224 */ /* 0x000fe200078e00ff */
[----:B------:R-:W-:Y:S01]  /*81c0*/  CS2R R168, SRZ ;  /* 0x0000000000a87805 */ /* 0x000fe2000001ff00 */
[----:B------:R-:W-:Y:S01]  /*81d0*/  CS2R R162, SRZ ;  /* 0x0000000000a27805 */ /* 0x000fe2000001ff00 */
[----:B------:R-:W-:Y:S01]  /*81e0*/  MOV R160, RZ ;  /* 0x000000ff00a07202 */ /* 0x000fe20000000f00 */
[----:B------:R-:W-:Y:S01]  /*81f0*/  IMAD.MOV.U32 R27, RZ, RZ, RZ ;  /* 0x000000ffff1b7224 */ /* 0x000fe200078e00ff */
[----:B------:R-:W-:Y:S01]  /*8200*/  MOV R158, RZ ;  /* 0x000000ff009e7202 */ /* 0x000fe20000000f00 */
[----:B------:R-:W-:Y:S01]  /*8210*/  CS2R R28, SRZ ;  /* 0x00000000001c7805 */ /* 0x000fe2000001ff00 */
[----:B------:R-:W-:Y:S01]  /*8220*/  IMAD.MOV.U32 R156, RZ, RZ, RZ ;  /* 0x000000ffff9c7224 */ /* 0x000fe200078e00ff */
[----:B------:R-:W-:Y:S01]  /*8230*/  CS2R R150, SRZ ;  /* 0x0000000000967805 */ /* 0x000fe2000001ff00 */
[----:B------:R-:W-:Y:S01]  /*8240*/  CS2R R32, SRZ ;  /* 0x0000000000207805 */ /* 0x000fe2000001ff00 */
[----:B------:R-:W-:Y:S01]  /*8250*/  MOV R148, RZ ;  /* 0x000000ff00947202 */ /* 0x000fe20000000f00 */
[----:B------:R-:W-:Y:S01]  /*8260*/  IMAD.MOV.U32 R154, RZ, RZ, RZ ;  /* 0x000000ffff9a7224 */ /* 0x000fe200078e00ff */
[----:B------:R-:W-:Y:S01]  /*8270*/  CS2R R152, SRZ ;  /* 0x0000000000987805 */ /* 0x000fe2000001ff00 */
[----:B------:R-:W-:Y:S01]  /*8280*/  CS2R R142, SRZ ;  /* 0x00000000008e7805 */ /* 0x000fe2000001ff00 */
[----:B------:R-:W-:Y:S01]  /*8290*/  MOV R140, RZ ;  /* 0x000000ff008c7202 */ /* 0x000fe20000000f00 */
[----:B------:R-:W-:Y:S01]  /*82a0*/  IMAD.MOV.U32 R146, RZ, RZ, RZ ;  /* 0x000000ffff927224 */ /* 0x000fe200078e00ff */
[----:B------:R-:W-:Y:S01]  /*82b0*/  CS2R R144, SRZ ;  /* 0x0000000000907805 */ /* 0x000fe2000001ff00 */
[----:B------:R-:W-:Y:S01]  /*82c0*/  CS2R R38, SRZ ;  /* 0x0000000000267805 */ /* 0x000fe2000001ff00 */
[----:B------:R-:W-:Y:S01]  /*82d0*/  CS2R R36, SRZ ;  /* 0x0000000000247805 */ /* 0x000fe2000001ff00 */
[----:B------:R-:W-:Y:S05]  /*82e0*/  @!P0 BRA `(.L_x_99) ;  /* 0x0000e4d000008947 */ /* 0x000fea0003800000 */
[----:B------:R-:W2:Y:S01]  /*82f0*/  LDL R34, [R1+0x10] ;  /* 0x0000100001227983 */ /* 0x000ea20000100800 */
[----:B------:R-:W-:-:S03]  /*8300*/  ISETP.NE.U32.AND P0, PT, RZ, c[0x0][0x340], PT ;  /* 0x0000d000ff007a0c */ /* 0x000fc60003f05070 */
[----:B------:R-:W3:Y:S01]  /*8310*/  LDL R252, [R1+0x30] ;  /* 0x0000300001fc7983 */ /* 0x000ee20000100800 */
[----:B------:R-:W-:Y:S02]  /*8320*/  ISETP.NE.AND.EX P1, PT, RZ, c[0x0][0x344], PT, P0 ;  /* 0x0000d100ff007a0c */ /* 0x000fe40003f25300 */
[----:B------:R-:W-:Y:S01]  /*8330*/  SHF.R.S32.HI R0, RZ, 0x1f, R183 ;  /* 0x0000001fff007819 */ /* 0x000fe200000114b7 */
[----:B------:R-:W1:Y:S01]  /*8340*/  S2R R26, SR_CTAID.Y ;  /* 0x00000000001a7919 */ /* 0x000e620000002600 */
[----:B------:R-:W-:Y:S01]  /*8350*/  SHF.R.S32.HI R25, RZ, 0x1f, R231 ;  /* 0x0000001fff197819 */ /* 0x000fe200000114e7 */
[----:B------:R-:W-:Y:S01]  /*8360*/  IMAD.MOV.U32 R5, RZ, RZ, c[0x0][0x2c4] ;  /* 0x0000b100ff057624 */ /* 0x000fe200078e00ff */
[----:B------:R-:W-:-:S07]  /*8370*/  P2R R24, PR, RZ, 0x2 ;  /* 0x00000002ff187803 */ /* 0x000fce0000000000 */
[----:B------:R-:W-:Y:S02]  /*8380*/  @P1 IMAD.MOV.U32 R2, RZ, RZ, 0x4 ;  /* 0x00000004ff021424 */ /* 0x000fe400078e00ff */
[----:B------:R-:W-:Y:S01]  /*8390*/  IMAD R0, R0, c[0x0][0x178], RZ ;  /* 0x00005e0000007a24 */ /* 0x000fe200078e02ff */
[----:B------:R-:W-:-:S03]  /*83a0*/  LEA.HI R4, R25, R231, RZ, 0x3 ;  /* 0x000000e719047211 */ /* 0x000fc600078f18ff */
[----:B------:R-:W-:Y:S01]  /*83b0*/  IMAD R0, R183, c[0x0][0x17c], R0 ;  /* 0x00005f00b7007a24 */ /* 0x000fe200078e0200 */
[----:B------:R-:W-:Y:S02]  /*83c0*/  SHF.R.S32.HI R46, RZ, 0x3, R4 ;  /* 0x00000003ff2e7819 */ /* 0x000fe40000011404 */
[----:B------:R-:W-:-:S04]  /*83d0*/  ISETP.NE.U32.AND P0, PT, RZ, c[0x0][0x348], PT ;  /* 0x0000d200ff007a0c */ /* 0x000fc80003f05070 */
[----:B------:R-:W-:Y:S01]  /*83e0*/  ISETP.NE.AND.EX P0, PT, RZ, c[0x0][0x34c], PT, P0 ;  /* 0x0000d300ff007a0c */ /* 0x000fe20003f05300 */
[----:B------:R-:W-:Y:S02]  /*83f0*/  IMAD R19, R213, 0x80, R46 ;  /* 0x00000080d5137824 */ /* 0x000fe400078e022e */
[----:B------:R-:W-:-:S03]  /*8400*/  IMAD R23, R191, c[0x0][0x2c4], RZ ;  /* 0x0000b100bf177a24 */ /* 0x000fc600078e02ff */
[C---:B------:R-:W-:Y:S02]  /*8410*/  IADD3 R10, R19.reuse, 0x10, RZ ;  /* 0x00000010130a7810 */ /* 0x040fe40007ffe0ff */
[----:B------:R-:W-:Y:S02]  /*8420*/  ISETP.GE.AND P2, PT, R19, R23, PT ;  /* 0x000000171300720c */ /* 0x000fe40003f46270 */
[----:B------:R-:W-:Y:S02]  /*8430*/  LEA.HI R8, R25, R231, RZ, 0x6 ;  /* 0x000000e719087211 */ /* 0x000fe400078f30ff */
[----:B------:R-:W-:Y:S01]  /*8440*/  IADD3 R11, R19, 0x20, RZ ;  /* 0x00000020130b7810 */ /* 0x000fe20007ffe0ff */
[----:B--2---:R-:W-:-:S05]  /*8450*/  @P1 IMAD.WIDE R2, R34, R2, c[0x0][0x340] ;  /* 0x0000d00022021625 */ /* 0x004fca00078e0202 */
[----:B------:R2:W4:Y:S01]  /*8460*/  @P1 LDG.E R22, [R2.64] ;  /* 0x0000000a02161981 */ /* 0x000522000c1e1900 */
[----:B------:R-:W-:Y:S01]  /*8470*/  ISETP.NE.AND P1, PT, R5, 0x1, PT ;  /* 0x000000010500780c */ /* 0x000fe20003f25270 */
[----:B------:R-:W-:Y:S01]  /*8480*/  IMAD.MOV.U32 R247, RZ, RZ, c[0x0][0x1e0] ;  /* 0x00007800fff77624 */ /* 0x000fe200078e00ff */
[----:B------:R-:W-:Y:S02]  /*8490*/  SHF.R.S32.HI R21, RZ, 0x1f, R34 ;  /* 0x0000001fff157819 */ /* 0x000fe40000011422 */
[----:B------:R-:W-:Y:S02]  /*84a0*/  IADD3 R18, P6, R46, R13, RZ ;  /* 0x0000000d2e127210 */ /* 0x000fe40007fde0ff */
[----:B------:R-:W-:Y:S02]  /*84b0*/  SEL R6, R21, RZ, !P0 ;  /* 0x000000ff15067207 */ /* 0x000fe40004000000 */
[----:B---3--:R-:W-:Y:S02]  /*84c0*/  IADD3 R92, R252, -0x1, RZ ;  /* 0xfffffffffc5c7810 */ /* 0x008fe40007ffe0ff */
[----:B------:R-:W-:Y:S01]  /*84d0*/  LEA.HI R49, R25, R231, RZ, 0x4 ;  /* 0x000000e719317211 */ /* 0x000fe200078f20ff */
[----:B------:R-:W-:Y:S01]  /*84e0*/  IMAD R6, R6, c[0x0][0x1c0], RZ ;  /* 0x0000700006067a24 */ /* 0x000fe200078e02ff */
[----:B------:R-:W-:-:S02]  /*84f0*/  SHF.R.S32.HI R93, RZ, 0x1f, R92 ;  /* 0x0000001fff5d7819 */ /* 0x000fc4000001145c */
[----:B------:R-:W-:-:S04]  /*8500*/  LEA.HI R229, R25, R231, RZ, 0x5 ;  /* 0x000000e719e57211 */ /* 0x000fc800078f28ff */
[----:B------:R-:W-:Y:S01]  /*8510*/  SHF.R.S32.HI R50, RZ, 0x5, R229 ;  /* 0x00000005ff327819 */ /* 0x000fe200000114e5 */
[----:B--2---:R-:W-:-:S04]  /*8520*/  IMAD.WIDE.U32 R2, R183, c[0x0][0x178], RZ ;  /* 0x00005e00b7027a25 */ /* 0x004fc800078e00ff */
[----:B------:R-:W-:Y:S01]  /*8530*/  IMAD.IADD R3, R3, 0x1, R0 ;  /* 0x0000000103037824 */ /* 0x000fe200078e0200 */
[----:B------:R-:W-:Y:S02]  /*8540*/  LOP3.LUT R0, R4, 0xfffffff8, RZ, 0xc0, !PT ;  /* 0xfffffff804007812 */ /* 0x000fe400078ec0ff */
[----:B------:R-:W-:Y:S01]  /*8550*/  SEL R4, R34, RZ, !P0 ;  /* 0x000000ff22047207 */ /* 0x000fe20004000000 */
[----:B-1----:R-:W-:-:S04]  /*8560*/  IMAD.WIDE.U32 R2, R26, c[0x0][0x1b8], R2 ;  /* 0x00006e001a027a25 */ /* 0x002fc800078e0002 */
[----:B------:R-:W-:Y:S02]  /*8570*/  IMAD.IADD R136, R231, 0x1, -R0 ;  /* 0x00000001e7887824 */ /* 0x000fe400078e0a00 */
[----:B------:R-:W-:Y:S02]  /*8580*/  IMAD R0, R217, c[0x0][0x1b8], RZ ;  /* 0x00006e00d9007a24 */ /* 0x000fe400078e02ff */
[----:B------:R-:W-:Y:S02]  /*8590*/  IMAD R5, R136, 0x10, R46 ;  /* 0x0000001088057824 */ /* 0x000fe400078e022e */
[----:B------:R-:W-:Y:S02]  /*85a0*/  IMAD R0, R26, c[0x0][0x1bc], R0 ;  /* 0x00006f001a007a24 */ /* 0x000fe400078e0200 */
[----:B------:R-:W-:Y:S02]  /*85b0*/  IMAD R5, R213, 0x80, R5 ;  /* 0x00000080d5057824 */ /* 0x000fe400078e0205 */
[----:B------:R-:W-:-:S02]  /*85c0*/  IMAD.IADD R3, R3, 0x1, R0 ;  /* 0x0000000103037824 */ /* 0x000fc400078e0200 */
[----:B------:R-:W-:-:S04]  /*85d0*/  @P1 IMAD.HI.U32 R7, R5, c[0x0][0x2c8], RZ ;  /* 0x0000b20005071a27 */ /* 0x000fc800078e00ff */
[----:B------:R-:W-:Y:S01]  /*85e0*/  IMAD.MOV.U32 R0, RZ, RZ, R5 ;  /* 0x000000ffff007224 */ /* 0x000fe200078e0005 */
[----:B------:R-:W-:Y:S01]  /*85f0*/  @P1 SHF.R.U32.HI R0, RZ, c[0x0][0x2cc], R7 ;  /* 0x0000b300ff001a19 */ /* 0x000fe20000011607 */
[----:B------:R-:W-:Y:S01]  /*8600*/  IMAD R6, R4, c[0x0][0x1c4], R6 ;  /* 0x0000710004067a24 */ /* 0x000fe200078e0206 */
[----:B------:R-:W-:Y:S01]  /*8610*/  ISETP.GE.AND P1, PT, R10, R23, PT ;  /* 0x000000170a00720c */ /* 0x000fe20003f26270 */
[----:B------:R-:W-:Y:S01]  /*8620*/  IMAD.WIDE.U32 R2, R4, c[0x0][0x1c0], R2 ;  /* 0x0000700004027a25 */ /* 0x000fe200078e0002 */
[----:B------:R-:W-:-:S03]  /*8630*/  SHF.R.S32.HI R7, RZ, 0x1f, R0 ;  /* 0x0000001fff077819 */ /* 0x000fc60000011400 */
[----:B------:R-:W-:Y:S02]  /*8640*/  IMAD.MOV R4, RZ, RZ, -R0 ;  /* 0x000000ffff047224 */ /* 0x000fe400078e0a00 */
[----:B------:R-:W-:Y:S02]  /*8650*/  IMAD.IADD R3, R3, 0x1, R6 ;  /* 0x0000000103037824 */ /* 0x000fe400078e0206 */
[----:B------:R-:W-:Y:S02]  /*8660*/  IMAD R4, R4, c[0x0][0x2c4], R5 ;  /* 0x0000b10004047a24 */ /* 0x000fe400078e0205 */
[----:B------:R-:W-:Y:S02]  /*8670*/  IMAD R5, R7, c[0x0][0x1b0], RZ ;  /* 0x00006c0007057a24 */ /* 0x000fe400078e02ff */
[----:B------:R-:W-:-:S04]  /*8680*/  IMAD.WIDE.U32 R2, R0, c[0x0][0x1b0], R2 ;  /* 0x00006c0000027a25 */ /* 0x000fc800078e0002 */
[----:B------:R-:W-:Y:S01]  /*8690*/  IMAD R6, R0, c[0x0][0x1b4], R5 ;  /* 0x00006d0000067a24 */ /* 0x000fe200078e0205 */
[----:B------:R-:W-:Y:S01]  /*86a0*/  SHF.R.S32.HI R5, RZ, 0x1f, R4 ;  /* 0x0000001fff057819 */ /* 0x000fe20000011404 */
[----:B------:R-:W-:Y:S02]  /*86b0*/  IMAD.SHL.U32 R60, R136, 0x8, RZ ;  /* 0x00000008883c7824 */ /* 0x000fe400078e00ff */
[----:B------:R-:W-:Y:S02]  /*86c0*/  IMAD.IADD R3, R3, 0x1, R6 ;  /* 0x0000000103037824 */ /* 0x000fe400078e0206 */
[----:B------:R-:W-:Y:S01]  /*86d0*/  IMAD R0, R5, c[0x0][0x1a8], RZ ;  /* 0x00006a0005007a24 */ /* 0x000fe200078e02ff */
[----:B------:R-:W-:Y:S01]  /*86e0*/  ISETP.GE.AND P4, PT, R60, c[0x0][0x198], PT ;  /* 0x000066003c007a0c */ /* 0x000fe20003f86270 */
[----:B------:R-:W-:Y:S01]  /*86f0*/  IMAD.WIDE.U32 R2, R4, c[0x0][0x1a8], R2 ;  /* 0x00006a0004027a25 */ /* 0x000fe200078e0002 */
[----:B------:R-:W-:-:S03]  /*8700*/  SHF.R.S32.HI R61, RZ, 0x1f, R60 ;  /* 0x0000001fff3d7819 */ /* 0x000fc6000001143c */
[----:B------:R-:W-:Y:S01]  /*8710*/  IMAD R0, R4, c[0x0][0x1ac], R0 ;  /* 0x00006b0004007a24 */ /* 0x000fe200078e0200 */
[----:B------:R-:W-:-:S03]  /*8720*/  LEA R7, P0, R2, c[0x0][0x160], 0x1 ;  /* 0x0000580002077a11 */ /* 0x000fc600078008ff */
[----:B------:R-:W-:Y:S02]  /*8730*/  IMAD.IADD R6, R3, 0x1, R0 ;  /* 0x0000000103067824 */ /* 0x000fe400078e0200 */
[----:B------:R-:W1:Y:S01]  /*8740*/  SHFL.IDX PT, R4, R7, RZ, 0x181f ;  /* 0x00181fff07047589 */ /* 0x000e6200000e0000 */
[----:B------:R-:W-:Y:S02]  /*8750*/  IMAD.SHL.U32 R0, R46, 0x40, RZ ;  /* 0x000000402e007824 */ /* 0x000fe400078e00ff */
[----:B------:R-:W-:Y:S01]  /*8760*/  LEA.HI.X R6, R2, c[0x0][0x164], R6, 0x1, P0 ;  /* 0x0000590002067a11 */ /* 0x000fe200000f0c06 */
[----:B------:R-:W-:Y:S01]  /*8770*/  SHFL.IDX PT, R3, R7, 0x1, 0x181f ;  /* 0x00381f0007037f89 */ /* 0x000fe200000e0000 */
[----:B------:R-:W-:Y:S02]  /*8780*/  ISETP.GE.AND P0, PT, R11, R23, PT ;  /* 0x000000170b00720c */ /* 0x000fe40003f06270 */
[----:B------:R-:W-:Y:S01]  /*8790*/  LOP3.LUT R0, R0, 0x1c0, RZ, 0xc0, !PT ;  /* 0x000001c000007812 */ /* 0x000fe200078ec0ff */
[----:B------:R-:W2:Y:S01]  /*87a0*/  SHFL.IDX PT, R5, R6, RZ, 0x181f ;  /* 0x00181fff06057589 */ /* 0x000ea200000e0000 */
[----:B------:R-:W-:-:S02]  /*87b0*/  IADD3 R11, R19, 0x40, RZ ;  /* 0x00000040130b7810 */ /* 0x000fc40007ffe0ff */
[----:B------:R-:W-:Y:S01]  /*87c0*/  SHF.R.U32.HI R2, RZ, 0x3, R0 ;  /* 0x00000003ff027819 */ /* 0x000fe20000011600 */
[----:B------:R-:W3:Y:S01]  /*87d0*/  SHFL.IDX PT, R9, R6, 0x1, 0x181f ;  /* 0x00381f0006097f89 */ /* 0x000ee200000e0000 */
[----:B------:R-:W-:-:S03]  /*87e0*/  LOP3.LUT R0, R0, 0x38, R60, 0xf8, !PT ;  /* 0x0000003800007812 */ /* 0x000fc600078ef83c */
[----:B------:R-:W3:Y:S01]  /*87f0*/  SHFL.IDX PT, R10, R7, 0x2, 0x181f ;  /* 0x00581f00070a7f89 */ /* 0x000ee200000e0000 */
[----:B------:R-:W-:Y:S01]  /*8800*/  LOP3.LUT R2, R0, R2, RZ, 0x3c, !PT ;  /* 0x0000000200027212 */ /* 0x000fe200078e3cff */
[----:B------:R-:W-:Y:S01]  /*8810*/  IMAD.SHL.U32 R0, R8, 0x8, RZ ;  /* 0x0000000808007824 */ /* 0x000fe200078e00ff */
[----:B------:R-:W-:Y:S01]  /*8820*/  IADD3 R8, R19, 0x30, RZ ;  /* 0x0000003013087810 */ /* 0x000fe20007ffe0ff */
[----:B------:R-:W3:Y:S03]  /*8830*/  SHFL.IDX PT, R12, R6, 0x2, 0x181f ;  /* 0x00581f00060c7f89 */ /* 0x000ee600000e0000 */
[----:B------:R-:W-:Y:S01]  /*8840*/  LOP3.LUT R63, R2, 0xfffffe00, R0, 0xf8, !PT ;  /* 0xfffffe00023f7812 */ /* 0x000fe200078ef800 */
[----:B------:R-:W-:Y:S01]  /*8850*/  SHFL.IDX PT, R17, R6, 0x5, 0x181f ;  /* 0x00b81f0006117f89 */ /* 0x000fe200000e0000 */
[----:B-1----:R-:W-:Y:S02]  /*8860*/  @!P2 LEA R4, P5, R60, R4, 0x1 ;  /* 0x000000043c04a211 */ /* 0x002fe400078a08ff */
[----:B------:R-:W-:Y:S01]  /*8870*/  ISETP.GE.AND P3, PT, R8, R23, PT ;  /* 0x000000170800720c */ /* 0x000fe20003f66270 */
[C---:B------:R-:W-:Y:S01]  /*8880*/  @!P2 IMAD.SHL.U32 R8, R63.reuse, 0x2, RZ ;  /* 0x000000023f08a824 */ /* 0x040fe200078e00ff */
[----:B------:R-:W-:Y:S01]  /*8890*/  SHFL.IDX PT, R16, R7, 0x6, 0x181f ;  /* 0x00d81f0007107f89 */ /* 0x000fe200000e0000 */
[----:B------:R-:W-:Y:S01]  /*88a0*/  @!P1 IMAD.SHL.U32 R0, R63, 0x2, RZ ;  /* 0x000000023f009824 */ /* 0x000fe200078e00ff */
[----:B--2---:R-:W-:-:S02]  /*88b0*/  @!P2 LEA.HI.X R5, R60, R5, R61, 0x1, P5 ;  /* 0x000000053c05a211 */ /* 0x004fc400028f0c3d */
[----:B------:R-:W-:Y:S01]  /*88c0*/  SHFL.IDX PT, R15, R6, 0x6, 0x181f ;  /* 0x00d81f00060f7f89 */ /* 0x000fe200000e0000 */
[----:B------:R-:W-:-:S03]  /*88d0*/  @!P1 LEA R2, P5, R60, R3, 0x1 ;  /* 0x000000033c029211 */ /* 0x000fc600078a08ff */
[----:B------:R1:W-:Y:S01]  /*88e0*/  @!P2 LDGSTS.E.BYPASS.LTC128B.128 [R8+0x7100], [R4.64], !P4 ;  /* 0x071000000408afae */ /* 0x0003e2000e101d4a */
[----:B---3--:R-:W-:Y:S02]  /*88f0*/  @!P1 LEA.HI.X R3, R60, R9, R61, 0x1, P5 ;  /* 0x000000093c039211 */ /* 0x008fe400028f0c3d */
[----:B------:R-:W-:Y:S01]  /*8900*/  ISETP.GE.AND P5, PT, R11, R23, PT ;  /* 0x000000170b00720c */ /* 0x000fe20003fa6270 */
[----:B------:R-:W2:Y:S04]  /*8910*/  SHFL.IDX PT, R9, R7, 0x3, 0x181f ;  /* 0x00781f0007097f89 */ /* 0x000ea800000e0000 */
[----:B------:R3:W-:Y:S04]  /*8920*/  @!P1 LDGSTS.E.BYPASS.LTC128B.128 [R0+0x7900], [R2.64], !P4 ;  /* 0x0790000002009fae */ /* 0x0007e8000e101d4a */
[----:B------:R-:W-:Y:S04]  /*8930*/  SHFL.IDX PT, R11, R7, 0x5, 0x181f ;  /* 0x00b81f00070b7f89 */ /* 0x000fe800000e0000 */
[----:B------:R-:W-:Y:S04]  /*8940*/  SHFL.IDX PT, R14, R6, 0x7, 0x181f ;  /* 0x00f81f00060e7f89 */ /* 0x000fe800000e0000 */
[----:B-1----:R-:W1:Y:S01]  /*8950*/  SHFL.IDX PT, R5, R6, 0x3, 0x181f ;  /* 0x00781f0006057f89 */ /* 0x002e6200000e0000 */
[----:B------:R-:W-:-:S02]  /*8960*/  IADD3 R8, R19, 0x50, RZ ;  /* 0x0000005013087810 */ /* 0x000fc40007ffe0ff */
[----:B------:R-:W-:Y:S02]  /*8970*/  IADD3 R4, R19, 0x60, RZ ;  /* 0x0000006013047810 */ /* 0x000fe40007ffe0ff */
[-C--:B------:R-:W-:Y:S02]  /*8980*/  ISETP.GE.AND P2, PT, R8, R23.reuse, PT ;  /* 0x000000170800720c */ /* 0x080fe40003f46270 */
[C---:B---3--:R-:W-:Y:S02]  /*8990*/  @!P0 LEA R2, P1, R60.reuse, R10, 0x1 ;  /* 0x0000000a3c028211 */ /* 0x048fe400078208ff */
[----:B------:R-:W3:Y:S01]  /*89a0*/  SHFL.IDX PT, R10, R7, 0x4, 0x181f ;  /* 0x00981f00070a7f89 */ /* 0x000ee200000e0000 */
[----:B------:R-:W-:Y:S02]  /*89b0*/  SHF.R.S32.HI R0, RZ, 0x1f, R13 ;  /* 0x0000001fff007819 */ /* 0x000fe4000001140d */
[----:B------:R-:W-:Y:S01]  /*89c0*/  @!P0 LEA.HI.X R3, R60, R12, R61, 0x1, P1 ;  /* 0x0000000c3c038211 */ /* 0x000fe200008f0c3d */
[----:B------:R1:W-:Y:S01]  /*89d0*/  SHFL.IDX PT, R13, R7, 0x7, 0x181f ;  /* 0x00f81f00070d7f89 */ /* 0x0003e200000e0000 */
[----:B------:R-:W-:Y:S01]  /*89e0*/  LEA.HI.X.SX32 R20, R46, R0, 0x1, P6 ;  /* 0x000000002e147211 */ /* 0x000fe200030f0eff */
[----:B------:R-:W-:Y:S01]  /*89f0*/  @!P0 IMAD.SHL.U32 R0, R63, 0x2, RZ ;  /* 0x000000023f008824 */ /* 0x000fe200078e00ff */
[----:B------:R-:W-:Y:S01]  /*8a00*/  ISETP.GE.AND P6, PT, R4, R23, PT ;  /* 0x000000170400720c */ /* 0x000fe20003fc6270 */
[----:B------:R3:W2:Y:S02]  /*8a10*/  SHFL.IDX PT, R12, R6, 0x4, 0x181f ;  /* 0x00981f00060c7f89 */ /* 0x0006a400000e0000 */
[----:B------:R-:W-:-:S02]  /*8a20*/  IMAD R4, R20, c[0x0][0x1e0], RZ ;  /* 0x0000780014047a24 */ /* 0x000fc400078e02ff */
[----:B------:R2:W-:Y:S02]  /*8a30*/  @!P0 LDGSTS.E.BYPASS.LTC128B.128 [R0+0x8100], [R2.64], !P4 ;  /* 0x0810000002008fae */ /* 0x0005e4000e101d4a */
[----:B------:R-:W-:Y:S01]  /*8a40*/  IMAD R8, R18, c[0x0][0x1e4], R4 ;  /* 0x0000790012087a24 */ /* 0x000fe200078e0204 */
[----:B-1----:R-:W-:-:S04]  /*8a50*/  IADD3 R7, R19, 0x70, RZ ;  /* 0x0000007013077810 */ /* 0x002fc80007ffe0ff */
[----:B------:R-:W-:Y:S02]  /*8a60*/  ISETP.GE.AND P1, PT, R7, R23, PT ;  /* 0x000000170700720c */ /* 0x000fe40003f26270 */
[----:B--2---:R-:W-:Y:S01]  /*8a70*/  @!P3 LEA R2, P0, R60, R9, 0x1 ;  /* 0x000000093c02b211 */ /* 0x004fe200078008ff */
[----:B------:R-:W-:-:S03]  /*8a80*/  @!P3 IMAD.SHL.U32 R0, R63, 0x2, RZ ;  /* 0x000000023f00b824 */ /* 0x000fc600078e00ff */
[--C-:B------:R-:W-:Y:S01]  /*8a90*/  @!P3 LEA.HI.X R3, R60, R5, R61.reuse, 0x1, P0 ;  /* 0x000000053c03b211 */ /* 0x100fe200000f0c3d */
[----:B------:R-:W-:Y:S01]  /*8aa0*/  IMAD.WIDE.U32 R4, R18, c[0x0][0x1e0], R60 ;  /* 0x0000780012047a25 */ /* 0x000fe200078e003c */
[----:B---3--:R-:W-:-:S03]  /*8ab0*/  @!P5 LEA R6, P0, R60, R10, 0x1 ;  /* 0x0000000a3c06d211 */ /* 0x008fc600078008ff */
[----:B------:R1:W-:Y:S01]  /*8ac0*/  @!P3 LDGSTS.E.BYPASS.LTC128B.128 [R0+0x8900], [R2.64], !P4 ;  /* 0x089000000200bfae */ /* 0x0003e2000e101d4a */
[--C-:B------:R-:W-:Y:S02]  /*8ad0*/  @!P5 LEA.HI.X R7, R60, R12, R61.reuse, 0x1, P0 ;  /* 0x0000000c3c07d211 */ /* 0x100fe400000f0c3d */
[----:B------:R-:W-:Y:S01]  /*8ae0*/  ISETP.NE.AND P3, PT, R24, RZ, PT ;  /* 0x000000ff1800720c */ /* 0x000fe20003f65270 */
[----:B-1----:R-:W-:Y:S01]  /*8af0*/  IMAD.IADD R3, R5, 0x1, R8 ;  /* 0x0000000105037824 */ /* 0x002fe200078e0208 */
[C---:B------:R-:W-:Y:S01]  /*8b00*/  @!P2 LEA R8, P0, R60.reuse, R11, 0x1 ;  /* 0x0000000b3c08a211 */ /* 0x040fe200078008ff */
[----:B------:R-:W-:Y:S02]  /*8b10*/  IMAD R0, R217, c[0x0][0x1e8], RZ ;  /* 0x00007a00d9007a24 */ /* 0x000fe400078e02ff */
[----:B------:R-:W-:Y:S01]  /*8b20*/  IMAD.MOV.U32 R2, RZ, RZ, R4 ;  /* 0x000000ffff027224 */ /* 0x000fe200078e0004 */
[----:B------:R-:W-:Y:S01]  /*8b30*/  @!P2 LEA.HI.X R9, R60, R17, R61, 0x1, P0 ;  /* 0x000000113c09a211 */ /* 0x000fe200000f0c3d */
[----:B------:R-:W-:Y:S01]  /*8b40*/  IMAD R4, R26, c[0x0][0x1ec], R0 ;  /* 0x00007b001a047a24 */ /* 0x000fe200078e0200 */
[----:B------:R-:W-:Y:S01]  /*8b50*/  @!P6 LEA R10, P0, R60, R16, 0x1 ;  /* 0x000000103c0ae211 */ /* 0x000fe200078008ff */
[----:B------:R-:W-:-:S03]  /*8b60*/  IMAD.WIDE.U32 R2, R26, c[0x0][0x1e8], R2 ;  /* 0x00007a001a027a25 */ /* 0x000fc600078e0002 */
[C---:B------:R-:W-:Y:S01]  /*8b70*/  @!P6 LEA.HI.X R11, R60.reuse, R15, R61, 0x1, P0 ;  /* 0x0000000f3c0be211 */ /* 0x040fe200000f0c3d */
[----:B------:R-:W-:Y:S01]  /*8b80*/  @!P5 IMAD.SHL.U32 R0, R63, 0x2, RZ ;  /* 0x000000023f00d824 */ /* 0x000fe200078e00ff */
[----:B------:R-:W-:Y:S01]  /*8b90*/  @!P1 LEA R12, P0, R60, R13, 0x1 ;  /* 0x0000000d3c0c9211 */ /* 0x000fe200078008ff */
[----:B------:R-:W-:Y:S02]  /*8ba0*/  IMAD.IADD R5, R4, 0x1, R3 ;  /* 0x0000000104057824 */ /* 0x000fe400078e0203 */
[----:B------:R-:W-:Y:S01]  /*8bb0*/  IMAD.MOV.U32 R4, RZ, RZ, R2 ;  /* 0x000000ffff047224 */ /* 0x000fe200078e0002 */
[----:B------:R-:W-:Y:S01]  /*8bc0*/  @!P1 LEA.HI.X R13, R60, R14, R61, 0x1, P0 ;  /* 0x0000000e3c0d9211 */ /* 0x000fe200000f0c3d */
[----:B------:R1:W-:Y:S01]  /*8bd0*/  @!P5 LDGSTS.E.BYPASS.LTC128B.128 [R0+0x9100], [R6.64], !P4 ;  /* 0x091000000600dfae */ /* 0x0003e2000e101d4a */
[----:B------:R-:W-:-:S04]  /*8be0*/  ISETP.NE.U32.AND P0, PT, RZ, c[0x0][0x350], PT ;  /* 0x0000d400ff007a0c */ /* 0x000fc80003f05070 */
[----:B------:R-:W-:Y:S01]  /*8bf0*/  ISETP.NE.AND.EX P0, PT, RZ, c[0x0][0x354], PT, P0 ;  /* 0x0000d500ff007a0c */ /* 0x000fe20003f05300 */
[----:B-1----:R-:W-:Y:S02]  /*8c00*/  IMAD.MOV.U32 R6, RZ, RZ, 0x70 ;  /* 0x00000070ff067424 */ /* 0x002fe400078e00ff */
[----:B------:R-:W-:Y:S02]  /*8c10*/  @!P2 IMAD.SHL.U32 R0, R63, 0x2, RZ ;  /* 0x000000023f00a824 */ /* 0x000fe400078e00ff */
[----:B------:R-:W-:Y:S02]  /*8c20*/  IMAD R138, R252, -0x70, R6 ;  /* 0xffffff90fc8a7824 */ /* 0x000fe400078e0206 */
[----:B------:R-:W-:Y:S01]  /*8c30*/  IMAD.WIDE.U32 R248, R6, c[0x0][0x1e0], RZ ;  /* 0x0000780006f87a25 */ /* 0x000fe200078e00ff */
[----:B------:R1:W-:Y:S02]  /*8c40*/  @!P2 LDGSTS.E.BYPASS.LTC128B.128 [R0+0x9900], [R8.64], !P4 ;  /* 0x099000000800afae */ /* 0x0003e4000e101d4a */
[----:B------:R-:W-:-:S04]  /*8c50*/  IADD3 R62, R138, R228, -R46 ;  /* 0x000000e48a3e7210 */ /* 0x000fc80007ffe82e */
[C---:B------:R-:W-:Y:S02]  /*8c60*/  ISETP.GE.AND P5, PT, R62.reuse, 0x11, PT ;  /* 0x000000113e00780c */ /* 0x040fe40003fa6270 */
[--C-:B----4-:R-:W-:Y:S01]  /*8c70*/  @P3 SHF.R.S32.HI R3, RZ, 0x1f, R22.reuse ;  /* 0x0000001fff033819 */ /* 0x110fe20000011416 */
[----:B------:R-:W-:Y:S01]  /*8c80*/  @!P3 IMAD.MOV.U32 R3, RZ, RZ, R21 ;  /* 0x000000ffff03b224 */ /* 0x000fe200078e0015 */
[----:B------:R-:W-:Y:S01]  /*8c90*/  ISETP.GE.AND P2, PT, R62, 0x21, PT ;  /* 0x000000213e00780c */ /* 0x000fe20003f46270 */
[----:B------:R-:W-:Y:S02]  /*8ca0*/  @P3 IMAD.MOV.U32 R2, RZ, RZ, R22 ;  /* 0x000000ffff023224 */ /* 0x000fe400078e0016 */
[----:B------:R-:W-:Y:S01]  /*8cb0*/  @!P3 IMAD.MOV.U32 R2, RZ, RZ, R34 ;  /* 0x000000ffff02b224 */ /* 0x000fe200078e0022 */
[----:B------:R-:W-:Y:S01]  /*8cc0*/  SEL R21, R3, RZ, !P0 ;  /* 0x000000ff03157207 */ /* 0x000fe20004000000 */
[----:B------:R-:W-:Y:S01]  /*8cd0*/  IMAD R3, R6, c[0x0][0x1e4], RZ ;  /* 0x0000790006037a24 */ /* 0x000fe200078e02ff */
[----:B------:R-:W-:Y:S01]  /*8ce0*/  ISETP.GE.AND P3, PT, R60, c[0x0][0x1d4], PT ;  /* 0x000075003c007a0c */ /* 0x000fe20003f66270 */
[----:B------:R-:W-:Y:S01]  /*8cf0*/  IMAD.MOV.U32 R22, RZ, RZ, c[0x0][0x1e4] ;  /* 0x00007900ff167624 */ /* 0x000fe200078e00ff */
[----:B------:R-:W-:Y:S01]  /*8d00*/  SEL R19, R2, RZ, !P0 ;  /* 0x000000ff02137207 */ /* 0x000fe20004000000 */
[----:B------:R-:W-:-:S04]  /*8d10*/  IMAD.IADD R246, R249, 0x1, R3 ;  /* 0x00000001f9f67824 */ /* 0x000fc800078e0203 */
[----:B------:R-:W-:-:S04]  /*8d20*/  IMAD.WIDE.U32 R4, R19, c[0x0][0x1f0], R4 ;  /* 0x00007c0013047a25 */ /* 0x000fc800078e0004 */
[----:B-1----:R-:W-:Y:S01]  /*8d30*/  IMAD R0, R21, c[0x0][0x1f0], RZ ;  /* 0x00007c0015007a24 */ /* 0x002fe200078e02ff */
[----:B------:R1:W-:Y:S01]  /*8d40*/  STL.64 [R1+0x28], R4 ;  /* 0x0000280401007387 */ /* 0x0003e20000100a00 */
[----:B------:R-:W-:Y:S02]  /*8d50*/  IMAD R2, R246, R92, RZ ;  /* 0x0000005cf6027224 */ /* 0x000fe400078e02ff */
[----:B------:R-:W-:Y:S02]  /*8d60*/  IMAD R3, R19, c[0x0][0x1f4], R0 ;  /* 0x00007d0013037a24 */ /* 0x000fe400078e0200 */
[----:B------:R-:W-:Y:S02]  /*8d70*/  @!P6 IMAD.SHL.U32 R0, R63, 0x2, RZ ;  /* 0x000000023f00e824 */ /* 0x000fe400078e00ff */
[----:B------:R-:W-:Y:S02]  /*8d80*/  IMAD.IADD R251, R5, 0x1, R3 ;  /* 0x0000000105fb7824 */ /* 0x000fe400078e0203 */
[----:B------:R-:W-:Y:S01]  /*8d90*/  IMAD.MOV.U32 R250, RZ, RZ, R4 ;  /* 0x000000fffffa7224 */ /* 0x000fe200078e0004 */
[----:B------:R2:W-:Y:S01]  /*8da0*/  @!P6 LDGSTS.E.BYPASS.LTC128B.128 [R0+0xa100], [R10.64], !P4 ;  /* 0x0a1000000a00efae */ /* 0x0005e2000e101d4a */
[----:B------:R-:W-:Y:S01]  /*8db0*/  IMAD.WIDE.U32 R8, R247, 0x20, RZ ;  /* 0x00000020f7087825 */ /* 0x000fe200078e00ff */
[----:B------:R-:W-:-:S02]  /*8dc0*/  ISETP.GE.AND P6, PT, R62, 0x1, PT ;  /* 0x000000013e00780c */ /* 0x000fc40003fc6270 */
[----:B------:R3:W-:Y:S01]  /*8dd0*/  STL.64 [R1+0x20], R250 ;  /* 0x000020fa01007387 */ /* 0x0007e20000100a00 */
[----:B-1----:R-:W-:-:S05]  /*8de0*/  @!P1 IMAD.SHL.U32 R4, R63, 0x2, RZ ;  /* 0x000000023f049824 */ /* 0x002fca00078e00ff */
[----:B------:R1:W-:Y:S04]  /*8df0*/  @!P1 LDGSTS.E.BYPASS.LTC128B.128 [R4+0xa900], [R12.64], !P4 ;  /* 0x0a9000000c049fae */ /* 0x0003e8000e101d4a */
[----:B------:R-:W0:Y:S01]  /*8e00*/  LDGDEPBAR ;  /* 0x00000000000079af */ /* 0x000e220000000000 */
[-C--:B--2---:R-:W-:Y:S02]  /*8e10*/  IMAD R0, R93, R248.reuse, R2 ;  /* 0x000000f85d007224 */ /* 0x084fe400078e0202 */
[----:B------:R-:W-:-:S04]  /*8e20*/  IMAD.WIDE.U32 R2, R92, R248, R250 ;  /* 0x000000f85c027225 */ /* 0x000fc800078e00fa */
[----:B------:R-:W-:Y:S01]  /*8e30*/  IMAD.IADD R3, R3, 0x1, R0 ;  /* 0x0000000103037824 */ /* 0x000fe200078e0200 */
[----:B------:R-:W-:Y:S01]  /*8e40*/  BAR.SYNC.DEFER_BLOCKING 0x0 ;  /* 0x0000000000007b1d */ /* 0x000fe20000010000 */
[----:B------:R-:W-:Y:S01]  /*8e50*/  @P5 LEA R5, P0, R247, R2, 0x4 ;  /* 0x00000002f7055211 */ /* 0x000fe200078020ff */
[----:B------:R-:W-:Y:S01]  /*8e60*/  IMAD.SHL.U32 R10, R22, 0x20, RZ ;  /* 0x00000020160a7824 */ /* 0x000fe200078e00ff */
[----:B------:R-:W-:Y:S01]  /*8e70*/  @P2 IADD3 R0, P1, R2, R8, RZ ;  /* 0x0000000802002210 */ /* 0x000fe20007f3e0ff */
[----:B------:R-:W-:Y:S01]  /*8e80*/  @P6 IMAD.SHL.U32 R8, R63, 0x2, RZ ;  /* 0x000000023f086824 */ /* 0x000fe200078e00ff */
[----:B------:R-:W-:Y:S02]  /*8e90*/  @P5 LEA.HI.X R7, R247, R3, R22, 0x4, P0 ;  /* 0x00000003f7075211 */ /* 0x000fe400000f2416 */
[----:B------:R-:W-:Y:S02]  /*8ea0*/  @P5 LEA R6, P0, R5, c[0x0][0x1c8], 0x1 ;  /* 0x0000720005065a11 */ /* 0x000fe400078008ff */
[----:B------:R-:W-:-:S02]  /*8eb0*/  ISETP.GE.AND P2, PT, R62, 0x31, PT ;  /* 0x000000313e00780c */ /* 0x000fc40003f46270 */
[----:B------:R-:W-:Y:S02]  /*8ec0*/  @P5 LEA.HI.X R7, R5, c[0x0][0x1cc], R7, 0x1, P0 ;  /* 0x0000730005075a11 */ /* 0x000fe400000f0c07 */
[----:B------:R-:W-:Y:S02]  /*8ed0*/  ISETP.GE.AND P0, PT, R62, 0x21, PT ;  /* 0x000000213e00780c */ /* 0x000fe40003f06270 */
[----:B-1----:R-:W-:-:S04]  /*8ee0*/  @P6 LEA R4, P4, R2, c[0x0][0x1c8], 0x1 ;  /* 0x0000720002046a11 */ /* 0x002fc800078808ff */
[----:B------:R-:W-:Y:S02]  /*8ef0*/  @P6 LEA.HI.X R5, R2, c[0x0][0x1cc], R3, 0x1, P4 ;  /* 0x0000730002056a11 */ /* 0x000fe400020f0c03 */
[----:B------:R-:W-:-:S03]  /*8f00*/  ISETP.GE.AND P4, PT, R62, 0x41, PT ;  /* 0x000000413e00780c */ /* 0x000fc60003f86270 */
[----:B------:R-:W-:Y:S01]  /*8f10*/  @!PT LDS RZ, [RZ] ;  /* 0x00000000fffff984 */ /* 0x000fe20000000800 */
[----:B------:R-:W-:Y:S01]  /*8f20*/  @!PT LDS RZ, [RZ] ;  /* 0x00000000fffff984 */ /* 0x000fe20000000800 */
[----:B------:R-:W-:Y:S01]  /*8f30*/  @!PT LDS RZ, [RZ] ;  /* 0x00000000fffff984 */ /* 0x000fe20000000800 */
[----:B------:R1:W-:Y:S01]  /*8f40*/  @P6 LDGSTS.E.BYPASS.LTC128B.128 [R8+0x3900], [R4.64], !P3 ;  /* 0x0390000004086fae */ /* 0x0003e2000d901d4a */
[----:B------:R-:W-:Y:S02]  /*8f50*/  ISETP.GE.AND P6, PT, R62, 0x21, PT ;  /* 0x000000213e00780c */ /* 0x000fe40003fc6270 */
[----:B------:R-:W-:Y:S01]  /*8f60*/  @P0 IADD3.X R9, R3, R9, R10, P1, !PT ;  /* 0x0000000903090210 */ /* 0x000fe20000ffe40a */
[----:B------:R-:W-:Y:S01]  /*8f70*/  IMAD.WIDE.U32 R10, R18, c[0x0][0x208], R60 ;  /* 0x00008200120a7a25 */ /* 0x000fe200078e003c */
[----:B------:R-:W-:-:S13]  /*8f80*/  ISETP.GE.AND P1, PT, R62, 0x21, PT ;  /* 0x000000213e00780c */ /* 0x000fda0003f26270 */
[----:B------:R-:W-:-:S04]  /*8f90*/  @P1 LEA R16, P0, R0, c[0x0][0x1c8], 0x1 ;  /* 0x0000720000101a11 */ /* 0x000fc800078008ff */
[----:B------:R-:W-:Y:S01]  /*8fa0*/  @P1 LEA.HI.X R17, R0, c[0x0][0x1cc], R9, 0x1, P0 ;  /* 0x0000730000111a11 */ /* 0x000fe200000f0c09 */
[----:B------:R-:W-:Y:S01]  /*8fb0*/  @P5 IMAD.SHL.U32 R0, R63, 0x2, RZ ;  /* 0x000000023f005824 */ /* 0x000fe200078e00ff */
[C---:B------:R-:W-:Y:S02]  /*8fc0*/  ISETP.GE.AND P1, PT, R62.reuse, 0x51, PT ;  /* 0x000000513e00780c */ /* 0x040fe40003f26270 */
[----:B------:R-:W-:Y:S01]  /*8fd0*/  ISETP.GE.AND P0, PT, R62, 0x61, PT ;  /* 0x000000613e00780c */ /* 0x000fe20003f06270 */
[----:B-1----:R-:W-:Y:S01]  /*8fe0*/  @P2 IMAD R8, R22, 0x30, RZ ;  /* 0x0000003016082824 */ /* 0x002fe200078e02ff */
[----:B------:R1:W-:Y:S01]  /*8ff0*/  @P5 LDGSTS.E.BYPASS.LTC128B.128 [R0+0x4100], [R6.64], !P3 ;  /* 0x0410000006005fae */ /* 0x0003e2000d901d4a */
[----:B------:R-:W-:-:S04]  /*9000*/  @P2 IMAD.WIDE.U32 R4, R247, 0x30, R2 ;  /* 0x00000030f7042825 */ /* 0x000fc800078e0002 */
[----:B------:R-:W-:Y:S01]  /*9010*/  @P2 IMAD.IADD R5, R5, 0x1, R8 ;  /* 0x0000000105052824 */ /* 0x000fe200078e0208 */
[----:B------:R-:W-:-:S03]  /*9020*/  @P2 LEA R14, P5, R4, c[0x0][0x1c8], 0x1 ;  /* 0x00007200040e2a11 */ /* 0x000fc600078a08ff */
[----:B------:R-:W-:Y:S01]  /*9030*/  @P1 IMAD R8, R22, 0x50, RZ ;  /* 0x0000005016081824 */ /* 0x000fe200078e02ff */
[----:B------:R-:W-:Y:S02]  /*9040*/  @P2 LEA.HI.X R15, R4, c[0x0][0x1cc], R5, 0x1, P5 ;  /* 0x00007300040f2a11 */ /* 0x000fe400028f0c05 */
[C---:B------:R-:W-:Y:S01]  /*9050*/  @P4 LEA R4, P5, R247.reuse, R2, 0x6 ;  /* 0x00000002f7044211 */ /* 0x040fe200078a30ff */
[----:B-1----:R-:W-:Y:S02]  /*9060*/  IMAD R0, R20, c[0x0][0x208], RZ ;  /* 0x0000820014007a24 */ /* 0x002fe400078e02ff */
[----:B------:R-:W-:-:S04]  /*9070*/  @P1 IMAD.WIDE.U32 R6, R247, 0x50, R2 ;  /* 0x00000050f7061825 */ /* 0x000fc800078e0002 */
[----:B------:R-:W-:Y:S01]  /*9080*/  IMAD R9, R18, c[0x0][0x20c], R0 ;  /* 0x0000830012097a24 */ /* 0x000fe200078e0200 */
[----:B------:R-:W-:Y:S01]  /*9090*/  @P4 LEA.HI.X R0, R247, R3, R22, 0x6, P5 ;  /* 0x00000003f7004211 */ /* 0x000fe200028f3416 */
[----:B------:R-:W-:Y:S01]  /*90a0*/  @P0 IMAD R18, R22, 0x60, RZ ;  /* 0x0000006016120824 */ /* 0x000fe200078e02ff */
[----:B------:R-:W-:-:S04]  /*90b0*/  @P4 LEA R12, P5, R4, c[0x0][0x1c8], 0x1 ;  /* 0x00007200040c4a11 */ /* 0x000fc800078a08ff */
[----:B------:R-:W-:Y:S01]  /*90c0*/  @P4 LEA.HI.X R13, R4, c[0x0][0x1cc], R0, 0x1, P5 ;  /* 0x00007300040d4a11 */ /* 0x000fe200028f0c00 */
[----:B------:R-:W-:Y:S01]  /*90d0*/  @P1 IMAD.IADD R0, R7, 0x1, R8 ;  /* 0x0000000107001824 */ /* 0x000fe200078e0208 */
[----:B------:R-:W-:Y:S01]  /*90e0*/  @P1 LEA R8, P5, R6, c[0x0][0x1c8], 0x1 ;  /* 0x0000720006081a11 */ /* 0x000fe200078a08ff */
[----:B------:R-:W-:-:S04]  /*90f0*/  @P0 IMAD.WIDE.U32 R4, R247, 0x60, R2 ;  /* 0x00000060f7040825 */ /* 0x000fc800078e0002 */
[----:B------:R-:W-:Y:S01]  /*9100*/  IMAD.IADD R3, R11, 0x1, R9 ;  /* 0x000000010b037824 */ /* 0x000fe200078e0209 */
[----:B------:R-:W-:Y:S01]  /*9110*/  @P1 LEA.HI.X R9, R6, c[0x0][0x1cc], R0, 0x1, P5 ;  /* 0x0000730006091a11 */ /* 0x000fe200028f0c00 */
[----:B------:R-:W-:Y:S01]  /*9120*/  @P0 IMAD.IADD R0, R18, 0x1, R5 ;  /* 0x0000000112000824 */ /* 0x000fe200078e0205 */
[C---:B------:R-:W-:Y:S01]  /*9130*/  @P0 LEA R6, P5, R4.reuse, c[0x0][0x1c8], 0x1 ;  /* 0x0000720004060a11 */ /* 0x040fe200078a08ff */
[----:B------:R-:W-:Y:S02]  /*9140*/  IMAD.MOV.U32 R2, RZ, RZ, R10 ;  /* 0x000000ffff027224 */ /* 0x000fe400078e000a */
[C---:B------:R-:W-:Y:S01]  /*9150*/  @P6 IMAD.SHL.U32 R10, R63.reuse, 0x2, RZ ;  /* 0x000000023f0a6824 */ /* 0x040fe200078e00ff */
[----:B------:R-:W-:Y:S01]  /*9160*/  @P0 LEA.HI.X R7, R4, c[0x0][0x1cc], R0, 0x1, P5 ;  /* 0x0000730004070a11 */ /* 0x000fe200028f0c00 */
[----:B------:R-:W-:Y:S01]  /*9170*/  @P2 IMAD.SHL.U32 R5, R63, 0x2, RZ ;  /* 0x000000023f052824 */ /* 0x000fe200078e00ff */
[----:B------:R-:W-:Y:S01]  /*9180*/  LOP3.LUT R0, R49, 0xfffffff0, RZ, 0xc0, !PT ;  /* 0xfffffff031007812 */ /* 0x000fe200078ec0ff */
[----:B------:R-:W-:Y:S01]  /*9190*/  @P4 IMAD.SHL.U32 R4, R63, 0x2, RZ ;  /* 0x000000023f044824 */ /* 0x000fe200078e00ff */
[----:B------:R1:W-:Y:S01]  /*91a0*/  @P6 LDGSTS.E.BYPASS.LTC128B.128 [R10+0x4900], [R16.64], !P3 ;  /* 0x04900000100a6fae */ /* 0x0003e2000d901d4a */
[----:B------:R-:W-:-:S02]  /*91b0*/  IMAD R11, R217, c[0x0][0x210], RZ ;  /* 0x00008400d90b7a24 */ /* 0x000fc400078e02ff */
[----:B------:R-:W-:Y:S01]  /*91c0*/  IMAD.IADD R0, R231, 0x1, -R0 ;  /* 0x00000001e7007824 */ /* 0x000fe200078e0a00 */
[----:B------:R2:W-:Y:S01]  /*91d0*/  @P2 LDGSTS.E.BYPASS.LTC128B.128 [R5+0x5100], [R14.64], !P3 ;  /* 0x051000000e052fae */ /* 0x0005e2000d901d4a */
[C---:B------:R-:W-:Y:S02]  /*91e0*/  IMAD R11, R26.reuse, c[0x0][0x214], R11 ;  /* 0x000085001a0b7a24 */ /* 0x040fe400078e020b */
[----:B------:R-:W-:Y:S01]  /*91f0*/  IMAD.WIDE.U32 R2, R26, c[0x0][0x210], R2 ;  /* 0x000084001a027a25 */ /* 0x000fe200078e0002 */
[----:B------:R4:W-:Y:S03]  /*9200*/  @P4 LDGSTS.E.BYPASS.LTC128B.128 [R4+0x5900], [R12.64], !P3 ;  /* 0x059000000c044fae */ /* 0x0009e6000d901d4a */
[----:B------:R-:W-:-:S04]  /*9210*/  IMAD.IADD R3, R11, 0x1, R3 ;  /* 0x000000010b037824 */ /* 0x000fc800078e0203 */
[----:B------:R-:W-:-:S04]  /*9220*/  IMAD.WIDE.U32 R180, R19, c[0x0][0x218], R2 ;  /* 0x0000860013b47a25 */ /* 0x000fc800078e0002 */
[----:B------:R-:W-:Y:S01]  /*9230*/  IMAD.MOV.U32 R3, RZ, RZ, 0x10 ;  /* 0x00000010ff037424 */ /* 0x000fe200078e00ff */
[----:B------:R3:W-:Y:S01]  /*9240*/  STL.64 [R1+0x40], R180 ;  /* 0x000040b401007387 */ /* 0x0007e20000100a00 */
[C---:B-1----:R-:W-:Y:S01]  /*9250*/  @P0 IMAD.SHL.U32 R10, R63.reuse, 0x2, RZ ;  /* 0x000000023f0a0824 */ /* 0x042fe200078e00ff */
[----:B--2---:R-:W-:Y:S01]  /*9260*/  SHF.R.S32.HI R5, RZ, 0x1f, R0 ;  /* 0x0000001fff057819 */ /* 0x004fe20000011400 */
[----:B----4-:R-:W-:-:S03]  /*9270*/  @P1 IMAD.SHL.U32 R4, R63, 0x2, RZ ;  /* 0x000000023f041824 */ /* 0x010fc600078e00ff */
[----:B------:R-:W-:-:S04]  /*9280*/  LEA.HI R48, R5, R0, RZ, 0x3 ;  /* 0x0000000005307211 */ /* 0x000fc800078f18ff */
[----:B------:R-:W-:Y:S01]  /*9290*/  LOP3.LUT R5, R48, 0xfffffff8, RZ, 0xc0, !PT ;  /* 0xfffffff830057812 */ /* 0x000fe200078ec0ff */
[----:B------:R1:W-:Y:S04]  /*92a0*/  @P1 LDGSTS.E.BYPASS.LTC128B.128 [R4+0x6100], [R8.64], !P3 ;  /* 0x0610000008041fae */ /* 0x0003e8000d901d4a */
[----:B------:R-:W-:Y:S01]  /*92b0*/  IMAD.IADD R47, R0, 0x1, -R5 ;  /* 0x00000001002f7824 */ /* 0x000fe200078e0a05 */
[----:B------:R3:W-:Y:S01]  /*92c0*/  @P0 LDGSTS.E.BYPASS.LTC128B.128 [R10+0x6900], [R6.64], !P3 ;  /* 0x06900000060a0fae */ /* 0x0007e2000d901d4a */
[----:B------:R-:W-:-:S03]  /*92d0*/  ISETP.LT.AND P0, PT, RZ, c[0x0][0x27c], PT ;  /* 0x00009f00ff007a0c */ /* 0x000fc60003f01270 */
[----:B------:R-:W0:Y:S01]  /*92e0*/  LDGDEPBAR ;  /* 0x00000000000079af */ /* 0x000e220000000000 */
[----:B------:R-:W-:-:S05]  /*92f0*/  R2P PR, R47, 0x6 ;  /* 0x000000062f007804 */ /* 0x000fca0000000000 */
[----:B------:R-:W-:Y:S01]  /*9300*/  SEL R3, R3, 0xfffffff0, !P1 ;  /* 0xfffffff003037807 */ /* 0x000fe20004800000 */
[----:B-1----:R-:W-:-:S04]  /*9310*/  IMAD R4, R21, c[0x0][0x218], RZ ;  /* 0x0000860015047a24 */ /* 0x002fc800078e02ff */
[----:B------:R-:W-:Y:S02]  /*9320*/  IMAD R0, R19, c[0x0][0x21c], R4 ;  /* 0x0000870013007a24 */ /* 0x000fe400078e0204 */
[----:B------:R-:W-:Y:S02]  /*9330*/  IMAD.MOV.U32 R4, RZ, RZ, 0x20 ;  /* 0x00000020ff047424 */ /* 0x000fe400078e00ff */
[----:B------:R-:W-:-:S03]  /*9340*/  IMAD.IADD R53, R181, 0x1, R0 ;  /* 0x00000001b5357824 */ /* 0x000fc600078e0200 */
[----:B------:R-:W-:Y:S02]  /*9350*/  SEL R4, R4, 0xffffffe0, !P2 ;  /* 0xffffffe004047807 */ /* 0x000fe40005000000 */
[----:B------:R3:W-:Y:S01]  /*9360*/  STL [R1+0x3c], R53 ;  /* 0x00003c3501007387 */ /* 0x0007e20000100800 */
[----:B------:R-:W-:Y:S05]  /*9370*/  @P0 BRA `(.L_x_100) ;  /* 0x0000002000000947 */ /* 0x000fea0003800000 */
[----:B------:R-:W-:-:S04]  /*9380*/  DEPBAR.LE SB0, 0x1 ;  /* 0x000080400000791a */ /* 0x000fc80000000000 */
[----:B------:R-:W-:Y:S05]  /*9390*/  BRA `(.L_x_101) ;  /* 0x000035c000007947 */ /* 0x000fea0003800000 */
.L_x_100:
[----:B-----5:R-:W-:Y:S01]  /*93a0*/  SHF.R.S32.HI R0, RZ, 0x1f, R171 ;  /* 0x0000001fff007819 */ /* 0x020fe200000114ab */
[----:B------:R-:W-:Y:S01]  /*93b0*/  ULDC.U8 UR4, c[0x0][0x298] ;  /* 0x0000a60000047ab9 */ /* 0x000fe20000000000 */
[----:B---3--:R-:W-:Y:S01]  /*93c0*/  LEA.HI R10, R25, R231, RZ, 0x2 ;  /* 0x000000e7190a7211 */ /* 0x008fe200078f10ff */
[C---:B------:R-:W-:Y:S01]  /*93d0*/  IMAD.WIDE.U32 R6, R171.reuse, c[0x0][0x290], RZ ;  /* 0x0000a400ab067a25 */ /* 0x040fe200078e00ff */
[----:B------:R-:W-:Y:S01]  /*93e0*/  ISETP.NE.AND P2, PT, RZ, UR4, PT ;  /* 0x00000004ff007c0c */ /* 0x000fe2000bf45270 */
[----:B------:R-:W-:Y:S01]  /*93f0*/  BSSY B2, `(.L_x_101) ;  /* 0x0000356000027945 */ /* 0x000fe20003800000 */
[----:B------:R-:W-:Y:S01]  /*9400*/  SHF.R.S32.HI R39, RZ, 0x2, R10 ;  /* 0x00000002ff277819 */ /* 0x000fe2000001140a */
[----:B------:R-:W-:Y:S01]  /*9410*/  IMAD R2, R0, c[0x0][0x280], RZ ;  /* 0x0000a00000027a24 */ /* 0x000fe200078e02ff */
[----:B------:R-:W-:Y:S01]  /*9420*/  LEA R16, P0, R6, c[0x0][0x288], 0x1 ;  /* 0x0000a20006107a11 */ /* 0x000fe200078008ff */
[----:B------:R-:W-:Y:S02]  /*9430*/  IMAD R0, R0, c[0x0][0x290], RZ ;  /* 0x0000a40000007a24 */ /* 0x000fe400078e02ff */
[----:B------:R-:W-:-:S02]  /*9440*/  IMAD R5, R171, c[0x0][0x284], R2 ;  /* 0x0000a100ab057a24 */ /* 0x000fc400078e0202 */
[C---:B------:R-:W-:Y:S01]  /*9450*/  IMAD R2, R171.reuse, c[0x0][0x294], R0 ;  /* 0x0000a500ab027a24 */ /* 0x040fe200078e0200 */
[----:B------:R-:W-:Y:S01]  /*9460*/  LOP3.LUT R0, R10, 0xfffffffc, RZ, 0xc0, !PT ;  /* 0xfffffffc0a007812 */ /* 0x000fe200078ec0ff */
[----:B------:R-:W-:-:S03]  /*9470*/  IMAD.WIDE.U32 R8, R171, c[0x0][0x280], RZ ;  /* 0x0000a000ab087a25 */ /* 0x000fc600078e00ff */
[----:B------:R-:W-:Y:S01]  /*9480*/  IADD3 R0, -R0, R231, RZ ;  /* 0x000000e700007210 */ /* 0x000fe20007ffe1ff */
[----:B------:R-:W-:Y:S01]  /*9490*/  IMAD.IADD R2, R2, 0x1, R7 ;  /* 0x0000000102027824 */ /* 0x000fe200078e0207 */
[----:B------:R-:W-:Y:S01]  /*94a0*/  LEA R18, P1, R8, c[0x0][0x270], 0x1 ;  /* 0x00009c0008127a11 */ /* 0x000fe200078208ff */
[----:B------:R-:W-:Y:S01]  /*94b0*/  IMAD.IADD R5, R5, 0x1, R9 ;  /* 0x0000000105057824 */ /* 0x000fe200078e0209 */
[----:B------:R-:W-:Y:S02]  /*94c0*/  SHF.L.U32 R25, R0, 0x3, RZ ;  /* 0x0000000300197819 */ /* 0x000fe400000006ff */
[----:B------:R-:W-:Y:S01]  /*94d0*/  LEA.HI.X R17, R6, c[0x0][0x28c], R2, 0x1, P0 ;  /* 0x0000a30006117a11 */ /* 0x000fe200000f0c02 */
[----:B------:R-:W-:Y:S01]  /*94e0*/  IMAD R2, R213, 0x80, R39 ;  /* 0x00000080d5027824 */ /* 0x000fe200078e0227 */
[----:B------:R-:W-:Y:S01]  /*94f0*/  LEA.HI.X R19, R8, c[0x0][0x274], R5, 0x1, P1 ;  /* 0x00009d0008137a11 */ /* 0x000fe200008f0c05 */
[----:B------:R-:W-:Y:S05]  /*9500*/  @!P2 BRA `(.L_x_102) ;  /* 0x00001a200000a947 */ /* 0x000fea0003800000 */
[----:B------:R-:W-:Y:S01]  /*9510*/  ISETP.GE.AND P0, PT, R2, R23, PT ;  /* 0x000000170200720c */ /* 0x000fe20003f06270 */
[----:B------:R-:W-:Y:S01]  /*9520*/  BSSY B0, `(.L_x_103) ;  /* 0x0000017000007945 */ /* 0x000fe20003800000 */
[----:B------:R-:W-:Y:S01]  /*9530*/  SHF.L.U32 R24, R0, 0x2, RZ ;  /* 0x0000000200187819 */ /* 0x000fe200000006ff */
[----:B------:R-:W-:Y:S01]  /*9540*/  CS2R R8, SRZ ;  /* 0x0000000000087805 */ /* 0x000fe2000001ff00 */
[----:B------:R-:W-:Y:S01]  /*9550*/  CS2R R12, SRZ ;  /* 0x00000000000c7805 */ /* 0x000fe2000001ff00 */
[----:B------:R-:W-:Y:S01]  /*9560*/  CS2R R6, SRZ ;  /* 0x0000000000067805 */ /* 0x000fe2000001ff00 */
[----:B------:R-:W-:-:S07]  /*9570*/  CS2R R10, SRZ ;  /* 0x00000000000a7805 */ /* 0x000fce000001ff00 */
[----:B------:R-:W-:Y:S05]  /*9580*/  @P0 BRA `(.L_x_104) ;  /* 0x0000010000000947 */ /* 0x000fea0003800000 */
[C---:B------:R-:W-:Y:S01]  /*9590*/  IADD3 R2, R24.reuse, 0x10, RZ ;  /* 0x0000001018027810 */ /* 0x040fe20007ffe0ff */
[----:B------:R-:W-:Y:S01]  /*95a0*/  CS2R R8, SRZ ;  /* 0x0000000000087805 */ /* 0x000fe2000001ff00 */
[----:B------:R-:W-:Y:S01]  /*95b0*/  ISETP.GE.AND P1, PT, R24, c[0x0][0x27c], PT ;  /* 0x00009f0018007a0c */ /* 0x000fe20003f26270 */
[----:B------:R-:W-:Y:S01]  /*95c0*/  CS2R R6, SRZ ;  /* 0x0000000000067805 */ /* 0x000fe2000001ff00 */
[----:B------:R-:W-:-:S11]  /*95d0*/  ISETP.GE.AND P0, PT, R2, c[0x0][0x27c], PT ;  /* 0x00009f0002007a0c */ /* 0x000fd60003f06270 */
[----:B------:R-:W-:Y:S02]  /*95e0*/  @!P1 IMAD.WIDE R20, R24, 0x2, R18 ;  /* 0x0000000218149825 */ /* 0x000fe400078e0212 */
[----:B------:R-:W-:-:S03]  /*95f0*/  @!P0 SHF.R.S32.HI R0, RZ, 0x1f, R2 ;  /* 0x0000001fff008819 */ /* 0x000fc60000011402 */
[----:B------:R1:W5:Y:S01]  /*9600*/  @!P1 LD.E.64 R12, [R20.64] ;  /* 0x0000000a140c9980 */ /* 0x000362000c101b00 */
[----:B------:R-:W-:-:S04]  /*9610*/  @!P0 LEA.HI R0, R0, R2, RZ, 0x2 ;  /* 0x0000000200008211 */ /* 0x000fc800078f10ff */
[----:B------:R-:W-:-:S05]  /*9620*/  @!P0 LOP3.LUT R0, R0, 0xfffffffc, RZ, 0xc0, !PT ;  /* 0xfffffffc00008812 */ /* 0x000fca00078ec0ff */
[----:B------:R-:W-:-:S04]  /*9630*/  @!P0 IMAD.WIDE R14, R0, 0x2, R16 ;  /* 0x00000002000e8825 */ /* 0x000fc800078e0210 */
[----:B------:R-:W-:Y:S01]  /*9640*/  @!P0 IMAD.WIDE R18, R0, 0x2, R18 ;  /* 0x0000000200128825 */ /* 0x000fe200078e0212 */
[----:B------:R1:W5:Y:S03]  /*9650*/  @!P0 LD.E.64 R6, [R14.64] ;  /* 0x0000000a0e068980 */ /* 0x000366000c101b00 */
[----:B------:R-:W-:Y:S01]  /*9660*/  @!P1 IMAD.WIDE R16, R24, 0x2, R16 ;  /* 0x0000000218109825 */ /* 0x000fe200078e0210 */
[----:B------:R1:W5:Y:S04]  /*9670*/  @!P0 LD.E.64 R8, [R18.64] ;  /* 0x0000000a12088980 */ /* 0x000368000c101b00 */
[----:B------:R1:W5:Y:S02]  /*9680*/  @!P1 LD.E.64 R10, [R16.64] ;  /* 0x0000000a100a9980 */ /* 0x000364000c101b00 */
.L_x_104:
[----:B------:R-:W-:Y:S05]  /*9690*/  BSYNC B0 ;  /* 0x0000000000007941 */ /* 0x000fea0003800000 */
.L_x_103:
[----:B------:R-:W-:Y:S01]  /*96a0*/  SHF.R.S32.HI R5, RZ, 0x1f, R39 ;  /* 0x0000001fff057819 */ /* 0x000fe20000011427 */
[----:B-----5:R-:W-:Y:S01]  /*96b0*/  IMAD.MOV.U32 R22, RZ, RZ, R12 ;  /* 0x000000ffff167224 */ /* 0x020fe200078e000c */
[--C-:B-1----:R-:W-:Y:S01]  /*96c0*/  SHF.R.U64 R21, R12, 0x10, R13.reuse ;  /* 0x000000100c157819 */ /* 0x102fe2000000120d */
[----:B------:R-:W-:Y:S01]  /*96d0*/  IMAD.MOV.U32 R14, RZ, RZ, R10 ;  /* 0x000000ffff0e7224 */ /* 0x000fe200078e000a */
[----:B------:R-:W-:Y:S01]  /*96e0*/  LEA.HI R5, R5, R39, RZ, 0x3 ;  /* 0x0000002705057211 */ /* 0x000fe200078f18ff */
[----:B------:R-:W-:Y:S01]  /*96f0*/  IMAD.MOV.U32 R20, RZ, RZ, R13 ;  /* 0x000000ffff147224 */ /* 0x000fe200078e000d */
[----:B------:R-:W-:Y:S01]  /*9700*/  SHF.R.U64 R12, R10, 0x10, R11 ;  /* 0x000000100a0c7819 */ /* 0x000fe2000000120b */
[----:B------:R-:W-:Y:S01]  /*9710*/  IMAD R10, R213, -0x80, R23 ;  /* 0xffffff80d50a7824 */ /* 0x000fe200078e0217 */
[----:B------:R-:W-:Y:S01]  /*9720*/  LOP3.LUT R5, R5, 0xfffffff8, RZ, 0xc0, !PT ;  /* 0xfffffff805057812 */ /* 0x000fe200078ec0ff */
[----:B------:R-:W-:Y:S01]  /*9730*/  IMAD.MOV.U32 R19, RZ, RZ, R8 ;  /* 0x000000ffff137224 */ /* 0x000fe200078e0008 */
[----:B------:R-:W-:Y:S01]  /*9740*/  SHF.R.U32.HI R16, RZ, 0x10, R13 ;  /* 0x00000010ff107819 */ /* 0x000fe2000001160d */
[----:B------:R-:W-:Y:S01]  /*9750*/  IMAD.MOV.U32 R18, RZ, RZ, R9 ;  /* 0x000000ffff127224 */ /* 0x000fe200078e0009 */
[----:B------:R-:W-:Y:S01]  /*9760*/  IMNMX R30, R10, 0x80, PT ;  /* 0x000000800a1e7817 */ /* 0x000fe20003800200 */
[C---:B------:R-:W-:Y:S01]  /*9770*/  IMAD.IADD R5, R39.reuse, 0x1, -R5 ;  /* 0x0000000127057824 */ /* 0x040fe200078e0a05 */
[----:B------:R-:W-:Y:S01]  /*9780*/  SHF.R.U64 R17, R8, 0x10, R9 ;  /* 0x0000001008117819 */ /* 0x000fe20000001209 */
[----:B------:R-:W-:Y:S01]  /*9790*/  IMAD.MOV.U32 R13, RZ, RZ, R11 ;  /* 0x000000ffff0d7224 */ /* 0x000fe200078e000b */
[----:B------:R-:W-:Y:S01]  /*97a0*/  ISETP.GE.AND P0, PT, R39, R30, PT ;  /* 0x0000001e2700720c */ /* 0x000fe20003f06270 */
[C---:B------:R-:W-:Y:S01]  /*97b0*/  IMAD.SHL.U32 R0, R5.reuse, 0x40, RZ ;  /* 0x0000004005007824 */ /* 0x040fe200078e00ff */
[----:B------:R-:W-:Y:S01]  /*97c0*/  LOP3.LUT P1, RZ, R5, 0x4, RZ, 0xc0, !PT ;  /* 0x0000000405ff7812 */ /* 0x000fe2000782c0ff */
[----:B------:R-:W-:Y:S01]  /*97d0*/  IMAD.MOV.U32 R8, RZ, RZ, R7 ;  /* 0x000000ffff087224 */ /* 0x000fe200078e0007 */
[----:B------:R-:W-:Y:S01]  /*97e0*/  SHF.R.U32.HI R15, RZ, 0x10, R9 ;  /* 0x00000010ff0f7819 */ /* 0x000fe20000011609 */
[----:B------:R-:W-:Y:S01]  /*97f0*/  IMAD.MOV.U32 R9, RZ, RZ, R6 ;  /* 0x000000ffff097224 */ /* 0x000fe200078e0006 */
[----:B------:R-:W-:Y:S01]  /*9800*/  LOP3.LUT R0, R0, 0x1c0, RZ, 0xc0, !PT ;  /* 0x000001c000007812 */ /* 0x000fe200078ec0ff */
[----:B------:R-:W-:-:S04]  /*9810*/  DEPBAR.LE SB0, 0x1 ;  /* 0x000080400000791a */ /* 0x000fc80000000000 */
[----:B------:R-:W-:Y:S01]  /*9820*/  LOP3.LUT R2, R0, 0x18, R25, 0xf8, !PT ;  /* 0x0000001800027812 */ /* 0x000fe200078ef819 */
[----:B------:R-:W-:Y:S01]  /*9830*/  BSSY B1, `(.L_x_105) ;  /* 0x0000068000017945 */ /* 0x000fe20003800000 */
[----:B------:R-:W-:Y:S02]  /*9840*/  SHF.R.U32.HI R0, RZ, 0x3, R0 ;  /* 0x00000003ff007819 */ /* 0x000fe40000011600 */
[----:B------:R-:W-:Y:S02]  /*9850*/  SHF.R.U32.HI R11, RZ, 0x10, R11 ;  /* 0x00000010ff0b7819 */ /* 0x000fe4000001160b */
[----:B------:R-:W-:Y:S02]  /*9860*/  LOP3.LUT R0, R2, R0, RZ, 0x3c, !PT ;  /* 0x0000000002007212 */ /* 0x000fe400078e3cff */
[--C-:B------:R-:W-:Y:S02]  /*9870*/  SHF.R.U64 R6, R6, 0x10, R7.reuse ;  /* 0x0000001006067819 */ /* 0x100fe40000001207 */
[----:B------:R-:W-:Y:S01]  /*9880*/  SHF.R.U32.HI R5, RZ, 0x10, R7 ;  /* 0x00000010ff057819 */ /* 0x000fe20000011607 */
[----:B------:R-:W-:Y:S01]  /*9890*/  IMAD R0, R50, 0x200, R0 ;  /* 0x0000020032007824 */ /* 0x000fe200078e0200 */
[----:B------:R-:W-:-:S02]  /*98a0*/  PRMT R21, R22, 0x5410, R21 ;  /* 0x0000541016157816 */ /* 0x000fc40000000015 */
[----:B------:R-:W-:Y:S02]  /*98b0*/  PRMT R22, R20, 0x5410, R16 ;  /* 0x0000541014167816 */ /* 0x000fe40000000010 */
[C---:B------:R-:W-:Y:S02]  /*98c0*/  IADD3 R2, R0.reuse, 0x20, RZ ;  /* 0x0000002000027810 */ /* 0x040fe40007ffe0ff */
[----:B------:R-:W-:Y:S02]  /*98d0*/  @P1 IADD3 R2, R0, -0x20, RZ ;  /* 0xffffffe000021810 */ /* 0x000fe40007ffe0ff */
[----:B------:R-:W-:Y:S02]  /*98e0*/  PRMT R25, R19, 0x5410, R17 ;  /* 0x0000541013197816 */ /* 0x000fe40000000011 */
[----:B------:R-:W-:Y:S02]  /*98f0*/  PRMT R28, R18, 0x5410, R15 ;  /* 0x00005410121c7816 */ /* 0x000fe4000000000f */
[----:B------:R-:W-:-:S02]  /*9900*/  PRMT R19, R14, 0x5410, R12 ;  /* 0x000054100e137816 */ /* 0x000fc4000000000c */
[----:B------:R-:W-:Y:S02]  /*9910*/  PRMT R20, R13, 0x5410, R11 ;  /* 0x000054100d147816 */ /* 0x000fe4000000000b */
[----:B------:R-:W-:Y:S02]  /*9920*/  LEA R26, R0, 0x7100, 0x1 ;  /* 0x00007100001a7811 */ /* 0x000fe400078e08ff */
[----:B------:R-:W-:Y:S02]  /*9930*/  LEA R29, R2, 0x7100, 0x1 ;  /* 0x00007100021d7811 */ /* 0x000fe400078e08ff */
[----:B------:R-:W-:Y:S02]  /*9940*/  PRMT R23, R9, 0x5410, R6 ;  /* 0x0000541009177816 */ /* 0x000fe40000000006 */
[----:B------:R-:W-:Y:S01]  /*9950*/  PRMT R27, R8, 0x5410, R5 ;  /* 0x00005410081b7816 */ /* 0x000fe20000000005 */
[----:B------:R-:W-:Y:S06]  /*9960*/  BAR.SYNC.DEFER_BLOCKING 0x0 ;  /* 0x0000000000007b1d */ /* 0x000fec0000010000 */
[----:B------:R-:W-:Y:S05]  /*9970*/  @P0 BRA `(.L_x_106) ;  /* 0x0000053000000947 */ /* 0x000fea0003800000 */
[----:B------:R-:W-:Y:S01]  /*9980*/  ISETP.GE.AND P0, PT, R24, c[0x0][0x27c], PT ;  /* 0x00009f0018007a0c */ /* 0x000fe20003f06270 */
[----:B------:R-:W-:-:S12]  /*9990*/  BSSY B0, `(.L_x_107) ;  /* 0x0000028000007945 */ /* 0x000fd80003800000 */
[----:B------:R-:W-:Y:S05]  /*99a0*/  @P0 BRA `(.L_x_108) ;  /* 0x0000026000000947 */ /* 0x000fea0003800000 */
[----:B------:R-:W1:Y:S01]  /*99b0*/  LDS.128 R8, [R26] ;  /* 0x000000001a087984 */ /* 0x000e620000000c00 */
[----:B------:R-:W-:Y:S01]  /*99c0*/  SHF.L.U32 R5, R21, 0x10, RZ ;  /* 0x0000001015057819 */ /* 0x000fe200000006ff */
[----:B------:R-:W-:Y:S01]  /*99d0*/  IMAD.U32 R0, R19, 0x10000, RZ ;  /* 0x0001000013007824 */ /* 0x000fe200078e00ff */
[----:B------:R-:W-:Y:S02]  /*99e0*/  LOP3.LUT R2, R21, 0xffff0000, RZ, 0xc0, !PT ;  /* 0xffff000015027812 */ /* 0x000fe400078ec0ff */
[C---:B-1----:R-:W-:Y:S01]  /*99f0*/  SHF.L.U32 R7, R8.reuse, 0x10, RZ ;  /* 0x0000001008077819 */ /* 0x042fe200000006ff */
[----:B------:R-:W-:Y:S01]  /*9a00*/  IMAD.U32 R16, R11, 0x10000, RZ ;  /* 0x000100000b107824 */ /* 0x000fe200078e00ff */
[----:B------:R-:W-:Y:S02]  /*9a10*/  LOP3.LUT R6, R8, 0xffff0000, RZ, 0xc0, !PT ;  /* 0xffff000008067812 */ /* 0x000fe400078ec0ff */
[C---:B------:R-:W-:Y:S02]  /*9a20*/  SHF.L.U32 R13, R9.reuse, 0x10, RZ ;  /* 0x00000010090d7819 */ /* 0x040fe400000006ff */
[----:B------:R-:W-:Y:S01]  /*9a30*/  LOP3.LUT R8, R9, 0xffff0000, RZ, 0xc0, !PT ;  /* 0xffff000009087812 */ /* 0x000fe200078ec0ff */
[----:B------:R-:W-:Y:S01]  /*9a40*/  FMUL.FTZ R14, R6, R0 ;  /* 0x00000000060e7220 */ /* 0x000fe20000410000 */
[----:B------:R-:W-:-:S02]  /*9a50*/  LOP3.LUT R9, R19, 0xffff0000, RZ, 0xc0, !PT ;  /* 0xffff000013097812 */ /* 0x000fc400078ec0ff */
[C---:B------:R-:W-:Y:S01]  /*9a60*/  SHF.L.U32 R15, R10.reuse, 0x10, RZ ;  /* 0x000000100a0f7819 */ /* 0x040fe200000006ff */
[-C--:B------:R-:W-:Y:S01]  /*9a70*/  FFMA.FTZ R18, R7, R5.reuse, -R14 ;  /* 0x0000000507127223 */ /* 0x080fe2000001080e */
[----:B------:R-:W-:Y:S01]  /*9a80*/  LOP3.LUT R12, R10, 0xffff0000, RZ, 0xc0, !PT ;  /* 0xffff00000a0c7812 */ /* 0x000fe200078ec0ff */
[----:B------:R-:W-:Y:S01]  /*9a90*/  FMUL.FTZ R10, R6, R5 ;  /* 0x00000005060a7220 */ /* 0x000fe20000410000 */
[----:B------:R-:W-:Y:S01]  /*9aa0*/  LOP3.LUT R11, R11, 0xffff0000, RZ, 0xc0, !PT ;  /* 0xffff00000b0b7812 */ /* 0x000fe200078ec0ff */
[-C--:B------:R-:W-:Y:S01]  /*9ab0*/  FMUL.FTZ R6, R8, R9.reuse ;  /* 0x0000000908067220 */ /* 0x080fe20000410000 */
[----:B------:R-:W-:Y:S01]  /*9ac0*/  LOP3.LUT R5, R22, 0xffff0000, RZ, 0xc0, !PT ;  /* 0xffff000016057812 */ /* 0x000fe200078ec0ff */
[----:B------:R-:W-:Y:S01]  /*9ad0*/  FFMA.FTZ R17, R7, R0, R10 ;  /* 0x0000000007117223 */ /* 0x000fe2000001000a */
[----:B------:R-:W-:Y:S01]  /*9ae0*/  LOP3.LUT R0, R20, 0xffff0000, RZ, 0xc0, !PT ;  /* 0xffff000014007812 */ /* 0x000fe200078ec0ff */
[-C--:B------:R-:W-:Y:S02]  /*9af0*/  FMUL.FTZ R8, R8, R2.reuse ;  /* 0x0000000208087220 */ /* 0x080fe40000410000 */
[C---:B------:R-:W-:Y:S01]  /*9b00*/  FFMA.FTZ R14, R13.reuse, R2, -R6 ;  /* 0x000000020d0e7223 */ /* 0x040fe20000010806 */
[----:B------:R-:W-:Y:S01]  /*9b10*/  SHF.L.U32 R2, R20, 0x10, RZ ;  /* 0x0000001014027819 */ /* 0x000fe200000006ff */
[----:B------:R-:W-:Y:S01]  /*9b20*/  FFMA.FTZ R13, R13, R9, R8 ;  /* 0x000000090d0d7223 */ /* 0x000fe20000010008 */
[----:B------:R-:W-:Y:S01]  /*9b30*/  SHF.L.U32 R6, R22, 0x10, RZ ;  /* 0x0000001016067819 */ /* 0x000fe200000006ff */
[----:B------:R-:W-:-:S02]  /*9b40*/  FMUL.FTZ R7, R11, R0 ;  /* 0x000000000b077220 */ /* 0x000fc40000410000 */
[C---:B------:R-:W-:Y:S02]  /*9b50*/  FMUL.FTZ R9, R12.reuse, R2 ;  /* 0x000000020c097220 */ /* 0x040fe40000410000 */
[-C--:B------:R-:W-:Y:S02]  /*9b60*/  FMUL.FTZ R8, R12, R6.reuse ;  /* 0x000000060c087220 */ /* 0x080fe40000410000 */
[-C--:B------:R-:W-:Y:S02]  /*9b70*/  FMUL.FTZ R11, R11, R5.reuse ;  /* 0x000000050b0b7220 */ /* 0x080fe40000410000 */
[----:B------:R-:W-:Y:S01]  /*9b80*/  FFMA.FTZ R6, R15, R6, -R9 ;  /* 0x000000060f067223 */ /* 0x000fe20000010809 */
[----:B------:R-:W-:Y:S01]  /*9b90*/  F2FP.BF16.PACK_AB R9, R13, R14 ;  /* 0x0000000e0d09723e */ /* 0x000fe200000010ff */
[----:B------:R-:W-:Y:S01]  /*9ba0*/  FFMA.FTZ R10, R15, R2, R8 ;  /* 0x000000020f0a7223 */ /* 0x000fe20000010008 */
[----:B------:R-:W-:Y:S01]  /*9bb0*/  F2FP.BF16.PACK_AB R8, R17, R18 ;  /* 0x000000121108723e */ /* 0x000fe200000010ff */
[----:B------:R-:W-:-:S02]  /*9bc0*/  FFMA.FTZ R7, R16, R5, -R7 ;  /* 0x0000000510077223 */ /* 0x000fc40000010807 */
[----:B------:R-:W-:Y:S01]  /*9bd0*/  FFMA.FTZ R11, R16, R0, R11 ;  /* 0x00000000100b7223 */ /* 0x000fe2000001000b */
[----:B------:R-:W-:-:S04]  /*9be0*/  F2FP.BF16.PACK_AB R10, R10, R6 ;  /* 0x000000060a0a723e */ /* 0x000fc800000010ff */
[----:B------:R-:W-:-:S05]  /*9bf0*/  F2FP.BF16.PACK_AB R11, R11, R7 ;  /* 0x000000070b0b723e */ /* 0x000fca00000010ff */
[----:B------:R1:W-:Y:S02]  /*9c00*/  STS.128 [R26], R8 ;  /* 0x000000081a007388 */ /* 0x0003e40000000c00 */
.L_x_108:
[----:B------:R-:W-:Y:S05]  /*9c10*/  BSYNC B0 ;  /* 0x0000000000007941 */ /* 0x000fea0003800000 */
.L_x_107:
[----:B------:R-:W-:-:S04]  /*9c20*/  IADD3 R0, R24, 0x10, RZ ;  /* 0x0000001018007810 */ /* 0x000fc80007ffe0ff */
[----:B------:R-:W-:-:S13]  /*9c30*/  ISETP.GE.AND P0, PT, R0, c[0x0][0x27c], PT ;  /* 0x00009f0000007a0c */ /* 0x000fda0003f06270 */
[----:B------:R-:W-:Y:S05]  /*9c40*/  @P0 BRA `(.L_x_106) ;  /* 0x0000026000000947 */ /* 0x000fea0003800000 */
[----:B-1----:R-:W1:Y:S01]  /*9c50*/  LDS.128 R8, [R29] ;  /* 0x000000001d087984 */ /* 0x002e620000000c00 */
        /* <DEDUP_REMOVED lines=20> */
[----:B------:R-:W-:Y:S01]  /*9da0*/  FFMA.FTZ R14, R13, R2, -R6 ;  /* 0x000000020d0e7223 */ /* 0x000fe20000010806 */
        /* <DEDUP_REMOVED lines=16> */
.L_x_106:
[----:B------:R-:W-:Y:S05]  /*9eb0*/  BSYNC B1 ;  /* 0x0000000000017941 */ /* 0x000fea0003800000 */
.L_x_105:
[----:B------:R-:W-:Y:S01]  /*9ec0*/  IADD3 R0, R39, 0x20, RZ ;  /* 0x0000002027007810 */ /* 0x000fe20007ffe0ff */
[----:B------:R-:W-:Y:S03]  /*9ed0*/  BSSY B1, `(.L_x_109) ;  /* 0x0000056000017945 */ /* 0x000fe60003800000 */
[----:B------:R-:W-:-:S13]  /*9ee0*/  ISETP.GE.AND P0, PT, R0, R30, PT ;  /* 0x0000001e0000720c */ /* 0x000fda0003f06270 */
[----:B------:R-:W-:Y:S05]  /*9ef0*/  @P0 BRA `(.L_x_110) ;  /* 0x0000053000000947 */ /* 0x000fea0003800000 */
[----:B------:R-:W-:Y:S01]  /*9f00*/  ISETP.GE.AND P0, PT, R24, c[0x0][0x27c], PT ;  /* 0x00009f0018007a0c */ /* 0x000fe20003f06270 */
[----:B------:R-:W-:-:S12]  /*9f10*/  BSSY B0, `(.L_x_111) ;  /* 0x0000028000007945 */ /* 0x000fd80003800000 */
[----:B------:R-:W-:Y:S05]  /*9f20*/  @P0 BRA `(.L_x_112) ;  /* 0x0000026000000947 */ /* 0x000fea0003800000 */
[----:B-1----:R-:W1:Y:S01]  /*9f30*/  LDS.128 R8, [R26+0x1000] ;  /* 0x001000001a087984 */ /* 0x002e620000000c00 */
        /* <DEDUP_REMOVED lines=11> */
[CC--:B------:R-:W-:Y:S01]  /*9ff0*/  FFMA.FTZ R18, R5.reuse, R7.reuse, -R14 ;  /* 0x0000000705127223 */ /* 0x0c0fe2000001080e */
[----:B------:R-:W-:Y:S01]  /*a000*/  LOP3.LUT R12, R10, 0xffff0000, RZ, 0xc0, !PT ;  /* 0xffff00000a0c7812 */ /* 0x000fe200078ec0ff */
[----:B------:R-:W-:Y:S01]  /*a010*/  FMUL.FTZ R10, R5, R6 ;  /* 0x00000006050a7220 */ /* 0x000fe20000410000 */
[----:B------:R-:W-:Y:S01]  /*a020*/  LOP3.LUT R11, R11, 0xffff0000, RZ, 0xc0, !PT ;  /* 0xffff00000b0b7812 */ /* 0x000fe200078ec0ff */
[CC--:B------:R-:W-:Y:S01]  /*a030*/  FMUL.FTZ R6, R9.reuse, R8.reuse ;  /* 0x0000000809067220 */ /* 0x0c0fe20000410000 */
[----:B------:R-:W-:Y:S01]  /*a040*/  LOP3.LUT R5, R22, 0xffff0000, RZ, 0xc0, !PT ;  /* 0xffff000016057812 */ /* 0x000fe200078ec0ff */
[----:B------:R-:W-:Y:S01]  /*a050*/  FFMA.FTZ R17, R0, R7, R10 ;  /* 0x0000000700117223 */ /* 0x000fe2000001000a */
[----:B------:R-:W-:Y:S01]  /*a060*/  LOP3.LUT R0, R20, 0xffff0000, RZ, 0xc0, !PT ;  /* 0xffff000014007812 */ /* 0x000fe200078ec0ff */
[C---:B------:R-:W-:Y:S02]  /*a070*/  FMUL.FTZ R8, R2.reuse, R8 ;  /* 0x0000000802087220 */ /* 0x040fe40000410000 */
[-C--:B------:R-:W-:Y:S01]  /*a080*/  FFMA.FTZ R14, R2, R13.reuse, -R6 ;  /* 0x0000000d020e7223 */ /* 0x080fe20000010806 */
[----:B------:R-:W-:Y:S01]  /*a090*/  SHF.L.U32 R2, R20, 0x10, RZ ;  /* 0x0000001014027819 */ /* 0x000fe200000006ff */
[----:B------:R-:W-:Y:S01]  /*a0a0*/  FFMA.FTZ R13, R9, R13, R8 ;  /* 0x0000000d090d7223 */ /* 0x000fe20000010008 */
[----:B------:R-:W-:Y:S01]  /*a0b0*/  SHF.L.U32 R6, R22, 0x10, RZ ;  /* 0x0000001016067819 */ /* 0x000fe200000006ff */
[----:B------:R-:W-:-:S02]  /*a0c0*/  FMUL.FTZ R7, R0, R11 ;  /* 0x0000000b00077220 */ /* 0x000fc40000410000 */
[-C--:B------:R-:W-:Y:S02]  /*a0d0*/  FMUL.FTZ R9, R2, R12.reuse ;  /* 0x0000000c02097220 */ /* 0x080fe40000410000 */
[C---:B------:R-:W-:Y:S02]  /*a0e0*/  FMUL.FTZ R8, R6.reuse, R12 ;  /* 0x0000000c06087220 */ /* 0x040fe40000410000 */
[----:B------:R-:W-:Y:S02]  /*a0f0*/  FMUL.FTZ R11, R5, R11 ;  /* 0x0000000b050b7220 */ /* 0x000fe40000410000 */
[-C--:B------:R-:W-:Y:S01]  /*a100*/  FFMA.FTZ R6, R6, R15.reuse, -R9 ;  /* 0x0000000f06067223 */ /* 0x080fe20000010809 */
[----:B------:R-:W-:Y:S01]  /*a110*/  F2FP.BF16.PACK_AB R9, R13, R14 ;  /* 0x0000000e0d09723e */ /* 0x000fe200000010ff */
[----:B------:R-:W-:Y:S01]  /*a120*/  FFMA.FTZ R10, R2, R15, R8 ;  /* 0x0000000f020a7223 */ /* 0x000fe20000010008 */
[----:B------:R-:W-:Y:S01]  /*a130*/  F2FP.BF16.PACK_AB R8, R17, R18 ;  /* 0x000000121108723e */ /* 0x000fe200000010ff */
[----:B------:R-:W-:-:S02]  /*a140*/  FFMA.FTZ R7, R5, R16, -R7 ;  /* 0x0000001005077223 */ /* 0x000fc40000010807 */
[----:B------:R-:W-:Y:S01]  /*a150*/  FFMA.FTZ R11, R0, R16, R11 ;  /* 0x00000010000b7223 */ /* 0x000fe2000001000b */
[----:B------:R-:W-:-:S04]  /*a160*/  F2FP.BF16.PACK_AB R10, R10, R6 ;  /* 0x000000060a0a723e */ /* 0x000fc800000010ff */
[----:B------:R-:W-:-:S05]  /*a170*/  F2FP.BF16.PACK_AB R11, R11, R7 ;  /* 0x000000070b0b723e */ /* 0x000fca00000010ff */
[----:B------:R1:W-:Y:S02]  /*a180*/  STS.128 [R26+0x1000], R8 ;  /* 0x001000081a007388 */ /* 0x0003e40000000c00 */
.L_x_112:
[----:B------:R-:W-:Y:S05]  /*a190*/  BSYNC B0 ;  /* 0x0000000000007941 */ /* 0x000fea0003800000 */
.L_x_111:
[----:B------:R-:W-:-:S04]  /*a1a0*/  IADD3 R0, R24, 0x10, RZ ;  /* 0x0000001018007810 */ /* 0x000fc80007ffe0ff */
[----:B------:R-:W-:-:S13]  /*a1b0*/  ISETP.GE.AND P0, PT, R0, c[0x0][0x27c], PT ;  /* 0x00009f0000007a0c */ /* 0x000fda0003f06270 */
        /* <DEDUP_REMOVED lines=17> */
[-C--:B------:R-:W-:Y:S01]  /*a2d0*/  FMUL.FTZ R6, R9, R8.reuse ;  /* 0x0000000809067220 */ /* 0x080fe20000410000 */
[----:B------:R-:W-:Y:S01]  /*a2e0*/  LOP3.LUT R5, R28, 0xffff0000, RZ, 0xc0, !PT ;  /* 0xffff00001c057812 */ /* 0x000fe200078ec0ff */
[----:B------:R-:W-:Y:S01]  /*a2f0*/  FFMA.FTZ R17, R0, R7, R10 ;  /* 0x0000000700117223 */ /* 0x000fe2000001000a */
[C---:B------:R-:W-:Y:S01]  /*a300*/  LOP3.LUT R0, R27.reuse, 0xffff0000, RZ, 0xc0, !PT ;  /* 0xffff00001b007812 */ /* 0x040fe200078ec0ff */
        /* <DEDUP_REMOVED lines=18> */
.L_x_110:
[----:B------:R-:W-:Y:S05]  /*a430*/  BSYNC B1 ;  /* 0x0000000000017941 */ /* 0x000fea0003800000 */
.L_x_109:
        /* <DEDUP_REMOVED lines=45> */
.L_x_116:
[----:B------:R-:W-:Y:S05]  /*a710*/  BSYNC B0 ;  /* 0x0000000000007941 */ /* 0x000fea0003800000 */
.L_x_115:
        /* <DEDUP_REMOVED lines=41> */
.L_x_114:
[----:B------:R-:W-:Y:S05]  /*a9b0*/  BSYNC B1 ;  /* 0x0000000000017941 */ /* 0x000fea0003800000 */
.L_x_113:
[----:B------:R-:W-:-:S04]  /*a9c0*/  IADD3 R0, R39, 0x60, RZ ;  /* 0x0000006027007810 */ /* 0x000fc80007ffe0ff */
        /* <DEDUP_REMOVED lines=43> */
.L_x_119:
[----:B------:R-:W-:Y:S05]  /*ac80*/  BSYNC B0 ;  /* 0x0000000000007941 */ /* 0x000fea0003800000 */
.L_x_118:
        /* <DEDUP_REMOVED lines=40> */
[----:B------:R1:W-:Y:S01]  /*af10*/  STS.128 [R29+0x3000], R8 ;  /* 0x003000081d007388 */ /* 0x0003e20000000c00 */
[----:B------:R-:W-:Y:S05]  /*af20*/  BRA `(.L_x_117) ;  /* 0x00001a2000007947 */ /* 0x000fea0003800000 */
.L_x_102:
[----:B------:R-:W-:Y:S01]  /*af30*/  ISETP.GE.AND P0, PT, R2, R23, PT ;  /* 0x000000170200720c */ /* 0x000fe20003f06270 */
[----:B------:R-:W-:Y:S01]  /*af40*/  BSSY B0, `(.L_x_120) ;  /* 0x000000d000007945 */ /* 0x000fe20003800000 */
[----:B------:R-:W-:Y:S01]  /*af50*/  CS2R R10, SRZ ;  /* 0x00000000000a7805 */ /* 0x000fe2000001ff00 */
[----:B------:R-:W-:Y:S01]  /*af60*/  CS2R R8, SRZ ;  /* 0x0000000000087805 */ /* 0x000fe2000001ff00 */
[----:B------:R-:W-:Y:S01]  /*af70*/  CS2R R14, SRZ ;  /* 0x00000000000e7805 */ /* 0x000fe2000001ff00 */
[----:B------:R-:W-:-:S08]  /*af80*/  CS2R R12, SRZ ;  /* 0x00000000000c7805 */ /* 0x000fd0000001ff00 */
[----:B------:R-:W-:Y:S05]  /*af90*/  @P0 BRA `(.L_x_121) ;  /* 0x0000007000000947 */ /* 0x000fea0003800000 */
[----:B------:R-:W-:Y:S01]  /*afa0*/  ISETP.GE.AND P0, PT, R25, c[0x0][0x27c], PT ;  /* 0x00009f0019007a0c */ /* 0x000fe20003f06270 */
[----:B------:R-:W-:-:S12]  /*afb0*/  CS2R R10, SRZ ;  /* 0x00000000000a7805 */ /* 0x000fd8000001ff00 */
[----:B------:R-:W-:Y:S05]  /*afc0*/  @P0 BRA `(.L_x_121) ;  /* 0x0000004000000947 */ /* 0x000fea0003800000 */
[----:B------:R-:W-:-:S04]  /*afd0*/  IMAD.WIDE R12, R25, 0x2, R18 ;  /* 0x00000002190c7825 */ /* 0x000fc800078e0212 */
[----:B------:R-:W-:Y:S02]  /*afe0*/  IMAD.WIDE R8, R25, 0x2, R16 ;  /* 0x0000000219087825 */ /* 0x000fe400078e0210 */
[----:B------:R-:W5:Y:S04]  /*aff0*/  LD.E.128 R12, [R12.64] ;  /* 0x0000000a0c0c7980 */ /* 0x000f68000c101d00 */
[----:B------:R-:W5:Y:S02]  /*b000*/  LD.E.128 R8, [R8.64] ;  /* 0x0000000a08087980 */ /* 0x000f64000c101d00 */
.L_x_121:
[----:B------:R-:W-:Y:S05]  /*b010*/  BSYNC B0 ;  /* 0x0000000000007941 */ /* 0x000fea0003800000 */
.L_x_120:
[----:B------:R-:W-:Y:S01]  /*b020*/  IMAD R0, R213, -0x80, R23 ;  /* 0xffffff80d5007824 */ /* 0x000fe200078e0217 */
[----:B------:R-:W-:Y:S01]  /*b030*/  ISETP.GE.AND P0, PT, R25, c[0x0][0x27c], PT ;  /* 0x00009f0019007a0c */ /* 0x000fe20003f06270 */
[--C-:B-----5:R-:W-:Y:S01]  /*b040*/  IMAD.MOV.U32 R21, RZ, RZ, R13.reuse ;  /* 0x000000ffff157224 */ /* 0x120fe200078e000d */
[--C-:B------:R-:W-:Y:S01]  /*b050*/  SHF.R.U64 R20, R12, 0x10, R13.reuse ;  /* 0x000000100c147819 */ /* 0x100fe2000000120d */
[----:B------:R-:W-:Y:S01]  /*b060*/  IMAD.MOV.U32 R19, RZ, RZ, R14 ;  /* 0x000000ffff137224 */ /* 0x000fe200078e000e */
[----:B------:R-:W-:Y:S01]  /*b070*/  IMNMX R45, R0, 0x80, PT ;  /* 0x00000080002d7817 */ /* 0x000fe20003800200 */
[----:B------:R-:W-:Y:S01]  /*b080*/  IMAD.MOV.U32 R22, RZ, RZ, R12 ;  /* 0x000000ffff167224 */ /* 0x000fe200078e000c */
[----:B------:R-:W-:Y:S01]  /*b090*/  SHF.R.U32.HI R16, RZ, 0x10, R13 ;  /* 0x00000010ff107819 */ /* 0x000fe2000001160d */
[----:B------:R-:W-:Y:S01]  /*b0a0*/  IMAD.MOV.U32 R18, RZ, RZ, R15 ;  /* 0x000000ffff127224 */ /* 0x000fe200078e000f */
[----:B------:R-:W-:Y:S01]  /*b0b0*/  ISETP.GE.OR P1, PT, R39, R45, P0 ;  /* 0x0000002d2700720c */ /* 0x000fe20000726670 */
[----:B------:R-:W-:Y:S01]  /*b0c0*/  IMAD.MOV.U32 R13, RZ, RZ, R9 ;  /* 0x000000ffff0d7224 */ /* 0x000fe200078e0009 */
[--C-:B------:R-:W-:Y:S01]  /*b0d0*/  SHF.R.U64 R17, R14, 0x10, R15.reuse ;  /* 0x000000100e117819 */ /* 0x100fe2000000120f */
[----:B------:R-:W-:Y:S01]  /*b0e0*/  IMAD.MOV.U32 R14, RZ, RZ, R8 ;  /* 0x000000ffff0e7224 */ /* 0x000fe200078e0008 */
[----:B------:R-:W-:Y:S01]  /*b0f0*/  SHF.R.U32.HI R12, RZ, 0x10, R15 ;  /* 0x00000010ff0c7819 */ /* 0x000fe2000001160f */
[----:B------:R-:W-:Y:S01]  /*b100*/  IMAD.MOV.U32 R7, RZ, RZ, R10 ;  /* 0x000000ffff077224 */ /* 0x000fe200078e000a */
[----:B------:R-:W-:-:S04]  /*b110*/  DEPBAR.LE SB0, 0x1 ;  /* 0x000080400000791a */ /* 0x000fc80000000000 */
[----:B------:R-:W-:Y:S01]  /*b120*/  IMAD.MOV.U32 R5, RZ, RZ, R11 ;  /* 0x000000ffff057224 */ /* 0x000fe200078e000b */
[--C-:B------:R-:W-:Y:S01]  /*b130*/  SHF.R.U64 R8, R8, 0x10, R9.reuse ;  /* 0x0000001008087819 */ /* 0x100fe20000001209 */
[----:B------:R-:W-:Y:S01]  /*b140*/  BSSY B0, `(.L_x_122) ;  /* 0x0000065000007945 */ /* 0x000fe20003800000 */
[----:B------:R-:W-:Y:S02]  /*b150*/  SHF.R.U32.HI R6, RZ, 0x10, R9 ;  /* 0x00000010ff067819 */ /* 0x000fe40000011609 */
[--C-:B------:R-:W-:Y:S02]  /*b160*/  SHF.R.U64 R2, R10, 0x10, R11.reuse ;  /* 0x000000100a027819 */ /* 0x100fe4000000120b */
[----:B------:R-:W-:Y:S02]  /*b170*/  SHF.R.U32.HI R0, RZ, 0x10, R11 ;  /* 0x00000010ff007819 */ /* 0x000fe4000001160b */
[----:B------:R-:W-:Y:S02]  /*b180*/  PRMT R40, R22, 0x5410, R20 ;  /* 0x0000541016287816 */ /* 0x000fe40000000014 */
[----:B------:R-:W-:-:S02]  /*b190*/  PRMT R44, R21, 0x5410, R16 ;  /* 0x00005410152c7816 */ /* 0x000fc40000000010 */
[----:B------:R-:W-:Y:S02]  /*b1a0*/  PRMT R37, R19, 0x5410, R17 ;  /* 0x0000541013257816 */ /* 0x000fe40000000011 */
[----:B------:R-:W-:Y:S02]  /*b1b0*/  PRMT R43, R18, 0x5410, R12 ;  /* 0x00005410122b7816 */ /* 0x000fe4000000000c */
[----:B------:R-:W-:Y:S02]  /*b1c0*/  PRMT R38, R14, 0x5410, R8 ;  /* 0x000054100e267816 */ /* 0x000fe40000000008 */
[----:B------:R-:W-:Y:S02]  /*b1d0*/  PRMT R41, R13, 0x5410, R6 ;  /* 0x000054100d297816 */ /* 0x000fe40000000006 */
[----:B------:R-:W-:Y:S02]  /*b1e0*/  PRMT R36, R7, 0x5410, R2 ;  /* 0x0000541007247816 */ /* 0x000fe40000000002 */
[----:B------:R-:W-:Y:S01]  /*b1f0*/  PRMT R42, R5, 0x5410, R0 ;  /* 0x00005410052a7816 */ /* 0x000fe20000000000 */
[----:B------:R-:W-:Y:S06]  /*b200*/  BAR.SYNC.DEFER_BLOCKING 0x0 ;  /* 0x0000000000007b1d */ /* 0x000fec0000010000 */
[----:B------:R-:W-:Y:S05]  /*b210*/  @P1 BRA `(.L_x_123) ;  /* 0x0000057000001947 */ /* 0x000fea0003800000 */
[----:B------:R-:W-:Y:S01]  /*b220*/  SHF.L.U32 R0, R39, 0x6, RZ ;  /* 0x0000000627007819 */ /* 0x000fe200000006ff */
[----:B------:R-:W-:Y:S01]  /*b230*/  IMAD.SHL.U32 R7, R50, 0x200, RZ ;  /* 0x0000020032077824 */ /* 0x000fe200078e00ff */
[----:B------:R-:W-:-:S02]  /*b240*/  IADD3 R6, R25, c[0x0][0x27c], RZ ;  /* 0x00009f0019067a10 */ /* 0x000fc40007ffe0ff */
[----:B------:R-:W-:-:S04]  /*b250*/  LOP3.LUT R0, R0, 0x1c0, RZ, 0xc0, !PT ;  /* 0x000001c000007812 */ /* 0x000fc800078ec0ff */
[C---:B------:R-:W-:Y:S02]  /*b260*/  LOP3.LUT R2, R0.reuse, 0x38, R25, 0xf8, !PT ;  /* 0x0000003800027812 */ /* 0x040fe400078ef819 */
[----:B------:R-:W-:Y:S02]  /*b270*/  SHF.R.U32.HI R5, RZ, 0x3, R0 ;  /* 0x00000003ff057819 */ /* 0x000fe40000011600 */
[----:B------:R-:W-:Y:S02]  /*b280*/  LOP3.LUT R0, R0, 0x38, R6, 0xf8, !PT ;  /* 0x0000003800007812 */ /* 0x000fe400078ef806 */
[C-C-:B------:R-:W-:Y:S02]  /*b290*/  LOP3.LUT R2, R7.reuse, R2, R5.reuse, 0xf6, !PT ;  /* 0x0000000207027212 */ /* 0x140fe400078ef605 */
[----:B------:R-:W-:Y:S02]  /*b2a0*/  LOP3.LUT R0, R7, R0, R5, 0xf6, !PT ;  /* 0x0000000007007212 */ /* 0x000fe400078ef605 */
[----:B------:R-:W-:-:S02]  /*b2b0*/  SHF.L.U32 R32, R2, 0x1, RZ ;  /* 0x0000000102207819 */ /* 0x000fc400000006ff */
[----:B------:R-:W-:Y:S01]  /*b2c0*/  SHF.L.U32 R6, R38, 0x10, RZ ;  /* 0x0000001026067819 */ /* 0x000fe200000006ff */
[----:B------:R-:W-:Y:S02]  /*b2d0*/  IMAD.SHL.U32 R31, R0, 0x2, RZ ;  /* 0x00000002001f7824 */ /* 0x000fe400078e00ff */
[----:B------:R-:W1:Y:S01]  /*b2e0*/  LDS.128 R12, [R32+0x7100] ;  /* 0x00710000200c7984 */ /* 0x000e620000000c00 */
[----:B------:R-:W-:-:S03]  /*b2f0*/  IMAD.U32 R0, R40, 0x10000, RZ ;  /* 0x0001000028007824 */ /* 0x000fc600078e00ff */
[----:B------:R-:W2:Y:S01]  /*b300*/  LDS.128 R8, [R31+0x7100] ;  /* 0x007100001f087984 */ /* 0x000ea20000000c00 */
[C---:B-1----:R-:W-:Y:S01]  /*b310*/  SHF.L.U32 R16, R12.reuse, 0x10, RZ ;  /* 0x000000100c107819 */ /* 0x042fe200000006ff */
[----:B------:R-:W-:Y:S01]  /*b320*/  IMAD.U32 R21, R13, 0x10000, RZ ;  /* 0x000100000d157824 */ /* 0x000fe200078e00ff */
[----:B------:R-:W-:Y:S01]  /*b330*/  LOP3.LUT R18, R12, 0xffff0000, RZ, 0xc0, !PT ;  /* 0xffff00000c127812 */ /* 0x000fe200078ec0ff */
[----:B------:R-:W-:Y:S01]  /*b340*/  IMAD.U32 R24, R15, 0x10000, RZ ;  /* 0x000100000f187824 */ /* 0x000fe200078e00ff */
[C---:B--2---:R-:W-:Y:S01]  /*b350*/  SHF.L.U32 R2, R8.reuse, 0x10, RZ ;  /* 0x0000001008027819 */ /* 0x044fe200000006ff */
[C---:B------:R-:W-:Y:S01]  /*b360*/  IMAD.U32 R19, R9.reuse, 0x10000, RZ ;  /* 0x0001000009137824 */ /* 0x040fe200078e00ff */
[----:B------:R-:W-:Y:S02]  /*b370*/  LOP3.LUT R23, R9, 0xffff0000, RZ, 0xc0, !PT ;  /* 0xffff000009177812 */ /* 0x000fe400078ec0ff */
[----:B------:R-:W-:Y:S01]  /*b380*/  LOP3.LUT R12, R8, 0xffff0000, RZ, 0xc0, !PT ;  /* 0xffff0000080c7812 */ /* 0x000fe200078ec0ff */
[----:B------:R-:W-:Y:S01]  /*b390*/  FMUL.FTZ R5, R2, R6 ;  /* 0x0000000602057220 */ /* 0x000fe20000410000 */
[----:B------:R-:W-:Y:S01]  /*b3a0*/  LOP3.LUT R9, R38, 0xffff0000, RZ, 0xc0, !PT ;  /* 0xffff000026097812 */ /* 0x000fe200078ec0ff */
[-C--:B------:R-:W-:Y:S01]  /*b3b0*/  FMUL.FTZ R7, R2, R0.reuse ;  /* 0x0000000002077220 */ /* 0x080fe20000410000 */
[----:B------:R-:W-:Y:S01]  /*b3c0*/  LOP3.LUT R2, R40, 0xffff0000, RZ, 0xc0, !PT ;  /* 0xffff000028027812 */ /* 0x000fe200078ec0ff */
[----:B------:R-:W-:Y:S01]  /*b3d0*/  FFMA.FTZ R34, R16, R0, -R5 ;  /* 0x0000000010227223 */ /* 0x000fe20000010805 */
[----:B------:R-:W-:Y:S01]  /*b3e0*/  LOP3.LUT R27, R13, 0xffff0000, RZ, 0xc0, !PT ;  /* 0xffff00000d1b7812 */ /* 0x000fe200078ec0ff */
[----:B------:R-:W-:Y:S01]  /*b3f0*/  FMUL.FTZ R8, R12, R9 ;  /* 0x000000090c087220 */ /* 0x000fe20000410000 */
[----:B------:R-:W-:Y:S01]  /*b400*/  SHF.L.U32 R13, R10, 0x10, RZ ;  /* 0x000000100a0d7819 */ /* 0x000fe200000006ff */
[----:B------:R-:W-:Y:S01]  /*b410*/  FFMA.FTZ R33, R16, R6, R7 ;  /* 0x0000000610217223 */ /* 0x000fe20000010007 */
[----:B------:R-:W-:Y:S01]  /*b420*/  SHF.L.U32 R5, R36, 0x10, RZ ;  /* 0x0000001024057819 */ /* 0x000fe200000006ff */
[-C--:B------:R-:W-:Y:S01]  /*b430*/  FMUL.FTZ R7, R12, R2.reuse ;  /* 0x000000020c077220 */ /* 0x080fe20000410000 */
[----:B------:R-:W-:Y:S01]  /*b440*/  SHF.L.U32 R17, R14, 0x10, RZ ;  /* 0x000000100e117819 */ /* 0x000fe200000006ff */
[----:B------:R-:W-:Y:S01]  /*b450*/  FFMA.FTZ R12, R18, R2, -R8 ;  /* 0x00000002120c7223 */ /* 0x000fe20000010808 */
[----:B------:R-:W-:Y:S01]  /*b460*/  LOP3.LUT R20, R14, 0xffff0000, RZ, 0xc0, !PT ;  /* 0xffff00000e147812 */ /* 0x000fe200078ec0ff */
[----:B------:R-:W-:Y:S01]  /*b470*/  IMAD.U32 R0, R37, 0x10000, RZ ;  /* 0x0001000025007824 */ /* 0x000fe200078e00ff */
[----:B------:R-:W-:Y:S01]  /*b480*/  LOP3.LUT R14, R10, 0xffff0000, RZ, 0xc0, !PT ;  /* 0xffff00000a0e7812 */ /* 0x000fe200078ec0ff */
[CC--:B------:R-:W-:Y:S01]  /*b490*/  FMUL.FTZ R2, R13.reuse, R5.reuse ;  /* 0x000000050d027220 */ /* 0x0c0fe20000410000 */
[----:B------:R-:W-:Y:S01]  /*b4a0*/  LOP3.LUT R10, R36, 0xffff0000, RZ, 0xc0, !PT ;  /* 0xffff0000240a7812 */ /* 0x000fe200078ec0ff */
[-C--:B------:R-:W-:Y:S01]  /*b4b0*/  FMUL.FTZ R6, R13, R0.reuse ;  /* 0x000000000d067220 */ /* 0x080fe20000410000 */
[----:B------:R-:W-:Y:S01]  /*b4c0*/  LOP3.LUT R26, R15, 0xffff0000, RZ, 0xc0, !PT ;  /* 0xffff00000f1a7812 */ /* 0x000fe200078ec0ff */
[----:B------:R-:W-:Y:S01]  /*b4d0*/  FFMA.FTZ R29, R17, R0, -R2 ;  /* 0x00000000111d7223 */ /* 0x000fe20000010802 */
[----:B------:R-:W-:Y:S01]  /*b4e0*/  LOP3.LUT R0, R37, 0xffff0000, RZ, 0xc0, !PT ;  /* 0xffff000025007812 */ /* 0x000fe200078ec0ff */
[----:B------:R-:W-:Y:S01]  /*b4f0*/  FFMA.FTZ R28, R17, R5, R6 ;  /* 0x00000005111c7223 */ /* 0x000fe20000010006 */
[----:B------:R-:W-:Y:S01]  /*b500*/  SHF.L.U32 R5, R44, 0x10, RZ ;  /* 0x000000102c057819 */ /* 0x000fe200000006ff */
[----:B------:R-:W-:Y:S01]  /*b510*/  FFMA.FTZ R30, R18, R9, R7 ;  /* 0x00000009121e7223 */ /* 0x000fe20000010007 */
[----:B------:R-:W-:Y:S01]  /*b520*/  SHF.L.U32 R8, R42, 0x10, RZ ;  /* 0x000000102a087819 */ /* 0x000fe200000006ff */
[----:B------:R-:W-:Y:S01]  /*b530*/  FMUL.FTZ R6, R14, R10 ;  /* 0x0000000a0e067220 */ /* 0x000fe20000410000 */
[----:B------:R-:W-:Y:S01]  /*b540*/  LOP3.LUT R22, R11, 0xffff0000, RZ, 0xc0, !PT ;  /* 0xffff00000b167812 */ /* 0x000fe200078ec0ff */
[----:B------:R-:W-:Y:S01]  /*b550*/  IMAD.U32 R2, R41, 0x10000, RZ ;  /* 0x0001000029027824 */ /* 0x000fe200078e00ff */
[----:B------:R-:W-:Y:S01]  /*b560*/  F2FP.BF16.PACK_AB R12, R12, R34 ;  /* 0x000000220c0c723e */ /* 0x000fe200000010ff */
[----:B------:R-:W-:-:S02]  /*b570*/  FMUL.FTZ R9, R14, R0 ;  /* 0x000000000e097220 */ /* 0x000fc40000410000 */
[----:B------:R-:W-:Y:S02]  /*b580*/  IMAD.U32 R15, R11, 0x10000, RZ ;  /* 0x000100000b0f7824 */ /* 0x000fe400078e00ff */
[C---:B------:R-:W-:Y:S01]  /*b590*/  FFMA.FTZ R14, R20.reuse, R0, -R6 ;  /* 0x00000000140e7223 */ /* 0x040fe20000010806 */
[----:B------:R-:W-:Y:S01]  /*b5a0*/  SHF.L.U32 R0, R43, 0x10, RZ ;  /* 0x000000102b007819 */ /* 0x000fe200000006ff */
[C---:B------:R-:W-:Y:S02]  /*b5b0*/  FMUL.FTZ R7, R19.reuse, R2 ;  /* 0x0000000213077220 */ /* 0x040fe40000410000 */
[----:B------:R-:W-:Y:S01]  /*b5c0*/  FFMA.FTZ R20, R20, R10, R9 ;  /* 0x0000000a14147223 */ /* 0x000fe20000010009 */
[----:B------:R-:W-:Y:S01]  /*b5d0*/  F2FP.BF16.PACK_AB R14, R14, R29 ;  /* 0x0000001d0e0e723e */ /* 0x000fe200000010ff */
[----:B------:R-:W-:Y:S02]  /*b5e0*/  FMUL.FTZ R6, R19, R5 ;  /* 0x0000000513067220 */ /* 0x000fe40000410000 */
[----:B------:R-:W-:-:S02]  /*b5f0*/  FMUL.FTZ R9, R15, R8 ;  /* 0x000000080f097220 */ /* 0x000fc40000410000 */
[----:B------:R-:W-:Y:S01]  /*b600*/  FFMA.FTZ R18, R21, R5, -R7 ;  /* 0x0000000515127223 */ /* 0x000fe20000010807 */
[----:B------:R-:W-:Y:S01]  /*b610*/  LOP3.LUT R5, R43, 0xffff0000, RZ, 0xc0, !PT ;  /* 0xffff00002b057812 */ /* 0x000fe200078ec0ff */
[----:B------:R-:W-:Y:S01]  /*b620*/  FFMA.FTZ R17, R21, R2, R6 ;  /* 0x0000000215117223 */ /* 0x000fe20000010006 */
[----:B------:R-:W-:Y:S01]  /*b630*/  LOP3.LUT R2, R41, 0xffff0000, RZ, 0xc0, !PT ;  /* 0xffff000029027812 */ /* 0x000fe200078ec0ff */
[-C--:B------:R-:W-:Y:S01]  /*b640*/  FMUL.FTZ R7, R15, R0.reuse ;  /* 0x000000000f077220 */ /* 0x080fe20000410000 */
[----:B------:R-:W-:Y:S01]  /*b650*/  LOP3.LUT R6, R44, 0xffff0000, RZ, 0xc0, !PT ;  /* 0xffff00002c067812 */ /* 0x000fe200078ec0ff */
[----:B------:R-:W-:Y:S01]  /*b660*/  FFMA.FTZ R16, R24, R0, -R9 ;  /* 0x0000000018107223 */ /* 0x000fe20000010809 */
[----:B------:R-:W-:Y:S01]  /*b670*/  LOP3.LUT R0, R42, 0xffff0000, RZ, 0xc0, !PT ;  /* 0xffff00002a007812 */ /* 0x000fe200078ec0ff */
[----:B------:R-:W-:Y:S02]  /*b680*/  FFMA.FTZ R11, R24, R8, R7 ;  /* 0x00000008180b7223 */ /* 0x000fe40000010007 */
[----:B------:R-:W-:-:S02]  /*b690*/  FMUL.FTZ R10, R23, R2 ;  /* 0x00000002170a7220 */ /* 0x000fc40000410000 */
[C---:B------:R-:W-:Y:S02]  /*b6a0*/  FMUL.FTZ R8, R22.reuse, R0 ;  /* 0x0000000016087220 */ /* 0x040fe40000410000 */
[-C--:B------:R-:W-:Y:S02]  /*b6b0*/  FMUL.FTZ R9, R23, R6.reuse ;  /* 0x0000000617097220 */ /* 0x080fe40000410000 */
[-C--:B------:R-:W-:Y:S02]  /*b6c0*/  FMUL.FTZ R7, R22, R5.reuse ;  /* 0x0000000516077220 */ /* 0x080fe40000410000 */
[C---:B------:R-:W-:Y:S01]  /*b6d0*/  FFMA.FTZ R13, R27.reuse, R6, -R10 ;  /* 0x000000061b0d7223 */ /* 0x040fe2000001080a */
[----:B------:R-:W-:Y:S01]  /*b6e0*/  F2FP.BF16.PACK_AB R10, R20, R28 ;  /* 0x0000001c140a723e */ /* 0x000fe200000010ff */
[----:B------:R-:W-:Y:S01]  /*b6f0*/  FFMA.FTZ R15, R26, R5, -R8 ;  /* 0x000000051a0f7223 */ /* 0x000fe20000010808 */
[----:B------:R-:W-:Y:S01]  /*b700*/  F2FP.BF16.PACK_AB R8, R30, R33 ;  /* 0x000000211e08723e */ /* 0x000fe200000010ff */
[----:B------:R-:W-:Y:S01]  /*b710*/  FFMA.FTZ R9, R27, R2, R9 ;  /* 0x000000021b097223 */ /* 0x000fe20000010009 */
[----:B------:R-:W-:Y:S01]  /*b720*/  F2FP.BF16.PACK_AB R13, R13, R18 ;  /* 0x000000120d0d723e */ /* 0x000fe200000010ff */
[----:B------:R-:W-:Y:S01]  /*b730*/  FFMA.FTZ R7, R26, R0, R7 ;  /* 0x000000001a077223 */ /* 0x000fe20000010007 */
[----:B------:R-:W-:-:S02]  /*b740*/  F2FP.BF16.PACK_AB R15, R15, R16 ;  /* 0x000000100f0f723e */ /* 0x000fc400000010ff */
[----:B------:R-:W-:Y:S02]  /*b750*/  F2FP.BF16.PACK_AB R9, R9, R17 ;  /* 0x000000110909723e */ /* 0x000fe400000010ff */
[----:B------:R-:W-:Y:S01]  /*b760*/  F2FP.BF16.PACK_AB R11, R7, R11 ;  /* 0x0000000b070b723e */ /* 0x000fe200000010ff */
[----:B------:R1:W-:Y:S04]  /*b770*/  STS.128 [R32+0x7100], R12 ;  /* 0x0071000c20007388 */ /* 0x0003e80000000c00 */
[----:B------:R1:W-:Y:S02]  /*b780*/  STS.128 [R31+0x7100], R8 ;  /* 0x007100081f007388 */ /* 0x0003e40000000c00 */
.L_x_123:
[----:B------:R-:W-:Y:S05]  /*b790*/  BSYNC B0 ;  /* 0x0000000000007941 */ /* 0x000fea0003800000 */
.L_x_122:
[----:B------:R-:W-:Y:S01]  /*b7a0*/  IADD3 R0, R39, 0x20, RZ ;  /* 0x0000002027007810 */ /* 0x000fe20007ffe0ff */
[----:B------:R-:W-:Y:S03]  /*b7b0*/  BSSY B0, `(.L_x_124) ;  /* 0x000005d000007945 */ /* 0x000fe60003800000 */
[----:B------:R-:W-:-:S13]  /*b7c0*/  ISETP.GE.OR P1, PT, R0, R45, P0 ;  /* 0x0000002d0000720c */ /* 0x000fda0000726670 */
[----:B------:R-:W-:Y:S05]  /*b7d0*/  @P1 BRA `(.L_x_125) ;  /* 0x000005a000001947 */ /* 0x000fea0003800000 */
[----:B------:R-:W-:Y:S01]  /*b7e0*/  SHF.R.S32.HI R2, RZ, 0x1f, R0 ;  /* 0x0000001fff027819 */ /* 0x000fe20000011400 */
[----:B------:R-:W-:Y:S01]  /*b7f0*/  IMAD.SHL.U32 R5, R0, 0x40, RZ ;  /* 0x0000004000057824 */ /* 0x000fe200078e00ff */
[----:B------:R-:W-:Y:S02]  /*b800*/  IADD3 R7, R25, c[0x0][0x27c], RZ ;  /* 0x00009f0019077a10 */ /* 0x000fe40007ffe0ff */
[----:B------:R-:W-:Y:S02]  /*b810*/  LEA.HI R2, R2, R0, RZ, 0x3 ;  /* 0x0000000002027211 */ /* 0x000fe400078f18ff */
[----:B------:R-:W-:-:S03]  /*b820*/  LOP3.LUT R0, R5, 0x1c0, RZ, 0xc0, !PT ;  /* 0x000001c005007812 */ /* 0x000fc600078ec0ff */
[----:B------:R-:W-:Y:S01]  /*b830*/  IMAD.SHL.U32 R2, R2, 0x40, RZ ;  /* 0x0000004002027824 */ /* 0x000fe200078e00ff */
[----:B------:R-:W-:Y:S02]  /*b840*/  LOP3.LUT R5, R0, 0x38, R25, 0xf8, !PT ;  /* 0x0000003800057812 */ /* 0x000fe400078ef819 */
[----:B------:R-:W-:Y:S02]  /*b850*/  SHF.R.U32.HI R6, RZ, 0x3, R0 ;  /* 0x00000003ff067819 */ /* 0x000fe40000011600 */
[----:B------:R-:W-:Y:S02]  /*b860*/  LOP3.LUT R2, R2, 0xfffffe00, RZ, 0xc0, !PT ;  /* 0xfffffe0002027812 */ /* 0x000fe400078ec0ff */
[----:B------:R-:W-:Y:S02]  /*b870*/  LOP3.LUT R0, R0, 0x38, R7, 0xf8, !PT ;  /* 0x0000003800007812 */ /* 0x000fe400078ef807 */
[C-C-:B------:R-:W-:Y:S02]  /*b880*/  LOP3.LUT R5, R2.reuse, R5, R6.reuse, 0xf6, !PT ;  /* 0x0000000502057212 */ /* 0x140fe400078ef606 */
[----:B------:R-:W-:-:S02]  /*b890*/  LOP3.LUT R0, R2, R0, R6, 0xf6, !PT ;  /* 0x0000000002007212 */ /* 0x000fc400078ef606 */
[----:B-1----:R-:W-:Y:S02]  /*b8a0*/  SHF.L.U32 R32, R5, 0x1, RZ ;  /* 0x0000000105207819 */ /* 0x002fe400000006ff */
[----:B------:R-:W-:Y:S01]  /*b8b0*/  SHF.L.U32 R2, R37, 0x10, RZ ;  /* 0x0000001025027819 */ /* 0x000fe200000006ff */
[----:B------:R-:W-:Y:S01]  /*b8c0*/  IMAD.SHL.U32 R31, R0, 0x2, RZ ;  /* 0x00000002001f7824 */ /* 0x000fe200078e00ff */
[----:B------:R-:W-:Y:S01]  /*b8d0*/  LOP3.LUT R0, R36, 0xffff0000, RZ, 0xc0, !PT ;  /* 0xffff000024007812 */ /* 0x000fe200078ec0ff */
[----:B------:R-:W1:Y:S04]  /*b8e0*/  LDS.128 R12, [R32+0x7100] ;  /* 0x00710000200c7984 */ /* 0x000e680000000c00 */
[----:B------:R-:W2:Y:S01]  /*b8f0*/  LDS.128 R8, [R31+0x7100] ;  /* 0x007100001f087984 */ /* 0x000ea20000000c00 */
[C---:B-1----:R-:W-:Y:S01]  /*b900*/  SHF.L.U32 R17, R12.reuse, 0x10, RZ ;  /* 0x000000100c117819 */ /* 0x042fe200000006ff */
[----:B------:R-:W-:Y:S01]  /*b910*/  IMAD.U32 R21, R13, 0x10000, RZ ;  /* 0x000100000d157824 */ /* 0x000fe200078e00ff */
[----:B------:R-:W-:Y:S01]  /*b920*/  LOP3.LUT R20, R12, 0xffff0000, RZ, 0xc0, !PT ;  /* 0xffff00000c147812 */ /* 0x000fe200078ec0ff */
[----:B------:R-:W-:Y:S01]  /*b930*/  IMAD.U32 R24, R15, 0x10000, RZ ;  /* 0x000100000f187824 */ /* 0x000fe200078e00ff */
[----:B------:R-:W-:Y:S01]  /*b940*/  SHF.L.U32 R12, R36, 0x10, RZ ;  /* 0x00000010240c7819 */ /* 0x000fe200000006ff */
[----:B--2---:R-:W-:Y:S01]  /*b950*/  IMAD.U32 R5, R10, 0x10000, RZ ;  /* 0x000100000a057824 */ /* 0x004fe200078e00ff */
[----:B------:R-:W-:Y:S01]  /*b960*/  LOP3.LUT R27, R13, 0xffff0000, RZ, 0xc0, !PT ;  /* 0xffff00000d1b7812 */ /* 0x000fe200078ec0ff */
[----:B------:R-:W-:Y:S01]  /*b970*/  IMAD.U32 R19, R9, 0x10000, RZ ;  /* 0x0001000009137824 */ /* 0x000fe200078e00ff */
[----:B------:R-:W-:Y:S01]  /*b980*/  SHF.L.U32 R13, R14, 0x10, RZ ;  /* 0x000000100e0d7819 */ /* 0x000fe200000006ff */
[-C--:B------:R-:W-:Y:S01]  /*b990*/  FMUL.FTZ R6, R12, R5.reuse ;  /* 0x000000050c067220 */ /* 0x080fe20000410000 */
[----:B------:R-:W-:Y:S01]  /*b9a0*/  LOP3.LUT R7, R10, 0xffff0000, RZ, 0xc0, !PT ;  /* 0xffff00000a077812 */ /* 0x000fe200078ec0ff */
[----:B------:R-:W-:Y:S01]  /*b9b0*/  FMUL.FTZ R5, R2, R5 ;  /* 0x0000000502057220 */ /* 0x000fe20000410000 */
[----:B------:R-:W-:Y:S01]  /*b9c0*/  LOP3.LUT R16, R14, 0xffff0000, RZ, 0xc0, !PT ;  /* 0xffff00000e107812 */ /* 0x000fe200078ec0ff */
[-C--:B------:R-:W-:Y:S01]  /*b9d0*/  FFMA.FTZ R35, R2, R13.reuse, -R6 ;  /* 0x0000000d02237223 */ /* 0x080fe20000010806 */
[----:B------:R-:W-:Y:S01]  /*b9e0*/  LOP3.LUT R2, R37, 0xffff0000, RZ, 0xc0, !PT ;  /* 0xffff000025027812 */ /* 0x000fe200078ec0ff */
[----:B------:R-:W-:Y:S01]  /*b9f0*/  FFMA.FTZ R34, R12, R13, R5 ;  /* 0x0000000d0c227223 */ /* 0x000fe20000010005 */
[----:B------:R-:W-:Y:S01]  /*ba00*/  LOP3.LUT R26, R15, 0xffff0000, RZ, 0xc0, !PT ;  /* 0xffff00000f1a7812 */ /* 0x000fe200078ec0ff */
[----:B------:R-:W-:Y:S01]  /*ba10*/  IMAD.U32 R5, R40, 0x10000, RZ ;  /* 0x0001000028057824 */ /* 0x000fe200078e00ff */
[C---:B------:R-:W-:Y:S01]  /*ba20*/  SHF.L.U32 R14, R8.reuse, 0x10, RZ ;  /* 0x00000010080e7819 */ /* 0x040fe200000006ff */
[----:B------:R-:W-:Y:S01]  /*ba30*/  IMAD.U32 R18, R11, 0x10000, RZ ;  /* 0x000100000b127824 */ /* 0x000fe200078e00ff */
[----:B------:R-:W-:Y:S01]  /*ba40*/  LOP3.LUT R15, R8, 0xffff0000, RZ, 0xc0, !PT ;  /* 0xffff0000080f7812 */ /* 0x000fe200078ec0ff */
[-C--:B------:R-:W-:Y:S01]  /*ba50*/  FMUL.FTZ R8, R0, R7.reuse ;  /* 0x0000000700087220 */ /* 0x080fe20000410000 */
[----:B------:R-:W-:Y:S01]  /*ba60*/  SHF.L.U32 R6, R38, 0x10, RZ ;  /* 0x0000001026067819 */ /* 0x000fe200000006ff */
[C---:B------:R-:W-:Y:S01]  /*ba70*/  FMUL.FTZ R7, R2.reuse, R7 ;  /* 0x0000000702077220 */ /* 0x040fe20000410000 */
[----:B------:R-:W-:Y:S01]  /*ba80*/  LOP3.LUT R23, R9, 0xffff0000, RZ, 0xc0, !PT ;  /* 0xffff000009177812 */ /* 0x000fe200078ec0ff */
[----:B------:R-:W-:Y:S01]  /*ba90*/  FFMA.FTZ R33, R2, R16, -R8 ;  /* 0x0000001002217223 */ /* 0x000fe20000010808 */
[----:B------:R-:W-:Y:S01]  /*baa0*/  LOP3.LUT R9, R38, 0xffff0000, RZ, 0xc0, !PT ;  /* 0xffff000026097812 */ /* 0x000fe200078ec0ff */
[----:B------:R-:W-:Y:S01]  /*bab0*/  FMUL.FTZ R8, R5, R14 ;  /* 0x0000000e05087220 */ /* 0x000fe20000410000 */
[----:B------:R-:W-:Y:S01]  /*bac0*/  LOP3.LUT R22, R11, 0xffff0000, RZ, 0xc0, !PT ;  /* 0xffff00000b167812 */ /* 0x000fe200078ec0ff */
[----:B------:R-:W-:Y:S01]  /*bad0*/  FFMA.FTZ R30, R0, R16, R7 ;  /* 0x00000010001e7223 */ /* 0x000fe20000010007 */
[----:B------:R-:W-:Y:S01]  /*bae0*/  LOP3.LUT R0, R40, 0xffff0000, RZ, 0xc0, !PT ;  /* 0xffff000028007812 */ /* 0x000fe200078ec0ff */
[----:B------:R-:W-:Y:S01]  /*baf0*/  FMUL.FTZ R2, R6, R14 ;  /* 0x0000000e06027220 */ /* 0x000fe20000410000 */
[----:B------:R-:W-:Y:S01]  /*bb00*/  SHF.L.U32 R7, R42, 0x10, RZ ;  /* 0x000000102a077819 */ /* 0x000fe200000006ff */
[----:B------:R-:W-:Y:S01]  /*bb10*/  FFMA.FTZ R28, R6, R17, R8 ;  /* 0x00000011061c7223 */ /* 0x000fe20000010008 */
[----:B------:R-:W-:Y:S01]  /*bb20*/  F2FP.BF16.PACK_AB R14, R33, R35 ;  /* 0x00000023210e723e */ /* 0x000fe200000010ff */
[----:B------:R-:W-:Y:S01]  /*bb30*/  FFMA.FTZ R29, R5, R17, -R2 ;  /* 0x00000011051d7223 */ /* 0x000fe20000010802 */
[----:B------:R-:W-:Y:S01]  /*bb40*/  SHF.L.U32 R5, R44, 0x10, RZ ;  /* 0x000000102c057819 */ /* 0x000fe200000006ff */
[----:B------:R-:W-:-:S02]  /*bb50*/  FMUL.FTZ R6, R9, R15 ;  /* 0x0000000f09067220 */ /* 0x000fc40000410000 */
[----:B------:R-:W-:Y:S02]  /*bb60*/  IMAD.U32 R2, R41, 0x10000, RZ ;  /* 0x0001000029027824 */ /* 0x000fe400078e00ff */
[C---:B------:R-:W-:Y:S02]  /*bb70*/  FMUL.FTZ R10, R0.reuse, R15 ;  /* 0x0000000f000a7220 */ /* 0x040fe40000410000 */
[-C--:B------:R-:W-:Y:S02]  /*bb80*/  FFMA.FTZ R12, R0, R20.reuse, -R6 ;  /* 0x00000014000c7223 */ /* 0x080fe40000010806 */
[----:B------:R-:W-:Y:S02]  /*bb90*/  FMUL.FTZ R8, R2, R19 ;  /* 0x0000001302087220 */ /* 0x000fe40000410000 */
[----:B------:R-:W-:Y:S01]  /*bba0*/  FFMA.FTZ R20, R9, R20, R10 ;  /* 0x0000001409147223 */ /* 0x000fe2000001000a */
[----:B------:R-:W-:Y:S01]  /*bbb0*/  F2FP.BF16.PACK_AB R12, R12, R29 ;  /* 0x0000001d0c0c723e */ /* 0x000fe200000010ff */
[----:B------:R-:W-:-:S02]  /*bbc0*/  IMAD.U32 R0, R43, 0x10000, RZ ;  /* 0x000100002b007824 */ /* 0x000fc400078e00ff */
[----:B------:R-:W-:Y:S02]  /*bbd0*/  FMUL.FTZ R6, R5, R19 ;  /* 0x0000001305067220 */ /* 0x000fe40000410000 */
[-C--:B------:R-:W-:Y:S02]  /*bbe0*/  FMUL.FTZ R9, R7, R18.reuse ;  /* 0x0000001207097220 */ /* 0x080fe40000410000 */
[-C--:B------:R-:W-:Y:S01]  /*bbf0*/  FFMA.FTZ R19, R5, R21.reuse, -R8 ;  /* 0x0000001505137223 */ /* 0x080fe20000010808 */
[----:B------:R-:W-:Y:S01]  /*bc00*/  LOP3.LUT R5, R43, 0xffff0000, RZ, 0xc0, !PT ;  /* 0xffff00002b057812 */ /* 0x000fe200078ec0ff */
[----:B------:R-:W-:Y:S01]  /*bc10*/  FFMA.FTZ R17, R2, R21, R6 ;  /* 0x0000001502117223 */ /* 0x000fe20000010006 */
[----:B------:R-:W-:Y:S01]  /*bc20*/  LOP3.LUT R2, R41, 0xffff0000, RZ, 0xc0, !PT ;  /* 0xffff000029027812 */ /* 0x000fe200078ec0ff */
[----:B------:R-:W-:Y:S01]  /*bc30*/  FMUL.FTZ R8, R0, R18 ;  /* 0x0000001200087220 */ /* 0x000fe20000410000 */
[----:B------:R-:W-:Y:S01]  /*bc40*/  LOP3.LUT R6, R44, 0xffff0000, RZ, 0xc0, !PT ;  /* 0xffff00002c067812 */ /* 0x000fe200078ec0ff */
[-C--:B------:R-:W-:Y:S01]  /*bc50*/  FFMA.FTZ R16, R0, R24.reuse, -R9 ;  /* 0x0000001800107223 */ /* 0x080fe20000010809 */
[----:B------:R-:W-:Y:S01]  /*bc60*/  LOP3.LUT R0, R42, 0xffff0000, RZ, 0xc0, !PT ;  /* 0xffff00002a007812 */ /* 0x000fe200078ec0ff */
[----:B------:R-:W-:-:S02]  /*bc70*/  FFMA.FTZ R11, R7, R24, R8 ;  /* 0x00000018070b7223 */ /* 0x000fc40000010008 */
[-C--:B------:R-:W-:Y:S02]  /*bc80*/  FMUL.FTZ R10, R2, R23.reuse ;  /* 0x00000017020a7220 */ /* 0x080fe40000410000 */
[-C--:B------:R-:W-:Y:S02]  /*bc90*/  FMUL.FTZ R8, R0, R22.reuse ;  /* 0x0000001600087220 */ /* 0x080fe40000410000 */
[C---:B------:R-:W-:Y:S02]  /*bca0*/  FMUL.FTZ R9, R6.reuse, R23 ;  /* 0x0000001706097220 */ /* 0x040fe40000410000 */
[C---:B------:R-:W-:Y:S02]  /*bcb0*/  FMUL.FTZ R7, R5.reuse, R22 ;  /* 0x0000001605077220 */ /* 0x040fe40000410000 */
[-C--:B------:R-:W-:Y:S01]  /*bcc0*/  FFMA.FTZ R13, R6, R27.reuse, -R10 ;  /* 0x0000001b060d7223 */ /* 0x080fe2000001080a */
        /* <DEDUP_REMOVED lines=11> */
.L_x_125:
[----:B------:R-:W-:Y:S05]  /*bd80*/  BSYNC B0 ;  /* 0x0000000000007941 */ /* 0x000fea0003800000 */
.L_x_124:
        /* <DEDUP_REMOVED lines=94> */
.L_x_127:
[----:B------:R-:W-:Y:S05]  /*c370*/  BSYNC B0 ;  /* 0x0000000000007941 */ /* 0x000fea0003800000 */
.L_x_126:
[----:B------:R-:W-:-:S04]  /*c380*/  IADD3 R0, R39, 0x60, RZ ;  /* 0x0000006027007810 */ /* 0x000fc80007ffe0ff */
        /* <DEDUP_REMOVED lines=53> */
[-C--:B------:R-:W-:Y:S01]  /*c6e0*/  FFMA.FTZ R27, R6, R17.reuse, R8 ;  /* 0x00000011061b7223 */ /* 0x080fe20000010008 */
        /* <DEDUP_REMOVED lines=25> */
[----:B------:R-:W-:Y:S02]  /*c880*/  FMUL.FTZ R7, R5, R22 ;  /* 0x0000001605077220 */ /* 0x000fe40000410000 */
        /* <DEDUP_REMOVED lines=12> */
.L_x_117:
[----:B------:R-:W-:Y:S05]  /*c950*/  BSYNC B2 ;  /* 0x0000000000027941 */ /* 0x000fea0003800000 */
.L_x_101:
[----:B---3--:R-:W-:Y:S01]  /*c960*/  SHF.R.S32.HI R7, RZ, 0x4, R49 ;  /* 0x00000004ff077819 */ /* 0x008fe20000011431 */
[----:B------:R-:W-:Y:S01]  /*c970*/  IMAD.SHL.U32 R6, R136, 0x40, RZ ;  /* 0x0000004088067824 */ /* 0x000fe200078e00ff */
[----:B------:R-:W-:-:S04]  /*c980*/  DEPBAR.LE SB0, 0x0 ;  /* 0x000080000000791a */ /* 0x000fc80000000000 */
[----:B------:R-:W-:Y:S01]  /*c990*/  LEA.HI R0, R49, R7, RZ, 0x1 ;  /* 0x0000000731007211 */ /* 0x000fe200078f08ff */
[----:B------:R-:W-:Y:S01]  /*c9a0*/  IMAD.SHL.U32 R2, R47, 0x40, RZ ;  /* 0x000000402f027824 */ /* 0x000fe200078e00ff */
[----:B------:R-:W-:Y:S01]  /*c9b0*/  LOP3.LUT P0, RZ, R136, 0x2, RZ, 0xc0, !PT ;  /* 0x0000000288ff7812 */ /* 0x000fe2000780c0ff */
[----:B------:R-:W-:Y:S01]  /*c9c0*/  IMAD.SHL.U32 R5, R48, 0x40, RZ ;  /* 0x0000004030057824 */ /* 0x000fe200078e00ff */
[----:B------:R-:W-:Y:S01]  /*c9d0*/  LOP3.LUT R0, R0, 0xfffffffe, RZ, 0xc0, !PT ;  /* 0xfffffffe00007812 */ /* 0x000fe200078ec0ff */
[----:B-1----:R-:W-:Y:S01]  /*c9e0*/  IMAD.SHL.U32 R8, R46, 0x8, RZ ;  /* 0x000000082e087824 */ /* 0x002fe200078e00ff */
[----:B------:R-:W-:Y:S01]  /*c9f0*/  LOP3.LUT R2, R2, 0x1c0, RZ, 0xc0, !PT ;  /* 0x000001c002027812 */ /* 0x000fe200078ec0ff */
[----:B------:R-:W-:Y:S01]  /*ca00*/  IMAD.MOV.U32 R94, RZ, RZ, R52 ;  /* 0x000000ffff5e7224 */ /* 0x000fe200078e0034 */
[----:B------:R-:W-:Y:S01]  /*ca10*/  LOP3.LUT R137, R5, 0xfffffe00, RZ, 0xc0, !PT ;  /* 0xfffffe0005897812 */ /* 0x000fe200078ec0ff */
[----:B------:R-:W-:Y:S01]  /*ca20*/  IMAD.IADD R7, R7, 0x1, -R0 ;  /* 0x0000000107077824 */ /* 0x000fe200078e0a00 */
[----:B------:R-:W-:Y:S01]  /*ca30*/  LOP3.LUT R0, R6, 0x1c0, RZ, 0xc0, !PT ;  /* 0x000001c006007812 */ /* 0x000fe200078ec0ff */
[----:B------:R-:W-:-:S02]  /*ca40*/  IMAD.MOV.U32 R95, RZ, RZ, R53 ;  /* 0x000000ffff5f7224 */ /* 0x000fc400078e0035 */
[----:B------:R-:W-:Y:S01]  /*ca50*/  IMAD.SHL.U32 R6, R7, 0x8, RZ ;  /* 0x0000000807067824 */ /* 0x000fe200078e00ff */
[----:B------:R-:W-:Y:S01]  /*ca60*/  LOP3.LUT R5, R0, 0x8, R8, 0xf8, !PT ;  /* 0x0000000800057812 */ /* 0x000fe200078ef808 */
[----:B------:R-:W-:Y:S01]  /*ca70*/  IMAD.MOV.U32 R94, RZ, RZ, R180 ;  /* 0x000000ffff5e7224 */ /* 0x000fe200078e00b4 */
[----:B------:R-:W-:Y:S01]  /*ca80*/  SHF.R.U32.HI R0, RZ, 0x3, R0 ;  /* 0x00000003ff007819 */ /* 0x000fe20000011600 */
[----:B------:R-:W-:Y:S01]  /*ca90*/  IMAD.MOV.U32 R230, RZ, RZ, 0x5 ;  /* 0x00000005ffe67424 */ /* 0x000fe200078e00ff */
[----:B------:R-:W-:Y:S01]  /*caa0*/  LOP3.LUT R8, R2, 0x8, R6, 0xf8, !PT ;  /* 0x0000000802087812 */ /* 0x000fe200078ef806 */
[----:B------:R-:W-:Y:S01]  /*cab0*/  IMAD.SHL.U32 R245, R63, 0x2, RZ ;  /* 0x000000023ff57824 */ /* 0x000fe200078e00ff */
[----:B------:R-:W-:Y:S01]  /*cac0*/  SHF.R.U32.HI R6, RZ, 0x3, R2 ;  /* 0x00000003ff067819 */ /* 0x000fe20000011602 */
[----:B------:R-:W-:Y:S01]  /*cad0*/  IMAD R2, R50, 0x400, R137 ;  /* 0x0000040032027824 */ /* 0x000fe200078e0289 */
[----:B------:R-:W-:Y:S01]  /*cae0*/  LOP3.LUT R0, R5, R0, RZ, 0x3c, !PT ;  /* 0x0000000005007212 */ /* 0x000fe200078e3cff */
[----:B------:R-:W-:Y:S01]  /*caf0*/  STL.64 [R1+0x38], R94 ;  /* 0x0000385e01007387 */ /* 0x000fe20000100a00 */
[----:B------:R-:W-:-:S03]  /*cb00*/  LOP3.LUT R5, R8, R6, RZ, 0x3c, !PT ;  /* 0x0000000608057212 */ /* 0x000fc600078e3cff */
[----:B------:R-:W-:Y:S02]  /*cb10*/  IMAD R0, R7, 0x200, R0 ;  /* 0x0000020007007824 */ /* 0x000fe400078e0200 */
[----:B------:R-:W-:Y:S02]  /*cb20*/  IMAD.IADD R2, R5, 0x1, R2 ;  /* 0x0000000105027824 */ /* 0x000fe400078e0202 */
[----:B------:R-:W-:Y:S01]  /*cb30*/  IMAD.SHL.U32 R139, R0, 0x2, RZ ;  /* 0x00000002008b7824 */ /* 0x000fe200078e00ff */
[----:B------:R-:W-:Y:S01]  /*cb40*/  BAR.SYNC.DEFER_BLOCKING 0x0 ;  /* 0x0000000000007b1d */ /* 0x000fe20000010000 */
[----:B------:R-:W-:Y:S02]  /*cb50*/  IMAD.SHL.U32 R234, R2, 0x2, RZ ;  /* 0x0000000202ea7824 */ /* 0x000fe400078e00ff */
[----:B------:R-:W-:Y:S01]  /*cb60*/  IMAD.WIDE.U32 R6, R92, c[0x0][0x208], RZ ;  /* 0x000082005c067a25 */ /* 0x000fe200078e00ff */
[C---:B------:R-:W-:Y:S02]  /*cb70*/  IADD3 R0, R139.reuse, 0x3900, RZ ;  /* 0x000039008b007810 */ /* 0x040fe40007ffe0ff */
[----:B------:R-:W-:Y:S01]  /*cb80*/  IADD3 R238, R139, 0x3920, RZ ;  /* 0x000039208bee7810 */ /* 0x000fe20007ffe0ff */
[--C-:B------:R-:W-:Y:S01]  /*cb90*/  IMAD R237, R3, 0x2, R234.reuse ;  /* 0x0000000203ed7824 */ /* 0x100fe200078e02ea */
[----:B------:R-:W-:Y:S01]  /*cba0*/  @P0 IADD3 R238, R0, -0x20, RZ ;  /* 0xffffffe000ee0810 */ /* 0x000fe20007ffe0ff */
[----:B------:R-:W-:Y:S01]  /*cbb0*/  IMAD R0, R93, c[0x0][0x208], RZ ;  /* 0x000082005d007a24 */ /* 0x000fe200078e02ff */
[----:B------:R-:W-:Y:S01]  /*cbc0*/  ISETP.GE.AND P0, PT, R60, c[0x0][0x1d4], PT ;  /* 0x000075003c007a0c */ /* 0x000fe20003f06270 */
[----:B------:R-:W-:Y:S01]  /*cbd0*/  IMAD R235, R4, 0x2, R234 ;  /* 0x0000000204eb7824 */ /* 0x000fe200078e02ea */
[----:B------:R-:W-:Y:S01]  /*cbe0*/  IADD3 R244, R238, 0x800, RZ ;  /* 0x00000800eef47810 */ /* 0x000fe20007ffe0ff */
[----:B------:R-:W-:Y:S01]  /*cbf0*/  IMAD R0, R92, c[0x0][0x20c], R0 ;  /* 0x000083005c007a24 */ /* 0x000fe200078e0200 */
[C---:B------:R-:W-:Y:S01]  /*cc00*/  ISETP.LT.OR P4, PT, R62.reuse, 0x1, P0 ;  /* 0x000000013e00780c */ /* 0x040fe20000781670 */
[----:B------:R-:W-:Y:S01]  /*cc10*/  IMAD R236, R3, 0x2, R235 ;  /* 0x0000000203ec7824 */ /* 0x000fe200078e02eb */
[C---:B------:R-:W-:Y:S01]  /*cc20*/  ISETP.LT.OR P6, PT, R62.reuse, 0x21, P0 ;  /* 0x000000213e00780c */ /* 0x040fe200007c1670 */
[----:B------:R-:W-:Y:S01]  /*cc30*/  IMAD.IADD R0, R7, 0x1, R0 ;  /* 0x0000000107007824 */ /* 0x000fe200078e0200 */
[----:B------:R-:W-:Y:S01]  /*cc40*/  ISETP.LT.OR P5, PT, R62, 0x31, P0 ;  /* 0x000000313e00780c */ /* 0x000fe200007a1670 */
[----:B------:R-:W-:Y:S01]  /*cc50*/  IMAD.WIDE.U32 R6, R6, 0x70, R94 ;  /* 0x0000007006067825 */ /* 0x000fe200078e005e */
[----:B------:R-:W-:-:S02]  /*cc60*/  IADD3 R243, R238, 0x1000, RZ ;  /* 0x00001000eef37810 */ /* 0x000fc40007ffe0ff */
[----:B------:R-:W-:Y:S01]  /*cc70*/  IADD3 R242, R238, 0x1800, RZ ;  /* 0x00001800eef27810 */ /* 0x000fe20007ffe0ff */
[----:B------:R-:W-:Y:S01]  /*cc80*/  IMAD R0, R0, 0x70, RZ ;  /* 0x0000007000007824 */ /* 0x000fe200078e02ff */
[----:B------:R-:W-:Y:S01]  /*cc90*/  LDSM.16.M88.4 R24, [R139+0x3900] ;  /* 0x003900008b18783b */ /* 0x000fe20000000200 */
[C---:B------:R-:W-:Y:S02]  /*cca0*/  IADD3 R241, R238.reuse, 0x2000, RZ ;  /* 0x00002000eef17810 */ /* 0x040fe40007ffe0ff */
[----:B------:R-:W-:Y:S01]  /*ccb0*/  IMAD.IADD R0, R7, 0x1, R0 ;  /* 0x0000000107007824 */ /* 0x000fe200078e0200 */
[----:B------:R-:W1:Y:S01]  /*ccc0*/  LDSM.16.M88.4 R8, [R234+0x9100] ;  /* 0x00910000ea08783b */ /* 0x000e620000000200 */
[C---:B------:R-:W-:Y:S02]  /*ccd0*/  IADD3 R240, R238.reuse, 0x2800, RZ ;  /* 0x00002800eef07810 */ /* 0x040fe40007ffe0ff */
[----:B------:R-:W-:Y:S01]  /*cce0*/  IADD3 R239, R238, 0x3000, RZ ;  /* 0x00003000eeef7810 */ /* 0x000fe20007ffe0ff */
[----:B------:R-:W2:Y:S04]  /*ccf0*/  LDSM.16.M88.4 R20, [R139+0x4100] ;  /* 0x004100008b14783b */ /* 0x000ea80000000200 */
[----:B------:R-:W3:Y:S04]  /*cd00*/  LDSM.16.M88.4 R16, [R139+0x4900] ;  /* 0x004900008b10783b */ /* 0x000ee80000000200 */
[----:B------:R-:W4:Y:S04]  /*cd10*/  LDSM.16.M88.4 R28, [R139+0x5100] ;  /* 0x005100008b1c783b */ /* 0x000f280000000200 */
[----:B------:R-:W3:Y:S04]  /*cd20*/  LDSM.16.M88.4 R32, [R139+0x5900] ;  /* 0x005900008b20783b */ /* 0x000ee80000000200 */
[----:B------:R-:W4:Y:S04]  /*cd30*/  LDSM.16.M88.4 R40, [R139+0x6100] ;  /* 0x006100008b28783b */ /* 0x000f280000000200 */
[----:B------:R-:W4:Y:S04]  /*cd40*/  LDSM.16.M88.4 R36, [R139+0x6900] ;  /* 0x006900008b24783b */ /* 0x000f280000000200 */
[----:B------:R-:W4:Y:S04]  /*cd50*/  LDSM.16.M88.4 R12, [R234+0x7100] ;  /* 0x00710000ea0c783b */ /* 0x000f280000000200 */
[----:B------:R-:W-:Y:S04]  /*cd60*/  LDSM.16.M88.4 R48, [R238+0x800] ;  /* 0x00080000ee30783b */ /* 0x000fe80000000200 */
[----:B------:R-:W-:Y:S01]  /*cd70*/  LDSM.16.M88.4 R44, [R238+0x1000] ;  /* 0x00100000ee2c783b */ /* 0x000fe20000000200 */
[C---:B-1----:R-:W-:Y:S03]  /*cd80*/  HMMA.16816.F32.BF16 R56, R8.reuse, R24, RZ ;  /* 0x000000180838723c */ /* 0x042fe600000418ff */
[----:B------:R-:W-:Y:S05]  /*cd90*/  LDSM.16.M88.4 R52, [R238] ;  /* 0x00000000ee34783b */ /* 0x000fea0000000200 */
[C---:B--2---:R-:W-:Y:S08]  /*cda0*/  HMMA.16816.F32.BF16 R64, R8.reuse, R20, RZ ;  /* 0x000000140840723c */ /* 0x044ff000000418ff */
[C---:B---3--:R-:W-:Y:S08]  /*cdb0*/  HMMA.16816.F32.BF16 R68, R8.reuse, R16, RZ ;  /* 0x000000100844723c */ /* 0x048ff000000418ff */
[C---:B----4-:R-:W-:Y:S08]  /*cdc0*/  HMMA.16816.F32.BF16 R72, R8.reuse, R28, RZ ;  /* 0x0000001c0848723c */ /* 0x050ff000000418ff */
        /* <DEDUP_REMOVED lines=10> */
[----:B------:R-:W-:Y:S01]  /*ce70*/  IMAD.MOV.U32 R8, RZ, RZ, c[0x0][0x208] ;  /* 0x00008200ff087624 */ /* 0x000fe200078e00ff */
[----:B------:R-:W-:Y:S03]  /*ce80*/  HMMA.16816.F32.BF16 R184, R12, R24, RZ ;  /* 0x000000180cb8723c */ /* 0x000fe600000418ff */
[----:B------:R-:W-:-:S05]  /*ce90*/  IMAD.SHL.U32 R2, R8, 0x20, RZ ;  /* 0x0000002008027824 */ /* 0x000fca00078e00ff */
[C---:B------:R-:W-:Y:S01]  /*cea0*/  HMMA.16816.F32.BF16 R176, R12.reuse, R26, RZ ;  /* 0x0000001a0cb0723c */ /* 0x040fe200000418ff */
[----:B------:R-:W-:Y:S07]  /*ceb0*/  LDSM.16.M88.4 R24, [R238+0x3000] ;  /* 0x00300000ee18783b */ /* 0x000fee0000000200 */
[C---:B------:R-:W-:Y:S08]  /*cec0*/  HMMA.16816.F32.BF16 R152, R12.reuse, R20, RZ ;  /* 0x000000140c98723c */ /* 0x040ff000000418ff */
[C---:B------:R-:W-:Y:S07]  /*ced0*/  HMMA.16816.F32.BF16 R172, R12.reuse, R22, RZ ;  /* 0x000000160cac723c */ /* 0x040fee00000418ff */
[----:B------:R-:W-:Y:S01]  /*cee0*/  SHF.L.U64.HI R22, R8, R230, c[0x0][0x20c] ;  /* 0x0000830008167619 */ /* 0x000fe200000102e6 */
[C---:B------:R-:W-:Y:S01]  /*cef0*/  HMMA.16816.F32.BF16 R144, R12.reuse, R16, RZ ;  /* 0x000000100c90723c */ /* 0x040fe200000418ff */
[----:B------:R-:W-:Y:S07]  /*cf00*/  LDSM.16.M88.4 R8, [R237+0x7100] ;  /* 0x00710000ed08783b */ /* 0x000fee0000000200 */
[C---:B-----5:R-:W-:Y:S01]  /*cf10*/  HMMA.16816.F32.BF16 R168, R12.reuse, R18, RZ ;  /* 0x000000120ca8723c */ /* 0x060fe200000418ff */
[----:B------:R-:W1:Y:S07]  /*cf20*/  LDSM.16.M88.4 R16, [R237+0x9100] ;  /* 0x00910000ed10783b */ /* 0x000e6e0000000200 */
[C---:B------:R-:W-:Y:S08]  /*cf30*/  HMMA.16816.F32.BF16 R132, R12.reuse, R28, RZ ;  /* 0x0000001c0c84723c */ /* 0x040ff000000418ff */
[C---:B------:R-:W-:Y:S01]  /*cf40*/  HMMA.16816.F32.BF16 R164, R12.reuse, R30, RZ ;  /* 0x0000001e0ca4723c */ /* 0x040fe200000418ff */
[----:B------:R-:W-:Y:S07]  /*cf50*/  LDSM.16.M88.4 R28, [R238+0x2800] ;  /* 0x00280000ee1c783b */ /* 0x000fee0000000200 */
[C---:B------:R-:W-:Y:S08]  /*cf60*/  HMMA.16816.F32.BF16 R128, R12.reuse, R32, RZ ;  /* 0x000000200c80723c */ /* 0x040ff000000418ff */
[C---:B------:R-:W-:Y:S01]  /*cf70*/  HMMA.16816.F32.BF16 R156, R12.reuse, R34, RZ ;  /* 0x000000220c9c723c */ /* 0x040fe200000418ff */
[----:B------:R-:W2:Y:S07]  /*cf80*/  LDSM.16.M88.4 R32, [R238+0x2000] ;  /* 0x00200000ee20783b */ /* 0x000eae0000000200 */
[C---:B------:R-:W-:Y:S08]  /*cf90*/  HMMA.16816.F32.BF16 R124, R12.reuse, R40, RZ ;  /* 0x000000280c7c723c */ /* 0x040ff000000418ff */
[C---:B------:R-:W-:Y:S01]  /*cfa0*/  HMMA.16816.F32.BF16 R148, R12.reuse, R42, RZ ;  /* 0x0000002a0c94723c */ /* 0x040fe200000418ff */
[----:B------:R-:W3:Y:S07]  /*cfb0*/  LDSM.16.M88.4 R40, [R238+0x1800] ;  /* 0x00180000ee28783b */ /* 0x000eee0000000200 */
[C---:B------:R-:W-:Y:S08]  /*cfc0*/  HMMA.16816.F32.BF16 R120, R12.reuse, R36, RZ ;  /* 0x000000240c78723c */ /* 0x040ff000000418ff */
[----:B------:R-:W-:Y:S07]  /*cfd0*/  HMMA.16816.F32.BF16 R140, R12, R38, RZ ;  /* 0x000000260c8c723c */ /* 0x000fee00000418ff */
[C---:B------:R-:W-:Y:S01]  /*cfe0*/  LEA R14, P1, R6.reuse, c[0x0][0x1f8], 0x1 ;  /* 0x00007e00060e7a11 */ /* 0x040fe200078208ff */
[----:B-1----:R-:W-:Y:S03]  /*cff0*/  HMMA.16816.F32.BF16 R100, R16, R48, R64 ;  /* 0x000000301064723c */ /* 0x002fe60000041840 */
[----:B------:R-:W-:Y:S01]  /*d000*/  LEA.HI.X R15, R6, c[0x0][0x1fc], R0, 0x1, P1 ;  /* 0x00007f00060f7a11 */ /* 0x000fe200008f0c00 */
[----:B------:R-:W-:Y:S01]  /*d010*/  IMAD.MOV.U32 R0, RZ, RZ, 0x40 ;  /* 0x00000040ff007424 */ /* 0x000fe200078e00ff */
[----:B------:R-:W-:-:S03]  /*d020*/  IADD3 R12, P2, R2, R14, RZ ;  /* 0x0000000e020c7210 */ /* 0x000fc60007f5e0ff */
[----:B------:R-:W-:Y:S01]  /*d030*/  @!PT LDS RZ, [RZ] ;  /* 0x00000000fffff984 */ /* 0x000fe20000000800 */
[----:B------:R-:W-:Y:S01]  /*d040*/  @!PT LDS RZ, [RZ] ;  /* 0x00000000fffff984 */ /* 0x000fe20000000800 */
[----:B------:R-:W-:Y:S01]  /*d050*/  @!PT LDS RZ, [RZ] ;  /* 0x00000000fffff984 */ /* 0x000fe20000000800 */
[----:B------:R1:W-:Y:S01]  /*d060*/  LDGSTS.E.BYPASS.LTC128B.128 [R245+0x100], [R14.64], !P4 ;  /* 0x001000000ef57fae */ /* 0x0003e2000e101d4a */
[-C--:B------:R-:W-:Y:S01]  /*d070*/  IADD3 R6, P1, R12, R2.reuse, RZ ;  /* 0x000000020c067210 */ /* 0x080fe20007f3e0ff */
[----:B------:R-:W-:Y:S01]  /*d080*/  IMAD.X R13, R22, 0x1, R15, P2 ;  /* 0x00000001160d7824 */ /* 0x000fe200010e060f */
[C---:B------:R-:W-:Y:S01]  /*d090*/  ISETP.LT.OR P2, PT, R62.reuse, 0x11, P0 ;  /* 0x000000113e00780c */ /* 0x040fe20000741670 */
[----:B--2---:R-:W-:Y:S01]  /*d0a0*/  HMMA.16816.F32.BF16 R36, R16, R32, R76 ;  /* 0x000000201024723c */ /* 0x004fe2000004184c */
[----:B------:R-:W-:Y:S01]  /*d0b0*/  ISETP.LT.OR P4, PT, R62, 0x41, P0 ;  /* 0x000000413e00780c */ /* 0x000fe20000781670 */
[----:B------:R-:W-:Y:S01]  /*d0c0*/  IMAD.X R7, R13, 0x1, R22, P1 ;  /* 0x000000010d077824 */ /* 0x000fe200008e0616 */
[----:B------:R-:W-:-:S05]  /*d0d0*/  IADD3 R20, P1, R6, R2, RZ ;  /* 0x0000000206147210 */ /* 0x000fca0007f3e0ff */
[----:B------:R-:W-:Y:S01]  /*d0e0*/  IMAD.X R21, R7, 0x1, R22, P1 ;  /* 0x0000000107157824 */ /* 0x000fe200008e0616 */
[----:B------:R-:W-:Y:S03]  /*d0f0*/  HMMA.16816.F32.BF16 R96, R16, R44, R68 ;  /* 0x0000002c1060723c */ /* 0x000fe60000041844 */
[----:B------:R2:W-:Y:S01]  /*d100*/  LDGSTS.E.BYPASS.LTC128B.128 [R245+0x900], [R12.64], !P2 ;  /* 0x009000000cf57fae */ /* 0x0005e2000d101d4a */
[----:B------:R-:W-:-:S03]  /*d110*/  ISETP.LT.OR P2, PT, R62, 0x51, P0 ;  /* 0x000000513e00780c */ /* 0x000fc60000741670 */
[----:B------:R4:W-:Y:S01]  /*d120*/  LDGSTS.E.BYPASS.LTC128B.128 [R245+0x1100], [R6.64], !P6 ;  /* 0x0110000006f57fae */ /* 0x0009e2000f101d4a */
[----:B------:R-:W-:Y:S01]  /*d130*/  LOP3.LUT P6, RZ, R136, 0x4, RZ, 0xc0, !PT ;  /* 0x0000000488ff7812 */ /* 0x000fe200078cc0ff */
[C---:B---3--:R-:W-:Y:S02]  /*d140*/  HMMA.16816.F32.BF16 R92, R16.reuse, R40, R72 ;  /* 0x00000028105c723c */ /* 0x048fe40000041848 */
[----:B------:R3:W-:Y:S01]  /*d150*/  LDGSTS.E.BYPASS.LTC128B.128 [R245+0x1900], [R20.64], !P5 ;  /* 0x0190000014f57fae */ /* 0x0007e2000e901d4a */
[----:B------:R-:W-:Y:S02]  /*d160*/  SEL R0, R0, 0xffffffc0, !P6 ;  /* 0xffffffc000007807 */ /* 0x000fe40007000000 */
[----:B-1----:R-:W-:Y:S02]  /*d170*/  IADD3 R14, P1, R20, R2, RZ ;  /* 0x00000002140e7210 */ /* 0x002fe40007f3e0ff */
[----:B------:R-:W-:Y:S01]  /*d180*/  ISETP.GE.AND P6, PT, R228, 0x71, PT ;  /* 0x00000071e400780c */ /* 0x000fe20003fc6270 */
[----:B------:R-:W-:Y:S01]  /*d190*/  IMAD.IADD R233, R139, 0x1, R0 ;  /* 0x000000018be97824 */ /* 0x000fe200078e0200 */
[----:B------:R-:W-:Y:S01]  /*d1a0*/  HMMA.16816.F32.BF16 R220, R16, R50, R108 ;  /* 0x0000003210dc723c */ /* 0x000fe2000004186c */
[----:B------:R-:W-:Y:S01]  /*d1b0*/  IMAD.X R15, R21, 0x1, R22, P1 ;  /* 0x00000001150f7824 */ /* 0x000fe200008e0616 */
[----:B------:R-:W-:Y:S01]  /*d1c0*/  ISETP.LT.OR P1, PT, R62, 0x61, P0 ;  /* 0x000000613e00780c */ /* 0x000fe20000721670 */
[----:B------:R-:W-:Y:S01]  /*d1d0*/  IMAD.IADD R232, R0, 0x1, R238 ;  /* 0x0000000100e87824 */ /* 0x000fe200078e02ee */
[----:B------:R-:W-:-:S02]  /*d1e0*/  LOP3.LUT R0, R5, R137, RZ, 0xfc, !PT ;  /* 0x0000008905007212 */ /* 0x000fc400078efcff */
[----:B------:R1:W-:Y:S02]  /*d1f0*/  LDGSTS.E.BYPASS.LTC128B.128 [R245+0x2100], [R14.64], !P4 ;  /* 0x021000000ef57fae */ /* 0x0003e4000e101d4a */
[----:B------:R-:W-:Y:S01]  /*d200*/  HMMA.16816.F32.BF16 R104, R16, R52, R56 ;  /* 0x000000341068723c */ /* 0x000fe20000041838 */
[----:B----4-:R-:W-:-:S07]  /*d210*/  IADD3 R6, P0, R14, R2, RZ ;  /* 0x000000020e067210 */ /* 0x010fce0007f1e0ff */
[----:B------:R-:W-:Y:S01]  /*d220*/  HMMA.16816.F32.BF16 R84, R16, R28, R84 ;  /* 0x0000001c1054723c */ /* 0x000fe20000041854 */
[----:B------:R-:W-:Y:S01]  /*d230*/  IMAD.X R7, R15, 0x1, R22, P0 ;  /* 0x000000010f077824 */ /* 0x000fe200000e0616 */
[----:B--2---:R-:W-:-:S06]  /*d240*/  IADD3 R12, P0, R6, R2, RZ ;  /* 0x00000002060c7210 */ /* 0x004fcc0007f1e0ff */
[----:B------:R-:W-:Y:S01]  /*d250*/  HMMA.16816.F32.BF16 R88, R16, R24, R88 ;  /* 0x000000181058723c */ /* 0x000fe20000041858 */
[----:B------:R2:W-:Y:S01]  /*d260*/  LDGSTS.E.BYPASS.LTC128B.128 [R245+0x2900], [R6.64], !P2 ;  /* 0x0290000006f57fae */ /* 0x0005e2000d101d4a */
[----:B------:R-:W-:-:S05]  /*d270*/  IMAD.X R13, R7, 0x1, R22, P0 ;  /* 0x00000001070d7824 */ /* 0x000fca00000e0616 */
[----:B------:R1:W-:Y:S01]  /*d280*/  LDGSTS.E.BYPASS.LTC128B.128 [R245+0x3100], [R12.64], !P1 ;  /* 0x031000000cf57fae */ /* 0x0003e2000c901d4a */
[C---:B------:R-:W-:Y:S03]  /*d290*/  HMMA.16816.F32.BF16 R180, R16.reuse, R54, R80 ;  /* 0x0000003610b4723c */ /* 0x040fe60000041850 */
[----:B---3--:R-:W-:Y:S04]  /*d2a0*/  LDSM.16.M88.4 R20, [R235+0x9100] ;  /* 0x00910000eb14783b */ /* 0x008fe80000000200 */
[----:B------:R-:W3:Y:S01]  /*d2b0*/  LDSM.16.M88.4 R76, [R233+0x5900] ;  /* 0x00590000e94c783b */ /* 0x000ee20000000200 */
[C---:B------:R-:W-:Y:S03]  /*d2c0*/  HMMA.16816.F32.BF16 R112, R16.reuse, R46, R112 ;  /* 0x0000002e1070723c */ /* 0x040fe60000041870 */
[----:B------:R-:W4:Y:S04]  /*d2d0*/  LDSM.16.M88.4 R64, [R233+0x4900] ;  /* 0x00490000e940783b */ /* 0x000f280000000200 */
[----:B------:R-:W2:Y:S01]  /*d2e0*/  LDSM.16.M88.4 R72, [R233+0x6100] ;  /* 0x00610000e948783b */ /* 0x000ea20000000200 */
[C---:B------:R-:W-:Y:S03]  /*d2f0*/  HMMA.16816.F32.BF16 R108, R16.reuse, R42, R116 ;  /* 0x0000002a106c723c */ /* 0x040fe60000041874 */
[----:B------:R-:W2:Y:S04]  /*d300*/  LDSM.16.M88.4 R68, [R233+0x6900] ;  /* 0x00690000e944783b */ /* 0x000ea80000000200 */
[----:B------:R-:W2:Y:S01]  /*d310*/  LDSM.16.M88.4 R60, [R233+0x3900] ;  /* 0x00390000e93c783b */ /* 0x000ea20000000200 */
[C---:B------:R-:W-:Y:S03]  /*d320*/  HMMA.16816.F32.BF16 R204, R16.reuse, R34, R160 ;  /* 0x0000002210cc723c */ /* 0x040fe600000418a0 */
[----:B------:R-:W-:Y:S04]  /*d330*/  LDSM.16.M88.4 R56, [R233+0x4100] ;  /* 0x00410000e938783b */ /* 0x000fe80000000200 */
[----:B------:R-:W-:Y:S01]  /*d340*/  LDSM.16.M88.4 R80, [R233+0x5100] ;  /* 0x00510000e950783b */ /* 0x000fe20000000200 */
[C---:B------:R-:W-:Y:S03]  /*d350*/  HMMA.16816.F32.BF16 R200, R16.reuse, R30, R192 ;  /* 0x0000001e10c8723c */ /* 0x040fe600000418c0 */
[----:B-1----:R-:W-:Y:S04]  /*d360*/  LDSM.16.M88.4 R12, [R236+0x7100] ;  /* 0x00710000ec0c783b */ /* 0x002fe80000000200 */
[----:B------:R-:W0:Y:S01]  /*d370*/  LDGDEPBAR ;  /* 0x00000000000079af */ /* 0x000e220000000000 */
[----:B------:R-:W-:Y:S03]  /*d380*/  HMMA.16816.F32.BF16 R188, R16, R26, R188 ;  /* 0x0000001a10bc723c */ /* 0x000fe600000418bc */
[----:B------:R-:W1:Y:S05]  /*d390*/  LDSM.16.M88.4 R16, [R235+0x7100] ;  /* 0x00710000eb10783b */ /* 0x000e6a0000000200 */
[C---:B------:R-:W-:Y:S08]  /*d3a0*/  HMMA.16816.F32.BF16 R184, R8.reuse, R52, R184 ;  /* 0x0000003408b8723c */ /* 0x040ff000000418b8 */
[C---:B------:R-:W-:Y:S08]  /*d3b0*/  HMMA.16816.F32.BF16 R52, R8.reuse, R54, R176 ;  /* 0x000000360834723c */ /* 0x040ff000000418b0 */
[C---:B------:R-:W-:Y:S08]  /*d3c0*/  HMMA.16816.F32.BF16 R192, R8.reuse, R48, R152 ;  /* 0x0000003008c0723c */ /* 0x040ff00000041898 */
[C---:B------:R-:W-:Y:S08]  /*d3d0*/  HMMA.16816.F32.BF16 R212, R8.reuse, R32, R128 ;  /* 0x0000002008d4723c */ /* 0x040ff00000041880 */
[C---:B------:R-:W-:Y:S08]  /*d3e0*/  HMMA.16816.F32.BF16 R208, R8.reuse, R40, R132 ;  /* 0x0000002808d0723c */ /* 0x040ff00000041884 */
[C---:B------:R-:W-:Y:S01]  /*d3f0*/  HMMA.16816.F32.BF16 R128, R8.reuse, R50, R172 ;  /* 0x000000320880723c */ /* 0x040fe200000418ac */
[----:B------:R-:W-:Y:S07]  /*d400*/  LDSM.16.M88.4 R48, [R232] ;  /* 0x00000000e830783b */ /* 0x000fee0000000200 */
[C---:B------:R-:W-:Y:S08]  /*d410*/  HMMA.16816.F32.BF16 R196, R8.reuse, R44, R144 ;  /* 0x0000002c08c4723c */ /* 0x040ff00000041890 */
[C---:B------:R-:W-:Y:S01]  /*d420*/  HMMA.16816.F32.BF16 R132, R8.reuse, R46, R168 ;  /* 0x0000002e0884723c */ /* 0x040fe200000418a8 */
[----:B------:R-:W-:Y:S07]  /*d430*/  LDSM.16.M88.4 R44, [R232+0x800] ;  /* 0x00080000e82c783b */ /* 0x000fee0000000200 */
[C---:B------:R-:W-:Y:S08]  /*d440*/  HMMA.16816.F32.BF16 R216, R8.reuse, R28, R124 ;  /* 0x0000001c08d8723c */ /* 0x040ff0000004187c */
[C---:B------:R-:W-:Y:S08]  /*d450*/  HMMA.16816.F32.BF16 R224, R8.reuse, R24, R120 ;  /* 0x0000001808e0723c */ /* 0x040ff00000041878 */
[C---:B------:R-:W-:Y:S01]  /*d460*/  HMMA.16816.F32.BF16 R152, R8.reuse, R42, R164 ;  /* 0x0000002a0898723c */ /* 0x040fe200000418a4 */
[----:B------:R-:W-:Y:S07]  /*d470*/  LDSM.16.M88.4 R40, [R232+0x1000] ;  /* 0x00100000e828783b */ /* 0x000fee0000000200 */
[C---:B------:R-:W-:Y:S01]  /*d480*/  HMMA.16816.F32.BF16 R172, R8.reuse, R34, R156 ;  /* 0x0000002208ac723c */ /* 0x040fe2000004189c */
[----:B------:R-:W-:Y:S07]  /*d490*/  LDSM.16.M88.4 R32, [R232+0x2000] ;  /* 0x00200000e820783b */ /* 0x000fee0000000200 */
[C---:B------:R-:W-:Y:S01]  /*d4a0*/  HMMA.16816.F32.BF16 R176, R8.reuse, R30, R148 ;  /* 0x0000001e08b0723c */ /* 0x040fe20000041894 */
[----:B------:R-:W-:Y:S07]  /*d4b0*/  LDSM.16.M88.4 R28, [R232+0x2800] ;  /* 0x00280000e81c783b */ /* 0x000fee0000000200 */
[----:B------:R-:W-:Y:S01]  /*d4c0*/  HMMA.16816.F32.BF16 R168, R8, R26, R140 ;  /* 0x0000001a08a8723c */ /* 0x000fe2000004188c */
[----:B------:R-:W1:Y:S04]  /*d4d0*/  LDSM.16.M88.4 R8, [R236+0x9100] ;  /* 0x00910000ec08783b */ /* 0x000e680000000200 */
[----:B------:R-:W-:Y:S03]  /*d4e0*/  LDSM.16.M88.4 R24, [R232+0x3000] ;  /* 0x00300000e818783b */ /* 0x000fe60000000200 */
[----:B---3--:R-:W-:Y:S01]  /*d4f0*/  HMMA.16816.F32.BF16 R144, R20, R76, R36 ;  /* 0x0000004c1490723c */ /* 0x008fe20000041824 */
[----:B------:R-:W3:Y:S01]  /*d500*/  LDSM.16.M88.4 R36, [R232+0x1800] ;  /* 0x00180000e824783b */ /* 0x000ee20000000200 */
[----:B------:R-:W-:-:S06]  /*d510*/  DEPBAR.LE SB0, 0x0 ;  /* 0x000080000000791a */ /* 0x000fcc0000000000 */
[C---:B----4-:R-:W-:Y:S08]  /*d520*/  HMMA.16816.F32.BF16 R156, R20.reuse, R64, R96 ;  /* 0x00000040149c723c */ /* 0x050ff00000041860 */
[C---:B--2---:R-:W-:Y:S08]  /*d530*/  HMMA.16816.F32.BF16 R124, R20.reuse, R72, R84 ;  /* 0x00000048147c723c */ /* 0x044ff00000041854 */
[C---:B------:R-:W-:Y:S08]  /*d540*/  HMMA.16816.F32.BF16 R96, R20.reuse, R68, R88 ;  /* 0x000000441460723c */ /* 0x040ff00000041858 */
[C---:B------:R-:W-:Y:S08]  /*d550*/  HMMA.16816.F32.BF16 R164, R20.reuse, R60, R104 ;  /* 0x0000003c14a4723c */ /* 0x040ff00000041868 */
[----:B------:R-:W-:Y:S08]  /*d560*/  HMMA.16816.F32.BF16 R120, R20, R62, R180 ;  /* 0x0000003e1478723c */ /* 0x000ff000000418b4 */
[C---:B-1----:R-:W-:Y:S08]  /*d570*/  HMMA.16816.F32.BF16 R88, R16.reuse, R60, R184 ;  /* 0x0000003c1058723c */ /* 0x042ff000000418b8 */
        /* <DEDUP_REMOVED lines=30> */
[C---:B------:R-:W-:Y:S08]  /*d760*/  HMMA.16816.F32.BF16 R120, R8.reuse, R50, R120 ;  /* 0x000000320878723c */ /* 0x040ff00000041878 */
[C---:B---3--:R-:W-:Y:S08]  /*d770*/  HMMA.16816.F32.BF16 R148, R8.reuse, R36, R148 ;  /* 0x000000240894723c */ /* 0x048ff00000041894 */
[C---:B------:R-:W-:Y:S08]  /*d780*/  HMMA.16816.F32.BF16 R108, R8.reuse, R38, R108 ;  /* 0x00000026086c723c */ /* 0x040ff0000004186c */
[C---:B------:R-:W-:Y:S08]  /*d790*/  HMMA.16816.F32.BF16 R144, R8.reuse, R32, R144 ;  /* 0x000000200890723c */ /* 0x040ff00000041890 */
[----:B------:R-:W-:Y:S08]  /*d7a0*/  HMMA.16816.F32.BF16 R104, R8, R34, R104 ;  /* 0x000000220868723c */ /* 0x000ff00000041868 */
        /* <DEDUP_REMOVED lines=23> */
[----:B------:R-:W-:Y:S01]  /*d920*/  SHF.L.U64.HI R5, R247, R230, c[0x0][0x1e4] ;  /* 0x00007900f7057619 */ /* 0x000fe200000102e6 */
[----:B------:R-:W-:Y:S01]  /*d930*/  IMAD.IADD R2, R9, 0x1, R2 ;  /* 0x0000000109027824 */ /* 0x000fe200078e0202 */
[----:B------:R-:W-:-:S04]  /*d940*/  IADD3 R14, P1, R24, R6, RZ ;  /* 0x00000006180e7210 */ /* 0x000fc80007f3e0ff */
[----:B------:R-:W-:Y:S02]  /*d950*/  LEA.HI.X R7, R8, c[0x0][0x1cc], R2, 0x1, P0 ;  /* 0x0000730008077a11 */ /* 0x000fe400000f0c02 */
[----:B------:R-:W-:-:S03]  /*d960*/  IADD3 R12, P0, R24, R14, RZ ;  /* 0x0000000e180c7210 */ /* 0x000fc60007f1e0ff */
[C---:B------:R-:W-:Y:S01]  /*d970*/  IMAD.X R15, R5.reuse, 0x1, R7, P1 ;  /* 0x00000001050f7824 */ /* 0x040fe200008e0607 */
[C---:B------:R-:W-:Y:S01]  /*d980*/  IADD3 R10, P1, R24.reuse, R12, RZ ;  /* 0x0000000c180a7210 */ /* 0x040fe20007f3e0ff */
[----:B------:R-:W-:Y:S01]  /*d990*/  @!PT LDS RZ, [RZ] ;  /* 0x00000000fffff984 */ /* 0x000fe20000000800 */
[----:B------:R-:W-:Y:S01]  /*d9a0*/  @!PT LDS RZ, [RZ] ;  /* 0x00000000fffff984 */ /* 0x000fe20000000800 */
[----:B------:R-:W-:Y:S01]  /*d9b0*/  @!PT LDS RZ, [RZ] ;  /* 0x00000000fffff984 */ /* 0x000fe20000000800 */
[----:B------:R1:W-:Y:S02]  /*d9c0*/  LDGSTS.E.BYPASS.LTC128B.128 [R245+0x3900], [R6.64], !P3 ;  /* 0x0390000006f57fae */ /* 0x0003e4000d901d4a */
[C---:B------:R-:W-:Y:S01]  /*d9d0*/  IMAD.X R13, R5.reuse, 0x1, R15, P0 ;  /* 0x00000001050d7824 */ /* 0x040fe200000e060f */
[----:B------:R-:W-:Y:S01]  /*d9e0*/  IADD3 R8, P0, R24, R10, RZ ;  /* 0x0000000a18087210 */ /* 0x000fe20007f1e0ff */
[----:B------:R2:W-:Y:S02]  /*d9f0*/  LDGSTS.E.BYPASS.LTC128B.128 [R245+0x4100], [R14.64], !P3 ;  /* 0x041000000ef57fae */ /* 0x0005e4000d901d4a */
[C---:B------:R-:W-:Y:S02]  /*da00*/  IMAD.X R11, R5.reuse, 0x1, R13, P1 ;  /* 0x00000001050b7824 */ /* 0x040fe400008e060d */
        /* <DEDUP_REMOVED lines=10> */
.L_x_128:
[----:B------:R-:W-:Y:S01]  /*dab0*/  LOP3.LUT R2, R229, 0xffffffe0, RZ, 0xc0, !PT ;  /* 0xffffffe0e5027812 */ /* 0x000fe200078ec0ff */
[----:B---3--:R-:W-:Y:S01]  /*dac0*/  IMAD.IADD R6, R228, 0x1, R138 ;  /* 0x00000001e4067824 */ /* 0x008fe200078e028a */
[----:B------:R-:W-:Y:S01]  /*dad0*/  STL [R1+0x70], R241 ;  /* 0x000070f101007387 */ /* 0x000fe20000100800 */
[----:B------:R-:W-:Y:S02]  /*dae0*/  SHF.L.U32 R228, R0, 0x1, RZ ;  /* 0x0000000100e47819 */ /* 0x000fe400000006ff */
[----:B------:R-:W-:Y:S01]  /*daf0*/  IMAD.IADD R2, R231, 0x1, -R2 ;  /* 0x00000001e7027824 */ /* 0x000fe200078e0a02 */
[----:B------:R-:W-:Y:S02]  /*db00*/  STL [R1+0x6c], R240 ;  /* 0x00006cf001007387 */ /* 0x000fe40000100800 */
[----:B------:R-:W-:-:S02]  /*db10*/  IMAD R229, R4, 0x2, R228 ;  /* 0x0000000204e57824 */ /* 0x000fc400078e02e4 */
[----:B------:R-:W-:Y:S01]  /*db20*/  SHF.R.S32.HI R5, RZ, 0x1f, R2 ;  /* 0x0000001fff057819 */ /* 0x000fe20000011402 */
[----:B------:R-:W-:Y:S01]  /*db30*/  STL [R1+0x68], R239 ;  /* 0x000068ef01007387 */ /* 0x000fe20000100800 */
[C---:B------:R-:W-:Y:S01]  /*db40*/  IMAD R231, R3.reuse, 0x2, R228 ;  /* 0x0000000203e77824 */ /* 0x040fe200078e02e4 */
[----:B------:R-:W-:Y:S02]  /*db50*/  LEA R230, R3, R229, 0x1 ;  /* 0x000000e503e67211 */ /* 0x000fe400078e08ff */
[----:B------:R-:W-:Y:S01]  /*db60*/  LEA.HI R5, R5, R2, RZ, 0x2 ;  /* 0x0000000205057211 */ /* 0x000fe200078f10ff */
[----:B------:R-:W-:Y:S03]  /*db70*/  STL [R1+0x64], R238 ;  /* 0x000064ee01007387 */ /* 0x000fe60000100800 */
[----:B------:R-:W-:Y:S01]  /*db80*/  LOP3.LUT R5, R5, 0x7ffffffc, RZ, 0xc0, !PT ;  /* 0x7ffffffc05057812 */ /* 0x000fe200078ec0ff */
[----:B------:R-:W-:Y:S04]  /*db90*/  STL [R1+0x60], R237 ;  /* 0x000060ed01007387 */ /* 0x000fe80000100800 */
[----:B------:R-:W-:Y:S01]  /*dba0*/  IMAD.IADD R2, R2, 0x1, -R5 ;  /* 0x0000000102027824 */ /* 0x000fe200078e0a05 */
[----:B------:R-:W-:Y:S03]  /*dbb0*/  STL [R1+0x5c], R236 ;  /* 0x00005cec01007387 */ /* 0x000fe60000100800 */
[----:B------:R-:W-:Y:S01]  /*dbc0*/  IMAD R2, R2, -0x2, R6 ;  /* 0xfffffffe02027824 */ /* 0x000fe200078e0206 */
[----:B------:R-:W-:Y:S04]  /*dbd0*/  STL [R1+0x58], R235 ;  /* 0x000058eb01007387 */ /* 0x000fe80000100800 */
[C---:B------:R-:W-:Y:S01]  /*dbe0*/  ISETP.GT.AND P1, PT, R2.reuse, RZ, PT ;  /* 0x000000ff0200720c */ /* 0x040fe20003f24270 */
[----:B------:R-:W-:Y:S01]  /*dbf0*/  STL [R1+0x54], R234 ;  /* 0x000054ea01007387 */ /* 0x000fe20000100800 */
[----:B------:R-:W-:-:S02]  /*dc00*/  ISETP.GT.AND P0, PT, R2, 0x1, PT ;  /* 0x000000010200780c */ /* 0x000fc40003f04270 */
[----:B------:R-:W-:Y:S01]  /*dc10*/  ISETP.GT.AND P4, PT, R2, 0x8, PT ;  /* 0x000000080200780c */ /* 0x000fe20003f84270 */
[----:B------:R-:W-:Y:S01]  /*dc20*/  STL [R1+0x50], R233 ;  /* 0x000050e901007387 */ /* 0x000fe20000100800 */
[----:B------:R-:W-:Y:S02]  /*dc30*/  FSEL R10, R88, -INF , P1 ;  /* 0xff800000580a7808 */ /* 0x000fe40000800000 */
[----:B------:R-:W-:Y:S01]  /*dc40*/  FSEL R12, R89, -INF , P0 ;  /* 0xff800000590c7808 */ /* 0x000fe20000000000 */
[----:B------:R-:W-:Y:S01]  /*dc50*/  STL [R1+0x4c], R232 ;  /* 0x00004ce801007387 */ /* 0x000fe20000100800 */
[----:B------:R-:W-:Y:S02]  /*dc60*/  ISETP.GT.AND P2, PT, R2, 0x9, PT ;  /* 0x000000090200780c */ /* 0x000fe40003f44270 */
[----:B------:R-:W-:Y:S01]  /*dc70*/  FSEL R30, R84, -INF , P4 ;  /* 0xff800000541e7808 */ /* 0x000fe20002000000 */
[----:B------:R1:W-:Y:S01]  /*dc80*/  STL [R1+0x48], R139 ;  /* 0x0000488b01007387 */ /* 0x0003e20000100800 */
[----:B------:R-:W-:-:S02]  /*dc90*/  FMNMX.FTZ R5, R10, R12, !PT ;  /* 0x0000000c0a057209 */ /* 0x000fc40007810000 */
[----:B------:R-:W-:Y:S01]  /*dca0*/  FSEL R25, R166, -INF , P1 ;  /* 0xff800000a6197808 */ /* 0x000fe20000800000 */
[----:B------:R-:W0:Y:S01]  /*dcb0*/  LDGDEPBAR ;  /* 0x00000000000079af */ /* 0x000e220000000000 */
[----:B------:R-:W-:Y:S02]  /*dcc0*/  FSEL R13, R164, -INF , P1 ;  /* 0xff800000a40d7808 */ /* 0x000fe40000800000 */
[----:B------:R-:W-:Y:S02]  /*dcd0*/  FSEL R64, R90, -INF , P1 ;  /* 0xff8000005a407808 */ /* 0x000fe40000800000 */
[----:B------:R-:W-:Y:S02]  /*dce0*/  ISETP.GT.AND P1, PT, R2, 0x10, PT ;  /* 0x000000100200780c */ /* 0x000fe40003f24270 */
[----:B------:R-:W-:Y:S02]  /*dcf0*/  FSEL R29, R85, -INF , P2 ;  /* 0xff800000551d7808 */ /* 0x000fe40001000000 */
[----:B------:R-:W-:-:S02]  /*dd00*/  FMNMX.FTZ R5, R30, R5, !PT ;  /* 0x000000051e057209 */ /* 0x000fc40007810000 */
[----:B------:R-:W-:Y:S02]  /*dd10*/  FSEL R26, R167, -INF , P0 ;  /* 0xff800000a71a7808 */ /* 0x000fe40000000000 */
        /* <DEDUP_REMOVED lines=11> */
[----:B------:R-:W-:Y:S02]  /*ddd0*/  FMNMX.FTZ R6, R13, R14, !PT ;  /* 0x0000000e0d067209 */ /* 0x000fe40007810000 */
[----:B------:R-:W-:Y:S02]  /*dde0*/  FSEL R28, R123, -INF , P2 ;  /* 0xff8000007b1c7808 */ /* 0x000fe40001000000 */
[----:B------:R-:W-:Y:S02]  /*ddf0*/  FSEL R24, R121, -INF , P2 ;  /* 0xff80000079187808 */ /* 0x000fe40001000000 */
[----:B------:R-:W-:Y:S02]  /*de00*/  FSEL R67, R87, -INF , P2 ;  /* 0xff80000057437808 */ /* 0x000fe40001000000 */
[----:B------:R-:W-:Y:S02]  /*de10*/  FSEL R91, R162, -INF , P1 ;  /* 0xff800000a25b7808 */ /* 0x000fe40000800000 */
[----:B------:R-:W-:-:S02]  /*de20*/  FSEL R72, R160, -INF , P1 ;  /* 0xff800000a0487808 */ /* 0x000fc40000800000 */
[----:B------:R-:W-:Y:S02]  /*de30*/  ISETP.GT.AND P2, PT, R2, 0x19, PT ;  /* 0x000000190200780c */ /* 0x000fe40003f44270 */
[----:B------:R-:W-:Y:S02]  /*de40*/  FSEL R116, R62, -INF , P1 ;  /* 0xff8000003e747808 */ /* 0x000fe40000800000 */
[----:B------:R-:W-:Y:S02]  /*de50*/  FSEL R96, R163, -INF , P0 ;  /* 0xff800000a3607808 */ /* 0x000fe40000000000 */
[----:B------:R-:W-:Y:S02]  /*de60*/  FSEL R88, R161, -INF , P0 ;  /* 0xff800000a1587808 */ /* 0x000fe40000000000 */
[----:B------:R-:W-:Y:S02]  /*de70*/  FSEL R117, R63, -INF , P0 ;  /* 0xff8000003f757808 */ /* 0x000fe40000000000 */
[----:B------:R-:W-:-:S02]  /*de80*/  ISETP.GT.AND P1, PT, R2, 0x20, PT ;  /* 0x000000200200780c */ /* 0x000fc40003f24270 */
[----:B------:R-:W-:Y:S02]  /*de90*/  FSEL R101, R56, -INF , P4 ;  /* 0xff80000038657808 */ /* 0x000fe40002000000 */
[----:B------:R-:W-:Y:S02]  /*dea0*/  FMNMX.FTZ R5, R100, R5, !PT ;  /* 0x0000000564057209 */ /* 0x000fe40007810000 */
[----:B------:R-:W-:Y:S02]  /*deb0*/  ISETP.GT.AND P0, PT, R2, 0x21, PT ;  /* 0x000000210200780c */ /* 0x000fe40003f04270 */
[----:B------:R-:W-:Y:S02]  /*dec0*/  FMNMX.FTZ R6, R15, R6, !PT ;  /* 0x000000060f067209 */ /* 0x000fe40007810000 */
[----:B------:R-:W-:Y:S02]  /*ded0*/  FSEL R90, R153, -INF , P2 ;  /* 0xff800000995a7808 */ /* 0x000fe40001000000 */
[----:B------:R-:W-:-:S02]  /*dee0*/  FSEL R89, R152, -INF , P4 ;  /* 0xff80000098597808 */ /* 0x000fc40002000000 */
[----:B------:R-:W-:Y:S02]  /*def0*/  FSEL R102, R57, -INF , P2 ;  /* 0xff80000039667808 */ /* 0x000fe40001000000 */
[----:B------:R-:W-:Y:S02]  /*df00*/  FSEL R131, R158, -INF , P1 ;  /* 0xff8000009e837808 */ /* 0x000fe40000800000 */
[----:B------:R-:W-:Y:S02]  /*df10*/  FSEL R123, R156, -INF , P1 ;  /* 0xff8000009c7b7808 */ /* 0x000fe40000800000 */
[----:B------:R-:W-:Y:S02]  /*df20*/  FSEL R153, R54, -INF , P1 ;  /* 0xff80000036997808 */ /* 0x000fe40000800000 */
[----:B------:R-:W-:Y:S02]  /*df30*/  FSEL R103, R52, -INF , P1 ;  /* 0xff80000034677808 */ /* 0x000fe40000800000 */
[----:B------:R-:W-:-:S02]  /*df40*/  FMNMX.FTZ R5, R101, R5, !PT ;  /* 0x0000000565057209 */ /* 0x000fc40007810000 */
[----:B------:R-:W-:Y:S02]  /*df50*/  FSEL R133, R159, -INF , P0 ;  /* 0xff8000009f857808 */ /* 0x000fe40000000000 */
[----:B------:R-:W-:Y:S02]  /*df60*/  FSEL R128, R157, -INF , P0 ;  /* 0xff8000009d807808 */ /* 0x000fe40000000000 */
[----:B------:R-:W-:Y:S02]  /*df70*/  FSEL R152, R55, -INF , P0 ;  /* 0xff80000037987808 */ /* 0x000fe40000000000 */
[----:B------:R-:W-:Y:S02]  /*df80*/  FSEL R119, R53, -INF , P0 ;  /* 0xff80000035777808 */ /* 0x000fe40000000000 */
[----:B------:R-:W-:Y:S02]  /*df90*/  ISETP.GT.AND P1, PT, R2, 0x30, PT ;  /* 0x000000300200780c */ /* 0x000fe40003f24270 */
[----:B------:R-:W-:-:S02]  /*dfa0*/  FMNMX.FTZ R6, R24, R6, !PT ;  /* 0x0000000618067209 */ /* 0x000fc40007810000 */
[----:B------:R-:W-:Y:S02]  /*dfb0*/  ISETP.GT.AND P0, PT, R2, 0x31, PT ;  /* 0x000000310200780c */ /* 0x000fe40003f04270 */
[----:B------:R-:W-:Y:S02]  /*dfc0*/  FSEL R98, R155, -INF , P2 ;  /* 0xff8000009b627808 */ /* 0x000fe40001000000 */
[----:B------:R-:W-:Y:S02]  /*dfd0*/  FMNMX.FTZ R5, R102, R5, !PT ;  /* 0x0000000566057209 */ /* 0x000fe40007810000 */
[----:B------:R-:W-:Y:S02]  /*dfe0*/  FSEL R155, R150, -INF , P1 ;  /* 0xff800000969b7808 */ /* 0x000fe40000800000 */
[----:B------:R-:W-:Y:S02]  /*dff0*/  FMNMX.FTZ R6, R72, R6, !PT ;  /* 0x0000000648067209 */ /* 0x000fe40007810000 */
[----:B------:R-:W-:-:S02]  /*e000*/  FSEL R157, R151, -INF , P0 ;  /* 0xff800000979d7808 */ /* 0x000fc40000000000 */
[----:B------:R-:W-:Y:S02]  /*e010*/  FSEL R150, R149, -INF , P0 ;  /* 0xff80000095967808 */ /* 0x000fe40000000000 */
[----:B------:R-:W-:Y:S02]  /*e020*/  FSEL R165, R43, -INF , P0 ;  /* 0xff8000002ba57808 */ /* 0x000fe40000000000 */
[----:B------:R-:W-:Y:S02]  /*e030*/  FSEL R159, R41, -INF , P0 ;  /* 0xff800000299f7808 */ /* 0x000fe40000000000 */
[----:B------:R-:W-:Y:S02]  /*e040*/  FSEL R97, R154, -INF , P4 ;  /* 0xff8000009a617808 */ /* 0x000fe40002000000 */
[----:B------:R-:W-:Y:S02]  /*e050*/  FSEL R118, R58, -INF , P4 ;  /* 0xff8000003a767808 */ /* 0x000fe40002000000 */
[----:B------:R-:W-:-:S02]  /*e060*/  FSEL R120, R59, -INF , P2 ;  /* 0xff8000003b787808 */ /* 0x000fc40001000000 */
[C---:B------:R-:W-:Y:S02]  /*e070*/  ISETP.GT.AND P0, PT, R2.reuse, 0x41, PT ;  /* 0x000000410200780c */ /* 0x040fe40003f04270 */
[C---:B------:R-:W-:Y:S02]  /*e080*/  ISETP.GT.AND P4, PT, R2.reuse, 0x28, PT ;  /* 0x000000280200780c */ /* 0x040fe40003f84270 */
[----:B------:R-:W-:Y:S02]  /*e090*/  ISETP.GT.AND P2, PT, R2, 0x29, PT ;  /* 0x000000290200780c */ /* 0x000fe40003f44270 */
[----:B------:R-:W-:Y:S02]  /*e0a0*/  FMNMX.FTZ R5, R103, R5, !PT ;  /* 0x0000000567057209 */ /* 0x000fe40007810000 */
[----:B------:R-:W-:Y:S02]  /*e0b0*/  FSEL R148, R148, -INF , P1 ;  /* 0xff80000094947808 */ /* 0x000fe40000800000 */
[----:B------:R-:W-:-:S02]  /*e0c0*/  FSEL R163, R42, -INF , P1 ;  /* 0xff8000002aa37808 */ /* 0x000fc40000800000 */
[----:B------:R-:W-:Y:S02]  /*e0d0*/  FSEL R160, R40, -INF , P1 ;  /* 0xff80000028a07808 */ /* 0x000fe40000800000 */
[----:B------:R-:W-:Y:S01]  /*e0e0*/  FMNMX.FTZ R6, R88, R6, !PT ;  /* 0x0000000658067209 */ /* 0x000fe20007810000 */
[----:B------:R-:W-:Y:S01]  /*e0f0*/  LDSM.16.MT88.4 R40, [R230+0x100] ;  /* 0x00010000e628783b */ /* 0x000fe20000004200 */
[----:B------:R-:W-:Y:S02]  /*e100*/  ISETP.GT.AND P1, PT, R2, 0x40, PT ;  /* 0x000000400200780c */ /* 0x000fe40003f24270 */
        /* <DEDUP_REMOVED lines=12> */
[----:B------:R-:W-:Y:S02]  /*e1d0*/  FMNMX.FTZ R5, R119, R5, !PT ;  /* 0x0000000577057209 */ /* 0x000fe40007810000 */
[C---:B------:R-:W-:Y:S02]  /*e1e0*/  ISETP.GT.AND P4, PT, R2.reuse, 0x38, PT ;  /* 0x000000380200780c */ /* 0x040fe40003f84270 */
[----:B------:R-:W-:-:S02]  /*e1f0*/  ISETP.GT.AND P2, PT, R2, 0x39, PT ;  /* 0x000000390200780c */ /* 0x000fc40003f44270 */
[----:B------:R-:W-:Y:S02]  /*e200*/  ISETP.GT.AND P0, PT, R2, 0x51, PT ;  /* 0x000000510200780c */ /* 0x000fe40003f04270 */
[----:B------:R-:W-:Y:S02]  /*e210*/  FMNMX.FTZ R7, R25, R26, !PT ;  /* 0x0000001a19077209 */ /* 0x000fe40007810000 */
[----:B------:R-:W-:Y:S02]  /*e220*/  FMNMX.FTZ R6, R89, R6, !PT ;  /* 0x0000000659067209 */ /* 0x000fe40007810000 */
[----:B------:R-:W-:Y:S02]  /*e230*/  FSEL R176, R146, -INF , P1 ;  /* 0xff80000092b07808 */ /* 0x000fe40000800000 */
[----:B------:R-:W-:Y:S02]  /*e240*/  FSEL R146, R144, -INF , P1 ;  /* 0xff80000090927808 */ /* 0x000fe40000800000 */
[----:B------:R-:W-:-:S02]  /*e250*/  FSEL R183, R22, -INF , P1 ;  /* 0xff80000016b77808 */ /* 0x000fc40000800000 */
[----:B------:R-:W-:Y:S02]  /*e260*/  FSEL R144, R20, -INF , P1 ;  /* 0xff80000014907808 */ /* 0x000fe40000800000 */
[----:B------:R-:W-:Y:S01]  /*e270*/  FMNMX.FTZ R5, R121, R5, !PT ;  /* 0x0000000579057209 */ /* 0x000fe20007810000 */
[----:B------:R-:W-:Y:S01]  /*e280*/  LDSM.16.MT88.4 R20, [R231+0x100] ;  /* 0x00010000e714783b */ /* 0x000fe20000004200 */
        /* <DEDUP_REMOVED lines=8> */
[----:B------:R-:W-:Y:S01]  /*e310*/  ISETP.GT.AND P1, PT, R2, 0x50, PT ;  /* 0x000000500200780c */ /* 0x000fe20003f24270 */
[----:B------:R-:W-:Y:S01]  /*e320*/  LDSM.16.MT88.4 R36, [R230+0x900] ;  /* 0x00090000e624783b */ /* 0x000fe20000004200 */
[----:B------:R-:W-:-:S02]  /*e330*/  FSEL R192, R127, -INF , P0 ;  /* 0xff8000007fc07808 */ /* 0x000fc40000000000 */
[----:B------:R-:W-:Y:S02]  /*e340*/  FSEL R226, R125, -INF , P0 ;  /* 0xff8000007de27808 */ /* 0x000fe40000000000 */
[----:B------:R-:W-:Y:S02]  /*e350*/  FSEL R196, R19, -INF , P0 ;  /* 0xff80000013c47808 */ /* 0x000fe40000000000 */
[----:B------:R-:W-:Y:S02]  /*e360*/  FSEL R184, R17, -INF , P0 ;  /* 0xff80000011b87808 */ /* 0x000fe40000000000 */
[----:B------:R-:W-:Y:S02]  /*e370*/  FMNMX.FTZ R7, R27, R7, !PT ;  /* 0x000000071b077209 */ /* 0x000fe40007810000 */
[----:B------:R-:W-:Y:S02]  /*e380*/  FMNMX.FTZ R6, R90, R6, !PT ;  /* 0x000000065a067209 */ /* 0x000fe40007810000 */
[----:B------:R-:W-:-:S02]  /*e390*/  ISETP.GT.AND P4, PT, R2, 0x48, PT ;  /* 0x000000480200780c */ /* 0x000fc40003f84270 */
[C---:B------:R-:W-:Y:S02]  /*e3a0*/  ISETP.GT.AND P2, PT, R2.reuse, 0x49, PT ;  /* 0x000000490200780c */ /* 0x040fe40003f44270 */
[----:B------:R-:W-:Y:S02]  /*e3b0*/  ISETP.GT.AND P0, PT, R2, 0x58, PT ;  /* 0x000000580200780c */ /* 0x000fe40003f04270 */
[----:B------:R-:W-:Y:S02]  /*e3c0*/  FMNMX.FTZ R5, R122, R5, !PT ;  /* 0x000000057a057209 */ /* 0x000fe40007810000 */
[----:B------:R-:W-:Y:S02]  /*e3d0*/  FSEL R225, R124, -INF , P1 ;  /* 0xff8000007ce17808 */ /* 0x000fe40000800000 */
[----:B------:R-:W-:Y:S02]  /*e3e0*/  FMNMX.FTZ R7, R28, R7, !PT ;  /* 0x000000071c077209 */ /* 0x000fe40007810000 */
[----:B------:R-:W-:-:S02]  /*e3f0*/  FMNMX.FTZ R6, R123, R6, !PT ;  /* 0x000000067b067209 */ /* 0x000fc40007810000 */
        /* <DEDUP_REMOVED lines=8> */
[----:B------:R-:W-:Y:S01]  /*e480*/  FSEL R188, R126, -INF , P1 ;  /* 0xff8000007ebc7808 */ /* 0x000fe20000800000 */
[----:B------:R-:W-:Y:S01]  /*e490*/  LDSM.16.MT88.4 R32, [R229+0x100] ;  /* 0x00010000e520783b */ /* 0x000fe20000004200 */
[----:B------:R-:W-:Y:S02]  /*e4a0*/  FSEL R199, R18, -INF , P1 ;  /* 0xff80000012c77808 */ /* 0x000fe40000800000 */
[----:B------:R-:W-:Y:S02]  /*e4b0*/  FSEL R124, R16, -INF , P1 ;  /* 0xff800000107c7808 */ /* 0x000fe40000800000 */
[----:B------:R-:W-:Y:S01]  /*e4c0*/  FSEL R170, R170, -INF , P0 ;  /* 0xff800000aaaa7808 */ /* 0x000fe20000000000 */
[----:B------:R-:W-:Y:S01]  /*e4d0*/  LDSM.16.MT88.4 R16, [R228+0x100] ;  /* 0x00010000e410783b */ /* 0x000fe20000004200 */
[----:B------:R-:W-:-:S02]  /*e4e0*/  FSEL R168, R168, -INF , P0 ;  /* 0xff800000a8a87808 */ /* 0x000fc40000000000 */
[----:B------:R-:W-:Y:S02]  /*e4f0*/  FSEL R208, R50, -INF , P0 ;  /* 0xff80000032d07808 */ /* 0x000fe40000000000 */
[----:B------:R-:W-:Y:S02]  /*e500*/  FSEL R127, R48, -INF , P0 ;  /* 0xff800000307f7808 */ /* 0x000fe40000000000 */
[C---:B------:R-:W-:Y:S02]  /*e510*/  ISETP.GT.AND P5, PT, R2.reuse, 0x59, PT ;  /* 0x000000590200780c */ /* 0x040fe40003fa4270 */
[C---:B------:R-:W-:Y:S02]  /*e520*/  ISETP.GT.AND P4, PT, R2.reuse, 0x60, PT ;  /* 0x000000600200780c */ /* 0x040fe40003f84270 */
[C---:B------:R-:W-:Y:S02]  /*e530*/  ISETP.GT.AND P2, PT, R2.reuse, 0x61, PT ;  /* 0x000000610200780c */ /* 0x040fe40003f44270 */
[----:B------:R-:W-:-:S02]  /*e540*/  ISETP.GT.AND P1, PT, R2, 0x68, PT ;  /* 0x000000680200780c */ /* 0x000fc40003f24270 */
[----:B------:R-:W-:Y:S02]  /*e550*/  ISETP.GT.AND P0, PT, R2, 0x69, PT ;  /* 0x000000690200780c */ /* 0x000fe40003f04270 */
        /* <DEDUP_REMOVED lines=31> */
[----:B------:R-:W-:Y:S02]  /*e750*/  FSEL R126, R49, -INF , P5 ;  /* 0xff800000317e7808 */ /* 0x000fe40002800000 */
[----:B------:R-:W-:Y:S02]  /*e760*/  FMNMX.FTZ R2, R127, R2, !PT ;  /* 0x000000027f027209 */ /* 0x000fe40007810000 */
[----:B------:R-:W-:Y:S02]  /*e770*/  FMNMX.FTZ R6, R156, R6, !PT ;  /* 0x000000069c067209 */ /* 0x000fe40007810000 */
[----:B------:R-:W-:-:S02]  /*e780*/  FMNMX.FTZ R5, R167, R5, !PT ;  /* 0x00000005a7057209 */ /* 0x000fc40007810000 */
[----:B------:R-:W-:Y:S02]  /*e790*/  FMNMX.FTZ R7, R66, R7, !PT ;  /* 0x0000000742077209 */ /* 0x000fe40007810000 */
[----:B------:R-:W-:Y:S02]  /*e7a0*/  FSEL R212, R140, -INF , P4 ;  /* 0xff8000008cd47808 */ /* 0x000fe40002000000 */
[----:B------:R-:W-:Y:S02]  /*e7b0*/  FMNMX.FTZ R2, R126, R2, !PT ;  /* 0x000000027e027209 */ /* 0x000fe40007810000 */
[----:B------:R-:W-:Y:S02]  /*e7c0*/  FMNMX.FTZ R6, R158, R6, !PT ;  /* 0x000000069e067209 */ /* 0x000fe40007810000 */
[----:B------:R-:W-:Y:S02]  /*e7d0*/  FMNMX.FTZ R5, R225, R5, !PT ;  /* 0x00000005e1057209 */ /* 0x000fe40007810000 */
[----:B------:R-:W-:-:S02]  /*e7e0*/  FMNMX.FTZ R7, R67, R7, !PT ;  /* 0x0000000743077209 */ /* 0x000fc40007810000 */
[----:B-1----:R-:W-:Y:S02]  /*e7f0*/  FSEL R139, R141, -INF , P2 ;  /* 0xff8000008d8b7808 */ /* 0x002fe40001000000 */
[----:B------:R-:W-:Y:S02]  /*e800*/  FMNMX.FTZ R2, R212, R2, !PT ;  /* 0x00000002d4027209 */ /* 0x000fe40007810000 */
[----:B------:R-:W-:Y:S02]  /*e810*/  FMNMX.FTZ R6, R176, R6, !PT ;  /* 0x00000006b0067209 */ /* 0x000fe40007810000 */
[----:B------:R-:W-:Y:S02]  /*e820*/  FMNMX.FTZ R5, R226, R5, !PT ;  /* 0x00000005e2057209 */ /* 0x000fe40007810000 */
[----:B------:R-:W-:Y:S02]  /*e830*/  FMNMX.FTZ R7, R116, R7, !PT ;  /* 0x0000000774077209 */ /* 0x000fe40007810000 */
[----:B------:R-:W-:-:S02]  /*e840*/  FSEL R233, R68, -INF , P1 ;  /* 0xff80000044e97808 */ /* 0x000fc40000800000 */
[----:B------:R-:W-:Y:S02]  /*e850*/  FMNMX.FTZ R2, R139, R2, !PT ;  /* 0x000000028b027209 */ /* 0x000fe40007810000 */
[----:B------:R-:W-:Y:S02]  /*e860*/  FSEL R169, R169, -INF , P5 ;  /* 0xff800000a9a97808 */ /* 0x000fe40002800000 */
        /* <DEDUP_REMOVED lines=9> */
[----:B------:R-:W-:-:S02]  /*e900*/  FMNMX.FTZ R8, R206, R2, !PT ;  /* 0x00000002ce087209 */ /* 0x000fc40007810000 */
[----:B------:R-:W-:Y:S02]  /*e910*/  FSEL R203, R173, -INF , P2 ;  /* 0xff800000adcb7808 */ /* 0x000fe40001000000 */
[----:B------:R-:W-:Y:S01]  /*e920*/  FMNMX.FTZ R6, R179, R6, !PT ;  /* 0x00000006b3067209 */ /* 0x000fe20007810000 */
[----:B------:R-:W1:Y:S01]  /*e930*/  SHFL.BFLY PT, R135, R8, 0x2, 0x1f ;  /* 0x0c401f0008877f89 */ /* 0x000e6200000e0000 */
[----:B------:R-:W-:Y:S02]  /*e940*/  FMNMX.FTZ R2, R200, R5, !PT ;  /* 0x00000005c8027209 */ /* 0x000fe40007810000 */
[----:B------:R-:W-:Y:S02]  /*e950*/  FMNMX.FTZ R7, R120, R7, !PT ;  /* 0x0000000778077209 */ /* 0x000fe40007810000 */
[----:B------:R-:W-:Y:S02]  /*e960*/  FSEL R216, R92, -INF , P1 ;  /* 0xff8000005cd87808 */ /* 0x000fe40000800000 */
[----:B------:R-:W-:-:S02]  /*e970*/  FMNMX.FTZ R5, R188, R6, !PT ;  /* 0x00000006bc057209 */ /* 0x000fc40007810000 */
[----:B------:R-:W-:Y:S02]  /*e980*/  FMNMX.FTZ R2, R203, R2, !PT ;  /* 0x00000002cb027209 */ /* 0x000fe40007810000 */
[----:B------:R-:W-:Y:S02]  /*e990*/  FMNMX.FTZ R7, R153, R7, !PT ;  /* 0x0000000799077209 */ /* 0x000fe40007810000 */
[----:B------:R-:W-:Y:S02]  /*e9a0*/  FSEL R193, R93, -INF , P0 ;  /* 0xff8000005dc17808 */ /* 0x000fe40000000000 */
[----:B------:R-:W-:Y:S02]  /*e9b0*/  FMNMX.FTZ R5, R192, R5, !PT ;  /* 0x00000005c0057209 */ /* 0x000fe40007810000 */
[----:B------:R-:W-:Y:S02]  /*e9c0*/  FMNMX.FTZ R2, R216, R2, !PT ;  /* 0x00000002d8027209 */ /* 0x000fe40007810000 */
[----:B------:R-:W-:-:S02]  /*e9d0*/  FMNMX.FTZ R6, R152, R7, !PT ;  /* 0x0000000798067209 */ /* 0x000fc40007810000 */
        /* <DEDUP_REMOVED lines=51> */
[----:B------:R-:W-:Y:S01]  /*ed10*/  FFMA.FTZ R5, R12, c[0x0][0x2d0], -R7 ;  /* 0x0000b4000c057a23 */ /* 0x000fe20000010807 */
[----:B------:R-:W-:Y:S01]  /*ed20*/  MOV R4, R212 ;  /* 0x000000d400047202 */ /* 0x000fe20000000f00 */
[----:B------:R2:W-:Y:S02]  /*ed30*/  MUFU.EX2 R232, R6 ;  /* 0x0000000600e87308 */ /* 0x0005e40000000800 */
[----:B------:R-:W3:Y:S01]  /*ed40*/  SHFL.BFLY PT, R10, R8, 0x2, 0x1f ;  /* 0x0c401f00080a7f89 */ /* 0x000ee200000e0000 */
[----:B-1----:R-:W-:-:S05]  /*ed50*/  FMNMX.FTZ R2, R2, R11, !PT ;  /* 0x0000000b02027209 */ /* 0x002fca0007810000 */
[----:B------:R1:W4:Y:S01]  /*ed60*/  MUFU.EX2 R198, R5 ;  /* 0x0000000500c67308 */ /* 0x0003220000000800 */
[----:B------:R-:W-:Y:S02]  /*ed70*/  FSETP.NEU.FTZ.AND P0, PT, R2, -INF , PT ;  /* 0xff8000000200780b */ /* 0x000fe40003f1d000 */
[----:B--2---:R-:W-:-:S05]  /*ed80*/  FSEL R6, R9, RZ, P1 ;  /* 0x000000ff09067208 */ /* 0x004fca0000800000 */
        /* <DEDUP_REMOVED lines=19> */
[----:B------:R-:W-:Y:S03]  /*eec0*/  LDSM.16.MT88.4 R24, [R229+0x900] ;  /* 0x00090000e518783b */ /* 0x000fe60000004200 */
        /* <DEDUP_REMOVED lines=13> */
[----:B-1----:R-:W-:-:S04]  /*efa0*/  FFMA.FTZ R0, R29, c[0x0][0x2d0], -R7 ;  /* 0x0000b4001d007a23 */ /* 0x002fc80000010807 */
[----:B------:R1:W2:Y:S03]  /*efb0*/  MUFU.EX2 R236, R0 ;  /* 0x0000000000ec7308 */ /* 0x0002a60000000800 */
[C---:B------:R-:W-:Y:S08]  /*efc0*/  HMMA.16816.F32.BF16 R76, R8.reuse, R20, RZ ;  /* 0x00000014084c723c */ /* 0x040ff000000418ff */
[C---:B------:R-:W-:Y:S01]  /*efd0*/  HMMA.16816.F32.BF16 R68, R8.reuse, R32, RZ ;  /* 0x000000200844723c */ /* 0x040fe200000418ff */
[----:B-1----:R-:W-:Y:S01]  /*efe0*/  FSEL R0, R3, RZ, P0 ;  /* 0x000000ff03007208 */ /* 0x002fe20000000000 */
[----:B------:R-:W-:Y:S01]  /*eff0*/  FFMA.FTZ R3, R31, c[0x0][0x2d0], -R7 ;  /* 0x0000b4001f037a23 */ /* 0x000fe20000010807 */
[----:B--2---:R-:W-:Y:S01]  /*f000*/  F2FP.BF16.PACK_AB R14, R236, R194 ;  /* 0x000000c2ec0e723e */ /* 0x004fe200000010ff */
        /* <DEDUP_REMOVED lines=8> */
[----:B--2---:R-:W-:Y:S01]  /*f090*/  FFMA.FTZ R3, R66, c[0x0][0x2d0], -R0 ;  /* 0x0000b40042037a23 */ /* 0x004fe20000010800 */
[----:B---3--:R-:W-:-:S05]  /*f0a0*/  F2FP.BF16.PACK_AB R13, R172, R173 ;  /* 0x000000adac0d723e */ /* 0x008fca00000010ff */
[----:B------:R2:W-:Y:S02]  /*f0b0*/  MUFU.EX2 R143, R3 ;  /* 0x00000003008f7308 */ /* 0x0005e40000000800 */
[----:B--2---:R-:W-:Y:S02]  /*f0c0*/  FFMA.FTZ R3, R67, c[0x0][0x2d0], -R0 ;  /* 0x0000b40043037a23 */ /* 0x004fe40000010800 */
[C---:B------:R-:W-:Y:S04]  /*f0d0*/  HMMA.16816.F32.BF16 R64, R8.reuse, R34, RZ ;  /* 0x000000220840723c */ /* 0x040fe800000418ff */
[----:B------:R2:W3:Y:S02]  /*f0e0*/  MUFU.EX2 R238, R3 ;  /* 0x0000000300ee7308 */ /* 0x0004e40000000800 */
[--C-:B--2---:R-:W-:Y:S01]  /*f0f0*/  FFMA.FTZ R3, R72, c[0x0][0x2d0], -R6.reuse ;  /* 0x0000b40048037a23 */ /* 0x104fe20000010806 */
[----:B---3--:R-:W-:Y:S01]  /*f100*/  F2FP.BF16.PACK_AB R15, R238, R143 ;  /* 0x0000008fee0f723e */ /* 0x008fe200000010ff */
[----:B------:R-:W-:Y:S04]  /*f110*/  HMMA.16816.F32.BF16 R72, R8, R22, RZ ;  /* 0x000000160848723c */ /* 0x000fe800000418ff */
[----:B------:R2:W-:Y:S04]  /*f120*/  MUFU.EX2 R207, R3 ;  /* 0x0000000300cf7308 */ /* 0x0005e80000000800 */
[C---:B------:R-:W-:Y:S08]  /*f130*/  HMMA.16816.F32.BF16 R56, R12.reuse, R16, RZ ;  /* 0x000000100c38723c */ /* 0x040ff000000418ff */
[----:B------:R-:W-:Y:S01]  /*f140*/  HMMA.16816.F32.BF16 R92, R12, R18, RZ ;  /* 0x000000120c5c723c */ /* 0x000fe200000418ff */
[----:B------:R-:W3:Y:S01]  /*f150*/  LDSM.16.MT88.4 R16, [R231+0x900] ;  /* 0x00090000e710783b */ /* 0x000ee20000004200 */
[----:B--2---:R-:W-:-:S04]  /*f160*/  FFMA.FTZ R3, R88, c[0x0][0x2d0], -R6 ;  /* 0x0000b40058037a23 */ /* 0x004fc80000010806 */
[----:B------:R2:W4:Y:S02]  /*f170*/  MUFU.EX2 R234, R3 ;  /* 0x0000000300ea7308 */ /* 0x0005240000000800 */
[C---:B------:R-:W-:Y:S08]  /*f180*/  HMMA.16816.F32.BF16 R48, R12.reuse, R20, RZ ;  /* 0x000000140c30723c */ /* 0x040ff000000418ff */
[----:B------:R-:W-:Y:S01]  /*f190*/  HMMA.16816.F32.BF16 R44, R12, R32, RZ ;  /* 0x000000200c2c723c */ /* 0x000fe200000418ff */
[----:B--2---:R-:W-:Y:S01]  /*f1a0*/  FFMA.FTZ R3, R89, c[0x0][0x2d0], -R6 ;  /* 0x0000b40059037a23 */ /* 0x004fe20000010806 */
[----:B----4-:R-:W-:-:S03]  /*f1b0*/  F2FP.BF16.PACK_AB R8, R234, R207 ;  /* 0x000000cfea08723e */ /* 0x010fc600000010ff */
[----:B------:R2:W-:Y:S02]  /*f1c0*/  MUFU.EX2 R237, R3 ;  /* 0x0000000300ed7308 */ /* 0x0005e40000000800 */
[----:B--2---:R-:W-:-:S06]  /*f1d0*/  FFMA.FTZ R3, R90, c[0x0][0x2d0], -R6 ;  /* 0x0000b4005a037a23 */ /* 0x004fcc0000010806 */
[----:B------:R2:W4:Y:S02]  /*f1e0*/  MUFU.EX2 R201, R3 ;  /* 0x0000000300c97308 */ /* 0x0005240000000800 */
[--C-:B--2---:R-:W-:Y:S01]  /*f1f0*/  FFMA.FTZ R3, R91, c[0x0][0x2d0], -R5.reuse ;  /* 0x0000b4005b037a23 */ /* 0x104fe20000010805 */
[----:B----4-:R-:W-:Y:S01]  /*f200*/  F2FP.BF16.PACK_AB R10, R201, R237 ;  /* 0x000000edc90a723e */ /* 0x010fe200000010ff */
[C---:B------:R-:W-:Y:S04]  /*f210*/  HMMA.16816.F32.BF16 R88, R12.reuse, R22, RZ ;  /* 0x000000160c58723c */ /* 0x040fe800000418ff */
[----:B------:R2:W-:Y:S04]  /*f220*/  MUFU.EX2 R235, R3 ;  /* 0x0000000300eb7308 */ /* 0x0005e80000000800 */
[----:B------:R-:W-:Y:S01]  /*f230*/  HMMA.16816.F32.BF16 R20, R12, R40, RZ ;  /* 0x000000280c14723c */ /* 0x000fe200000418ff */
[----:B--2---:R-:W-:-:S04]  /*f240*/  FFMA.FTZ R3, R96, c[0x0][0x2d0], -R5 ;  /* 0x0000b40060037a23 */ /* 0x004fc80000010805 */
[----:B------:R2:W4:Y:S02]  /*f250*/  MUFU.EX2 R190, R3 ;  /* 0x0000000300be7308 */ /* 0x0005240000000800 */
[----:B--2---:R-:W-:Y:S01]  /*f260*/  FFMA.FTZ R3, R97, c[0x0][0x2d0], -R5 ;  /* 0x0000b40061037a23 */ /* 0x004fe20000010805 */
[----:B----4-:R-:W-:-:S05]  /*f270*/  F2FP.BF16.PACK_AB R9, R190, R235 ;  /* 0x000000ebbe09723e */ /* 0x010fca00000010ff */
        /* <DEDUP_REMOVED lines=22> */
[----:B--2---:R-:W-:-:S02]  /*f3e0*/  F2FP.BF16.PACK_AB R10, R217, R189 ;  /* 0x000000bdd90a723e */ /* 0x004fc400000010ff */
[----:B------:R-:W-:Y:S01]  /*f3f0*/  F2FP.BF16.PACK_AB R8, R141, R215 ;  /* 0x000000d78d08723e */ /* 0x000fe200000010ff */
        /* <DEDUP_REMOVED lines=12> */
[C---:B------:R-:W-:Y:S07]  /*f4c0*/  HMMA.16816.F32.BF16 R32, R8.reuse, R30, R92 ;  /* 0x0000001e0820723c */ /* 0x040fee000004185c */
[----:B------:R-:W-:Y:S01]  /*f4d0*/  IMAD.MOV.U32 R95, RZ, RZ, R214 ;  /* 0x000000ffff5f7224 */ /* 0x000fe200078e00d6 */
[----:B------:R-:W-:Y:S01]  /*f4e0*/  HMMA.16816.F32.BF16 R68, R8, R28, R56 ;  /* 0x0000001c0844723c */ /* 0x000fe20000041838 */
[----:B------:R-:W-:-:S02]  /*f4f0*/  IMAD.MOV.U32 R94, RZ, RZ, R213 ;  /* 0x000000ffff5e7224 */ /* 0x000fc400078e00d5 */
[----:B------:R-:W-:Y:S02]  /*f500*/  IMAD.MOV.U32 R93, RZ, RZ, R211 ;  /* 0x000000ffff5d7224 */ /* 0x000fe400078e00d3 */
[--C-:B-1----:R-:W-:Y:S02]  /*f510*/  FFMA.FTZ R3, R121, c[0x0][0x2d0], -R7.reuse ;  /* 0x0000b40079037a23 */ /* 0x102fe40000010807 */
[----:B------:R-:W-:Y:S01]  /*f520*/  IMAD.MOV.U32 R92, RZ, RZ, R210 ;  /* 0x000000ffff5c7224 */ /* 0x000fe200078e00d2 */
[C---:B------:R-:W-:Y:S01]  /*f530*/  HMMA.16816.F32.BF16 R64, R8.reuse, R16, R48 ;  /* 0x000000100840723c */ /* 0x040fe20000041830 */
[----:B------:R1:W-:Y:S07]  /*f540*/  MUFU.EX2 R246, R3 ;  /* 0x0000000300f67308 */ /* 0x0003ee0000000800 */
[C---:B------:R-:W-:Y:S01]  /*f550*/  HMMA.16816.F32.BF16 R28, R8.reuse, R18, R88 ;  /* 0x00000012081c723c */ /* 0x040fe20000041858 */
[----:B------:R-:W-:Y:S06]  /*f560*/  LDSM.16.MT88.4 R16, [R231+0x1100] ;  /* 0x00110000e710783b */ /* 0x000fec0000004200 */
[----:B------:R-:W-:Y:S01]  /*f570*/  MOV R91, R209 ;  /* 0x000000d1005b7202 */ /* 0x000fe20000000f00 */
[----:B------:R-:W-:Y:S01]  /*f580*/  HMMA.16816.F32.BF16 R52, R8, R24, R44 ;  /* 0x000000180834723c */ /* 0x000fe2000004182c */
[----:B-1----:R-:W-:Y:S01]  /*f590*/  FFMA.FTZ R3, R122, c[0x0][0x2d0], -R7 ;  /* 0x0000b4007a037a23 */ /* 0x002fe20000010807 */
[----:B------:R-:W-:Y:S01]  /*f5a0*/  MOV R89, R206 ;  /* 0x000000ce00597202 */ /* 0x000fe20000000f00 */
[----:B------:R-:W-:-:S02]  /*f5b0*/  IMAD.MOV.U32 R90, RZ, RZ, R208 ;  /* 0x000000ffff5a7224 */ /* 0x000fc400078e00d0 */
[----:B------:R1:W-:Y:S01]  /*f5c0*/  MUFU.EX2 R249, R3 ;  /* 0x0000000300f97308 */ /* 0x0003e20000000800 */
[----:B------:R-:W-:Y:S02]  /*f5d0*/  IMAD.MOV.U32 R88, RZ, RZ, R205 ;  /* 0x000000ffff587224 */ /* 0x000fe400078e00cd */
[----:B------:R-:W-:Y:S01]  /*f5e0*/  HMMA.16816.F32.BF16 R40, R8, R26, R96 ;  /* 0x0000001a0828723c */ /* 0x000fe20000041860 */
[----:B------:R-:W-:Y:S01]  /*f5f0*/  LDSM.16.MT88.4 R24, [R230+0x1100] ;  /* 0x00110000e618783b */ /* 0x000fe20000004200 */
[----:B-1----:R-:W-:-:S06]  /*f600*/  FFMA.FTZ R3, R123, c[0x0][0x2d0], -R6 ;  /* 0x0000b4007b037a23 */ /* 0x002fcc0000010806 */
[C---:B------:R-:W-:Y:S01]  /*f610*/  HMMA.16816.F32.BF16 R120, R8.reuse, R36, R20 ;  /* 0x000000240878723c */ /* 0x040fe20000041814 */
[----:B------:R-:W1:Y:S01]  /*f620*/  LDSM.16.MT88.4 R20, [R228+0x1100] ;  /* 0x00110000e414783b */ /* 0x000e620000004200 */
[----:B------:R2:W-:Y:S06]  /*f630*/  MUFU.EX2 R224, R3 ;  /* 0x0000000300e07308 */ /* 0x0005ec0000000800 */
[----:B------:R-:W-:Y:S01]  /*f640*/  HMMA.16816.F32.BF16 R36, R8, R38, R12 ;  /* 0x000000260824723c */ /* 0x000fe2000004180c */
[----:B------:R-:W3:Y:S01]  /*f650*/  LDSM.16.MT88.4 R12, [R229+0x1100] ;  /* 0x00110000e50c783b */ /* 0x000ee20000004200 */
[----:B--2---:R-:W-:Y:S01]  /*f660*/  FFMA.FTZ R3, R128, c[0x0][0x2d0], -R6 ;  /* 0x0000b40080037a23 */ /* 0x004fe20000010806 */
[----:B------:R-:W-:-:S03]  /*f670*/  MOV R128, R215 ;  /* 0x000000d700807202 */ /* 0x000fc60000000f00 */
        /* <DEDUP_REMOVED lines=19> */
[----:B--2---:R-:W-:Y:S01]  /*f7b0*/  FFMA.FTZ R3, R137, c[0x0][0x2d0], -R5 ;  /* 0x0000b40089037a23 */ /* 0x004fe20000010805 */
[----:B------:R-:W-:-:S05]  /*f7c0*/  MOV R137, R202 ;  /* 0x000000ca00897202 */ /* 0x000fca0000000f00 */
[----:B------:R2:W4:Y:S02]  /*f7d0*/  MUFU.EX2 R217, R3 ;  /* 0x0000000300d97308 */ /* 0x0005240000000800 */
[----:B--2---:R-:W-:Y:S01]  /*f7e0*/  FFMA.FTZ R3, R153, c[0x0][0x2d0], -R0 ;  /* 0x0000b40099037a23 */ /* 0x004fe20000010800 */
[----:B----4-:R-:W-:Y:S01]  /*f7f0*/  F2FP.BF16.PACK_AB R11, R217, R218 ;  /* 0x000000dad90b723e */ /* 0x010fe200000010ff */
[----:B------:R-:W-:-:S04]  /*f800*/  IMAD.MOV.U32 R153, RZ, RZ, R90 ;  /* 0x000000ffff997224 */ /* 0x000fc800078e005a */
[----:B------:R2:W-:Y:S02]  /*f810*/  MUFU.EX2 R215, R3 ;  /* 0x0000000300d77308 */ /* 0x0005e40000000800 */
[C---:B-1----:R-:W-:Y:S08]  /*f820*/  HMMA.16816.F32.BF16 R48, R8.reuse, R20, R112 ;  /* 0x000000140830723c */ /* 0x042ff00000041870 */
[----:B------:R-:W-:Y:S01]  /*f830*/  HMMA.16816.F32.BF16 R56, R8, R18, R80 ;  /* 0x000000120838723c */ /* 0x000fe20000041850 */
[----:B--2---:R-:W-:-:S02]  /*f840*/  FFMA.FTZ R3, R152, c[0x0][0x2d0], -R0 ;  /* 0x0000b40098037a23 */ /* 0x004fc40000010800 */
[----:B------:R-:W-:Y:S02]  /*f850*/  IMAD.MOV.U32 R152, RZ, RZ, R201 ;  /* 0x000000ffff987224 */ /* 0x000fe400078e00c9 */
[----:B------:R1:W2:Y:S03]  /*f860*/  MUFU.EX2 R216, R3 ;  /* 0x0000000300d87308 */ /* 0x0002a60000000800 */
[C---:B------:R-:W-:Y:S08]  /*f870*/  HMMA.16816.F32.BF16 R60, R8.reuse, R16, R108 ;  /* 0x00000010083c723c */ /* 0x040ff0000004186c */
[----:B---3--:R-:W-:Y:S01]  /*f880*/  HMMA.16816.F32.BF16 R112, R8, R12, R104 ;  /* 0x0000000c0870723c */ /* 0x008fe20000041868 */
        /* <DEDUP_REMOVED lines=13> */
[--C-:B-1----:R-:W-:Y:S01]  /*f960*/  FFMA.FTZ R3, R148, c[0x0][0x2d0], -R6.reuse ;  /* 0x0000b40094037a23 */ /* 0x102fe20000010806 */
[----:B---3--:R-:W-:Y:S01]  /*f970*/  F2FP.BF16.PACK_AB R11, R213, R214 ;  /* 0x000000d6d50b723e */ /* 0x008fe200000010ff */
[----:B------:R-:W-:Y:S02]  /*f980*/  IMAD.MOV.U32 R148, RZ, RZ, R91 ;  /* 0x000000ffff947224 */ /* 0x000fe400078e005b */
[----:B------:R1:W-:Y:S04]  /*f990*/  MUFU.EX2 R212, R3 ;  /* 0x0000000300d47308 */ /* 0x0003e80000000800 */
[C---:B------:R-:W-:Y:S08]  /*f9a0*/  HMMA.16816.F32.BF16 R84, R8.reuse, R22, R32 ;  /* 0x000000160854723c */ /* 0x040ff00000041820 */
[----:B------:R-:W-:Y:S01]  /*f9b0*/  HMMA.16816.F32.BF16 R32, R8, R16, R64 ;  /* 0x000000100820723c */ /* 0x000fe20000041840 */
[----:B-1----:R-:W-:Y:S01]  /*f9c0*/  FFMA.FTZ R3, R150, c[0x0][0x2d0], -R6 ;  /* 0x0000b40096037a23 */ /* 0x002fe20000010806 */
[----:B------:R-:W-:-:S03]  /*f9d0*/  MOV R150, R92 ;  /* 0x0000005c00967202 */ /* 0x000fc60000000f00 */
[----:B------:R1:W2:Y:S03]  /*f9e0*/  MUFU.EX2 R211, R3 ;  /* 0x0000000300d37308 */ /* 0x0002a60000000800 */
[C---:B------:R-:W-:Y:S01]  /*f9f0*/  HMMA.16816.F32.BF16 R28, R8.reuse, R18, R28 ;  /* 0x00000012081c723c */ /* 0x040fe2000004181c */
[----:B------:R-:W3:Y:S07]  /*fa00*/  LDSM.16.MT88.4 R16, [R228+0x1900] ;  /* 0x00190000e410783b */ /* 0x000eee0000004200 */
[----:B------:R-:W-:Y:S01]  /*fa10*/  HMMA.16816.F32.BF16 R96, R8, R24, R120 ;  /* 0x000000180860723c */ /* 0x000fe20000041878 */
[----:B-1----:R-:W-:-:S07]  /*fa20*/  FFMA.FTZ R3, R149, c[0x0][0x2d0], -R6 ;  /* 0x0000b40095037a23 */ /* 0x002fce0000010806 */
[C---:B------:R-:W-:Y:S01]  /*fa30*/  HMMA.16816.F32.BF16 R100, R8.reuse, R20, R68 ;  /* 0x000000140864723c */ /* 0x040fe20000041844 */
[----:B------:R-:W-:Y:S01]  /*fa40*/  IMAD.MOV.U32 R149, RZ, RZ, R93 ;  /* 0x000000ffff957224 */ /* 0x000fe200078e005d */
[----:B------:R-:W-:Y:S01]  /*fa50*/  LDSM.16.MT88.4 R20, [R229+0x1900] ;  /* 0x00190000e514783b */ /* 0x000fe20000004200 */
[----:B------:R1:W-:Y:S01]  /*fa60*/  MUFU.EX2 R210, R3 ;  /* 0x0000000300d27308 */ /* 0x0003e20000000800 */
[----:B------:R-:W-:Y:S01]  /*fa70*/  IMAD.MOV.U32 R120, RZ, RZ, R150 ;  /* 0x000000ffff787224 */ /* 0x000fe200078e0096 */
[----:B------:R-:W-:Y:S01]  /*fa80*/  MOV R121, R148 ;  /* 0x0000009400797202 */ /* 0x000fe20000000f00 */
[----:B------:R-:W-:Y:S01]  /*fa90*/  IMAD.MOV.U32 R150, RZ, RZ, R129 ;  /* 0x000000ffff967224 */ /* 0x000fe200078e0081 */
[----:B------:R-:W-:Y:S01]  /*faa0*/  MOV R122, R89 ;  /* 0x00000059007a7202 */ /* 0x000fe20000000f00 */
[----:B------:R-:W-:Y:S01]  /*fab0*/  HMMA.16816.F32.BF16 R68, R8, R12, R52 ;  /* 0x0000000c0844723c */ /* 0x000fe20000041834 */
[----:B------:R-:W-:Y:S02]  /*fac0*/  IMAD.MOV.U32 R129, RZ, RZ, R190 ;  /* 0x000000ffff817224 */ /* 0x000fe400078e00be */
[----:B------:R-:W-:-:S02]  /*fad0*/  IMAD.MOV.U32 R148, RZ, RZ, R128 ;  /* 0x000000ffff947224 */ /* 0x000fc400078e0080 */
[----:B------:R-:W-:Y:S02]  /*fae0*/  IMAD.MOV.U32 R128, RZ, RZ, R189 ;  /* 0x000000ffff807224 */ /* 0x000fe400078e00bd */
[----:B------:R-:W-:Y:S01]  /*faf0*/  IMAD.MOV.U32 R123, RZ, RZ, R88 ;  /* 0x000000ffff7b7224 */ /* 0x000fe200078e0058 */
[----:B------:R-:W-:Y:S01]  /*fb00*/  HMMA.16816.F32.BF16 R72, R8, R14, R40 ;  /* 0x0000000e0848723c */ /* 0x000fe20000041828 */
[----:B------:R-:W-:Y:S01]  /*fb10*/  LDSM.16.MT88.4 R12, [R231+0x1900] ;  /* 0x00190000e70c783b */ /* 0x000fe20000004200 */
[----:B-1----:R-:W-:Y:S02]  /*fb20*/  FFMA.FTZ R3, R151, c[0x0][0x2d0], -R6 ;  /* 0x0000b40097037a23 */ /* 0x002fe40000010806 */
[----:B------:R-:W-:Y:S02]  /*fb30*/  IMAD.MOV.U32 R151, RZ, RZ, R94 ;  /* 0x000000ffff977224 */ /* 0x000fe400078e005e */
[----:B------:R1:W4:Y:S02]  /*fb40*/  MUFU.EX2 R209, R3 ;  /* 0x0000000300d17308 */ /* 0x0003240000000800 */
[----:B-1----:R-:W-:Y:S01]  /*fb50*/  FFMA.FTZ R3, R155, c[0x0][0x2d0], -R5 ;  /* 0x0000b4009b037a23 */ /* 0x002fe20000010805 */
[----:B------:R-:W-:-:S02]  /*fb60*/  MOV R155, R95 ;  /* 0x0000005f009b7202 */ /* 0x000fc40000000f00 */
[----:B------:R-:W-:Y:S03]  /*fb70*/  HMMA.16816.F32.BF16 R92, R8, R26, R36 ;  /* 0x0000001a085c723c */ /* 0x000fe60000041824 */
[----:B------:R1:W-:Y:S01]  /*fb80*/  MUFU.EX2 R208, R3 ;  /* 0x0000000300d07308 */ /* 0x0003e20000000800 */
[----:B------:R-:W3:Y:S03]  /*fb90*/  LDSM.16.MT88.4 R24, [R230+0x1900] ;  /* 0x00190000e618783b */ /* 0x000ee60000004200 */
[----:B--2---:R-:W-:Y:S02]  /*fba0*/  F2FP.BF16.PACK_AB R8, R211, R212 ;  /* 0x000000d4d308723e */ /* 0x004fe400000010ff */
[----:B----4-:R-:W-:Y:S01]  /*fbb0*/  F2FP.BF16.PACK_AB R10, R209, R210 ;  /* 0x000000d2d10a723e */ /* 0x010fe200000010ff */
[----:B-1----:R-:W-:-:S02]  /*fbc0*/  FFMA.FTZ R3, R157, c[0x0][0x2d0], -R5 ;  /* 0x0000b4009d037a23 */ /* 0x002fc40000010805 */
[----:B------:R-:W-:Y:S02]  /*fbd0*/  IMAD.MOV.U32 R157, RZ, RZ, R198 ;  /* 0x000000ffff9d7224 */ /* 0x000fe400078e00c6 */
        /* <DEDUP_REMOVED lines=9> */
[----:B--2---:R-:W-:-:S05]  /*fc70*/  F2FP.BF16.PACK_AB R11, R206, R205 ;  /* 0x000000cdce0b723e */ /* 0x004fca00000010ff */
[----:B------:R1:W-:Y:S02]  /*fc80*/  MUFU.EX2 R204, R3 ;  /* 0x0000000300cc7308 */ /* 0x0003e40000000800 */
[C---:B---3--:R-:W-:Y:S08]  /*fc90*/  HMMA.16816.F32.BF16 R108, R8.reuse, R16, R48 ;  /* 0x00000010086c723c */ /* 0x048ff00000041830 */
[----:B------:R-:W-:Y:S01]  /*fca0*/  HMMA.16816.F32.BF16 R48, R8, R24, R116 ;  /* 0x000000180830723c */ /* 0x000fe20000041874 */
[----:B-1----:R-:W-:-:S02]  /*fcb0*/  FFMA.FTZ R3, R159, c[0x0][0x2d0], -R7 ;  /* 0x0000b4009f037a23 */ /* 0x002fc40000010807 */
[----:B------:R-:W-:-:S04]  /*fcc0*/  IMAD.MOV.U32 R159, RZ, RZ, R149 ;  /* 0x000000ffff9f7224 */ /* 0x000fc800078e0095 */
[----:B------:R-:W-:Y:S01]  /*fcd0*/  MOV R116, R156 ;  /* 0x0000009c00747202 */ /* 0x000fe20000000f00 */
[----:B------:R1:W2:Y:S01]  /*fce0*/  MUFU.EX2 R203, R3 ;  /* 0x0000000300cb7308 */ /* 0x0002a20000000800 */
        /* <DEDUP_REMOVED lines=10> */
[----:B------:R-:W-:-:S02]  /*fd90*/  IMAD.MOV.U32 R151, RZ, RZ, R133 ;  /* 0x000000ffff977224 */ /* 0x000fc400078e0085 */
[----:B-1----:R-:W-:-:S05]  /*fda0*/  FFMA.FTZ R3, R161, c[0x0][0x2d0], -R7 ;  /* 0x0000b400a1037a23 */ /* 0x002fca0000010807 */
[C---:B------:R-:W-:Y:S01]  /*fdb0*/  HMMA.16816.F32.BF16 R104, R8.reuse, R18, R44 ;  /* 0x000000120868723c */ /* 0x040fe2000004182c */
[----:B------:R1:W-:Y:S07]  /*fdc0*/  MUFU.EX2 R202, R3 ;  /* 0x0000000300ca7308 */ /* 0x0003ee0000000800 */
[C---:B------:R-:W-:Y:S08]  /*fdd0*/  HMMA.16816.F32.BF16 R88, R8.reuse, R12, R60 ;  /* 0x0000000c0858723c */ /* 0x040ff0000004183c */
[----:B------:R-:W-:Y:S01]  /*fde0*/  HMMA.16816.F32.BF16 R56, R8, R20, R112 ;  /* 0x000000140838723c */ /* 0x000fe20000041870 */
[----:B-1----:R-:W-:-:S04]  /*fdf0*/  FFMA.FTZ R3, R162, c[0x0][0x2d0], -R7 ;  /* 0x0000b400a2037a23 */ /* 0x002fc80000010807 */
[----:B------:R1:W3:Y:S03]  /*fe00*/  MUFU.EX2 R201, R3 ;  /* 0x0000000300c97308 */ /* 0x0002e60000000800 */
[C---:B------:R-:W-:Y:S08]  /*fe10*/  HMMA.16816.F32.BF16 R52, R8.reuse, R22, R76 ;  /* 0x000000160834723c */ /* 0x040ff0000004184c */
[----:B------:R-:W-:Y:S01]  /*fe20*/  HMMA.16816.F32.BF16 R40, R8, R26, R80 ;  /* 0x0000001a0828723c */ /* 0x000fe20000041850 */
[----:B-1----:R-:W-:-:S06]  /*fe30*/  FFMA.FTZ R3, R163, c[0x0][0x2d0], -R0 ;  /* 0x0000b400a3037a23 */ /* 0x002fcc0000010800 */
[----:B--2---:R-:W-:Y:S02]  /*fe40*/  F2FP.BF16.PACK_AB R8, R203, R204 ;  /* 0x000000cccb08723e */ /* 0x004fe400000010ff */
[----:B---3--:R-:W-:Y:S01]  /*fe50*/  F2FP.BF16.PACK_AB R10, R201, R202 ;  /* 0x000000cac90a723e */ /* 0x008fe200000010ff */
        /* <DEDUP_REMOVED lines=9> */
[----:B--2---:R-:W-:Y:S01]  /*fef0*/  F2FP.BF16.PACK_AB R11, R197, R198 ;  /* 0x000000c6c50b723e */ /* 0x004fe200000010ff */
[----:B------:R-:W-:Y:S02]  /*ff00*/  IMAD.MOV.U32 R144, RZ, RZ, R153 ;  /* 0x000000ffff907224 */ /* 0x000fe400078e0099 */
[----:B------:R-:W-:Y:S01]  /*ff10*/  IMAD.MOV.U32 R153, RZ, RZ, R131 ;  /* 0x000000ffff997224 */ /* 0x000fe200078e0083 */
[----:B------:R-:W-:Y:S01]  /*ff20*/  MOV R131, R143 ;  /* 0x0000008f00837202 */ /* 0x000fe20000000f00 */
[----:B------:R-:W-:Y:S02]  /*ff30*/  IMAD.MOV.U32 R143, RZ, RZ, R195 ;  /* 0x000000ffff8f7224 */ /* 0x000fe400078e00c3 */
[----:B------:R1:W-:Y:S01]  /*ff40*/  MUFU.EX2 R195, R3 ;  /* 0x0000000300c37308 */ /* 0x0003e20000000800 */
[C---:B------:R-:W-:Y:S08]  /*ff50*/  HMMA.16816.F32.BF16 R32, R8.reuse, R12, R32 ;  /* 0x0000000c0820723c */ /* 0x040ff00000041820 */
[----:B------:R-:W-:Y:S01]  /*ff60*/  HMMA.16816.F32.BF16 R60, R8, R14, R28 ;  /* 0x0000000e083c723c */ /* 0x000fe2000004181c */
[----:B------:R-:W2:Y:S04]  /*ff70*/  LDSM.16.MT88.4 R12, [R231+0x2100] ;  /* 0x00210000e70c783b */ /* 0x000ea80000004200 */
[----:B------:R-:W-:Y:S01]  /*ff80*/  LDSM.16.MT88.4 R28, [R230+0x2100] ;  /* 0x00210000e61c783b */ /* 0x000fe20000004200 */
[----:B-1----:R-:W-:-:S02]  /*ff90*/  FFMA.FTZ R3, R146, c[0x0][0x2d0], -R6 ;  /* 0x0000b40092037a23 */ /* 0x002fc40000010806 */
[C---:B------:R-:W-:Y:S01]  /*ffa0*/  HMMA.16816.F32.BF16 R44, R8.reuse, R16, R100 ;  /* 0x00000010082c723c */ /* 0x040fe20000041864 */
[----:B------:R-:W-:Y:S02]  /*ffb0*/  IMAD.MOV.U32 R146, RZ, RZ, R196 ;  /* 0x000000ffff927224 */ /* 0x000fe400078e00c4 */
[----:B------:R1:W-:Y:S05]  /*ffc0*/  MUFU.EX2 R196, R3 ;  /* 0x0000000300c47308 */ /* 0x0003ea0000000800 */
[C---:B------:R-:W-:Y:S01]  /*ffd0*/  HMMA.16816.F32.BF16 R36, R8.reuse, R18, R84 ;  /* 0x000000120824723c */ /* 0x040fe20000041854 */
[----:B------:R-:W3:Y:S07]  /*ffe0*/  LDSM.16.MT88.4 R16, [R228+0x2100] ;  /* 0x00210000e410783b */ /* 0x000eee0000004200 */
[----:B------:R-:W-:Y:S01]  /*fff0*/  HMMA.16816.F32.BF16 R68, R8, R20, R68 ;  /* 0x000000140844723c */ /* 0x000fe20000041844 */
[----:B-1----:R-:W-:Y:S01]  /*10000*/  FFMA.FTZ R3, R147, c[0x0][0x2d0], -R6 ;  /* 0x0000b40093037a23 */ /* 0x002fe20000010806 */
[----:B------:R-:W-:-:S02]  /*10010*/  MOV R147, R154 ;  /* 0x0000009a00937202 */ /* 0x000fc40000000f00 */
[----:B------:R-:W-:Y:S02]  /*10020*/  MOV R154, R194 ;  /* 0x000000c2009a7202 */ /* 0x000fe40000000f00 */
[----:B------:R1:W4:Y:S02]  /*10030*/  MUFU.EX2 R194, R3 ;  /* 0x0000000300c27308 */ /* 0x0003240000000800 */
[C---:B------:R-:W-:Y:S01]  /*10040*/  HMMA.16816.F32.BF16 R72, R8.reuse, R22, R72 ;  /* 0x000000160848723c */ /* 0x040fe20000041848 */
[----:B------:R-:W2:Y:S07]  /*10050*/  LDSM.16.MT88.4 R20, [R229+0x2100] ;  /* 0x00210000e514783b */ /* 0x000eae0000004200 */
[----:B------:R-:W-:Y:S01]  /*10060*/  HMMA.16816.F32.BF16 R76, R8, R24, R96 ;  /* 0x00000018084c723c */ /* 0x000fe20000041860 */
[----:B-1----:R-:W-:-:S07]  /*10070*/  FFMA.FTZ R3, R145, c[0x0][0x2d0], -R6 ;  /* 0x0000b40091037a23 */ /* 0x002fce0000010806 */
[----:B------:R-:W-:Y:S01]  /*10080*/  HMMA.16816.F32.BF16 R80, R8, R26, R92 ;  /* 0x0000001a0850723c */ /* 0x000fe2000004185c */
[----:B------:R-:W-:Y:S01]  /*10090*/  IMAD.MOV.U32 R145, RZ, RZ, R192 ;  /* 0x000000ffff917224 */ /* 0x000fe200078e00c0 */
[----:B------:R-:W-:Y:S01]  /*100a0*/  LDSM.16.MT88.4 R24, [R228+0x2900] ;  /* 0x00290000e418783b */ /* 0x000fe20000004200 */
[----:B------:R1:W-:Y:S04]  /*100b0*/  MUFU.EX2 R193, R3 ;  /* 0x0000000300c17308 */ /* 0x0003e80000000800 */
[----:B----4-:R-:W-:Y:S01]  /*100c0*/  F2FP.BF16.PACK_AB R8, R194, R196 ;  /* 0x000000c4c208723e */ /* 0x010fe200000010ff */
[----:B-1----:R-:W-:-:S04]  /*100d0*/  FFMA.FTZ R3, R167, c[0x0][0x2d0], -R6 ;  /* 0x0000b400a7037a23 */ /* 0x002fc80000010806 */
[----:B------:R1:W4:Y:S02]  /*100e0*/  MUFU.EX2 R192, R3 ;  /* 0x0000000300c07308 */ /* 0x0003240000000800 */
[----:B-1----:R-:W-:Y:S01]  /*100f0*/  FFMA.FTZ R3, R176, c[0x0][0x2d0], -R5 ;  /* 0x0000b400b0037a23 */ /* 0x002fe20000010805 */
[----:B------:R-:W-:Y:S02]  /*10100*/  MOV R176, R188 ;  /* 0x000000bc00b07202 */ /* 0x000fe40000000f00 */
[----:B----4-:R-:W-:-:S03]  /*10110*/  F2FP.BF16.PACK_AB R10, R192, R193 ;  /* 0x000000c1c00a723e */ /* 0x010fc600000010ff */
        /* <DEDUP_REMOVED lines=60> */
[----:B-1----:R-:W-:Y:S02]  /*104e0*/  FFMA.FTZ R3, R176, c[0x0][0x2d0], -R5 ;  /* 0x0000b400b0037a23 */ /* 0x002fe40000010805 */
[----:B------:R-:W-:-:S03]  /*104f0*/  IMAD.MOV.U32 R176, RZ, RZ, R145 ;  /* 0x000000ffffb07224 */ /* 0x000fc600078e0091 */
[----:B------:R1:W-:Y:S01]  /*10500*/  MUFU.EX2 R96, R3 ;  /* 0x0000000300607308 */ /* 0x0003e20000000800 */
[----:B------:R-:W-:Y:S01]  /*10510*/  IMAD.MOV.U32 R145, RZ, RZ, R147 ;  /* 0x000000ffff917224 */ /* 0x000fe200078e0093 */
[----:B------:R-:W-:Y:S01]  /*10520*/  MOV R147, R146 ;  /* 0x0000009200937202 */ /* 0x000fe20000000f00 */
[----:B------:R-:W-:Y:S02]  /*10530*/  IMAD.MOV.U32 R146, RZ, RZ, R144 ;  /* 0x000000ffff927224 */ /* 0x000fe400078e0090 */
[----:B------:R-:W-:Y:S01]  /*10540*/  IMAD.MOV.U32 R144, RZ, RZ, R122 ;  /* 0x000000ffff907224 */ /* 0x000fe200078e007a */
[----:B------:R-:W-:Y:S01]  /*10550*/  MOV R122, R123 ;  /* 0x0000007b007a7202 */ /* 0x000fe20000000f00 */
[----:B------:R-:W-:Y:S02]  /*10560*/  IMAD.MOV.U32 R123, RZ, RZ, R241 ;  /* 0x000000ffff7b7224 */ /* 0x000fe400078e00f1 */
[----:B------:R-:W-:Y:S02]  /*10570*/  IMAD.MOV.U32 R180, RZ, RZ, R158 ;  /* 0x000000ffffb47224 */ /* 0x000fe400078e009e */
[----:B------:R-:W-:-:S02]  /*10580*/  IMAD.MOV.U32 R179, RZ, RZ, R150 ;  /* 0x000000ffffb37224 */ /* 0x000fc400078e0096 */
[----:B------:R-:W-:Y:S02]  /*10590*/  IMAD.MOV.U32 R181, RZ, RZ, R155 ;  /* 0x000000ffffb57224 */ /* 0x000fe400078e009b */
[----:B------:R-:W-:Y:S02]  /*105a0*/  IMAD.MOV.U32 R177, RZ, RZ, R152 ;  /* 0x000000ffffb17224 */ /* 0x000fe400078e0098 */
[----:B-1----:R-:W-:Y:S02]  /*105b0*/  FFMA.FTZ R3, R176, c[0x0][0x2d0], -R5 ;  /* 0x0000b400b0037a23 */ /* 0x002fe40000010805 */
[----:B------:R-:W-:Y:S01]  /*105c0*/  IMAD.MOV.U32 R178, RZ, RZ, R143 ;  /* 0x000000ffffb27224 */ /* 0x000fe200078e008f */
[----:B------:R-:W-:Y:S01]  /*105d0*/  HMMA.16816.F32.BF16 R48, R8, R28, R76 ;  /* 0x0000001c0830723c */ /* 0x000fe2000004184c */
[----:B------:R1:W4:Y:S01]  /*105e0*/  MUFU.EX2 R71, R3 ;  /* 0x0000000300477308 */ /* 0x0003220000000800 */
[----:B------:R-:W-:Y:S01]  /*105f0*/  IMAD.MOV.U32 R176, RZ, RZ, R145 ;  /* 0x000000ffffb07224 */ /* 0x000fe200078e0091 */
[----:B------:R-:W-:Y:S01]  /*10600*/  MOV R145, R147 ;  /* 0x0000009300917202 */ /* 0x000fe20000000f00 */
[----:B------:R-:W-:Y:S01]  /*10610*/  IMAD.MOV.U32 R72, RZ, RZ, R233 ;  /* 0x000000ffff487224 */ /* 0x000fe200078e00e9 */
[----:B------:R2:W5:Y:S01]  /*10620*/  LDL.LU R241, [R1+0x70] ;  /* 0x0000700001f17983 */ /* 0x0005620000300800 */
[----:B------:R-:W-:-:S02]  /*10630*/  IMAD.MOV.U32 R147, RZ, RZ, R146 ;  /* 0x000000ffff937224 */ /* 0x000fc400078e0092 */
[----:B------:R-:W-:Y:S01]  /*10640*/  IMAD.MOV.U32 R146, RZ, RZ, R122 ;  /* 0x000000ffff927224 */ /* 0x000fe200078e007a */
[----:B------:R-:W-:Y:S01]  /*10650*/  MOV R122, R123 ;  /* 0x0000007b007a7202 */ /* 0x000fe20000000f00 */
[----:B------:R-:W-:Y:S01]  /*10660*/  IMAD.MOV.U32 R123, RZ, RZ, R130 ;  /* 0x000000ffff7b7224 */ /* 0x000fe200078e0082 */
[----:B------:R-:W-:Y:S01]  /*10670*/  MOV R183, R179 ;  /* 0x000000b300b77202 */ /* 0x000fe20000000f00 */
[----:B------:R-:W-:Y:S01]  /*10680*/  IMAD.MOV.U32 R186, RZ, RZ, R181 ;  /* 0x000000ffffba7224 */ /* 0x000fe200078e00b5 */
[----:B------:R-:W-:Y:S01]  /*10690*/  HMMA.16816.F32.BF16 R28, R8, R30, R80 ;  /* 0x0000001e081c723c */ /* 0x000fe20000041850 */
[----:B------:R-:W-:Y:S02]  /*106a0*/  IMAD.MOV.U32 R124, RZ, RZ, R177 ;  /* 0x000000ffff7c7224 */ /* 0x000fe400078e00b1 */
[----:B-1----:R-:W-:Y:S02]  /*106b0*/  FFMA.FTZ R3, R170, c[0x0][0x2d0], -R5 ;  /* 0x0000b400aa037a23 */ /* 0x002fe40000010805 */
[----:B------:R-:W-:-:S02]  /*106c0*/  IMAD.MOV.U32 R182, RZ, RZ, R178 ;  /* 0x000000ffffb67224 */ /* 0x000fc400078e00b2 */
[----:B------:R1:W-:Y:S01]  /*106d0*/  MUFU.EX2 R70, R3 ;  /* 0x0000000300467308 */ /* 0x0003e20000000800 */
[----:B------:R-:W-:Y:S02]  /*106e0*/  IMAD.MOV.U32 R158, RZ, RZ, R156 ;  /* 0x000000ffff9e7224 */ /* 0x000fe400078e009c */
[----:B------:R-:W-:Y:S02]  /*106f0*/  IMAD.MOV.U32 R152, RZ, RZ, R153 ;  /* 0x000000ffff987224 */ /* 0x000fe400078e0099 */
[----:B------:R-:W-:Y:S02]  /*10700*/  IMAD.MOV.U32 R155, RZ, RZ, R148 ;  /* 0x000000ffff9b7224 */ /* 0x000fe400078e0094 */
[----:B------:R-:W-:Y:S02]  /*10710*/  FFMA.FTZ R4, R4, c[0x0][0x2d0], -R7 ;  /* 0x0000b40004047a23 */ /* 0x000fe40000010807 */
[----:B------:R-:W-:Y:S02]  /*10720*/  IMAD.MOV.U32 R130, RZ, RZ, R129 ;  /* 0x000000ffff827224 */ /* 0x000fe400078e0081 */
[----:B-1----:R-:W-:Y:S01]  /*10730*/  FFMA.FTZ R3, R171, c[0x0][0x2d0], -R5 ;  /* 0x0000b400ab037a23 */ /* 0x002fe20000010805 */
[----:B--2---:R-:W-:-:S02]  /*10740*/  F2FP.BF16.PACK_AB R8, R99, R100 ;  /* 0x000000646308723e */ /* 0x004fc400000010ff */
[----:B----4-:R-:W-:Y:S01]  /*10750*/  F2FP.BF16.PACK_AB R9, R71, R96 ;  /* 0x000000604709723e */ /* 0x010fe200000010ff */
[----:B------:R1:W2:Y:S01]  /*10760*/  MUFU.EX2 R69, R3 ;  /* 0x0000000300457308 */ /* 0x0002a20000000800 */
[----:B------:R-:W-:Y:S02]  /*10770*/  F2FP.BF16.PACK_AB R10, R97, R98 ;  /* 0x00000062610a723e */ /* 0x000fe400000010ff */
[----:B------:R-:W-:Y:S01]  /*10780*/  MOV R177, R146 ;  /* 0x0000009200b17202 */ /* 0x000fe20000000f00 */
[----:B------:R-:W-:Y:S01]  /*10790*/  IMAD.MOV.U32 R178, RZ, RZ, R144 ;  /* 0x000000ffffb27224 */ /* 0x000fe200078e0090 */
[----:B------:R-:W-:Y:S02]  /*107a0*/  MOV R156, R149 ;  /* 0x00000095009c7202 */ /* 0x000fe40000000f00 */
[----:B------:R-:W-:Y:S02]  /*107b0*/  MOV R153, R141 ;  /* 0x0000008d00997202 */ /* 0x000fe40000000f00 */
[----:B------:R-:W-:Y:S01]  /*107c0*/  MOV R129, R128 ;  /* 0x0000008000817202 */ /* 0x000fe20000000f00 */
[----:B------:R-:W-:-:S02]  /*107d0*/  IMAD.MOV.U32 R128, RZ, RZ, R240 ;  /* 0x000000ffff807224 */ /* 0x000fc400078e00f0 */
[----:B------:R4:W5:Y:S01]  /*107e0*/  LDL.LU R240, [R1+0x6c] ;  /* 0x00006c0001f07983 */ /* 0x0009620000300800 */
[----:B-1----:R-:W-:Y:S01]  /*107f0*/  FFMA.FTZ R3, R176, c[0x0][0x2d0], -R0 ;  /* 0x0000b400b0037a23 */ /* 0x002fe20000010800 */
[----:B--2---:R-:W-:Y:S01]  /*10800*/  F2FP.BF16.PACK_AB R11, R69, R70 ;  /* 0x00000046450b723e */ /* 0x004fe200000010ff */
[----:B------:R-:W-:Y:S02]  /*10810*/  IMAD.MOV.U32 R176, RZ, RZ, R140 ;  /* 0x000000ffffb07224 */ /* 0x000fe400078e008c */
[----:B------:R1:W-:Y:S04]  /*10820*/  MUFU.EX2 R61, R3 ;  /* 0x00000003003d7308 */ /* 0x0003e80000000800 */
[C---:B---3--:R-:W-:Y:S08]  /*10830*/  HMMA.16816.F32.BF16 R160, R8.reuse, R20, R160 ;  /* 0x0000001408a0723c */ /* 0x048ff000000418a0 */
[----:B------:R-:W-:Y:S01]  /*10840*/  HMMA.16816.F32.BF16 R164, R8, R22, R164 ;  /* 0x0000001608a4723c */ /* 0x000fe200000418a4 */
[----:B-1----:R-:W-:Y:S01]  /*10850*/  FFMA.FTZ R3, R145, c[0x0][0x2d0], -R0 ;  /* 0x0000b40091037a23 */ /* 0x002fe20000010800 */
[----:B------:R-:W-:-:S02]  /*10860*/  MOV R145, R123 ;  /* 0x0000007b00917202 */ /* 0x000fc40000000f00 */
[----:B------:R-:W-:Y:S01]  /*10870*/  MOV R123, R154 ;  /* 0x0000009a007b7202 */ /* 0x000fe20000000f00 */
[----:B------:R1:W2:Y:S01]  /*10880*/  MUFU.EX2 R68, R3 ;  /* 0x0000000300447308 */ /* 0x0002a20000000800 */
[----:B------:R-:W-:Y:S01]  /*10890*/  MOV R154, R131 ;  /* 0x00000083009a7202 */ /* 0x000fe20000000f00 */
[----:B------:R-:W-:Y:S01]  /*108a0*/  IMAD.MOV.U32 R181, RZ, RZ, R145 ;  /* 0x000000ffffb57224 */ /* 0x000fe200078e0091 */
[----:B------:R-:W-:Y:S01]  /*108b0*/  HMMA.16816.F32.BF16 R92, R8, R16, R92 ;  /* 0x00000010085c723c */ /* 0x000fe2000004185c */
[----:B------:R-:W-:-:S07]  /*108c0*/  IMAD.MOV.U32 R131, RZ, RZ, R142 ;  /* 0x000000ffff837224 */ /* 0x000fce00078e008e */
[C---:B------:R-:W-:Y:S01]  /*108d0*/  HMMA.16816.F32.BF16 R140, R8.reuse, R24, R108 ;  /* 0x00000018088c723c */ /* 0x040fe2000004186c */
[----:B-1----:R-:W-:Y:S02]  /*108e0*/  FFMA.FTZ R3, R147, c[0x0][0x2d0], -R0 ;  /* 0x0000b40093037a23 */ /* 0x002fe40000010800 */
[----:B------:R-:W-:Y:S01]  /*108f0*/  IMAD.MOV.U32 R147, RZ, RZ, R122 ;  /* 0x000000ffff937224 */ /* 0x000fe200078e007a */
[----:B------:R-:W-:Y:S01]  /*10900*/  MOV R122, R157 ;  /* 0x0000009d007a7202 */ /* 0x000fe20000000f00 */
[----:B------:R1:W-:Y:S01]  /*10910*/  MUFU.EX2 R63, R3 ;  /* 0x00000003003f7308 */ /* 0x0003e20000000800 */
[----:B------:R-:W-:Y:S02]  /*10920*/  IMAD.MOV.U32 R157, RZ, RZ, R151 ;  /* 0x000000ffff9d7224 */ /* 0x000fe400078e0097 */
[----:B------:R-:W-:Y:S01]  /*10930*/  HMMA.16816.F32.BF16 R88, R8, R18, R88 ;  /* 0x000000120858723c */ /* 0x000fe20000041858 */
[----:B------:R-:W-:-:S07]  /*10940*/  IMAD.MOV.U32 R179, RZ, RZ, R147 ;  /* 0x000000ffffb37224 */ /* 0x000fce00078e0093 */
[----:B------:R-:W-:Y:S01]  /*10950*/  HMMA.16816.F32.BF16 R148, R8, R26, R104 ;  /* 0x0000001a0894723c */ /* 0x000fe20000041868 */
[----:B-1----:R-:W-:-:S07]  /*10960*/  FFMA.FTZ R3, R125, c[0x0][0x2d0], -R0 ;  /* 0x0000b4007d037a23 */ /* 0x002fce0000010800 */
[C---:B------:R-:W-:Y:S01]  /*10970*/  HMMA.16816.F32.BF16 R84, R8.reuse, R12, R84 ;  /* 0x0000000c0854723c */ /* 0x040fe20000041854 */
[----:B------:R1:W3:Y:S07]  /*10980*/  MUFU.EX2 R62, R3 ;  /* 0x00000003003e7308 */ /* 0x0002ee0000000800 */
[----:B------:R-:W-:Y:S07]  /*10990*/  HMMA.16816.F32.BF16 R64, R8, R14, R64 ;  /* 0x0000000e0840723c */ /* 0x000fee0000041840 */
[----:B------:R-:W-:-:S02]  /*109a0*/  F2FP.BF16.PACK_AB R8, R114, R133 ;  /* 0x000000857208723e */ /* 0x000fc400000010ff */
[----:B--2---:R-:W-:Y:S01]  /*109b0*/  F2FP.BF16.PACK_AB R9, R68, R61 ;  /* 0x0000003d4409723e */ /* 0x004fe200000010ff */
[----:B-1----:R-:W-:Y:S01]  /*109c0*/  FFMA.FTZ R3, R180, c[0x0][0x2d0], -R6 ;  /* 0x0000b400b4037a23 */ /* 0x002fe20000010806 */
[----:B------:R-:W-:Y:S01]  /*109d0*/  MOV R180, R176 ;  /* 0x000000b000b47202 */ /* 0x000fe20000000f00 */
[----:B------:R-:W-:Y:S01]  /*109e0*/  IMAD.MOV.U32 R176, RZ, RZ, R116 ;  /* 0x000000ffffb07224 */ /* 0x000fe200078e0074 */
[----:B------:R-:W-:Y:S01]  /*109f0*/  MOV R116, R117 ;  /* 0x0000007500747202 */ /* 0x000fe20000000f00 */
[----:B------:R1:W-:Y:S01]  /*10a00*/  MUFU.EX2 R60, R3 ;  /* 0x00000003003c7308 */ /* 0x0003e20000000800 */
[----:B------:R-:W-:Y:S01]  /*10a10*/  F2FP.BF16.PACK_AB R10, R103, R101 ;  /* 0x00000065670a723e */ /* 0x000fe200000010ff */
[----:B------:R-:W-:Y:S01]  /*10a20*/  IMAD.MOV.U32 R117, RZ, RZ, R118 ;  /* 0x000000ffff757224 */ /* 0x000fe200078e0076 */
[----:B---3--:R-:W-:Y:S01]  /*10a30*/  F2FP.BF16.PACK_AB R11, R62, R63 ;  /* 0x0000003f3e0b723e */ /* 0x008fe200000010ff */
[----:B------:R-:W-:Y:S01]  /*10a40*/  IMAD.MOV.U32 R118, RZ, RZ, R119 ;  /* 0x000000ffff767224 */ /* 0x000fe200078e0077 */
[----:B------:R-:W-:Y:S01]  /*10a50*/  MOV R119, R159 ;  /* 0x0000009f00777202 */ /* 0x000fe20000000f00 */
[----:B------:R-:W-:-:S02]  /*10a60*/  IMAD.MOV.U32 R159, RZ, RZ, R120 ;  /* 0x000000ffff9f7224 */ /* 0x000fc400078e0078 */
[----:B------:R-:W-:Y:S01]  /*10a70*/  IMAD.MOV.U32 R120, RZ, RZ, R121 ;  /* 0x000000ffff787224 */ /* 0x000fe200078e0079 */
[----:B------:R-:W-:Y:S01]  /*10a80*/  MOV R121, R239 ;  /* 0x000000ef00797202 */ /* 0x000fe20000000f00 */
[----:B-1----:R-:W-:Y:S01]  /*10a90*/  FFMA.FTZ R3, R186, c[0x0][0x2d0], -R6 ;  /* 0x0000b400ba037a23 */ /* 0x002fe20000010806 */
[----:B------:R-:W-:Y:S01]  /*10aa0*/  HMMA.16816.F32.BF16 R144, R8, R24, R56 ;  /* 0x000000180890723c */ /* 0x000fe20000041838 */
[----:B------:R-:W-:Y:S01]  /*10ab0*/  IMAD.MOV.U32 R186, RZ, RZ, R183 ;  /* 0x000000ffffba7224 */ /* 0x000fe200078e00b7 */
[----:B------:R-:W-:Y:S01]  /*10ac0*/  MOV R76, R128 ;  /* 0x00000080004c7202 */ /* 0x000fe20000000f00 */
[----:B------:R-:W-:Y:S01]  /*10ad0*/  IMAD.MOV.U32 R183, RZ, RZ, R124 ;  /* 0x000000ffffb77224 */ /* 0x000fe200078e007c */
[----:B------:R-:W-:Y:S01]  /*10ae0*/  MOV R124, R182 ;  /* 0x000000b6007c7202 */ /* 0x000fe20000000f00 */
        /* <DEDUP_REMOVED lines=10> */
[----:B------:R-:W-:Y:S01]  /*10b90*/  IMAD.MOV.U32 R118, RZ, RZ, R119 ;  /* 0x000000ffff767224 */ /* 0x000fe200078e0077 */
[----:B------:R1:W2:Y:S01]  /*10ba0*/  MUFU.EX2 R57, R3 ;  /* 0x0000000300397308 */ /* 0x0002a20000000800 */
[----:B------:R-:W-:Y:S01]  /*10bb0*/  IMAD.MOV.U32 R119, RZ, RZ, R159 ;  /* 0x000000ffff777224 */ /* 0x000fe200078e009f */
[----:B------:R-:W-:Y:S01]  /*10bc0*/  MOV R159, R120 ;  /* 0x00000078009f7202 */ /* 0x000fe20000000f00 */
[----:B------:R-:W-:Y:S01]  /*10bd0*/  IMAD.MOV.U32 R120, RZ, RZ, R121 ;  /* 0x000000ffff787224 */ /* 0x000fe200078e0079 */
[----:B------:R-:W-:Y:S01]  /*10be0*/  MOV R184, R124 ;  /* 0x0000007c00b87202 */ /* 0x000fe20000000f00 */
[----:B------:R-:W-:-:S02]  /*10bf0*/  IMAD.MOV.U32 R127, RZ, RZ, R183 ;  /* 0x000000ffff7f7224 */ /* 0x000fc400078e00b7 */
[----:B------:R-:W-:Y:S01]  /*10c00*/  IMAD.MOV.U32 R121, RZ, RZ, R122 ;  /* 0x000000ffff797224 */ /* 0x000fe200078e007a */
[----:B------:R-:W-:Y:S01]  /*10c10*/  MOV R122, R158 ;  /* 0x0000009e007a7202 */ /* 0x000fe20000000f00 */
[----:B------:R-:W-:Y:S02]  /*10c20*/  IMAD.MOV.U32 R187, RZ, RZ, R182 ;  /* 0x000000ffffbb7224 */ /* 0x000fe400078e00b6 */
[----:B------:R-:W-:Y:S02]  /*10c30*/  IMAD.MOV.U32 R158, RZ, RZ, R238 ;  /* 0x000000ffff9e7224 */ /* 0x000fe400078e00ee */
[----:B-1----:R-:W-:Y:S01]  /*10c40*/  FFMA.FTZ R3, R186, c[0x0][0x2d0], -R6 ;  /* 0x0000b400ba037a23 */ /* 0x002fe20000010806 */
[----:B------:R-:W-:Y:S01]  /*10c50*/  MOV R186, R181 ;  /* 0x000000b500ba7202 */ /* 0x000fe20000000f00 */
[----:B------:R-:W-:Y:S01]  /*10c60*/  IMAD.MOV.U32 R185, RZ, RZ, R180 ;  /* 0x000000ffffb97224 */ /* 0x000fe200078e00b4 */
[----:B------:R-:W-:Y:S01]  /*10c70*/  MOV R182, R178 ;  /* 0x000000b200b67202 */ /* 0x000fe20000000f00 */
[----:B------:R1:W-:Y:S01]  /*10c80*/  MUFU.EX2 R56, R3 ;  /* 0x0000000300387308 */ /* 0x0003e20000000800 */
[----:B------:R-:W-:Y:S01]  /*10c90*/  IMAD.MOV.U32 R183, RZ, RZ, R179 ;  /* 0x000000ffffb77224 */ /* 0x000fe200078e00b3 */
[----:B------:R-:W-:Y:S01]  /*10ca0*/  MOV R179, R117 ;  /* 0x0000007500b37202 */ /* 0x000fe20000000f00 */
[----:B------:R-:W-:Y:S01]  /*10cb0*/  IMAD.MOV.U32 R181, RZ, RZ, R116 ;  /* 0x000000ffffb57224 */ /* 0x000fe200078e0074 */
[----:B------:R-:W-:Y:S01]  /*10cc0*/  HMMA.16816.F32.BF16 R52, R8, R26, R52 ;  /* 0x0000001a0834723c */ /* 0x000fe20000041834 */
[----:B------:R-:W-:Y:S01]  /*10cd0*/  IMAD.MOV.U32 R124, RZ, RZ, R177 ;  /* 0x000000ffff7c7224 */ /* 0x000fe200078e00b1 */
[----:B------:R4:W5:Y:S01]  /*10ce0*/  LDL.LU R238, [R1+0x64] ;  /* 0x0000640001ee7983 */ /* 0x0009620000300800 */
[----:B------:R-:W-:Y:S01]  /*10cf0*/  IMAD.MOV.U32 R180, RZ, RZ, R176 ;  /* 0x000000ffffb47224 */ /* 0x000fe200078e00b0 */
[----:B------:R-:W-:Y:S01]  /*10d00*/  MOV R176, R159 ;  /* 0x0000009f00b07202 */ /* 0x000fe20000000f00 */
[----:B------:R-:W-:-:S02]  /*10d10*/  IMAD.MOV.U32 R178, RZ, RZ, R119 ;  /* 0x000000ffffb27224 */ /* 0x000fc400078e0077 */
[----:B------:R-:W-:Y:S02]  /*10d20*/  IMAD.MOV.U32 R116, RZ, RZ, R120 ;  /* 0x000000ffff747224 */ /* 0x000fe400078e0078 */
[----:B------:R-:W-:Y:S01]  /*10d30*/  IMAD.MOV.U32 R117, RZ, RZ, R121 ;  /* 0x000000ffff757224 */ /* 0x000fe200078e0079 */
[----:B------:R-:W-:Y:S01]  /*10d40*/  MOV R121, R157 ;  /* 0x0000009d00797202 */ /* 0x000fe20000000f00 */
[----:B------:R-:W-:Y:S02]  /*10d50*/  IMAD.MOV.U32 R119, RZ, RZ, R158 ;  /* 0x000000ffff777224 */ /* 0x000fe400078e009e */
[----:B-1----:R-:W-:Y:S02]  /*10d60*/  FFMA.FTZ R3, R127, c[0x0][0x2d0], -R6 ;  /* 0x0000b4007f037a23 */ /* 0x002fe40000010806 */
[----:B------:R-:W-:Y:S01]  /*10d70*/  IMAD.MOV.U32 R127, RZ, RZ, R184 ;  /* 0x000000ffff7f7224 */ /* 0x000fe200078e00b8 */
[----:B------:R-:W-:Y:S01]  /*10d80*/  MOV R184, R187 ;  /* 0x000000bb00b87202 */ /* 0x000fe20000000f00 */
[----:B------:R-:W-:-:S02]  /*10d90*/  IMAD.MOV.U32 R120, RZ, RZ, R156 ;  /* 0x000000ffff787224 */ /* 0x000fc400078e009c */
[----:B------:R-:W-:Y:S01]  /*10da0*/  IMAD.MOV.U32 R187, RZ, RZ, R185 ;  /* 0x000000ffffbb7224 */ /* 0x000fe200078e00b9 */
[----:B------:R-:W-:Y:S01]  /*10db0*/  HMMA.16816.F32.BF16 R156, R8, R20, R44 ;  /* 0x00000014089c723c */ /* 0x000fe2000004182c */
[----:B------:R-:W-:Y:S01]  /*10dc0*/  IMAD.MOV.U32 R185, RZ, RZ, R186 ;  /* 0x000000ffffb97224 */ /* 0x000fe200078e00ba */
[----:B------:R-:W-:Y:S01]  /*10dd0*/  MOV R186, R183 ;  /* 0x000000b700ba7202 */ /* 0x000fe20000000f00 */
[----:B------:R1:W-:Y:S01]  /*10de0*/  MUFU.EX2 R45, R3 ;  /* 0x00000003002d7308 */ /* 0x0003e20000000800 */
[----:B------:R-:W-:Y:S01]  /*10df0*/  IMAD.MOV.U32 R177, RZ, RZ, R118 ;  /* 0x000000ffffb17224 */ /* 0x000fe200078e0076 */
[----:B------:R-:W-:Y:S01]  /*10e00*/  MOV R118, R122 ;  /* 0x0000007a00767202 */ /* 0x000fe20000000f00 */
[----:B------:R-:W-:Y:S02]  /*10e10*/  IMAD.MOV.U32 R183, RZ, RZ, R124 ;  /* 0x000000ffffb77224 */ /* 0x000fe400078e007c */
[----:B------:R-:W-:Y:S01]  /*10e20*/  IMAD.MOV.U32 R124, RZ, RZ, R182 ;  /* 0x000000ffff7c7224 */ /* 0x000fe200078e00b6 */
[----:B------:R-:W-:Y:S01]  /*10e30*/  MOV R182, R180 ;  /* 0x000000b400b67202 */ /* 0x000fe20000000f00 */
[----:B------:R-:W-:-:S02]  /*10e40*/  IMAD.MOV.U32 R180, RZ, RZ, R181 ;  /* 0x000000ffffb47224 */ /* 0x000fc400078e00b5 */
[----:B------:R-:W-:Y:S01]  /*10e50*/  IMAD.MOV.U32 R181, RZ, RZ, R179 ;  /* 0x000000ffffb57224 */ /* 0x000fe200078e00b3 */
[----:B------:R-:W-:Y:S01]  /*10e60*/  MOV R179, R177 ;  /* 0x000000b100b37202 */ /* 0x000fe20000000f00 */
[----:B-1----:R-:W-:Y:S02]  /*10e70*/  FFMA.FTZ R3, R127, c[0x0][0x2d0], -R5 ;  /* 0x0000b4007f037a23 */ /* 0x002fe40000010805 */
[----:B------:R-:W-:Y:S02]  /*10e80*/  IMAD.MOV.U32 R127, RZ, RZ, R184 ;  /* 0x000000ffff7f7224 */ /* 0x000fe400078e00b8 */
        /* <DEDUP_REMOVED lines=22> */
[C---:B------:R-:W-:Y:S01]  /*10ff0*/  HMMA.16816.F32.BF16 R48, R8.reuse, R12, R48 ;  /* 0x0000000c0830723c */ /* 0x040fe20000041830 */
[----:B------:R-:W-:Y:S01]  /*11000*/  IMAD.MOV.U32 R120, RZ, RZ, R121 ;  /* 0x000000ffff787224 */ /* 0x000fe200078e0079 */
[----:B------:R-:W-:Y:S01]  /*11010*/  MOV R121, R122 ;  /* 0x0000007a00797202 */ /* 0x000fe20000000f00 */
[----:B------:R-:W-:Y:S01]  /*11020*/  IMAD.MOV.U32 R178, RZ, RZ, R176 ;  /* 0x000000ffffb27224 */ /* 0x000fe200078e00b0 */
[----:B------:R-:W-:Y:S01]  /*11030*/  MUFU.EX2 R24, R4 ;  /* 0x0000000400187308 */ /* 0x000fe20000000800 */
[----:B------:R-:W-:Y:S01]  /*11040*/  IMAD.MOV.U32 R176, RZ, RZ, R116 ;  /* 0x000000ffffb07224 */ /* 0x000fe200078e0074 */
[----:B------:R-:W-:Y:S01]  /*11050*/  MOV R116, R117 ;  /* 0x0000007500747202 */ /* 0x000fe20000000f00 */
[----:B------:R-:W-:Y:S01]  /*11060*/  IMAD.MOV.U32 R122, RZ, RZ, R123 ;  /* 0x000000ffff7a7224 */ /* 0x000fe200078e007b */
[C---:B------:R-:W-:Y:S01]  /*11070*/  HMMA.16816.F32.BF16 R40, R8.reuse, R22, R40 ;  /* 0x000000160828723c */ /* 0x040fe20000041828 */
[----:B------:R-:W-:Y:S01]  /*11080*/  IMAD.MOV.U32 R123, RZ, RZ, R155 ;  /* 0x000000ffff7b7224 */ /* 0x000fe200078e009b */
[----:B------:R-:W-:Y:S01]  /*11090*/  MOV R155, R236 ;  /* 0x000000ec009b7202 */ /* 0x000fe20000000f00 */
[----:B------:R-:W-:Y:S01]  /*110a0*/  IMAD.MOV.U32 R117, RZ, RZ, R118 ;  /* 0x000000ffff757224 */ /* 0x000fe200078e0076 */
[----:B------:R4:W5:Y:S01]  /*110b0*/  LDL.LU R237, [R1+0x60] ;  /* 0x0000600001ed7983 */ /* 0x0009620000300800 */
[----:B-1----:R-:W-:Y:S01]  /*110c0*/  FFMA.FTZ R3, R127, c[0x0][0x2d0], -R5 ;  /* 0x0000b4007f037a23 */ /* 0x002fe20000010805 */
[----:B------:R-:W-:Y:S01]  /*110d0*/  MOV R127, R183 ;  /* 0x000000b7007f7202 */ /* 0x000fe20000000f00 */
[----:B------:R-:W-:Y:S01]  /*110e0*/  IMAD.MOV.U32 R118, RZ, RZ, R119 ;  /* 0x000000ffff767224 */ /* 0x000fe200078e0077 */
[----:B------:R-:W-:Y:S01]  /*110f0*/  MOV R119, R120 ;  /* 0x0000007800777202 */ /* 0x000fe20000000f00 */
[----:B------:R-:W-:Y:S01]  /*11100*/  IMAD.MOV.U32 R225, RZ, RZ, R186 ;  /* 0x000000ffffe17224 */ /* 0x000fe200078e00ba */
[----:B------:R1:W3:Y:S01]  /*11110*/  MUFU.EX2 R27, R3 ;  /* 0x00000003001b7308 */ /* 0x0002e20000000800 */
[----:B------:R-:W-:Y:S01]  /*11120*/  IMAD.MOV.U32 R120, RZ, RZ, R121 ;  /* 0x000000ffff787224 */ /* 0x000fe200078e0079 */
[C---:B------:R-:W-:Y:S01]  /*11130*/  HMMA.16816.F32.BF16 R28, R8.reuse, R14, R28 ;  /* 0x0000000e081c723c */ /* 0x040fe2000004181c */
        /* <DEDUP_REMOVED lines=11> */
[----:B-1----:R-:W-:Y:S01]  /*111f0*/  FFMA.FTZ R3, R168, c[0x0][0x2d0], -R5 ;  /* 0x0000b400a8037a23 */ /* 0x002fe20000010805 */
        /* <DEDUP_REMOVED lines=10> */
[----:B------:R-:W-:Y:S01]  /*112a0*/  HMMA.16816.F32.BF16 R36, R8, R18, R36 ;  /* 0x000000120824723c */ /* 0x000fe20000041824 */
[----:B------:R-:W-:Y:S01]  /*112b0*/  IMAD.MOV.U32 R180, RZ, RZ, R176 ;  /* 0x000000ffffb47224 */ /* 0x000fe200078e00b0 */
[----:B------:R-:W-:Y:S01]  /*112c0*/  LDSM.16.MT88.4 R168, [R231+0x3100] ;  /* 0x00310000e7a8783b */ /* 0x000fe20000004200 */
[----:B------:R-:W-:-:S02]  /*112d0*/  IMAD.MOV.U32 R179, RZ, RZ, R117 ;  /* 0x000000ffffb37224 */ /* 0x000fc400078e0075 */
[----:B------:R-:W-:Y:S02]  /*112e0*/  IMAD.MOV.U32 R116, RZ, RZ, R121 ;  /* 0x000000ffff747224 */ /* 0x000fe400078e0079 */
[----:B------:R-:W-:Y:S02]  /*112f0*/  IMAD.MOV.U32 R177, RZ, RZ, R118 ;  /* 0x000000ffffb17224 */ /* 0x000fe400078e0076 */
[----:B------:R-:W-:Y:S02]  /*11300*/  IMAD.MOV.U32 R119, RZ, RZ, R155 ;  /* 0x000000ffff777224 */ /* 0x000fe400078e009b */
[----:B------:R-:W-:Y:S02]  /*11310*/  IMAD.MOV.U32 R75, RZ, RZ, R185 ;  /* 0x000000ffff4b7224 */ /* 0x000fe400078e00b9 */
[----:B-1----:R-:W-:Y:S01]  /*11320*/  FFMA.FTZ R3, R79, c[0x0][0x2d0], -R5 ;  /* 0x0000b4004f037a23 */ /* 0x002fe20000010805 */
        /* <DEDUP_REMOVED lines=8> */
[----:B------:R-:W-:Y:S01]  /*113b0*/  IMAD.MOV.U32 R185, RZ, RZ, R124 ;  /* 0x000000ffffb97224 */ /* 0x000fe200078e007c */
[----:B------:R-:W-:Y:S01]  /*113c0*/  LDSM.16.MT88.4 R16, [R230+0x3100] ;  /* 0x00310000e610783b */ /* 0x000fe20000004200 */
        /* <DEDUP_REMOVED lines=11> */
[----:B------:R-:W-:Y:S02]  /*11480*/  IMAD.MOV.U32 R152, RZ, RZ, R235 ;  /* 0x000000ffff987224 */ /* 0x000fe400078e00eb */
[----:B------:R-:W-:Y:S01]  /*11490*/  IMAD.MOV.U32 R180, RZ, RZ, R178 ;  /* 0x000000ffffb47224 */ /* 0x000fe200078e00b2 */
[----:B------:R1:W1:Y:S01]  /*114a0*/  MUFU.EX2 R25, R3 ;  /* 0x0000000300197308 */ /* 0x0002620000000800 */
[----:B------:R-:W-:Y:S01]  /*114b0*/  IMAD.MOV.U32 R187, RZ, RZ, R182 ;  /* 0x000000ffffbb7224 */ /* 0x000fe200078e00b6 */
[----:B------:R-:W-:Y:S01]  /*114c0*/  MOV R182, R177 ;  /* 0x000000b100b67202 */ /* 0x000fe20000000f00 */
[----:B------:R-:W-:Y:S02]  /*114d0*/  IMAD.MOV.U32 R178, RZ, RZ, R118 ;  /* 0x000000ffffb27224 */ /* 0x000fe400078e0076 */
[----:B------:R-:W-:Y:S02]  /*114e0*/  FFMA.FTZ R5, R79, c[0x0][0x2d0], -R7 ;  /* 0x0000b4004f057a23 */ /* 0x000fe40000010807 */
[--C-:B------:R-:W-:Y:S01]  /*114f0*/  FFMA.FTZ R4, R75, c[0x0][0x2d0], -R0.reuse ;  /* 0x0000b4004b047a23 */ /* 0x100fe20000010800 */
[----:B------:R-:W-:Y:S01]  /*11500*/  MOV R120, R154 ;  /* 0x0000009a00787202 */ /* 0x000fe20000000f00 */
[----:B------:R-:W-:Y:S01]  /*11510*/  IMAD.MOV.U32 R119, RZ, RZ, R123 ;  /* 0x000000ffff777224 */ /* 0x000fe200078e007b */
[----:B------:R4:W5:Y:S01]  /*11520*/  LDL.LU R235, [R1+0x58] ;  /* 0x0000580001eb7983 */ /* 0x0009620000300800 */
[----:B------:R-:W-:-:S02]  /*11530*/  FFMA.FTZ R6, R73, c[0x0][0x2d0], -R0 ;  /* 0x0000b40049067a23 */ /* 0x000fc40000010800 */
[--C-:B------:R-:W-:Y:S02]  /*11540*/  FFMA.FTZ R12, R74, c[0x0][0x2d0], -R0.reuse ;  /* 0x0000b4004a0c7a23 */ /* 0x100fe40000010800 */
[----:B------:R-:W-:Y:S02]  /*11550*/  FFMA.FTZ R13, R226, c[0x0][0x2d0], -R0 ;  /* 0x0000b400e20d7a23 */ /* 0x000fe40000010800 */
[----:B------:R-:W-:Y:S02]  /*11560*/  FADD.FTZ R21, R127, R252 ;  /* 0x000000fc7f157221 */ /* 0x000fe40000010000 */
[----:B------:R-:W-:Y:S02]  /*11570*/  IMAD.MOV.U32 R177, RZ, RZ, R117 ;  /* 0x000000ffffb17224 */ /* 0x000fe400078e0075 */
[----:B------:R-:W-:Y:S02]  /*11580*/  FADD.FTZ R0, R126, R225 ;  /* 0x000000e17e007221 */ /* 0x000fe40000010000 */
[----:B------:R-:W-:-:S02]  /*11590*/  IMAD.MOV.U32 R127, RZ, RZ, R179 ;  /* 0x000000ffff7f7224 */ /* 0x000fc400078e00b3 */
[----:B------:R-:W-:Y:S02]  /*115a0*/  IMAD.MOV.U32 R121, RZ, RZ, R152 ;  /* 0x000000ffff797224 */ /* 0x000fe400078e0098 */
[----:B-1----:R-:W-:Y:S02]  /*115b0*/  FFMA.FTZ R3, R139, c[0x0][0x2d0], -R7 ;  /* 0x0000b4008b037a23 */ /* 0x002fe40000010807 */
[----:B------:R-:W-:Y:S02]  /*115c0*/  FADD.FTZ R20, R173, R172 ;  /* 0x000000acad147221 */ /* 0x000fe40000010000 */
[----:B------:R-:W-:Y:S01]  /*115d0*/  IMAD.MOV.U32 R82, RZ, RZ, R176 ;  /* 0x000000ffff527224 */ /* 0x000fe200078e00b0 */
[----:B------:R-:W-:Y:S01]  /*115e0*/  MOV R226, R124 ;  /* 0x0000007c00e27202 */ /* 0x000fe20000000f00 */
[----:B------:R-:W-:Y:S01]  /*115f0*/  IMAD.MOV.U32 R122, RZ, RZ, R153 ;  /* 0x000000ffff7a7224 */ /* 0x000fe200078e0099 */
[----:B------:R1:W-:Y:S01]  /*11600*/  MUFU.EX2 R15, R5 ;  /* 0x00000005000f7308 */ /* 0x0003e20000000800 */
[----:B------:R-:W-:Y:S01]  /*11610*/  FFMA.FTZ R7, R72, c[0x0][0x2d0], -R7 ;  /* 0x0000b40048077a23 */ /* 0x000fe20000010807 */
[----:B------:R-:W-:Y:S01]  /*11620*/  MOV R72, R178 ;  /* 0x000000b200487202 */ /* 0x000fe20000000f00 */
[----:B------:R-:W-:-:S02]  /*11630*/  IMAD.MOV.U32 R83, RZ, RZ, R119 ;  /* 0x000000ffff537224 */ /* 0x000fc400078e0077 */
[----:B------:R-:W-:Y:S02]  /*11640*/  FADD.FTZ R22, R175, R174 ;  /* 0x000000aeaf167221 */ /* 0x000fe40000010000 */
[----:B------:R-:W-:Y:S01]  /*11650*/  IMAD.MOV.U32 R124, RZ, RZ, R177 ;  /* 0x000000ffff7c7224 */ /* 0x000fe200078e00b1 */
[----:B------:R2:W-:Y:S01]  /*11660*/  MUFU.EX2 R11, R4 ;  /* 0x00000004000b7308 */ /* 0x0005e20000000800 */
[----:B------:R-:W-:Y:S01]  /*11670*/  IMAD.MOV.U32 R117, RZ, RZ, R121 ;  /* 0x000000ffff757224 */ /* 0x000fe200078e0079 */
[----:B------:R-:W-:Y:S01]  /*11680*/  MOV R118, R122 ;  /* 0x0000007a00767202 */ /* 0x000fe20000000f00 */
[----:B------:R-:W-:Y:S02]  /*11690*/  IMAD.MOV.U32 R116, RZ, RZ, R120 ;  /* 0x000000ffff747224 */ /* 0x000fe400078e0078 */
[----:B------:R-:W-:Y:S01]  /*116a0*/  IMAD.MOV.U32 R131, RZ, RZ, R234 ;  /* 0x000000ffff837224 */ /* 0x000fe200078e00ea */
[----:B------:R-:W-:Y:S02]  /*116b0*/  MOV R73, R181 ;  /* 0x000000b500497202 */ /* 0x000fe40000000f00 */
[----:B------:R-:W-:Y:S01]  /*116c0*/  MUFU.EX2 R9, R6 ;  /* 0x0000000600097308 */ /* 0x000fe20000000800 */
[----:B-1----:R-:W-:Y:S01]  /*116d0*/  FADD.FTZ R5, R127, R0 ;  /* 0x000000007f057221 */ /* 0x002fe20000010000 */
[----:B------:R-:W1:Y:S01]  /*116e0*/  LDSM.16.MT88.4 R152, [R228+0x3100] ;  /* 0x00310000e498783b */ /* 0x000e620000004200 */
[----:B------:R-:W-:-:S02]  /*116f0*/  FADD.FTZ R0, R76, R22 ;  /* 0x000000164c007221 */ /* 0x000fc40000010000 */
[----:B------:R-:W-:-:S03]  /*11700*/  IMAD.MOV.U32 R77, RZ, RZ, R124 ;  /* 0x000000ffff4d7224 */ /* 0x000fc600078e007c */
[----:B------:R3:W1:Y:S01]  /*11710*/  MUFU.EX2 R23, R3 ;  /* 0x0000000300177308 */ /* 0x0006620000000800 */
[----:B--2---:R-:W-:Y:S01]  /*11720*/  FADD.FTZ R4, R82, R20 ;  /* 0x0000001452047221 */ /* 0x004fe20000010000 */
[----:B------:R-:W-:Y:S01]  /*11730*/  MOV R79, R117 ;  /* 0x00000075004f7202 */ /* 0x000fe20000000f00 */
[----:B------:R-:W-:Y:S01]  /*11740*/  FADD.FTZ R5, R72, R5 ;  /* 0x0000000548057221 */ /* 0x000fe20000010000 */
[----:B------:R-:W2:Y:S01]  /*11750*/  LDSM.16.MT88.4 R120, [R229+0x3100] ;  /* 0x00310000e578783b */ /* 0x000ea20000004200 */
[----:B------:R-:W-:Y:S02]  /*11760*/  FADD.FTZ R4, R226, R4 ;  /* 0x00000004e2047221 */ /* 0x000fe40000010000 */
[----:B------:R-:W-:Y:S02]  /*11770*/  IMAD.MOV.U32 R78, RZ, RZ, R116 ;  /* 0x000000ffff4e7224 */ /* 0x000fe400078e0074 */
[----:B------:R-:W-:Y:S02]  /*11780*/  IMAD.MOV.U32 R225, RZ, RZ, R183 ;  /* 0x000000ffffe17224 */ /* 0x000fe400078e00b7 */
[----:B------:R-:W-:-:S02]  /*11790*/  IMAD.MOV.U32 R75, RZ, RZ, R182 ;  /* 0x000000ffff4b7224 */ /* 0x000fc400078e00b6 */
[----:B------:R-:W-:Y:S01]  /*117a0*/  IMAD.MOV.U32 R74, RZ, RZ, R180 ;  /* 0x000000ffff4a7224 */ /* 0x000fe200078e00b4 */
[----:B------:R1:W1:Y:S01]  /*117b0*/  MUFU.EX2 R14, R7 ;  /* 0x00000007000e7308 */ /* 0x0002620000000800 */
[----:B------:R4:W5:Y:S01]  /*117c0*/  LDL.LU R234, [R1+0x54] ;  /* 0x0000540001ea7983 */ /* 0x0009620000300800 */
[----:B---3--:R-:W-:Y:S01]  /*117d0*/  FADD.FTZ R3, R83, R21 ;  /* 0x0000001553037221 */ /* 0x008fe20000010000 */
[----:B------:R-:W-:Y:S01]  /*117e0*/  MOV R182, R131 ;  /* 0x0000008300b67202 */ /* 0x000fe20000000f00 */
[----:B------:R-:W-:Y:S02]  /*117f0*/  IMAD.MOV.U32 R183, RZ, RZ, R118 ;  /* 0x000000ffffb77224 */ /* 0x000fe400078e0076 */
[----:B------:R-:W-:Y:S02]  /*11800*/  IMAD.MOV.U32 R181, RZ, RZ, R129 ;  /* 0x000000ffffb57224 */ /* 0x000fe400078e0081 */
[----:B------:R-:W-:Y:S01]  /*11810*/  IMAD.MOV.U32 R72, RZ, RZ, R73 ;  /* 0x000000ffff487224 */ /* 0x000fe200078e0049 */
[----:B------:R-:W-:Y:S01]  /*11820*/  MOV R226, R184 ;  /* 0x000000b800e27202 */ /* 0x000fe20000000f00 */
[----:B------:R-:W-:Y:S01]  /*11830*/  FADD.FTZ R6, R187, R3 ;  /* 0x00000003bb067221 */ /* 0x000fe20000010000 */
[----:B------:R-:W-:Y:S01]  /*11840*/  MUFU.EX2 R10, R12 ;  /* 0x0000000c000a7308 */ /* 0x000fe20000000800 */
[----:B------:R-:W-:Y:S01]  /*11850*/  FADD.FTZ R3, R186, R0 ;  /* 0x00000000ba037221 */ /* 0x000fe20000010000 */
[----:B------:R4:W5:Y:S01]  /*11860*/  LDL.LU R233, [R1+0x50] ;  /* 0x0000500001e97983 */ /* 0x0009620000300800 */
[----:B------:R-:W-:-:S02]  /*11870*/  FADD.FTZ R0, R77, R5 ;  /* 0x000000054d007221 */ /* 0x000fc40000010000 */
[----:B------:R-:W-:Y:S02]  /*11880*/  FADD.FTZ R5, R227, R4 ;  /* 0x00000004e3057221 */ /* 0x000fe40000010000 */
[----:B------:R-:W-:Y:S01]  /*11890*/  IMAD.MOV.U32 R180, RZ, RZ, R130 ;  /* 0x000000ffffb47224 */ /* 0x000fe200078e0082 */
[----:B------:R-:W-:Y:S01]  /*118a0*/  MOV R73, R74 ;  /* 0x0000004a00497202 */ /* 0x000fe20000000f00 */
[----:B------:R-:W-:Y:S01]  /*118b0*/  FADD.FTZ R4, R78, R6 ;  /* 0x000000064e047221 */ /* 0x000fe20000010000 */
[----:B------:R-:W3:Y:S01]  /*118c0*/  MUFU.EX2 R13, R13 ;  /* 0x0000000d000d7308 */ /* 0x000ee20000000800 */
[----:B------:R-:W-:Y:S01]  /*118d0*/  FADD.FTZ R3, R79, R3 ;  /* 0x000000034f037221 */ /* 0x000fe20000010000 */
[----:B------:R4:W5:Y:S01]  /*118e0*/  LDL.LU R232, [R1+0x4c] ;  /* 0x00004c0001e87983 */ /* 0x0009620000300800 */
[----:B------:R-:W-:Y:S02]  /*118f0*/  FADD.FTZ R0, R183, R0 ;  /* 0x00000000b7007221 */ /* 0x000fe40000010000 */
[----:B------:R-:W-:Y:S01]  /*11900*/  FADD.FTZ R8, R248, R5 ;  /* 0x00000005f8087221 */ /* 0x000fe20000010000 */
[----:B------:R4:W5:Y:S01]  /*11910*/  LDL.LU R139, [R1+0x48] ;  /* 0x00004800018b7983 */ /* 0x0009620000300800 */
[----:B-1----:R-:W-:Y:S01]  /*11920*/  FADD.FTZ R7, R182, R4 ;  /* 0x00000004b6077221 */ /* 0x002fe20000010000 */
[----:B------:R-:W-:Y:S01]  /*11930*/  F2FP.BF16.PACK_AB R128, R57, R60 ;  /* 0x0000003c3980723e */ /* 0x000fe200000010ff */
[----:B------:R-:W-:Y:S01]  /*11940*/  FADD.FTZ R6, R180, R3 ;  /* 0x00000003b4067221 */ /* 0x000fe20000010000 */
[----:B------:R-:W-:Y:S01]  /*11950*/  F2FP.BF16.PACK_AB R129, R27, R44 ;  /* 0x0000002c1b81723e */ /* 0x000fe200000010ff */
[----:B------:R-:W-:Y:S01]  /*11960*/  IMAD.MOV.U32 R74, RZ, RZ, R75 ;  /* 0x000000ffff4a7224 */ /* 0x000fe200078e004b */
[----:B------:R-:W-:Y:S01]  /*11970*/  F2FP.BF16.PACK_AB R130, R45, R56 ;  /* 0x000000382d82723e */ /* 0x000fe200000010ff */
[----:B------:R-:W-:Y:S01]  /*11980*/  FADD.FTZ R5, R181, R0 ;  /* 0x00000000b5057221 */ /* 0x000fe20000010000 */
[----:B------:R-:W-:Y:S01]  /*11990*/  F2FP.BF16.PACK_AB R131, R25, R26 ;  /* 0x0000001a1983723e */ /* 0x000fe200000010ff */
[----:B------:R-:W-:Y:S01]  /*119a0*/  FADD.FTZ R4, R250, R8 ;  /* 0x00000008fa047221 */ /* 0x000fe20000010000 */
[----:B------:R-:W-:Y:S01]  /*119b0*/  F2FP.BF16.PACK_AB R184, R23, R24 ;  /* 0x0000001817b8723e */ /* 0x000fe200000010ff */
[----:B------:R-:W-:Y:S01]  /*119c0*/  IMAD.MOV.U32 R75, RZ, RZ, R225 ;  /* 0x000000ffff4b7224 */ /* 0x000fe200078e00e1 */
[----:B------:R-:W-:Y:S01]  /*119d0*/  F2FP.BF16.PACK_AB R186, R14, R15 ;  /* 0x0000000f0eba723e */ /* 0x000fe200000010ff */
[----:B------:R-:W-:Y:S01]  /*119e0*/  FADD.FTZ R3, R72, R7 ;  /* 0x0000000748037221 */ /* 0x000fe20000010000 */
[----:B---3--:R-:W-:Y:S01]  /*119f0*/  F2FP.BF16.PACK_AB R187, R13, R11 ;  /* 0x0000000b0dbb723e */ /* 0x008fe200000010ff */
[----:B------:R-:W-:Y:S01]  /*11a00*/  FADD.FTZ R0, R73, R6 ;  /* 0x0000000649007221 */ /* 0x000fe20000010000 */
[----:B------:R-:W-:Y:S01]  /*11a10*/  HMMA.16816.F32.BF16 R140, R128, R152, R140 ;  /* 0x00000098808c723c */ /* 0x000fe2000004188c */
[----:B------:R-:W-:Y:S01]  /*11a20*/  IMAD.MOV.U32 R225, RZ, RZ, R185 ;  /* 0x000000ffffe17224 */ /* 0x000fe200078e00b9 */
[----:B------:R-:W-:Y:S01]  /*11a30*/  F2FP.BF16.PACK_AB R185, R10, R9 ;  /* 0x000000090ab9723e */ /* 0x000fe200000010ff */
        /* <DEDUP_REMOVED lines=18> */
[C---:B--2---:R-:W-:Y:S01]  /*11b60*/  HMMA.16816.F32.BF16 R176, R128.reuse, R120, R92 ;  /* 0x0000007880b0723c */ /* 0x044fe2000004185c */
        /* <DEDUP_REMOVED lines=85> */
[----:B------:R-:W2:Y:S04]  /*120c0*/  LDL.LU R225, [R1+0x30] ;  /* 0x0000300001e17983 */ /* 0x000ea80000300800 */
[----:B------:R-:W3:Y:S04]  /*120d0*/  LDL.LU.64 R72, [R1+0x38] ;  /* 0x0000380001487983 */ /* 0x000ee80000300a00 */
[----:B----4-:R-:W4:Y:S01]  /*120e0*/  LDL.LU.64 R74, [R1+0x40] ;  /* 0x00004000014a7983 */ /* 0x010f220000300a00 */
[----:B------:R-:W-:Y:S01]  /*120f0*/  IMAD.MOV.U32 R3, RZ, RZ, R134 ;  /* 0x000000ffff037224 */ /* 0x000fe200078e0086 */
[----:B------:R-:W-:Y:S01]  /*12100*/  MOV R138, R2 ;  /* 0x00000002008a7202 */ /* 0x000fe20000000f00 */
[----:B------:R-:W-:Y:S01]  /*12110*/  IMAD.MOV.U32 R0, RZ, RZ, R135 ;  /* 0x000000ffff007224 */ /* 0x000fe200078e0087 */
[----:B------:R-:W-:Y:S01]  /*12120*/  ULDC UR4, c[0x0][0x208] ;  /* 0x0000820000047ab9 */ /* 0x000fe20000000800 */
[----:B------:R-:W-:Y:S01]  /*12130*/  IMAD.MOV.U32 R133, RZ, RZ, R132 ;  /* 0x000000ffff857224 */ /* 0x000fe200078e0084 */
[----:B------:R-:W-:-:S02]  /*12140*/  USHF.L.U32 UR4, UR4, 0x5, URZ ;  /* 0x0000000504047899 */ /* 0x000fc4000800063f */
[----:B------:R-:W-:Y:S01]  /*12150*/  ULDC.64 UR6, c[0x0][0x118] ;  /* 0x0000460000067ab9 */ /* 0x000fe20000000a00 */
[----:B--2---:R-:W-:Y:S02]  /*12160*/  IADD3 R246, R225, -0x2, RZ ;  /* 0xfffffffee1f67810 */ /* 0x004fe40007ffe0ff */
[----:B---3--:R-:W-:Y:S02]  /*12170*/  MOV R5, R73 ;  /* 0x0000004900057202 */ /* 0x008fe40000000f00 */
[----:B----4-:R-:W-:-:S05]  /*12180*/  MOV R4, R74 ;  /* 0x0000004a00047202 */ /* 0x010fca0000000f00 */
[----:B------:R1:W-:Y:S02]  /*12190*/  STL.64 [R1+0x18], R4 ;  /* 0x0000180401007387 */ /* 0x0003e40000100a00 */
.L_x_130:
[----:B------:R-:W2:Y:S01]  /*121a0*/  LDL.64 R72, [R1+0x18] ;  /* 0x0000180001487983 */ /* 0x000ea20000100a00 */
[----:B------:R-:W-:Y:S04]  /*121b0*/  DEPBAR.LE SB0, 0x0 ;  /* 0x000080000000791a */ /* 0x000fe80000000000 */
[----:B------:R-:W-:Y:S01]  /*121c0*/  SHF.R.S32.HI R2, RZ, 0x1f, R246 ;  /* 0x0000001fff027819 */ /* 0x000fe200000114f6 */
[----:B------:R-:W-:Y:S01]  /*121d0*/  BAR.SYNC.DEFER_BLOCKING 0x0 ;  /* 0x0000000000007b1d */ /* 0x000fe20000010000 */
[----:B------:R-:W-:Y:S01]  /*121e0*/  IMAD.WIDE.U32 R84, R246, c[0x0][0x208], RZ ;  /* 0x00008200f6547a25 */ /* 0x000fe200078e00ff */
[----:B------:R-:W-:Y:S02]  /*121f0*/  MOV R105, 0x5 ;  /* 0x0000000500697802 */ /* 0x000fe40000000f00 */
[----:B------:R-:W-:Y:S01]  /*12200*/  MOV R104, c[0x0][0x208] ;  /* 0x0000820000687a02 */ /* 0x000fe20000000f00 */
[----:B------:R-:W-:Y:S01]  /*12210*/  IMAD R2, R2, c[0x0][0x208], RZ ;  /* 0x0000820002027a24 */ /* 0x000fe200078e02ff */
[----:B------:R-:W-:Y:S02]  /*12220*/  MOV R247, c[0x0][0x1e0] ;  /* 0x0000780000f77a02 */ /* 0x000fe40000000f00 */
[----:B------:R-:W-:Y:S01]  /*12230*/  SHF.L.U64.HI R104, R104, R105, c[0x0][0x20c] ;  /* 0x0000830068687619 */ /* 0x000fe20000010269 */
        /* <DEDUP_REMOVED lines=52> */
[-C--:B------:R-:W-:Y:S02]  /*12580*/  IADD3.X R89, R91, R104.reuse, RZ, P0, !PT ;  /* 0x000000685b597210 */ /* 0x080fe400007fe4ff */
[----:B------:R-:W-:Y:S04]  /*12590*/  IADD3 R94, P1, R88, UR4, RZ ;  /* 0x00000004585e7c10 */ /* 0x000fe8000ff3e0ff */
[-C--:B---3--:R-:W-:Y:S01]  /*125a0*/  HMMA.16816.F32.BF16 R84, R112, R96.reuse, RZ ;  /* 0x000000607054723c */ /* 0x088fe200000418ff */
[----:B------:R1:W-:Y:S03]  /*125b0*/  LDGSTS.E.BYPASS.LTC128B.128 [R245+0x900], [R88.64], !P3 ;  /* 0x0090000058f57fae */ /* 0x0003e6000d901d46 */
[-C--:B------:R-:W-:Y:S02]  /*125c0*/  IADD3.X R95, R89, R104.reuse, RZ, P1, !PT ;  /* 0x00000068595f7210 */ /* 0x080fe40000ffe4ff */
[----:B------:R-:W-:Y:S03]  /*125d0*/  IADD3 R92, P0, R94, UR4, RZ ;  /* 0x000000045e5c7c10 */ /* 0x000fe6000ff1e0ff */
[----:B------:R2:W-:Y:S03]  /*125e0*/  LDGSTS.E.BYPASS.LTC128B.128 [R245+0x1100], [R94.64], !P3 ;  /* 0x011000005ef57fae */ /* 0x0005e6000d901d46 */
[-C--:B------:R-:W-:Y:S02]  /*125f0*/  IADD3.X R93, R95, R104.reuse, RZ, P0, !PT ;  /* 0x000000685f5d7210 */ /* 0x080fe400007fe4ff */
[----:B------:R-:W-:Y:S03]  /*12600*/  IADD3 R100, P1, R92, UR4, RZ ;  /* 0x000000045c647c10 */ /* 0x000fe6000ff3e0ff */
[----:B------:R2:W-:Y:S01]  /*12610*/  LDGSTS.E.BYPASS.LTC128B.128 [R245+0x1900], [R92.64], !P3 ;  /* 0x019000005cf57fae */ /* 0x0005e2000d901d46 */
[-C--:B------:R-:W-:Y:S02]  /*12620*/  IADD3.X R101, R93, R104.reuse, RZ, P1, !PT ;  /* 0x000000685d657210 */ /* 0x080fe40000ffe4ff */
[----:B------:R-:W-:Y:S04]  /*12630*/  IADD3 R102, P0, R100, UR4, RZ ;  /* 0x0000000464667c10 */ /* 0x000fe8000ff1e0ff */
[-C--:B------:R-:W-:Y:S01]  /*12640*/  IADD3.X R103, R101, R104.reuse, RZ, P0, !PT ;  /* 0x0000006865677210 */ /* 0x080fe200007fe4ff */
[----:B------:R3:W-:Y:S01]  /*12650*/  LDGSTS.E.BYPASS.LTC128B.128 [R245+0x2100], [R100.64], !P3 ;  /* 0x0210000064f57fae */ /* 0x0007e2000d901d46 */
[C---:B-1----:R-:W-:Y:S07]  /*12660*/  HMMA.16816.F32.BF16 R88, R108.reuse, R96, RZ ;  /* 0x000000606c58723c */ /* 0x042fee00000418ff */
[----:B------:R4:W-:Y:S01]  /*12670*/  LDGSTS.E.BYPASS.LTC128B.128 [R245+0x2900], [R102.64], !P3 ;  /* 0x0290000066f57fae */ /* 0x0009e2000d901d46 */
[-C--:B--2---:R-:W-:Y:S08]  /*12680*/  HMMA.16816.F32.BF16 R92, R108, R98.reuse, RZ ;  /* 0x000000626c5c723c */ /* 0x084ff000000418ff */
[C---:B------:R-:W-:Y:S04]  /*12690*/  HMMA.16816.F32.BF16 R96, R112.reuse, R98, RZ ;  /* 0x000000627060723c */ /* 0x040fe800000418ff */
[----:B---3--:R-:W-:Y:S04]  /*126a0*/  IADD3 R100, P0, R102, UR4, RZ ;  /* 0x0000000466647c10 */ /* 0x008fe8000ff1e0ff */
[----:B------:R-:W-:Y:S02]  /*126b0*/  IADD3.X R101, R103, R104, RZ, P0, !PT ;  /* 0x0000006867657210 */ /* 0x000fe400007fe4ff */
        /* <DEDUP_REMOVED lines=353> */
[----:B------:R-:W-:Y:S01]  /*13cd0*/  MOV R248, 0x5 ;  /* 0x0000000500f87802 */ /* 0x000fe20000000f00 */
        /* <DEDUP_REMOVED lines=21> */
[--C-:B------:R-:W-:Y:S01]  /*13e30*/  FFMA.FTZ R57, R57, c[0x0][0x2d0], -R138.reuse ;  /* 0x0000b40039397a23 */ /* 0x100fe2000001088a */
[----:B--2---:R-:W-:Y:S01]  /*13e40*/  @P0 SHF.L.U64.HI R12, R247, R248, c[0x0][0x1e4] ;  /* 0x00007900f70c0619 */ /* 0x004fe200000102f8 */
        /* <DEDUP_REMOVED lines=12> */
[C---:B------:R-:W-:Y:S01]  /*13f10*/  FMUL.FTZ R130, R0.reuse, R130 ;  /* 0x0000008200827220 */ /* 0x040fe20000410000 */
[----:B---3--:R-:W-:Y:S01]  /*13f20*/  @P0 IADD3 R10, P2, R13, R4, RZ ;  /* 0x000000040d0a0210 */ /* 0x008fe20007f5e0ff */
[----:B------:R-:W-:Y:S02]  /*13f30*/  FMUL.FTZ R131, R0, R131 ;  /* 0x0000008300837220 */ /* 0x000fe40000410000 */
[--C-:B------:R-:W-:Y:S01]  /*13f40*/  FFMA.FTZ R93, R93, c[0x0][0x2d0], -R138.reuse ;  /* 0x0000b4005d5d7a23 */ /* 0x100fe2000001088a */
[----:B------:R-:W-:Y:S01]  /*13f50*/  @P0 IADD3 R8, P1, R13, R10, RZ ;  /* 0x0000000a0d080210 */ /* 0x000fe20007f3e0ff */
[--C-:B------:R-:W-:Y:S01]  /*13f60*/  FFMA.FTZ R90, R90, c[0x0][0x2d0], -R3.reuse ;  /* 0x0000b4005a5a7a23 */ /* 0x100fe20000010803 */
[----:B------:R3:W3:Y:S01]  /*13f70*/  MUFU.EX2 R201, R15 ;  /* 0x0000000f00c97308 */ /* 0x0006e20000000800 */
[--C-:B------:R-:W-:Y:S02]  /*13f80*/  FFMA.FTZ R25, R25, c[0x0][0x2d0], -R138.reuse ;  /* 0x0000b40019197a23 */ /* 0x100fe4000001088a */
[--C-:B------:R-:W-:Y:S01]  /*13f90*/  FFMA.FTZ R26, R26, c[0x0][0x2d0], -R3.reuse ;  /* 0x0000b4001a1a7a23 */ /* 0x100fe20000010803 */
[----:B--2---:R-:W-:Y:S01]  /*13fa0*/  @P0 IADD3 R6, P4, R13, R8, RZ ;  /* 0x000000080d060210 */ /* 0x004fe20007f9e0ff */
[----:B----4-:R-:W-:Y:S02]  /*13fb0*/  FMUL.FTZ R14, R0, R150 ;  /* 0x00000096000e7220 */ /* 0x010fe40000410000 */
[--C-:B------:R-:W-:Y:S03]  /*13fc0*/  FFMA.FTZ R27, R27, c[0x0][0x2d0], -R3.reuse ;  /* 0x0000b4001b1b7a23 */ /* 0x100fe60000010803 */
[----:B------:R2:W-:Y:S01]  /*13fd0*/  MUFU.EX2 R202, R24 ;  /* 0x0000001800ca7308 */ /* 0x0005e20000000800 */
[--C-:B------:R-:W-:Y:S02]  /*13fe0*/  FFMA.FTZ R91, R91, c[0x0][0x2d0], -R3.reuse ;  /* 0x0000b4005b5b7a23 */ /* 0x100fe40000010803 */
[--C-:B------:R-:W-:Y:S01]  /*13ff0*/  FFMA.FTZ R94, R94, c[0x0][0x2d0], -R3.reuse ;  /* 0x0000b4005e5e7a23 */ /* 0x100fe20000010803 */
[C---:B-1----:R-:W-:Y:S01]  /*14000*/  @P0 IADD3.X R11, R12.reuse, R5, RZ, P2, !PT ;  /* 0x000000050c0b0210 */ /* 0x042fe200017fe4ff */
[--C-:B------:R-:W-:Y:S01]  /*14010*/  FFMA.FTZ R95, R95, c[0x0][0x2d0], -R3.reuse ;  /* 0x0000b4005f5f7a23 */ /* 0x100fe20000010803 */
[----:B------:R-:W-:Y:S01]  /*14020*/  @P0 IADD3 R4, P2, R13, R6, RZ ;  /* 0x000000060d040210 */ /* 0x000fe20007f5e0ff */
[--C-:B------:R-:W-:Y:S01]  /*14030*/  FFMA.FTZ R31, R31, c[0x0][0x2d0], -R3.reuse ;  /* 0x0000b4001f1f7a23 */ /* 0x100fe20000010803 */
[----:B------:R-:W-:Y:S01]  /*14040*/  @P0 IADD3.X R9, R12, R11, RZ, P1, !PT ;  /* 0x0000000b0c090210 */ /* 0x000fe20000ffe4ff */
[----:B------:R1:W-:Y:S01]  /*14050*/  @P0 LDGSTS.E.BYPASS.LTC128B.128 [R245+0x4900], [R10.64], !P3 ;  /* 0x049000000af50fae */ /* 0x0003e2000d901d46 */
[----:B------:R4:W-:Y:S01]  /*14060*/  MUFU.EX2 R203, R25 ;  /* 0x0000001900cb7308 */ /* 0x0009e20000000800 */
[--C-:B------:R-:W-:Y:S01]  /*14070*/  FFMA.FTZ R28, R28, c[0x0][0x2d0], -R138.reuse ;  /* 0x0000b4001c1c7a23 */ /* 0x100fe2000001088a */
[----:B------:R-:W-:Y:S01]  /*14080*/  @P0 IADD3.X R7, R12, R9, RZ, P4, !PT ;  /* 0x000000090c070210 */ /* 0x000fe200027fe4ff */
[--C-:B------:R-:W-:Y:S02]  /*14090*/  FFMA.FTZ R29, R29, c[0x0][0x2d0], -R138.reuse ;  /* 0x0000b4001d1d7a23 */ /* 0x100fe4000001088a */
[----:B---3--:R-:W-:Y:S01]  /*140a0*/  FMUL.FTZ R15, R0, R151 ;  /* 0x00000097000f7220 */ /* 0x008fe20000410000 */
[----:B------:R-:W-:Y:S01]  /*140b0*/  @P0 IADD3.X R5, R12, R7, RZ, P2, !PT ;  /* 0x000000070c050210 */ /* 0x000fe200017fe4ff */
[----:B------:R3:W-:Y:S01]  /*140c0*/  @P0 LDGSTS.E.BYPASS.LTC128B.128 [R245+0x5100], [R8.64], !P3 ;  /* 0x0510000008f50fae */ /* 0x0007e2000d901d46 */
[--C-:B------:R-:W-:Y:S02]  /*140d0*/  FFMA.FTZ R30, R30, c[0x0][0x2d0], -R3.reuse ;  /* 0x0000b4001e1e7a23 */ /* 0x100fe40000010803 */
        /* <DEDUP_REMOVED lines=9> */
[----:B----4-:R-:W-:Y:S01]  /*14170*/  FMUL.FTZ R25, R133, R161 ;  /* 0x000000a185197220 */ /* 0x010fe20000410000 */
[----:B-1----:R-:W-:Y:S01]  /*14180*/  @P0 IADD3 R10, P1, R13, R4, RZ ;  /* 0x000000040d0a0210 */ /* 0x002fe20007f3e0ff */
[C---:B------:R-:W-:Y:S02]  /*14190*/  FMUL.FTZ R13, R133.reuse, R149 ;  /* 0x00000095850d7220 */ /* 0x040fe40000410000 */
        /* <DEDUP_REMOVED lines=154> */
[----:B------:R-:W2:Y:S04]  /*14b40*/  LDL.LU R150, [R1+0x4] ;  /* 0x0000040001967983 */ /* 0x000ea80000300800 */
[----:B------:R-:W2:Y:S03]  /*14b50*/  LDL.LU R151, [R1+0x8] ;  /* 0x0000080001977983 */ /* 0x000ea60000300800 */
[-C--:B-1----:R-:W-:Y:S01]  /*14b60*/  HMMA.16816.F32.BF16 R20, R140, R152.reuse, R20 ;  /* 0x000000988c14723c */ /* 0x082fe20000041814 */
[----:B------:R-:W-:Y:S01]  /*14b70*/  MUFU.EX2 R205, R61 ;  /* 0x0000003d00cd7308 */ /* 0x000fe20000000800 */
[----:B---3--:R-:W-:Y:S06]  /*14b80*/  LDSM.16.MT88.4 R64, [R228+0x1100] ;  /* 0x00110000e440783b */ /* 0x008fec0000004200 */
[C---:B------:R-:W-:Y:S03]  /*14b90*/  HMMA.16816.F32.BF16 R24, R144.reuse, R152, R24 ;  /* 0x000000989018723c */ /* 0x040fe60000041818 */
[----:B------:R-:W-:Y:S01]  /*14ba0*/  MUFU.EX2 R181, R62 ;  /* 0x0000003e00b57308 */ /* 0x000fe20000000800 */
[----:B------:R-:W3:Y:S04]  /*14bb0*/  LDL.LU R153, [R1] ;  /* 0x0000000001997983 */ /* 0x000ee80000300800 */
        /* <DEDUP_REMOVED lines=316> */
[----:B------:R-:W-:Y:S01]  /*15f80*/  FADD.FTZ R3, R138, R3 ;  /* 0x000000038a037221 */ /* 0x000fe20000010000 */
[----:B------:R-:W-:Y:S01]  /*15f90*/  MOV R138, R2 ;  /* 0x00000002008a7202 */ /* 0x000fe20000000f00 */
[----:B------:R-:W-:Y:S02]  /*15fa0*/  FADD.FTZ R4, R193, R4 ;  /* 0x00000004c1047221 */ /* 0x000fe40000010000 */
[----:B------:R-:W-:Y:S03]  /*15fb0*/  FADD.FTZ R0, R67, R7 ;  /* 0x0000000743007221 */ /* 0x000fe60000010000 */
[----:B------:R-:W-:Y:S01]  /*15fc0*/  STL [R1+0x4], R4 ;  /* 0x0000040401007387 */ /* 0x000fe20000100800 */
[----:B------:R-:W-:Y:S03]  /*15fd0*/  FADD.FTZ R0, R66, R0 ;  /* 0x0000000042007221 */ /* 0x000fe60000010000 */
[----:B------:R1:W-:Y:S04]  /*15fe0*/  STL [R1+0x8], R3 ;  /* 0x0000080301007387 */ /* 0x0003e80000100800 */
[----:B------:R2:W-:Y:S01]  /*15ff0*/  STL [R1+0xc], R0 ;  /* 0x00000c0001007387 */ /* 0x0005e20000100800 */
[----:B-1----:R-:W-:Y:S02]  /*16000*/  MOV R3, R134 ;  /* 0x0000008600037202 */ /* 0x002fe40000000f00 */
[----:B--2---:R-:W-:Y:S01]  /*16010*/  MOV R0, R135 ;  /* 0x0000008700007202 */ /* 0x004fe20000000f00 */
[----:B------:R-:W-:-:S05]  /*16020*/  @P0 BRA `(.L_x_130) ;  /* 0xffffc17000000947 */ /* 0x000fca000383ffff */
.L_x_129:
[----:B----4-:R-:W2:Y:S04]  /*16030*/  LDL.LU R7, [R1] ;  /* 0x0000000001077983 */ /* 0x010ea80000300800 */
[----:B------:R-:W3:Y:S04]  /*16040*/  LDL.LU R4, [R1+0x4] ;  /* 0x0000040001047983 */ /* 0x000ee80000300800 */
[----:B------:R-:W4:Y:S04]  /*16050*/  LDL.LU R10, [R1+0x8] ;  /* 0x00000800010a7983 */ /* 0x000f280000300800 */
[----:B------:R-:W4:Y:S01]  /*16060*/  LDL.LU R9, [R1+0xc] ;  /* 0x00000c0001097983 */ /* 0x000f220000300800 */
[----:B------:R-:W-:-:S02]  /*16070*/  MOV R36, 0xff800000 ;  /* 0xff80000000247802 */ /* 0x000fc40000000f00 */
[----:B------:R-:W-:Y:S02]  /*16080*/  MOV R37, 0xff800000 ;  /* 0xff80000000257802 */ /* 0x000fe40000000f00 */
[----:B------:R-:W-:Y:S02]  /*16090*/  MOV R38, 0xff800000 ;  /* 0xff80000000267802 */ /* 0x000fe40000000f00 */
[----:B------:R-:W-:Y:S02]  /*160a0*/  MOV R39, 0xff800000 ;  /* 0xff80000000277802 */ /* 0x000fe40000000f00 */
[----:B------:R-:W-:Y:S01]  /*160b0*/  PLOP3.LUT P4, PT, PT, PT, PT, 0x8, 0x0 ;  /* 0x000000000000781c */ /* 0x000fe20003f8e170 */
[----:B--2---:R-:W1:Y:S04]  /*160c0*/  SHFL.BFLY PT, R5, R7, 0x2, 0x1f ;  /* 0x0c401f0007057f89 */ /* 0x004e6800000e0000 */
[----:B---3--:R-:W2:Y:S04]  /*160d0*/  SHFL.BFLY PT, R6, R4, 0x2, 0x1f ;  /* 0x0c401f0004067f89 */ /* 0x008ea800000e0000 */
[----:B----4-:R-:W3:Y:S01]  /*160e0*/  SHFL.BFLY PT, R8, R9, 0x2, 0x1f ;  /* 0x0c401f0009087f89 */ /* 0x010ee200000e0000 */
[----:B-1----:R-:W-:-:S03]  /*160f0*/  FADD.FTZ R5, R5, R7 ;  /* 0x0000000705057221 */ /* 0x002fc60000010000 */
[----:B------:R-:W1:Y:S01]  /*16100*/  SHFL.BFLY PT, R7, R10, 0x2, 0x1f ;  /* 0x0c401f000a077f89 */ /* 0x000e6200000e0000 */
        /* <DEDUP_REMOVED lines=107> */
.L_x_99:
[----:B------:R-:W1:Y:S01]  /*167c0*/  S2R R55, SR_CTAID.Y ;  /* 0x0000000000377919 */ /* 0x000e620000002600 */
[----:B------:R-:W-:Y:S01]  /*167d0*/  ULDC.64 UR4, c[0x0][0x118] ;  /* 0x0000460000047ab9 */ /* 0x000fe20000000a00 */
[----:B-1----:R-:W-:Y:S01]  /*167e0*/  SHF.R.S32.HI R42, RZ, 0x1f, R55 ;  /* 0x0000001fff2a7819 */ /* 0x002fe20000011437 */
[----:B------:R-:W-:Y:S05]  /*167f0*/  @P4 BRA `(.L_x_131) ;  /* 0x0000131000004947 */ /* 0x000fea0003800000 */
[----:B------:R-:W2:Y:S01]  /*16800*/  LDL R43, [R1+0x10] ;  /* 0x00001000012b7983 */ /* 0x000ea20000100800 */
[----:B------:R-:W-:Y:S01]  /*16810*/  IMAD.MOV.U32 R6, RZ, RZ, -0x10 ;  /* 0xfffffff0ff067424 */ /* 0x000fe200078e00ff */
[----:B------:R-:W-:Y:S02]  /*16820*/  F2FP.BF16.PACK_AB R5, R145, R144 ;  /* 0x000000909105723e */ /* 0x000fe400000010ff */
[----:B------:R-:W1:Y:S01]  /*16830*/  S2R R40, SR_TID.X ;  /* 0x0000000000287919 */ /* 0x000e620000002100 */
        /* <DEDUP_REMOVED lines=12> */
[----:B-1----:R-:W-:Y:S02]  /*16900*/  SHF.R.S32.HI R41, RZ, 0x1f, R40 ;  /* 0x0000001fff297819 */ /* 0x002fe40000011428 */
[----:B------:R-:W-:-:S02]  /*16910*/  F2FP.BF16.PACK_AB R162, R163, R162 ;  /* 0x000000a2a3a2723e */ /* 0x000fc400000010ff */
[CC--:B------:R-:W-:Y:S02]  /*16920*/  LEA.HI R2, R41.reuse, R40.reuse, RZ, 0x2 ;  /* 0x0000002829027211 */ /* 0x0c0fe400078f10ff */
[----:B------:R-:W-:Y:S02]  /*16930*/  LEA.HI R35, R41, R40, RZ, 0x5 ;  /* 0x0000002829237211 */ /* 0x000fe400078f28ff */
[--C-:B------:R-:W-:Y:S02]  /*16940*/  SHF.R.S32.HI R3, RZ, 0x2, R2.reuse ;  /* 0x00000002ff037819 */ /* 0x100fe40000011402 */
[----:B------:R-:W-:Y:S02]  /*16950*/  SHF.R.S32.HI R0, RZ, 0x1f, R2 ;  /* 0x0000001fff007819 */ /* 0x000fe40000011402 */
[----:B------:R-:W-:Y:S02]  /*16960*/  SHF.R.S32.HI R34, RZ, 0x5, R35 ;  /* 0x00000005ff227819 */ /* 0x000fe40000011423 */
[----:B------:R-:W-:-:S02]  /*16970*/  LEA.HI R0, R0, R3, RZ, 0x3 ;  /* 0x0000000300007211 */ /* 0x000fc400078f18ff */
[----:B------:R-:W-:Y:S02]  /*16980*/  F2FP.BF16.PACK_AB R30, R30, R164 ;  /* 0x000000a41e1e723e */ /* 0x000fe400000010ff */
[----:B------:R-:W-:Y:S02]  /*16990*/  LOP3.LUT R0, R0, 0xfffffff8, RZ, 0xc0, !PT ;  /* 0xfffffff800007812 */ /* 0x000fe400078ec0ff */
[----:B------:R-:W-:Y:S02]  /*169a0*/  F2FP.BF16.PACK_AB R166, R167, R166 ;  /* 0x000000a6a7a6723e */ /* 0x000fe400000010ff */
[----:B------:R-:W-:Y:S01]  /*169b0*/  F2FP.BF16.PACK_AB R23, R23, R172 ;  /* 0x000000ac1717723e */ /* 0x000fe200000010ff */
[----:B------:R-:W-:Y:S01]  /*169c0*/  IMAD.IADD R3, R3, 0x1, -R0 ;  /* 0x0000000103037824 */ /* 0x000fe200078e0a00 */
[----:B------:R-:W-:Y:S02]  /*169d0*/  LOP3.LUT R0, R2, 0xfffffffc, RZ, 0xc0, !PT ;  /* 0xfffffffc02007812 */ /* 0x000fe400078ec0ff */
[----:B------:R-:W-:Y:S01]  /*169e0*/  F2FP.BF16.PACK_AB R22, R22, R174 ;  /* 0x000000ae1616723e */ /* 0x000fe200000010ff */
[----:B------:R-:W-:Y:S01]  /*169f0*/  IMAD.SHL.U32 R2, R3, 0x40, RZ ;  /* 0x0000004003027824 */ /* 0x000fe200078e00ff */
[----:B------:R-:W-:Y:S01]  /*16a00*/  F2FP.BF16.PACK_AB R19, R19, R120 ;  /* 0x000000781313723e */ /* 0x000fe200000010ff */
[----:B------:R-:W-:Y:S01]  /*16a10*/  IMAD.IADD R26, R40, 0x1, -R0 ;  /* 0x00000001281a7824 */ /* 0x000fe200078e0a00 */
[----:B------:R-:W-:-:S02]  /*16a20*/  F2FP.BF16.PACK_AB R14, R14, R122 ;  /* 0x0000007a0e0e723e */ /* 0x000fc400000010ff */
[----:B------:R-:W-:Y:S01]  /*16a30*/  LOP3.LUT R0, R2, 0x1c0, RZ, 0xc0, !PT ;  /* 0x000001c002007812 */ /* 0x000fe200078ec0ff */
[----:B------:R-:W-:Y:S01]  /*16a40*/  IMAD R4, R34, 0x200, R26 ;  /* 0x0000020022047824 */ /* 0x000fe200078e021a */
[----:B------:R-:W-:Y:S02]  /*16a50*/  F2FP.BF16.PACK_AB R21, R21, R176 ;  /* 0x000000b01515723e */ /* 0x000fe400000010ff */
[----:B------:R-:W-:Y:S02]  /*16a60*/  LEA.HI R2, R0, R0, RZ, 0x1d ;  /* 0x0000000000027211 */ /* 0x000fe400078fe8ff */
[----:B------:R-:W-:Y:S02]  /*16a70*/  LOP3.LUT R0, R3, 0x1, RZ, 0xc0, !PT ;  /* 0x0000000103007812 */ /* 0x000fe400078ec0ff */
[----:B------:R-:W-:Y:S01]  /*16a80*/  F2FP.BF16.PACK_AB R179, R179, R178 ;  /* 0x000000b2b3b3723e */ /* 0x000fe200000010ff */
[----:B------:R-:W-:Y:S01]  /*16a90*/  IMAD.U32 R2, R4, 0x2, R2 ;  /* 0x0000000204027824 */ /* 0x000fe200078e0002 */
[----:B------:R-:W-:-:S02]  /*16aa0*/  ISETP.NE.U32.AND P0, PT, R0, 0x1, PT ;  /* 0x000000010000780c */ /* 0x000fc40003f05070 */
[----:B------:R-:W-:Y:S01]  /*16ab0*/  F2FP.BF16.PACK_AB R18, R18, R116 ;  /* 0x000000741212723e */ /* 0x000fe200000010ff */
[----:B------:R-:W-:Y:S01]  /*16ac0*/  IMAD.SHL.U32 R2, R2, 0x2, RZ ;  /* 0x0000000202027824 */ /* 0x000fe200078e00ff */
[----:B------:R-:W-:Y:S01]  /*16ad0*/  BAR.SYNC.DEFER_BLOCKING 0x1, 0x80 ;  /* 0x0042000000007b1d */ /* 0x000fe20000010000 */
[----:B------:R-:W-:Y:S02]  /*16ae0*/  SEL R6, R6, 0x10, !P0 ;  /* 0x0000001006067807 */ /* 0x000fe40004000000 */
[----:B------:R-:W-:Y:S02]  /*16af0*/  R2P PR, R3, 0x6 ;  /* 0x0000000603007804 */ /* 0x000fe40000000000 */
[C---:B------:R-:W-:Y:S01]  /*16b00*/  IADD3 R4, R2.reuse, 0x80, RZ ;  /* 0x0000008002047810 */ /* 0x040fe20007ffe0ff */
[C---:B------:R-:W-:Y:S01]  /*16b10*/  IMAD.IADD R3, R2.reuse, 0x1, R6 ;  /* 0x0000000102037824 */ /* 0x040fe200078e0206 */
[----:B------:R-:W-:Y:S02]  /*16b20*/  IADD3 R0, R2, 0xc0, RZ ;  /* 0x000000c002007810 */ /* 0x000fe40007ffe0ff */
[----:B------:R-:W-:-:S02]  /*16b30*/  F2FP.BF16.PACK_AB R20, R20, R118 ;  /* 0x000000761414723e */ /* 0x000fc400000010ff */
[----:B------:R-:W-:Y:S02]  /*16b40*/  F2FP.BF16.PACK_AB R17, R17, R180 ;  /* 0x000000b41111723e */ /* 0x000fe400000010ff */
[----:B------:R-:W-:Y:S02]  /*16b50*/  F2FP.BF16.PACK_AB R16, R16, R182 ;  /* 0x000000b61010723e */ /* 0x000fe400000010ff */
[----:B------:R-:W-:Y:S02]  /*16b60*/  F2FP.BF16.PACK_AB R12, R12, R184 ;  /* 0x000000b80c0c723e */ /* 0x000fe400000010ff */
[----:B------:R-:W-:Y:S02]  /*16b70*/  @P2 IADD3 R0, R4, -0x40, RZ ;  /* 0xffffffc004002810 */ /* 0x000fe40007ffe0ff */
[----:B------:R-:W-:Y:S02]  /*16b80*/  F2FP.BF16.PACK_AB R11, R187, R186 ;  /* 0x000000babb0b723e */ /* 0x000fe400000010ff */
[----:B------:R-:W-:-:S02]  /*16b90*/  F2FP.BF16.PACK_AB R13, R125, R124 ;  /* 0x0000007c7d0d723e */ /* 0x000fc400000010ff */
[----:B------:R-:W-:Y:S01]  /*16ba0*/  F2FP.BF16.PACK_AB R15, R15, R126 ;  /* 0x0000007e0f0f723e */ /* 0x000fe200000010ff */
[----:B------:R1:W-:Y:S01]  /*16bb0*/  STS [R2+0x80], R5 ;  /* 0x0000800502007388 */ /* 0x0003e20000000800 */
[----:B------:R-:W-:Y:S02]  /*16bc0*/  F2FP.BF16.PACK_AB R10, R129, R128 ;  /* 0x00000080810a723e */ /* 0x000fe400000010ff */
[----:B------:R-:W-:Y:S01]  /*16bd0*/  F2FP.BF16.PACK_AB R9, R131, R130 ;  /* 0x000000828309723e */ /* 0x000fe200000010ff */
[----:B------:R-:W-:Y:S01]  /*16be0*/  STS [R2+0x480], R25 ;  /* 0x0004801902007388 */ /* 0x000fe20000000800 */
[----:B------:R-:W-:-:S03]  /*16bf0*/  ISETP.NE.U32.AND P0, PT, RZ, c[0x0][0x500], PT ;  /* 0x00014000ff007a0c */ /* 0x000fc60003f05070 */
[----:B------:R3:W-:Y:S04]  /*16c00*/  STS [R3+0x80], R8 ;  /* 0x0000800803007388 */ /* 0x0007e80000000800 */
[----:B------:R-:W-:Y:S04]  /*16c10*/  STS [R3+0x480], R29 ;  /* 0x0004801d03007388 */ /* 0x000fe80000000800 */
[----:B------:R-:W-:Y:S04]  /*16c20*/  STS [R2+0x2080], R33 ;  /* 0x0020802102007388 */ /* 0x000fe80000000800 */
[----:B------:R4:W-:Y:S04]  /*16c30*/  STS [R2+0x2480], R142 ;  /* 0x0024808e02007388 */ /* 0x0009e80000000800 */
[----:B------:R-:W-:Y:S01]  /*16c40*/  STS [R3+0x2080], R32 ;  /* 0x0020802003007388 */ /* 0x000fe20000000800 */
[----:B-1----:R-:W-:-:S03]  /*16c50*/  IMAD.MOV.U32 R5, RZ, RZ, 0x20 ;  /* 0x00000020ff057424 */ /* 0x002fc600078e00ff */
[----:B------:R-:W-:Y:S02]  /*16c60*/  STS [R3+0x2480], R150 ;  /* 0x0024809603007388 */ /* 0x000fe40000000800 */
[----:B---3--:R-:W-:Y:S02]  /*16c70*/  SEL R8, R5, 0xffffffe0, !P1 ;  /* 0xffffffe005087807 */ /* 0x008fe40004800000 */
[----:B------:R-:W-:Y:S02]  /*16c80*/  ISETP.NE.AND.EX P1, PT, RZ, c[0x0][0x504], PT, P0 ;  /* 0x00014100ff007a0c */ /* 0x000fe40003f25300 */
[----:B------:R-:W-:Y:S01]  /*16c90*/  ISETP.NE.U32.AND P0, PT, RZ, c[0x0][0x508], PT ;  /* 0x00014200ff007a0c */ /* 0x000fe20003f05070 */
[----:B------:R-:W-:Y:S02]  /*16ca0*/  IMAD.IADD R5, R2, 0x1, R8 ;  /* 0x0000000102057824 */ /* 0x000fe400078e0208 */
[----:B------:R-:W-:Y:S01]  /*16cb0*/  IMAD.IADD R4, R8, 0x1, R3 ;  /* 0x0000000108047824 */ /* 0x000fe200078e0203 */
[----:B------:R-:W-:-:S02]  /*16cc0*/  ISETP.NE.AND.EX P0, PT, RZ, c[0x0][0x50c], PT, P0 ;  /* 0x00014300ff007a0c */ /* 0x000fc40003f05300 */
[----:B------:R-:W-:Y:S01]  /*16cd0*/  STS [R5+0x80], R28 ;  /* 0x0000801c05007388 */ /* 0x000fe20000000800 */
[----:B----4-:R-:W-:-:S03]  /*16ce0*/  IADD3 R2, R8, 0x400, R0 ;  /* 0x0000040008027810 */ /* 0x010fc60007ffe000 */
[----:B------:R-:W-:Y:S04]  /*16cf0*/  STS [R5+0x480], R27 ;  /* 0x0004801b05007388 */ /* 0x000fe80000000800 */
[----:B------:R1:W-:Y:S04]  /*16d00*/  STS [R4+0x80], R7 ;  /* 0x0000800704007388 */ /* 0x0003e80000000800 */
[----:B------:R-:W-:Y:S04]  /*16d10*/  STS [R4+0x480], R24 ;  /* 0x0004801804007388 */ /* 0x000fe80000000800 */
[----:B------:R-:W-:Y:S04]  /*16d20*/  STS [R5+0x2080], R31 ;  /* 0x0020801f05007388 */ /* 0x000fe80000000800 */
[----:B------:R-:W-:Y:S04]  /*16d30*/  STS [R5+0x2480], R162 ;  /* 0x002480a205007388 */ /* 0x000fe80000000800 */
[----:B------:R-:W-:Y:S04]  /*16d40*/  STS [R4+0x2080], R30 ;  /* 0x0020801e04007388 */ /* 0x000fe80000000800 */
[----:B------:R-:W-:Y:S04]  /*16d50*/  STS [R4+0x2480], R166 ;  /* 0x002480a604007388 */ /* 0x000fe80000000800 */
[----:B------:R-:W-:Y:S01]  /*16d60*/  STS [R0], R23 ;  /* 0x0000001700007388 */ /* 0x000fe20000000800 */
[----:B-1----:R-:W-:-:S02]  /*16d70*/  IMAD.IADD R7, R6, 0x1, R2 ;  /* 0x0000000106077824 */ /* 0x002fc400078e0202 */
[----:B------:R-:W-:Y:S01]  /*16d80*/  IMAD.IADD R2, R6, 0x1, R0 ;  /* 0x0000000106027824 */ /* 0x000fe200078e0200 */
[----:B------:R-:W-:Y:S03]  /*16d90*/  STS [R0+0x400], R22 ;  /* 0x0004001600007388 */ /* 0x000fe60000000800 */
[C---:B------:R-:W-:Y:S01]  /*16da0*/  IMAD.IADD R3, R8.reuse, 0x1, R2 ;  /* 0x0000000108037824 */ /* 0x040fe200078e0202 */
        /* <DEDUP_REMOVED lines=30> */
.L_x_132:
[----:B----4-:R-:W-:Y:S01]  /*16f90*/  LOP3.LUT R0, R35, 0xffffffe0, RZ, 0xc0, !PT ;  /* 0xffffffe023007812 */ /* 0x010fe200078ec0ff */
[----:B------:R-:W-:Y:S01]  /*16fa0*/  IMAD.MOV.U32 R6, RZ, RZ, c[0x0][0x4e8] ;  /* 0x00013a00ff067624 */ /* 0x000fe200078e00ff */
[----:B------:R-:W-:Y:S01]  /*16fb0*/  SHF.R.S32.HI R5, RZ, 0x1f, R34 ;  /* 0x0000001fff057819 */ /* 0x000fe20000011422 */
[----:B------:R-:W1:Y:S01]  /*16fc0*/  S2R R24, SR_CTAID.X ;  /* 0x0000000000187919 */ /* 0x000e620000002500 */
[----:B------:R-:W-:Y:S01]  /*16fd0*/  LEA.HI R4, R26, R26, RZ, 0x1 ;  /* 0x0000001a1a047211 */ /* 0x000fe200078f08ff */
[----:B------:R-:W-:Y:S01]  /*16fe0*/  IMAD.IADD R0, R40, 0x1, -R0 ;  /* 0x0000000128007824 */ /* 0x000fe200078e0a00 */
[----:B------:R-:W-:Y:S01]  /*16ff0*/  LEA.HI R5, R5, R34, RZ, 0x2 ;  /* 0x0000002205057211 */ /* 0x000fe200078f10ff */
[----:B------:R-:W-:Y:S01]  /*17000*/  IMAD R13, R42, c[0x0][0x3e8], RZ ;  /* 0x0000fa002a0d7a24 */ /* 0x000fe200078e02ff */
[----:B------:R-:W-:-:S02]  /*17010*/  ISETP.NE.AND P2, PT, R6, 0x1, PT ;  /* 0x000000010600780c */ /* 0x000fc40003f45270 */
[----:B------:R-:W-:Y:S01]  /*17020*/  SHF.R.S32.HI R8, RZ, 0x1f, R0 ;  /* 0x0000001fff087819 */ /* 0x000fe20000011400 */
[----:B------:R-:W-:Y:S01]  /*17030*/  IMAD R13, R55, c[0x0][0x3ec], R13 ;  /* 0x0000fb00370d7a24 */ /* 0x000fe200078e020d */
[----:B------:R-:W-:Y:S01]  /*17040*/  LOP3.LUT R6, R5, 0xffffffc, RZ, 0xc0, !PT ;  /* 0x0ffffffc05067812 */ /* 0x000fe200078ec0ff */
[C---:B------:R-:W-:Y:S01]  /*17050*/  IMAD.SHL.U32 R5, R4.reuse, 0x20, RZ ;  /* 0x0000002004057824 */ /* 0x040fe200078e00ff */
[----:B------:R-:W-:Y:S02]  /*17060*/  LOP3.LUT R7, R4, 0x1ffffffe, RZ, 0xc0, !PT ;  /* 0x1ffffffe04077812 */ /* 0x000fe400078ec0ff */
[----:B------:R-:W-:Y:S01]  /*17070*/  LEA.HI R4, R8, R0, RZ, 0x2 ;  /* 0x0000000008047211 */ /* 0x000fe200078f10ff */
[----:B------:R-:W-:Y:S01]  /*17080*/  IMAD.IADD R6, R34, 0x1, -R6 ;  /* 0x0000000122067824 */ /* 0x000fe200078e0a06 */
[----:B------:R-:W-:Y:S01]  /*17090*/  LOP3.LUT R5, R5, 0xffffffc0, RZ, 0xc0, !PT ;  /* 0xffffffc005057812 */ /* 0x000fe200078ec0ff */
[----:B------:R-:W-:Y:S01]  /*170a0*/  IMAD.IADD R7, R26, 0x1, -R7 ;  /* 0x000000011a077824 */ /* 0x000fe200078e0a07 */
[----:B------:R-:W-:-:S02]  /*170b0*/  SHF.R.S32.HI R4, RZ, 0x2, R4 ;  /* 0x00000002ff047819 */ /* 0x000fc40000011404 */
[----:B------:R-:W-:Y:S01]  /*170c0*/  LOP3.LUT P0, RZ, R0, 0x3, RZ, 0xc0, !PT ;  /* 0x0000000300ff7812 */ /* 0x000fe2000780c0ff */
[----:B------:R-:W-:Y:S01]  /*170d0*/  IMAD R0, R3, c[0x0][0x3a0], RZ ;  /* 0x0000e80003007a24 */ /* 0x000fe200078e02ff */
[-C--:B------:R-:W-:Y:S01]  /*170e0*/  LEA.HI R8, R41, R40.reuse, RZ, 0x3 ;  /* 0x0000002829087211 */ /* 0x080fe200078f18ff */
[----:B------:R-:W-:Y:S01]  /*170f0*/  IMAD R7, R7, 0x8, R5 ;  /* 0x0000000807077824 */ /* 0x000fe200078e0205 */
[----:B------:R-:W-:Y:S01]  /*17100*/  SHF.R.S32.HI R12, RZ, 0x1f, R43 ;  /* 0x0000001fff0c7819 */ /* 0x000fe2000001142b */
[----:B------:R-:W-:Y:S01]  /*17110*/  IMAD R16, R6, 0x10, R4 ;  /* 0x0000001006107824 */ /* 0x000fe200078e0204 */
[----:B------:R-:W-:Y:S01]  /*17120*/  SHF.R.S32.HI R21, RZ, 0x3, R8 ;  /* 0x00000003ff157819 */ /* 0x000fe20000011408 */
[----:B------:R-:W-:Y:S01]  /*17130*/  IMAD.WIDE.U32 R4, R55, c[0x0][0x490], R2 ;  /* 0x0001240037047a25 */ /* 0x000fe200078e0002 */
[----:B------:R-:W-:Y:S02]  /*17140*/  LOP3.LUT R8, R8, 0xfffffff8, RZ, 0xc0, !PT ;  /* 0xfffffff808087812 */ /* 0x000fe400078ec0ff */
[----:B------:R-:W-:Y:S01]  /*17150*/  LEA.HI R23, R41, R40, RZ, 0x6 ;  /* 0x0000002829177211 */ /* 0x000fe200078f30ff */
[----:B------:R-:W-:-:S02]  /*17160*/  IMAD R0, R2, c[0x0][0x3a4], R0 ;  /* 0x0000e90002007a24 */ /* 0x000fc400078e0200 */
[----:B------:R-:W-:Y:S02]  /*17170*/  IMAD R6, R42, c[0x0][0x490], RZ ;  /* 0x000124002a067a24 */ /* 0x000fe400078e02ff */
[----:B------:R-:W-:-:S04]  /*17180*/  IMAD.WIDE.U32 R2, R2, c[0x0][0x3a0], RZ ;  /* 0x0000e80002027a25 */ /* 0x000fc800078e00ff */
[----:B------:R-:W-:Y:S02]  /*17190*/  IMAD.IADD R7, R16, 0x1, R7 ;  /* 0x0000000110077824 */ /* 0x000fe400078e0207 */
[----:B------:R-:W-:Y:S02]  /*171a0*/  IMAD R6, R55, c[0x0][0x494], R6 ;  /* 0x0001250037067a24 */ /* 0x000fe400078e0206 */
[----:B------:R-:W-:Y:S02]  /*171b0*/  IMAD.IADD R3, R3, 0x1, R0 ;  /* 0x0000000103037824 */ /* 0x000fe400078e0200 */
[----:B------:R-:W-:Y:S02]  /*171c0*/  IMAD.IADD R8, R40, 0x1, -R8 ;  /* 0x0000000128087824 */ /* 0x000fe400078e0a08 */
[----:B------:R-:W-:Y:S02]  /*171d0*/  IMAD.SHL.U32 R0, R21, 0x40, RZ ;  /* 0x0000004015007824 */ /* 0x000fe400078e00ff */
[----:B-1----:R-:W-:-:S02]  /*171e0*/  IMAD R7, R24, 0x80, R7 ;  /* 0x0000008018077824 */ /* 0x002fc400078e0207 */
[----:B------:R-:W-:Y:S01]  /*171f0*/  IMAD.IADD R5, R5, 0x1, R6 ;  /* 0x0000000105057824 */ /* 0x000fe200078e0206 */
[----:B------:R-:W-:Y:S01]  /*17200*/  LOP3.LUT R0, R0, 0x1c0, RZ, 0xc0, !PT ;  /* 0x000001c000007812 */ /* 0x000fe200078ec0ff */
[----:B------:R-:W-:Y:S02]  /*17210*/  IMAD.SHL.U32 R6, R8, 0x8, RZ ;  /* 0x0000000808067824 */ /* 0x000fe400078e00ff */
[----:B------:R-:W-:Y:S01]  /*17220*/  @P2 IMAD.HI.U32 R10, R7, c[0x0][0x4ec], RZ ;  /* 0x00013b00070a2a27 */ /* 0x000fe200078e00ff */
[----:B------:R-:W-:Y:S02]  /*17230*/  SHF.R.U32.HI R9, RZ, 0x3, R0 ;  /* 0x00000003ff097819 */ /* 0x000fe40000011600 */
[----:B------:R-:W-:Y:S01]  /*17240*/  LOP3.LUT R11, R0, 0x38, R6, 0xf8, !PT ;  /* 0x00000038000b7812 */ /* 0x000fe200078ef806 */
[----:B------:R-:W-:Y:S01]  /*17250*/  IMAD.MOV.U32 R0, RZ, RZ, R7 ;  /* 0x000000ffff007224 */ /* 0x000fe200078e0007 */
[----:B------:R-:W-:Y:S01]  /*17260*/  @P2 SHF.R.U32.HI R0, RZ, c[0x0][0x4f0], R10 ;  /* 0x00013c00ff002a19 */ /* 0x000fe2000001160a */
[----:B------:R-:W-:Y:S01]  /*17270*/  IMAD R8, R8, 0x10, R21 ;  /* 0x0000001008087824 */ /* 0x000fe200078e0215 */
[----:B------:R-:W-:Y:S01]  /*17280*/  LOP3.LUT R22, R11, R9, RZ, 0x3c, !PT ;  /* 0x000000090b167212 */ /* 0x000fe200078e3cff */
[----:B------:R-:W-:Y:S01]  /*17290*/  IMAD.WIDE.U32 R2, R55, c[0x0][0x3e8], R2 ;  /* 0x0000fa0037027a25 */ /* 0x000fe200078e0002 */
[----:B------:R-:W-:-:S02]  /*172a0*/  SEL R10, R12, RZ, !P1 ;  /* 0x000000ff0c0a7207 */ /* 0x000fc40004800000 */
[----:B------:R-:W-:Y:S01]  /*172b0*/  SEL R9, R43, RZ, !P1 ;  /* 0x000000ff2b097207 */ /* 0x000fe20004800000 */
[----:B------:R-:W-:Y:S01]  /*172c0*/  IMAD R11, R24, 0x80, R8 ;  /* 0x00000080180b7824 */ /* 0x000fe200078e0208 */
[----:B------:R-:W-:Y:S01]  /*172d0*/  SHF.R.S32.HI R53, RZ, 0x1f, R6 ;  /* 0x0000001fff357819 */ /* 0x000fe20000011406 */
[----:B------:R-:W-:Y:S02]  /*172e0*/  IMAD.MOV R12, RZ, RZ, -R0 ;  /* 0x000000ffff0c7224 */ /* 0x000fe400078e0a00 */
[----:B------:R-:W-:Y:S02]  /*172f0*/  IMAD.IADD R3, R3, 0x1, R13 ;  /* 0x0000000103037824 */ /* 0x000fe400078e020d */
[----:B------:R-:W-:Y:S02]  /*17300*/  IMAD R13, R10, c[0x0][0x498], RZ ;  /* 0x000126000a0d7a24 */ /* 0x000fe400078e02ff */
[----:B------:R-:W-:-:S04]  /*17310*/  IMAD.WIDE.U32 R4, R9, c[0x0][0x498], R4 ;  /* 0x0001260009047a25 */ /* 0x000fc800078e0004 */
[----:B------:R-:W-:Y:S01]  /*17320*/  @P2 IMAD.HI.U32 R14, R11, c[0x0][0x4ec], RZ ;  /* 0x00013b000b0e2a27 */ /* 0x000fe200078e00ff */
[----:B------:R-:W-:-:S03]  /*17330*/  IADD3 R4, P1, R0, R4, RZ ;  /* 0x0000000400047210 */ /* 0x000fc60007f3e0ff */
[----:B------:R-:W-:Y:S02]  /*17340*/  IMAD R7, R12, c[0x0][0x4e8], R7 ;  /* 0x00013a000c077a24 */ /* 0x000fe400078e0207 */
[C---:B------:R-:W-:Y:S01]  /*17350*/  IMAD R12, R9.reuse, c[0x0][0x49c], R13 ;  /* 0x00012700090c7a24 */ /* 0x040fe200078e020d */
[----:B------:R-:W-:Y:S01]  /*17360*/  SHF.R.S32.HI R13, RZ, 0x1f, R0 ;  /* 0x0000001fff0d7819 */ /* 0x000fe20000011400 */
[----:B------:R-:W-:Y:S01]  /*17370*/  IMAD.MOV.U32 R8, RZ, RZ, R11 ;  /* 0x000000ffff087224 */ /* 0x000fe200078e000b */
[----:B------:R-:W-:Y:S01]  /*17380*/  @P2 SHF.R.U32.HI R8, RZ, c[0x0][0x4f0], R14 ;  /* 0x00013c00ff082a19 */ /* 0x000fe2000001160e */
[----:B------:R-:W-:Y:S01]  /*17390*/  IMAD R0, R10, c[0x0][0x3f0], RZ ;  /* 0x0000fc000a007a24 */ /* 0x000fe200078e02ff */
[----:B------:R-:W-:Y:S01]  /*173a0*/  SHF.R.S32.HI R14, RZ, 0x1f, R7 ;  /* 0x0000001fff0e7819 */ /* 0x000fe20000011407 */
[----:B------:R-:W-:Y:S01]  /*173b0*/  IMAD.WIDE.U32 R2, R9, c[0x0][0x3f0], R2 ;  /* 0x0000fc0009027a25 */ /* 0x000fe200078e0002 */
[----:B------:R-:W-:Y:S02]  /*173c0*/  IADD3.X R5, R13, R5, R12, P1, !PT ;  /* 0x000000050d057210 */ /* 0x000fe40000ffe40c */
[----:B------:R-:W-:Y:S01]  /*173d0*/  SHF.R.S32.HI R12, RZ, 0x1f, R8 ;  /* 0x0000001fff0c7819 */ /* 0x000fe20000011408 */
[----:B------:R-:W-:-:S02]  /*173e0*/  IMAD R10, R9, c[0x0][0x3f4], R0 ;  /* 0x0000fd00090a7a24 */ /* 0x000fc400078e0200 */
[----:B------:R-:W-:Y:S02]  /*173f0*/  IMAD R0, R14, c[0x0][0x488], RZ ;  /* 0x000122000e007a24 */ /* 0x000fe400078e02ff */
[----:B------:R-:W-:-:S04]  /*17400*/  IMAD.WIDE.U32 R4, R7, c[0x0][0x488], R4 ;  /* 0x0001220007047a25 */ /* 0x000fc800078e0004 */
[----:B------:R-:W-:Y:S01]  /*17410*/  IMAD R9, R7, c[0x0][0x48c], R0 ;  /* 0x0001230007097a24 */ /* 0x000fe200078e0200 */
[----:B------:R-:W-:Y:S01]  /*17420*/  LEA R7, P1, R4, c[0x0][0x450], 0x2 ;  /* 0x0001140004077a11 */ /* 0x000fe200078210ff */
[----:B------:R-:W-:Y:S02]  /*17430*/  IMAD.MOV R18, RZ, RZ, -R8 ;  /* 0x000000ffff127224 */ /* 0x000fe400078e0a08 */
[----:B------:R-:W-:Y:S02]  /*17440*/  IMAD.IADD R3, R3, 0x1, R10 ;  /* 0x0000000103037824 */ /* 0x000fe400078e020a */
[----:B------:R-:W-:Y:S01]  /*17450*/  IMAD R0, R12, c[0x0][0x3e0], RZ ;  /* 0x0000f8000c007a24 */ /* 0x000fe200078e02ff */
[----:B------:R-:W-:Y:S01]  /*17460*/  SHFL.IDX PT, R14, R7, 0x1, 0x1c1f ;  /* 0x003c1f00070e7f89 */ /* 0x000fe200000e0000 */
[----:B------:R-:W-:Y:S02]  /*17470*/  IMAD.IADD R10, R5, 0x1, R9 ;  /* 0x00000001050a7824 */ /* 0x000fe400078e0209 */
[----:B------:R-:W-:Y:S01]  /*17480*/  IMAD R18, R18, c[0x0][0x4e8], R11 ;  /* 0x00013a0012127a24 */ /* 0x000fe200078e020b */
[----:B------:R-:W-:Y:S01]  /*17490*/  SHFL.IDX PT, R12, R7, 0x2, 0x1c1f ;  /* 0x005c1f00070c7f89 */ /* 0x000fe200000e0000 */
[----:B------:R-:W-:Y:S01]  /*174a0*/  IMAD R5, R8, c[0x0][0x3e4], R0 ;  /* 0x0000f90008057a24 */ /* 0x000fe200078e0200 */
[----:B------:R-:W-:Y:S01]  /*174b0*/  LEA.HI.X R0, R4, c[0x0][0x454], R10, 0x2, P1 ;  /* 0x0001150004007a11 */ /* 0x000fe200008f140a */
[----:B------:R-:W-:Y:S01]  /*174c0*/  IMAD.WIDE.U32 R8, R8, c[0x0][0x3e0], R2 ;  /* 0x0000f80008087a25 */ /* 0x000fe200078e0002 */
[----:B------:R-:W-:-:S03]  /*174d0*/  SHF.R.S32.HI R10, RZ, 0x1f, R18 ;  /* 0x0000001fff0a7819 */ /* 0x000fc60000011412 */
[----:B------:R-:W-:Y:S01]  /*174e0*/  IMAD R3, R24, 0x80, R16 ;  /* 0x0000008018037824 */ /* 0x000fe200078e0210 */
[----:B------:R-:W-:Y:S01]  /*174f0*/  SHFL.IDX PT, R17, R0, RZ, 0x1c1f ;  /* 0x001c1fff00117589 */ /* 0x000fe200000e0000 */
[----:B-----5:R-:W-:Y:S02]  /*17500*/  IMAD R2, R15, c[0x0][0x4e8], RZ ;  /* 0x00013a000f027a24 */ /* 0x020fe400078e02ff */
[----:B------:R-:W-:Y:S01]  /*17510*/  IMAD.MOV.U32 R4, RZ, RZ, R8 ;  /* 0x000000ffff047224 */ /* 0x000fe200078e0008 */
[----:B------:R-:W1:Y:S01]  /*17520*/  SHFL.IDX PT, R16, R7, RZ, 0x1c1f ;  /* 0x001c1fff07107589 */ /* 0x000e6200000e0000 */
[----:B------:R-:W-:Y:S01]  /*17530*/  IMAD R8, R10, c[0x0][0x3d8], RZ ;  /* 0x0000f6000a087a24 */ /* 0x000fe200078e02ff */
[----:B------:R-:W-:Y:S01]  /*17540*/  IADD3 R20, R3, 0x8, RZ ;  /* 0x0000000803147810 */ /* 0x000fe20007ffe0ff */
[----:B------:R-:W-:Y:S01]  /*17550*/  IMAD.IADD R5, R9, 0x1, R5 ;  /* 0x0000000109057824 */ /* 0x000fe200078e0205 */
[----:B------:R-:W2:Y:S01]  /*17560*/  SHFL.IDX PT, R15, R0, 0x1, 0x1c1f ;  /* 0x003c1f00000f7f89 */ /* 0x000ea200000e0000 */
[C---:B------:R-:W-:Y:S01]  /*17570*/  IMAD R19, R18.reuse, c[0x0][0x3dc], R8 ;  /* 0x0000f70012137a24 */ /* 0x040fe200078e0208 */
[-C--:B------:R-:W-:Y:S01]  /*17580*/  ISETP.GE.OR P4, PT, R3, R2.reuse, P0 ;  /* 0x000000020300720c */ /* 0x080fe20000786670 */
[----:B------:R-:W-:Y:S01]  /*17590*/  IMAD.WIDE.U32 R8, R18, c[0x0][0x3d8], R4 ;  /* 0x0000f60012087a25 */ /* 0x000fe200078e0004 */
[----:B------:R-:W3:Y:S01]  /*175a0*/  SHFL.IDX PT, R13, R0, 0x2, 0x1c1f ;  /* 0x005c1f00000d7f89 */ /* 0x000ee200000e0000 */
[----:B------:R-:W-:-:S02]  /*175b0*/  ISETP.GE.OR P3, PT, R20, R2, P0 ;  /* 0x000000021400720c */ /* 0x000fc40000766670 */
[----:B------:R-:W-:Y:S01]  /*175c0*/  IMAD.SHL.U32 R5, R23, 0x8, RZ ;  /* 0x0000000817057824 */ /* 0x000fe200078e00ff */
[----:B------:R4:W-:Y:S01]  /*175d0*/  SHFL.IDX PT, R10, R7, 0x3, 0x1c1f ;  /* 0x007c1f00070a7f89 */ /* 0x0009e200000e0000 */
[----:B------:R-:W-:-:S03]  /*175e0*/  LEA R4, P1, R8, c[0x0][0x380], 0x1 ;  /* 0x0000e00008047a11 */ /* 0x000fc600078208ff */
[----:B------:R3:W3:Y:S01]  /*175f0*/  SHFL.IDX PT, R11, R0, 0x3, 0x1c1f ;  /* 0x007c1f00000b7f89 */ /* 0x0006e200000e0000 */
[----:B------:R-:W-:-:S03]  /*17600*/  LOP3.LUT R5, R22, 0x7ffffe00, R5, 0xf8, !PT ;  /* 0x7ffffe0016057812 */ /* 0x000fc600078ef805 */
[----:B------:R-:W-:Y:S02]  /*17610*/  SHFL.IDX PT, R48, R4, 0x4, 0x181f ;  /* 0x00981f0004307f89 */ /* 0x000fe400000e0000 */
[----:B------:R-:W-:Y:S02]  /*17620*/  IMAD.SHL.U32 R5, R5, 0x2, RZ ;  /* 0x0000000205057824 */ /* 0x000fe400078e00ff */
[----:B-1----:R-:W-:Y:S04]  /*17630*/  @!P4 ST.E [R16.64], R36 ;  /* 0x000000241000c985 */ /* 0x002fe8000c101904 */
[----:B--2---:R-:W-:Y:S04]  /*17640*/  @!P3 ST.E [R14.64], R37 ;  /* 0x000000250e00b985 */ /* 0x004fe8000c101904 */
[----:B------:R-:W-:Y:S01]  /*17650*/  SHFL.IDX PT, R14, R4, 0x2, 0x181f ;  /* 0x00581f00040e7f89 */ /* 0x000fe200000e0000 */
[----:B----4-:R-:W-:-:S03]  /*17660*/  IADD3 R7, R3, 0x48, RZ ;  /* 0x0000004803077810 */ /* 0x010fc60007ffe0ff */
[----:B------:R-:W-:Y:S01]  /*17670*/  SHFL.IDX PT, R15, R4, 0x3, 0x181f ;  /* 0x00781f00040f7f89 */ /* 0x000fe200000e0000 */
[----:B---3--:R-:W-:Y:S01]  /*17680*/  IADD3 R0, R3, 0x40, RZ ;  /* 0x0000004003007810 */ /* 0x008fe20007ffe0ff */
[----:B------:R-:W-:Y:S02]  /*17690*/  IMAD.IADD R3, R9, 0x1, R19 ;  /* 0x0000000109037824 */ /* 0x000fe400078e0213 */
[----:B------:R-:W-:Y:S01]  /*176a0*/  SHFL.IDX PT, R49, R4, 0x6, 0x181f ;  /* 0x00d81f0004317f89 */ /* 0x000fe200000e0000 */
[-C--:B------:R-:W-:Y:S01]  /*176b0*/  ISETP.GE.OR P2, PT, R0, R2.reuse, P0 ;  /* 0x000000020000720c */ /* 0x080fe20000746670 */
[----:B------:R-:W-:Y:S01]  /*176c0*/  IMAD R0, R24, 0x80, R21 ;  /* 0x0000008018007824 */ /* 0x000fe200078e0215 */
[----:B------:R-:W-:Y:S02]  /*176d0*/  ISETP.GE.OR P0, PT, R7, R2, P0 ;  /* 0x000000020700720c */ /* 0x000fe40000706670 */
[----:B------:R-:W-:Y:S02]  /*176e0*/  LEA.HI.X R3, R8, c[0x0][0x384], R3, 0x1, P1 ;  /* 0x0000e10008037a11 */ /* 0x000fe400008f0c03 */
[----:B------:R-:W1:Y:S01]  /*176f0*/  SHFL.IDX PT, R8, R4, 0x1, 0x181f ;  /* 0x00381f0004087f89 */ /* 0x000e6200000e0000 */
[----:B------:R-:W-:-:S02]  /*17700*/  IADD3 R7, R0, 0x10, RZ ;  /* 0x0000001000077810 */ /* 0x000fc40007ffe0ff */
[C---:B------:R-:W-:Y:S01]  /*17710*/  IADD3 R32, R0.reuse, 0x40, RZ ;  /* 0x0000004000207810 */ /* 0x040fe20007ffe0ff */
[----:B------:R-:W-:Y:S01]  /*17720*/  SHFL.IDX PT, R9, R3, RZ, 0x181f ;  /* 0x00181fff03097589 */ /* 0x000fe200000e0000 */
[----:B------:R-:W-:-:S03]  /*17730*/  IADD3 R54, R0, 0x60, RZ ;  /* 0x0000006000367810 */ /* 0x000fc60007ffe0ff */
[----:B------:R-:W-:Y:S04]  /*17740*/  @!P2 ST.E [R12.64], R38 ;  /* 0x000000260c00a985 */ /* 0x000fe8000c101904 */
[----:B------:R1:W-:Y:S01]  /*17750*/  @!P0 ST.E [R10.64], R39 ;  /* 0x000000270a008985 */ /* 0x0003e2000c101904 */
[----:B------:R-:W-:-:S03]  /*17760*/  ISETP.GE.AND P0, PT, R6, c[0x0][0x3c8], PT ;  /* 0x0000f20006007a0c */ /* 0x000fc60003f06270 */
[----:B------:R-:W2:Y:S01]  /*17770*/  SHFL.IDX PT, R12, R4, RZ, 0x181f ;  /* 0x00181fff040c7589 */ /* 0x000ea200000e0000 */
[-C--:B------:R-:W-:Y:S02]  /*17780*/  ISETP.GE.OR P4, PT, R7, R2.reuse, P0 ;  /* 0x000000020700720c */ /* 0x080fe40000786670 */
[C---:B------:R-:W-:Y:S01]  /*17790*/  ISETP.GE.OR P1, PT, R0.reuse, R2, P0 ;  /* 0x000000020000720c */ /* 0x040fe20000726670 */
[----:B------:R-:W-:Y:S01]  /*177a0*/  LDS.128 R24, [R5+0x80] ;  /* 0x0000800005187984 */ /* 0x000fe20000000c00 */
[----:B------:R-:W-:-:S03]  /*177b0*/  IADD3 R7, R0, 0x20, RZ ;  /* 0x0000002000077810 */ /* 0x000fc60007ffe0ff */
[----:B------:R-:W3:Y:S01]  /*177c0*/  SHFL.IDX PT, R11, R3, 0x1, 0x181f ;  /* 0x00381f00030b7f89 */ /* 0x000ee200000e0000 */
[-C--:B------:R-:W-:Y:S02]  /*177d0*/  ISETP.GE.OR P3, PT, R7, R2.reuse, P0 ;  /* 0x000000020700720c */ /* 0x080fe40000766670 */
[----:B------:R-:W-:Y:S01]  /*177e0*/  IADD3 R7, R0, 0x30, RZ ;  /* 0x0000003000077810 */ /* 0x000fe20007ffe0ff */
[----:B------:R-:W4:Y:S03]  /*177f0*/  SHFL.IDX PT, R44, R3, 0x2, 0x181f ;  /* 0x00581f00032c7f89 */ /* 0x000f2600000e0000 */
[----:B------:R-:W-:Y:S01]  /*17800*/  ISETP.GE.OR P2, PT, R7, R2, P0 ;  /* 0x000000020700720c */ /* 0x000fe20000746670 */
[----:B------:R-:W-:Y:S04]  /*17810*/  LDS.128 R20, [R5+0x880] ;  /* 0x0008800005147984 */ /* 0x000fe80000000c00 */
[----:B------:R-:W-:Y:S01]  /*17820*/  LDS.128 R16, [R5+0x1080] ;  /* 0x0010800005107984 */ /* 0x000fe20000000c00 */
[----:B-1----:R-:W-:-:S03]  /*17830*/  @!P4 LEA R10, P6, R6, R8, 0x1 ;  /* 0x00000008060ac211 */ /* 0x002fc600078c08ff */
[----:B------:R-:W1:Y:S01]  /*17840*/  SHFL.IDX PT, R45, R3, 0x3, 0x181f ;  /* 0x00781f00032d7f89 */ /* 0x000e6200000e0000 */
[----:B--2---:R-:W-:-:S03]  /*17850*/  @!P1 LEA R12, P5, R6, R12, 0x1 ;  /* 0x0000000c060c9211 */ /* 0x004fc600078a08ff */
[----:B------:R-:W2:Y:S01]  /*17860*/  LDS.128 R28, [R5+0x1880] ;  /* 0x00188000051c7984 */ /* 0x000ea20000000c00 */
[----:B------:R-:W-:-:S03]  /*17870*/  @!P1 LEA.HI.X R13, R6, R9, R53, 0x1, P5 ;  /* 0x00000009060d9211 */ /* 0x000fc600028f0c35 */
[----:B------:R-:W-:Y:S02]  /*17880*/  LDS.128 R36, [R5+0x2880] ;  /* 0x0028800005247984 */ /* 0x000fe40000000c00 */
[----:B------:R-:W-:Y:S02]  /*17890*/  P2R R7, PR, RZ, 0x40 ;  /* 0x00000040ff077803 */ /* 0x000fe40000000000 */
[----:B------:R-:W-:Y:S01]  /*178a0*/  LDS.128 R40, [R5+0x3080] ;  /* 0x0030800005287984 */ /* 0x000fe20000000c00 */
[----:B------:R-:W-:Y:S02]  /*178b0*/  ISETP.GE.OR P6, PT, R32, R2, P0 ;  /* 0x000000022000720c */ /* 0x000fe400007c6670 */
[----:B------:R-:W-:Y:S01]  /*178c0*/  ISETP.NE.AND P5, PT, R7, RZ, PT ;  /* 0x000000ff0700720c */ /* 0x000fe20003fa5270 */
[----:B------:R-:W-:Y:S03]  /*178d0*/  LDS.128 R32, [R5+0x2080] ;  /* 0x0020800005207984 */ /* 0x000fe60000000c00 */
[C---:B---3--:R-:W-:Y:S01]  /*178e0*/  @!P4 LEA.HI.X R11, R6.reuse, R11, R53, 0x1, P5 ;  /* 0x0000000b060bc211 */ /* 0x048fe200028f0c35 */
[----:B------:R-:W3:Y:S01]  /*178f0*/  SHFL.IDX PT, R7, R4, 0x5, 0x181f ;  /* 0x00b81f0004077f89 */ /* 0x000ee200000e0000 */
[----:B------:R-:W-:-:S03]  /*17900*/  @!P3 LEA R8, P5, R6, R14, 0x1 ;  /* 0x0000000e0608b211 */ /* 0x000fc600078a08ff */
[----:B------:R-:W2:Y:S01]  /*17910*/  SHFL.IDX PT, R52, R3, 0x4, 0x181f ;  /* 0x00981f0003347f89 */ /* 0x000ea200000e0000 */
[C-C-:B----4-:R-:W-:Y:S02]  /*17920*/  @!P3 LEA.HI.X R9, R6.reuse, R44, R53.reuse, 0x1, P5 ;  /* 0x0000002c0609b211 */ /* 0x150fe400028f0c35 */
[----:B------:R-:W-:Y:S01]  /*17930*/  @!P2 LEA R14, P5, R6, R15, 0x1 ;  /* 0x0000000f060ea211 */ /* 0x000fe200078a08ff */
[----:B------:R-:W4:Y:S01]  /*17940*/  SHFL.IDX PT, R51, R3, 0x5, 0x181f ;  /* 0x00b81f0003337f89 */ /* 0x000f2200000e0000 */
[----:B------:R-:W-:Y:S02]  /*17950*/  IADD3 R44, R0, 0x50, RZ ;  /* 0x00000050002c7810 */ /* 0x000fe40007ffe0ff */
[----:B-1----:R-:W-:Y:S01]  /*17960*/  @!P2 LEA.HI.X R15, R6, R45, R53, 0x1, P5 ;  /* 0x0000002d060fa211 */ /* 0x002fe200028f0c35 */
[----:B------:R-:W1:Y:S01]  /*17970*/  SHFL.IDX PT, R50, R3, 0x6, 0x181f ;  /* 0x00d81f0003327f89 */ /* 0x000e6200000e0000 */
[-C--:B------:R-:W-:Y:S02]  /*17980*/  ISETP.GE.OR P5, PT, R44, R2.reuse, P0 ;  /* 0x000000022c00720c */ /* 0x080fe400007a6670 */
[----:B------:R-:W-:Y:S01]  /*17990*/  IADD3 R0, R0, 0x70, RZ ;  /* 0x0000007000007810 */ /* 0x000fe20007ffe0ff */
[----:B------:R-:W1:Y:S04]  /*179a0*/  LDS.128 R44, [R5+0x3880] ;  /* 0x00388000052c7984 */ /* 0x000e680000000c00 */
[----:B------:R3:W-:Y:S01]  /*179b0*/  @!P1 ST.E.128 [R12.64], R24 ;  /* 0x000000180c009985 */ /* 0x0007e2000c101d04 */
[----:B------:R-:W-:-:S02]  /*179c0*/  ISETP.GE.OR P1, PT, R54, R2, P0 ;  /* 0x000000023600720c */ /* 0x000fc40000726670 */
[----:B------:R-:W-:Y:S01]  /*179d0*/  ISETP.GE.OR P0, PT, R0, R2, P0 ;  /* 0x000000020000720c */ /* 0x000fe20000706670 */
[----:B------:R1:W-:Y:S04]  /*179e0*/  @!P4 ST.E.128 [R10.64], R20 ;  /* 0x000000140a00c985 */ /* 0x0003e8000c101d04 */
[----:B------:R4:W-:Y:S04]  /*179f0*/  @!P3 ST.E.128 [R8.64], R16 ;  /* 0x000000100800b985 */ /* 0x0009e8000c101d04 */
[----:B--2---:R2:W-:Y:S04]  /*17a00*/  @!P2 ST.E.128 [R14.64], R28 ;  /* 0x0000001c0e00a985 */ /* 0x0045e8000c101d04 */
[----:B------:R-:W2:Y:S04]  /*17a10*/  SHFL.IDX PT, R4, R4, 0x7, 0x181f ;  /* 0x00f81f0004047f89 */ /* 0x000ea800000e0000 */
[----:B------:R-:W2:Y:S01]  /*17a20*/  SHFL.IDX PT, R3, R3, 0x7, 0x181f ;  /* 0x00f81f0003037f89 */ /* 0x000ea200000e0000 */
[----:B---3--:R-:W-:-:S02]  /*17a30*/  @!P6 LEA R12, P4, R6, R48, 0x1 ;  /* 0x00000030060ce211 */ /* 0x008fc400078808ff */
[C---:B-1----:R-:W-:Y:S02]  /*17a40*/  @!P5 LEA R10, P3, R6.reuse, R7, 0x1 ;  /* 0x00000007060ad211 */ /* 0x042fe400078608ff */
[C-C-:B------:R-:W-:Y:S02]  /*17a50*/  @!P6 LEA.HI.X R13, R6.reuse, R52, R53.reuse, 0x1, P4 ;  /* 0x00000034060de211 */ /* 0x140fe400020f0c35 */
[C---:B----4-:R-:W-:Y:S02]  /*17a60*/  @!P1 LEA R8, P2, R6.reuse, R49, 0x1 ;  /* 0x0000003106089211 */ /* 0x050fe400078408ff */
        /* <DEDUP_REMOVED lines=10> */
.L_x_131:
        /* <DEDUP_REMOVED lines=19> */
.L_x_133:
        /* <DEDUP_REMOVED lines=12> */
[----:B------:R-:W-:Y:S01]  /*17d00*/  MOV R0, c[0x0][0x4e8] ;  /* 0x00013a0000007a02 */ /* 0x000fe20000000f00 */
[----:B------:R-:W-:Y:S01]  /*17d10*/  IMAD R6, R42, c[0x0][0x490], RZ ;  /* 0x000124002a067a24 */ /* 0x000fe200078e02ff */
[----:B------:R-:W-:Y:S01]  /*17d20*/  MOV R2, R4 ;  /* 0x0000000400027202 */ /* 0x000fe20000000f00 */
[----:B------:R-:W-:Y:S01]  /*17d30*/  IMAD.MOV.U32 R3, RZ, RZ, R5 ;  /* 0x000000ffff037224 */ /* 0x000fe200078e0005 */
[----:B------:R-:W-:Y:S01]  /*17d40*/  ISETP.NE.AND P0, PT, R0, 0x1, PT ;  /* 0x000000010000780c */ /* 0x000fe20003f05270 */
[C---:B------:R-:W-:Y:S01]  /*17d50*/  IMAD R6, R55.reuse, c[0x0][0x494], R6 ;  /* 0x0001250037067a24 */ /* 0x040fe200078e0206 */
[----:B------:R-:W-:Y:S01]  /*17d60*/  MOV R0, R8 ;  /* 0x0000000800007202 */ /* 0x000fe20000000f00 */
[----:B------:R-:W-:-:S05]  /*17d70*/  IMAD.WIDE.U32 R2, R55, c[0x0][0x490], R2 ;  /* 0x0001240037027a25 */ /* 0x000fca00078e0002 */
[----:B------:R-:W-:-:S05]  /*17d80*/  IADD3 R3, R6, R3, RZ ;  /* 0x0000000306037210 */ /* 0x000fca0007ffe0ff */
[----:B------:R-:W-:-:S04]  /*17d90*/  @P0 IMAD.HI.U32 R7, R8, c[0x0][0x4ec], RZ ;  /* 0x00013b0008070a27 */ /* 0x000fc800078e00ff */
[----:B------:R-:W-:Y:S01]  /*17da0*/  IMAD.WIDE.U32 R2, R9, c[0x0][0x498], R2 ;  /* 0x0001260009027a25 */ /* 0x000fe200078e0002 */
[----:B------:R-:W-:-:S03]  /*17db0*/  @P0 SHF.R.U32.HI R0, RZ, c[0x0][0x4f0], R7 ;  /* 0x00013c00ff000a19 */ /* 0x000fc60000011607 */
[----:B------:R-:W-:Y:S01]  /*17dc0*/  IMAD R7, R11, c[0x0][0x498], RZ ;  /* 0x000126000b077a24 */ /* 0x000fe200078e02ff */
[----:B------:R-:W-:Y:S01]  /*17dd0*/  IADD3 R2, P0, R0, R2, RZ ;  /* 0x0000000200027210 */ /* 0x000fe20007f1e0ff */
[----:B------:R-:W-:Y:S02]  /*17de0*/  IMAD.MOV R6, RZ, RZ, -R0 ;  /* 0x000000ffff067224 */ /* 0x000fe400078e0a00 */
[----:B------:R-:W-:Y:S02]  /*17df0*/  IMAD R7, R9, c[0x0][0x49c], R7 ;  /* 0x0001270009077a24 */ /* 0x000fe400078e0207 */
[----:B------:R-:W-:Y:S01]  /*17e00*/  IMAD R6, R6, c[0x0][0x4e8], R8 ;  /* 0x00013a0006067a24 */ /* 0x000fe200078e0208 */
[----:B------:R-:W-:-:S04]  /*17e10*/  SHF.R.S32.HI R8, RZ, 0x1f, R0 ;  /* 0x0000001fff087819 */ /* 0x000fc80000011400 */
[----:B------:R-:W-:Y:S02]  /*17e20*/  SHF.R.S32.HI R0, RZ, 0x1f, R6 ;  /* 0x0000001fff007819 */ /* 0x000fe40000011406 */
[----:B------:R-:W-:-:S03]  /*17e30*/  IADD3.X R3, R8, R3, R7, P0, !PT ;  /* 0x0000000308037210 */ /* 0x000fc600007fe407 */
[----:B------:R-:W-:Y:S02]  /*17e40*/  IMAD R0, R0, c[0x0][0x488], RZ ;  /* 0x0001220000007a24 */ /* 0x000fe400078e02ff */
[----:B------:R-:W-:-:S04]  /*17e50*/  IMAD.WIDE.U32 R2, R6, c[0x0][0x488], R2 ;  /* 0x0001220006027a25 */ /* 0x000fc800078e0002 */
[----:B------:R-:W-:Y:S01]  /*17e60*/  IMAD R0, R6, c[0x0][0x48c], R0 ;  /* 0x0001230006007a24 */ /* 0x000fe200078e0200 */
[----:B------:R-:W-:-:S04]  /*17e70*/  LEA R6, P0, R2, c[0x0][0x450], 0x2 ;  /* 0x0001140002067a11 */ /* 0x000fc800078010ff */
[----:B------:R-:W-:-:S04]  /*17e80*/  IADD3 R0, R3, R0, RZ ;  /* 0x0000000003007210 */ /* 0x000fc80007ffe0ff */
[----:B------:R-:W-:Y:S02]  /*17e90*/  LEA.HI.X R7, R2, c[0x0][0x454], R0, 0x2, P0 ;  /* 0x0001150002077a11 */ /* 0x000fe400000f1400 */
[----:B------:R-:W-:-:S05]  /*17ea0*/  MOV R0, 0xff800000 ;  /* 0xff80000000007802 */ /* 0x000fca0000000f00 */
[----:B------:R1:W-:Y:S02]  /*17eb0*/  STG.E [R6.64], R0 ;  /* 0x0000000006007986 */ /* 0x0003e4000c101904 */
.L_x_135:
[----:B------:R-:W-:Y:S05]  /*17ec0*/  BSYNC B0 ;  /* 0x0000000000007941 */ /* 0x000fea0003800000 */
.L_x_134:
[----:B------:R-:W2:Y:S01]  /*17ed0*/  S2R R12, SR_CTAID.X ;  /* 0x00000000000c7919 */ /* 0x000ea20000002500 */
[----:B-1----:R-:W-:Y:S01]  /*17ee0*/  IMAD R0, R5, c[0x0][0x3a0], RZ ;  /* 0x0000e80005007a24 */ /* 0x002fe200078e02ff */
[----:B------:R-:W-:Y:S01]  /*17ef0*/  SHF.R.S32.HI R5, RZ, 0x1f, R10 ;  /* 0x0000001fff057819 */ /* 0x000fe2000001140a */
[----:B------:R-:W-:-:S03]  /*17f00*/  IMAD.WIDE.U32 R2, R4, c[0x0][0x3a0], RZ ;  /* 0x0000e80004027a25 */ /* 0x000fc600078e00ff */
[----:B------:R-:W-:Y:S01]  /*17f10*/  LEA.HI R5, R5, R10, RZ, 0x3 ;  /* 0x0000000a05057211 */ /* 0x000fe200078f18ff */
[----:B------:R-:W-:Y:S02]  /*17f20*/  IMAD R0, R4, c[0x0][0x3a4], R0 ;  /* 0x0000e90004007a24 */ /* 0x000fe400078e0200 */
[----:B------:R-:W-:Y:S01]  /*17f30*/  IMAD.MOV.U32 R6, RZ, RZ, c[0x0][0x4e8] ;  /* 0x00013a00ff067624 */ /* 0x000fe200078e00ff */
[----:B------:R-:W-:Y:S01]  /*17f40*/  LOP3.LUT R4, R5, 0xfffffff8, RZ, 0xc0, !PT ;  /* 0xfffffff805047812 */ /* 0x000fe200078ec0ff */
[----:B------:R-:W-:Y:S02]  /*17f50*/  IMAD.IADD R3, R3, 0x1, R0 ;  /* 0x0000000103037824 */ /* 0x000fe400078e0200 */
[----:B------:R-:W-:Y:S01]  /*17f60*/  IMAD R0, R42, c[0x0][0x3e8], RZ ;  /* 0x0000fa002a007a24 */ /* 0x000fe200078e02ff */
[----:B------:R-:W-:Y:S01]  /*17f70*/  ISETP.NE.AND P0, PT, R6, 0x1, PT ;  /* 0x000000010600780c */ /* 0x000fe20003f05270 */
[----:B------:R-:W-:Y:S01]  /*17f80*/  IMAD.IADD R8, R10, 0x1, -R4 ;  /* 0x000000010a087824 */ /* 0x000fe200078e0a04 */
[----:B------:R-:W-:Y:S01]  /*17f90*/  SHF.R.S32.HI R10, RZ, 0x3, R5 ;  /* 0x00000003ff0a7819 */ /* 0x000fe20000011405 */
[----:B------:R-:W-:-:S02]  /*17fa0*/  IMAD R0, R55, c[0x0][0x3ec], R0 ;  /* 0x0000fb0037007a24 */ /* 0x000fc400078e0200 */
[----:B------:R-:W-:-:S04]  /*17fb0*/  IMAD.WIDE.U32 R2, R55, c[0x0][0x3e8], R2 ;  /* 0x0000fa0037027a25 */ /* 0x000fc800078e0002 */
[----:B------:R-:W-:Y:S02]  /*17fc0*/  IMAD R4, R8, 0x10, R10 ;  /* 0x0000001008047824 */ /* 0x000fe400078e020a */
[----:B------:R-:W-:Y:S02]  /*17fd0*/  IMAD.IADD R3, R0, 0x1, R3 ;  /* 0x0000000100037824 */ /* 0x000fe400078e0203 */
[----:B--2---:R-:W-:Y:S02]  /*17fe0*/  IMAD R4, R12, 0x80, R4 ;  /* 0x000000800c047824 */ /* 0x004fe400078e0204 */
[----:B------:R-:W-:Y:S02]  /*17ff0*/  IMAD R6, R11, c[0x0][0x3f0], RZ ;  /* 0x0000fc000b067a24 */ /* 0x000fe400078e02ff */
[----:B------:R-:W-:-:S04]  /*18000*/  @P0 IMAD.HI.U32 R5, R4, c[0x0][0x4ec], RZ ;  /* 0x00013b0004050a27 */ /* 0x000fc800078e00ff */
[----:B------:R-:W-:Y:S01]  /*18010*/  IMAD.MOV.U32 R0, RZ, RZ, R4 ;  /* 0x000000ffff007224 */ /* 0x000fe200078e0004 */
[----:B------:R-:W-:Y:S01]  /*18020*/  @P0 SHF.R.U32.HI R0, RZ, c[0x0][0x4f0], R5 ;  /* 0x00013c00ff000a19 */ /* 0x000fe20000011605 */
[C---:B------:R-:W-:Y:S02]  /*18030*/  IMAD R7, R9.reuse, c[0x0][0x3f4], R6 ;  /* 0x0000fd0009077a24 */ /* 0x040fe400078e0206 */
[----:B------:R-:W-:Y:S01]  /*18040*/  IMAD.WIDE.U32 R2, R9, c[0x0][0x3f0], R2 ;  /* 0x0000fc0009027a25 */ /* 0x000fe200078e0002 */
[----:B------:R-:W-:-:S03]  /*18050*/  SHF.R.S32.HI R6, RZ, 0x1f, R0 ;  /* 0x0000001fff067819 */ /* 0x000fc60000011400 */
[----:B------:R-:W-:Y:S02]  /*18060*/  IMAD.MOV R5, RZ, RZ, -R0 ;  /* 0x000000ffff057224 */ /* 0x000fe400078e0a00 */
[----:B------:R-:W-:Y:S02]  /*18070*/  IMAD.IADD R3, R3, 0x1, R7 ;  /* 0x0000000103037824 */ /* 0x000fe400078e0207 */
[----:B------:R-:W-:Y:S02]  /*18080*/  IMAD R5, R5, c[0x0][0x4e8], R4 ;  /* 0x00013a0005057a24 */ /* 0x000fe400078e0204 */
[----:B------:R-:W-:Y:S02]  /*18090*/  IMAD R6, R6, c[0x0][0x3e0], RZ ;  /* 0x0000f80006067a24 */ /* 0x000fe400078e02ff */
[----:B------:R-:W-:Y:S01]  /*180a0*/  IMAD.WIDE.U32 R2, R0, c[0x0][0x3e0], R2 ;  /* 0x0000f80000027a25 */ /* 0x000fe200078e0002 */
[----:B------:R-:W-:-:S03]  /*180b0*/  SHF.R.S32.HI R4, RZ, 0x1f, R5 ;  /* 0x0000001fff047819 */ /* 0x000fc60000011405 */
[----:B------:R-:W-:Y:S02]  /*180c0*/  IMAD R0, R0, c[0x0][0x3e4], R6 ;  /* 0x0000f90000007a24 */ /* 0x000fe400078e0206 */
[----:B-----5:R-:W-:Y:S02]  /*180d0*/  IMAD R19, R19, c[0x0][0x4e8], RZ ;  /* 0x00013a0013137a24 */ /* 0x020fe400078e02ff */
        /* <DEDUP_REMOVED lines=14> */
[----:B------:R-:W-:-:S02]  /*181c0*/  IADD3 R8, R2, 0x10, RZ ;  /* 0x0000001002087810 */ /* 0x000fc40007ffe0ff */
[-C--:B------:R-:W-:Y:S01]  /*181d0*/  ISETP.GE.OR P1, PT, R2, R19.reuse, P0 ;  /* 0x000000130200720c */ /* 0x080fe20000726670 */
[----:B------:R-:W3:Y:S01]  /*181e0*/  SHFL.IDX PT, R9, R3, 0x1, 0x181f ;  /* 0x00381f0003097f89 */ /* 0x000ee200000e0000 */
[-C--:B------:R-:W-:Y:S02]  /*181f0*/  ISETP.GE.OR P5, PT, R8, R19.reuse, P0 ;  /* 0x000000130800720c */ /* 0x080fe400007a6670 */
[C---:B------:R-:W-:Y:S01]  /*18200*/  IADD3 R14, R2.reuse, 0x20, RZ ;  /* 0x00000020020e7810 */ /* 0x040fe20007ffe0ff */
[----:B------:R-:W4:Y:S01]  /*18210*/  SHFL.IDX PT, R8, R4, 0x2, 0x181f ;  /* 0x00581f0004087f89 */ /* 0x000f2200000e0000 */
[----:B------:R-:W-:Y:S02]  /*18220*/  IADD3 R10, R2, 0x40, RZ ;  /* 0x00000040020a7810 */ /* 0x000fe40007ffe0ff */
[----:B------:R-:W-:Y:S01]  /*18230*/  ISETP.GE.OR P4, PT, R14, R19, P0 ;  /* 0x000000130e00720c */ /* 0x000fe20000786670 */
[----:B------:R-:W3:Y:S01]  /*18240*/  SHFL.IDX PT, R12, R3, 0x2, 0x181f ;  /* 0x00581f00030c7f89 */ /* 0x000ee200000e0000 */
[----:B------:R-:W-:-:S02]  /*18250*/  IADD3 R13, R2, 0x30, RZ ;  /* 0x00000030020d7810 */ /* 0x000fc40007ffe0ff */
[-C--:B------:R-:W-:Y:S01]  /*18260*/  ISETP.GE.OR P6, PT, R10, R19.reuse, P0 ;  /* 0x000000130a00720c */ /* 0x080fe200007c6670 */
[----:B------:R-:W3:Y:S01]  /*18270*/  SHFL.IDX PT, R11, R4, 0x3, 0x181f ;  /* 0x00781f00040b7f89 */ /* 0x000ee200000e0000 */
[C---:B-1----:R-:W-:Y:S02]  /*18280*/  @!P1 LEA R6, P2, R0.reuse, R6, 0x1 ;  /* 0x0000000600069211 */ /* 0x042fe400078408ff */
[----:B------:R-:W-:Y:S01]  /*18290*/  ISETP.GE.OR P3, PT, R13, R19, P0 ;  /* 0x000000130d00720c */ /* 0x000fe20000766670 */
[----:B------:R-:W1:Y:S01]  /*182a0*/  SHFL.IDX PT, R14, R3, 0x3, 0x181f ;  /* 0x00781f00030e7f89 */ /* 0x000e6200000e0000 */
[----:B--2---:R-:W-:-:S03]  /*182b0*/  @!P1 LEA.HI.X R7, R0, R7, R20, 0x1, P2 ;  /* 0x0000000700079211 */ /* 0x004fc600010f0c14 */
[----:B------:R-:W2:Y:S04]  /*182c0*/  SHFL.IDX PT, R10, R4, 0x4, 0x181f ;  /* 0x00981f00040a7f89 */ /* 0x000ea800000e0000 */
[----:B------:R1:W-:Y:S04]  /*182d0*/  @!P1 ST.E.128 [R6.64], RZ ;  /* 0x000000ff06009985 */ /* 0x0003e8000c101d04 */
[----:B------:R-:W-:Y:S04]  /*182e0*/  SHFL.IDX PT, R13, R4, 0x5, 0x181f ;  /* 0x00b81f00040d7f89 */ /* 0x000fe800000e0000 */
[----:B------:R-:W-:Y:S04]  /*182f0*/  SHFL.IDX PT, R15, R4, 0x6, 0x181f ;  /* 0x00d81f00040f7f89 */ /* 0x000fe800000e0000 */
[----:B------:R-:W2:Y:S04]  /*18300*/  SHFL.IDX PT, R18, R3, 0x4, 0x181f ;  /* 0x00981f0003127f89 */ /* 0x000ea800000e0000 */
[----:B------:R-:W2:Y:S04]  /*18310*/  SHFL.IDX PT, R17, R3, 0x5, 0x181f ;  /* 0x00b81f0003117f89 */ /* 0x000ea800000e0000 */
[----:B------:R-:W2:Y:S04]  /*18320*/  SHFL.IDX PT, R16, R3, 0x6, 0x181f ;  /* 0x00d81f0003107f89 */ /* 0x000ea800000e0000 */
[----:B------:R-:W2:Y:S01]  /*18330*/  SHFL.IDX PT, R4, R4, 0x7, 0x181f ;  /* 0x00f81f0004047f89 */ /* 0x000ea200000e0000 */
[----:B-1----:R-:W-:-:S02]  /*18340*/  IADD3 R7, R2, 0x50, RZ ;  /* 0x0000005002077810 */ /* 0x002fc40007ffe0ff */
[C---:B------:R-:W-:Y:S01]  /*18350*/  @!P5 LEA R6, P1, R0.reuse, R5, 0x1 ;  /* 0x000000050006d211 */ /* 0x040fe200078208ff */
[----:B------:R-:W1:Y:S01]  /*18360*/  SHFL.IDX PT, R3, R3, 0x7, 0x181f ;  /* 0x00f81f0003037f89 */ /* 0x000e6200000e0000 */
[----:B------:R-:W-:Y:S02]  /*18370*/  ISETP.GE.OR P2, PT, R7, R19, P0 ;  /* 0x000000130700720c */ /* 0x000fe40000746670 */
[C---:B---3--:R-:W-:Y:S02]  /*18380*/  @!P5 LEA.HI.X R7, R0.reuse, R9, R20, 0x1, P1 ;  /* 0x000000090007d211 */ /* 0x048fe400008f0c14 */
[----:B----4-:R-:W-:Y:S02]  /*18390*/  @!P4 LEA R8, P1, R0, R8, 0x1 ;  /* 0x000000080008c211 */ /* 0x010fe400078208ff */
[C---:B------:R-:W-:Y:S01]  /*183a0*/  IADD3 R9, R2.reuse, 0x60, RZ ;  /* 0x0000006002097810 */ /* 0x040fe20007ffe0ff */
[----:B------:R3:W-:Y:S01]  /*183b0*/  @!P5 ST.E.128 [R6.64], RZ ;  /* 0x000000ff0600d985 */ /* 0x0007e2000c101d04 */
[----:B------:R-:W-:-:S09]  /*183c0*/  IADD3 R2, R2, 0x70, RZ ;  /* 0x0000007002027810 */ /* 0x000fd20007ffe0ff */
[----:B------:R-:W-:Y:S02]  /*183d0*/  P2R R5, PR, RZ, 0x2 ;  /* 0x00000002ff057803 */ /* 0x000fe40000000000 */
[-C--:B------:R-:W-:Y:S02]  /*183e0*/  ISETP.GE.OR P1, PT, R9, R19.reuse, P0 ;  /* 0x000000130900720c */ /* 0x080fe40000726670 */
[----:B------:R-:W-:Y:S02]  /*183f0*/  ISETP.NE.AND P5, PT, R5, RZ, PT ;  /* 0x000000ff0500720c */ /* 0x000fe40003fa5270 */
[----:B------:R-:W-:Y:S02]  /*18400*/  ISETP.GE.OR P0, PT, R2, R19, P0 ;  /* 0x000000130200720c */ /* 0x000fe40000706670 */
[----:B------:R-:W-:-:S05]  /*18410*/  @!P4 LEA.HI.X R9, R0, R12, R20, 0x1, P5 ;  /* 0x0000000c0009c211 */ /* 0x000fca00028f0c14 */
[----:B------:R4:W-:Y:S01]  /*18420*/  @!P4 ST.E.128 [R8.64], RZ ;  /* 0x000000ff0800c985 */ /* 0x0009e2000c101d04 */
[----:B---3--:R-:W-:-:S04]  /*18430*/  @!P3 LEA R6, P5, R0, R11, 0x1 ;  /* 0x0000000b0006b211 */ /* 0x008fc800078a08ff */
[C---:B------:R-:W-:Y:S02]  /*18440*/  @!P3 LEA.HI.X R7, R0.reuse, R14, R20, 0x1, P5 ;  /* 0x0000000e0007b211 */ /* 0x040fe400028f0c14 */
[----:B--2---:R-:W-:-:S03]  /*18450*/  @!P6 LEA R10, P5, R0, R10, 0x1 ;  /* 0x0000000a000ae211 */ /* 0x004fc600078a08ff */
[----:B------:R2:W-:Y:S01]  /*18460*/  @!P3 ST.E.128 [R6.64], RZ ;  /* 0x000000ff0600b985 */ /* 0x0005e2000c101d04 */
[----:B------:R-:W-:-:S05]  /*18470*/  @!P6 LEA.HI.X R11, R0, R18, R20, 0x1, P5 ;  /* 0x00000012000be211 */ /* 0x000fca00028f0c14 */
[----:B------:R3:W-:Y:S01]  /*18480*/  @!P6 ST.E.128 [R10.64], RZ ;  /* 0x000000ff0a00e985 */ /* 0x0007e2000c101d04 */
[----:B----4-:R-:W-:-:S04]  /*18490*/  @!P2 LEA R8, P4, R0, R13, 0x1 ;  /* 0x0000000d0008a211 */ /* 0x010fc800078808ff */
[----:B------:R-:W-:-:S05]  /*184a0*/  @!P2 LEA.HI.X R9, R0, R17, R20, 0x1, P4 ;  /* 0x000000110009a211 */ /* 0x000fca00020f0c14 */
[----:B------:R3:W-:Y:S01]  /*184b0*/  @!P2 ST.E.128 [R8.64], RZ ;  /* 0x000000ff0800a985 */ /* 0x0007e2000c101d04 */
[----:B--2---:R-:W-:-:S04]  /*184c0*/  @!P1 LEA R6, P3, R0, R15, 0x1 ;  /* 0x0000000f00069211 */ /* 0x004fc800078608ff */
[----:B------:R-:W-:-:S05]  /*184d0*/  @!P1 LEA.HI.X R7, R0, R16, R20, 0x1, P3 ;  /* 0x0000001000079211 */ /* 0x000fca00018f0c14 */
[----:B------:R3:W-:Y:S01]  /*184e0*/  @!P1 ST.E.128 [R6.64], RZ ;  /* 0x000000ff06009985 */ /* 0x0007e2000c101d04 */
[----:B------:R-:W-:Y:S05]  /*184f0*/  @P0 EXIT ;  /* 0x000000000000094d */ /* 0x000fea0003800000 */
[----:B-1----:R-:W-:-:S04]  /*18500*/  LEA R2, P0, R0, R4, 0x1 ;  /* 0x0000000400027211 */ /* 0x002fc800078008ff */
[----:B------:R-:W-:-:S05]  /*18510*/  LEA.HI.X R3, R0, R3, R20, 0x1, P0 ;  /* 0x0000000300037211 */ /* 0x000fca00000f0c14 */
[----:B------:R-:W-:Y:S01]  /*18520*/  ST.E.128 [R2.64], RZ ;  /* 0x000000ff02007985 */ /* 0x000fe2000c101d04 */
[----:B------:R-:W-:Y:S05]  /*18530*/  EXIT ;  /* 0x000000000000794d */ /* 0x000fea0003800000 */
.L_x_136:
        /* <DEDUP_REMOVED lines=12> */
.L_x_737:


//--------------------- .text._ZN7cutlass13device_kernelIN5flash19enable_sm80_to_sm89INS1_16FlashAttnFwdSm80INS1_25CollectiveMainloopFwdSm80ILi4ELi1ELb0EN4cute5tupleIJNS5_1CILi128EEENS7_ILi96EEENS7_ILi64EEEEEELi64ENS_10bfloat16_tEfNS_4arch4Sm80ELb0ELb1ELb0ELb0ELb0ELb0ELb1ELb0EEENS1_21CollectiveEpilogueFwdINS6_IJS8_SA_S9_EEENS6_IJNS7_ILi1EEESI_SI_EEESC_SE_Li128ELb0ELb1ELb0ELb0EEENS1_19SingleTileSchedulerILb0ELb0ELb1ELi128EEEEEEEEEvNT_6ParamsE --------------------------
	.section	.text._ZN7cutlass13device_kernelIN5flash19enable_sm80_to_sm89INS1_16FlashAttnFwdSm80INS1_25CollectiveMainloopFwdSm80ILi4ELi1ELb0EN4cute5tupleIJNS5_1CILi128EEENS7_ILi96EEENS7_ILi64EEEEEELi64ENS_10bfloat16_tEfNS_4arch4Sm80ELb0ELb1ELb0ELb0ELb0ELb0ELb1ELb0EEENS1_21CollectiveEpilogueFwdINS6_IJS8_SA_S9_EEENS6_IJNS7_ILi1EEESI_SI_EEESC_SE_Li128ELb0ELb1ELb0ELb0EEENS1_19SingleTileSchedulerILb0ELb0ELb1ELi128EEEEEEEEEvNT_6ParamsE,"ax",@progbits
	.sectioninfo	@"SHI_REGISTERS=255"
	.align	128
.text._ZN7cutlass13device_kernelIN5flash19enable_sm80_to_sm89INS1_16FlashAttnFwdSm80INS1_25CollectiveMainloopFwdSm80ILi4ELi1ELb0EN4cute5tupleIJNS5_1CILi128EEENS7_ILi96EEENS7_ILi64EEEEEELi64ENS_10bfloat16_tEfNS_4arch4Sm80ELb0ELb1ELb0ELb0ELb0ELb0ELb1ELb0EEENS1_21CollectiveEpilogueFwdINS6_IJS8_SA_S9_EEENS6_IJNS7_ILi1EEESI_SI_EEESC_SE_Li128ELb0ELb1ELb0ELb0EEENS1_19SingleTileSchedulerILb0ELb0ELb1ELi128EEEEEEEEEvNT_6ParamsE:
        .type           _ZN7cutlass13device_kernelIN5flash19enable_sm80_to_sm89INS1_16FlashAttnFwdSm80INS1_25CollectiveMainloopFwdSm80ILi4ELi1ELb0EN4cute5tupleIJNS5_1CILi128EEENS7_ILi96EEENS7_ILi64EEEEEELi64ENS_10bfloat16_tEfNS_4arch4Sm80ELb0ELb1ELb0ELb0ELb0ELb0ELb1ELb0EEENS1_21CollectiveEpilogueFwdINS6_IJS8_SA_S9_EEENS6_IJNS7_ILi1EEESI_SI_EEESC_SE_Li128ELb0ELb1ELb0ELb0EEENS1_19SingleTileSchedulerILb0ELb0ELb1ELi128EEEEEEEEEvNT_6ParamsE,@function
        .size           _ZN7cutlass13device_kernelIN5flash19enable_sm80_to_sm89INS1_16FlashAttnFwdSm80INS1_25CollectiveMainloopFwdSm80ILi4ELi1ELb0EN4cute5tupleIJNS5_1CILi128EEENS7_ILi96EEENS7_ILi64EEEEEELi64ENS_10bfloat16_tEfNS_4arch4Sm80ELb0ELb1ELb0ELb0ELb0ELb0ELb1ELb0EEENS1_21CollectiveEpilogueFwdINS6_IJS8_SA_S9_EEENS6_IJNS7_ILi1EEESI_SI_EEESC_SE_Li128ELb0ELb1ELb0ELb0EEENS1_19SingleTileSchedulerILb0ELb0ELb1ELi128EEEEEEEEEvNT_6ParamsE,(.L_x_738 - _ZN7cutlass13device_kernelIN5flash19enable_sm80_to_sm89INS1_16FlashAttnFwdSm80INS1_25CollectiveMainloopFwdSm80ILi4ELi1ELb0EN4cute5tupleIJNS5_1CILi128EEENS7_ILi96EEENS7_ILi64EEEEEELi64ENS_10bfloat16_tEfNS_4arch4Sm80ELb0ELb1ELb0ELb0ELb0ELb0ELb1ELb0EEENS1_21CollectiveEpilogueFwdINS6_IJS8_SA_S9_EEENS6_IJNS7_ILi1EEESI_SI_EEESC_SE_Li128ELb0ELb1ELb0ELb0EEENS1_19SingleTileSchedulerILb0ELb0ELb1ELi128EEEEEEEEEvNT_6ParamsE)
        .other          _ZN7cutlass13device_kernelIN5flash19enable_sm80_to_sm89INS1_16FlashAttnFwdSm80INS1_25CollectiveMainloopFwdSm80ILi4ELi1ELb0EN4cute5tupleIJNS5_1CILi128EEENS7_ILi96EEENS7_ILi64EEEEEELi64ENS_10bfloat16_tEfNS_4arch4Sm80ELb0ELb1ELb0ELb0ELb0ELb0ELb1ELb0EEENS1_21CollectiveEpilogueFwdINS6_IJS8_SA_S9_EEENS6_IJNS7_ILi1EEESI_SI_EEESC_SE_Li128ELb0ELb1ELb0ELb0EEENS1_19SingleTileSchedulerILb0ELb0ELb1ELi128EEEEEEEEEvNT_6ParamsE,@"STO_CUDA_ENTRY STV_DEFAULT"
_ZN7cutlass13device_kernelIN5flash19enable_sm80_to_sm89INS1_16FlashAttnFwdSm80INS1_25CollectiveMainloopFwdSm80ILi4ELi1ELb0EN4cute5tupleIJNS5_1CILi128EEENS7_ILi96EEENS7_ILi64EEEEEELi64ENS_10bfloat16_tEfNS_4arch4Sm80ELb0ELb1ELb0ELb0ELb0ELb0ELb1ELb0EEENS1_21CollectiveEpilogueFwdINS6_IJS8_SA_S9_EEENS6_IJNS7_ILi1EEESI_SI_EEESC_SE_Li128ELb0ELb1ELb0ELb0EEENS1_19SingleTileSchedulerILb0ELb0ELb1ELi128EEEEEEEEEvNT_6ParamsE:
[----:B------:R-:W-:-:S03]  /*0000*/  MOV R1, c[0x0][0x28] ;  /* 0x00000a0000017a02 */ /* 0x000fc60000000f00 */
[----:B------:R-:W1:Y:S01]  /*0010*/  S2R R28, SR_CTAID.Z ;  /* 0x00000000001c7919 */ /* 0x000e620000002700 */
[----:B------:R-:W-:Y:S02]  /*0020*/  IADD3 R1, R1, -0x68, RZ ;  /* 0xffffff9801017810 */ /* 0x000fe40007ffe0ff */
[----:B-1----:R-:W-:-:S13]  /*0030*/  ISETP.GE.AND P0, PT, R28, RZ, PT ;  /* 0x000000ff1c00720c */ /* 0x002fda0003f06270 */
[----:B------:R-:W-:Y:S05]  /*0040*/  @!P0 EXIT ;  /* 0x000000000000894d */ /* 0x000fea0003800000 */
[----:B------:R-:W1:Y:S01]  /*0050*/  S2UR UR7, SR_CTAID.X ;  /* 0x00000000000779c3 */ /* 0x000e620000002500 */
[----:B------:R-:W-:Y:S01]  /*0060*/  ULDC UR9, c[0x0][0x2c4] ;  /* 0x0000b10000097ab9 */ /* 0x000fe20000000800 */
[----:B------:R-:W2:Y:S01]  /*0070*/  S2R R202, SR_TID.X ;  /* 0x0000000000ca7919 */ /* 0x000ea20000002100 */
[----:B------:R-:W-:Y:S02]  /*0080*/  UISETP.NE.AND UP2, UPT, UR9, 0x1, UPT ;  /* 0x000000010900788c */ /* 0x000fe4000bf45270 */
[----:B------:R-:W-:Y:S02]  /*0090*/  ULDC.64 UR4, c[0x0][0x2c8] ;  /* 0x0000b20000047ab9 */ /* 0x000fe40000000a00 */
[----:B------:R-:W-:Y:S02]  /*00a0*/  UMOV UR8, 0x1 ;  /* 0x0000000100087882 */ /* 0x000fe40000000000 */
[----:B------:R-:W-:Y:S02]  /*00b0*/  ULDC UR6, c[0x0][0x168] ;  /* 0x00005a0000067ab9 */ /* 0x000fe40000000800 */
[----:B------:R-:W-:-:S02]  /*00c0*/  UIADD3 UR6, UR8, -UR6, URZ ;  /* 0x8000000608067290 */ /* 0x000fc4000fffe03f */
[----:B-1----:R-:W-:-:S04]  /*00d0*/  USHF.L.U32 UR7, UR7, 0x7, URZ ;  /* 0x0000000707077899 */ /* 0x002fc8000800063f */
[----:B------:R-:W-:Y:S02]  /*00e0*/  @UP2 UIADD3 UR12, UR7, 0x7f, URZ ;  /* 0x0000007f070c2890 */ /* 0x000fe4000fffe03f */
[----:B------:R-:W-:Y:S02]  /*00f0*/  UIADD3 UR10, UR7, 0x7f, URZ ;  /* 0x0000007f070a7890 */ /* 0x000fe4000fffe03f */
[----:B------:R-:W-:-:S04]  /*0100*/  UIMAD.WIDE.U32 UR12, UR12, UR4, URZ ;  /* 0x000000040c0c72a5 */ /* 0x000fc8000f8e003f */
[----:B------:R-:W-:-:S03]  /*0110*/  @UP2 USHF.R.U32.HI UR10, URZ, UR5, UR13 ;  /* 0x000000053f0a2299 */ /* 0x000fc6000801160d */
[----:B------:R-:W-:Y:S02]  /*0120*/  ULDC.64 UR4, c[0x0][0x328] ;  /* 0x0000ca0000047ab9 */ /* 0x000fe40000000a00 */
[----:B------:R-:W-:-:S03]  /*0130*/  UISETP.LE.AND UP1, UPT, UR8, UR5, UPT ;  /* 0x000000050800728c */ /* 0x000fc6000bf23270 */
[----:B------:R-:W-:Y:S02]  /*0140*/  ULDC UR5, c[0x0][0x1d0] ;  /* 0x0000740000057ab9 */ /* 0x000fe40000000800 */
[----:B------:R-:W-:Y:S01]  /*0150*/  UIADD3 UR5, UR10, UR5, UR6 ;  /* 0x000000050a057290 */ /* 0x000fe2000fffe006 */
[----:B------:R-:W-:-:S03]  /*0160*/  PLOP3.LUT P0, PT, PT, PT, UP1, 0x40, 0x0 ;  /* 0x000000000000781c */ /* 0x000fc60003f0e818 */
[----:B------:R-:W-:-:S06]  /*0170*/  UIADD3 UR4, UR5, UR4, URZ ;  /* 0x0000000405047290 */ /* 0x000fcc000fffe03f */
[----:B------:R-:W-:-:S04]  /*0180*/  MOV R0, UR4 ;  /* 0x0000000400007c02 */ /* 0x000fc80008000f00 */
[----:B------:R-:W-:Y:S05]  /*0190*/  @P0 BRA `(.L_x_137) ;  /* 0x0000013000000947 */ /* 0x000fea0003800000 */
[----:B--2---:R-:W-:Y:S01]  /*01a0*/  ISETP.LT.AND P0, PT, RZ, UR5, PT ;  /* 0x00000005ff007c0c */ /* 0x004fe2000bf01270 */
[----:B------:R-:W-:-:S12]  /*01b0*/  UIADD3 UR6, UR5, -0x1, URZ ;  /* 0xffffffff05067890 */ /* 0x000fd8000fffe03f */
[----:B------:R-:W-:Y:S05]  /*01c0*/  @P0 BRA `(.L_x_138) ;  /* 0x0000008000000947 */ /* 0x000fea0003800000 */
[----:B------:R-:W-:Y:S02]  /*01d0*/  ULDC UR4, c[0x0][0x32c] ;  /* 0x0000cb0000047ab9 */ /* 0x000fe40000000800 */
[----:B------:R-:W-:Y:S02]  /*01e0*/  UISETP.NE.AND UP0, UPT, UR8, UR4, UPT ;  /* 0x000000040800728c */ /* 0x000fe4000bf05270 */
[----:B------:R-:W-:-:S03]  /*01f0*/  UIADD3 UR6, -UR5, URZ, URZ ;  /* 0x0000003f05067290 */ /* 0x000fc6000fffe13f */
[----:B------:R-:W-:Y:S02]  /*0200*/  ULDC.64 UR4, c[0x0][0x330] ;  /* 0x0000cc0000047ab9 */ /* 0x000fe40000000a00 */
[----:B------:R-:W-:-:S04]  /*0210*/  UIMAD.WIDE.U32 UR10, UR6, UR4, URZ ;  /* 0x00000004060a72a5 */ /* 0x000fc8000f8e003f */
[----:B------:R-:W-:-:S04]  /*0220*/  @UP0 USHF.R.U32.HI UR6, URZ, UR5, UR11 ;  /* 0x000000053f060299 */ /* 0x000fc8000801160b */
[----:B------:R-:W-:Y:S01]  /*0230*/  ULOP3.LUT UR6, URZ, UR6, URZ, 0x33, !UPT ;  /* 0x000000063f067292 */ /* 0x000fe2000f8e333f */
[----:B------:R-:W-:Y:S05]  /*0240*/  BRA `(.L_x_139) ;  /* 0x0000005000007947 */ /* 0x000fea0003800000 */
.L_x_138:
[----:B------:R-:W-:Y:S02]  /*0250*/  ULDC UR4, c[0x0][0x32c] ;  /* 0x0000cb0000047ab9 */ /* 0x000fe40000000800 */
[----:B------:R-:W-:-:S03]  /*0260*/  UISETP.NE.AND UP0, UPT, UR8, UR4, UPT ;  /* 0x000000040800728c */ /* 0x000fc6000bf05270 */
[----:B------:R-:W-:Y:S02]  /*0270*/  ULDC.64 UR4, c[0x0][0x330] ;  /* 0x0000cc0000047ab9 */ /* 0x000fe40000000a00 */
[----:B------:R-:W-:-:S06]  /*0280*/  UIMAD.WIDE.U32 UR10, UR6, UR4, URZ ;  /* 0x00000004060a72a5 */ /* 0x000fcc000f8e003f */
[----:B------:R-:W-:Y:S02]  /*0290*/  @UP0 USHF.R.U32.HI UR6, URZ, UR5, UR11 ;  /* 0x000000053f060299 */ /* 0x000fe4000801160b */
.L_x_139:
[----:B------:R-:W-:Y:S02]  /*02a0*/  ULDC UR4, c[0x0][0x32c] ;  /* 0x0000cb0000047ab9 */ /* 0x000fe40000000800 */
[----:B------:R-:W-:-:S06]  /*02b0*/  UIMAD UR4, UR6, UR4, UR4 ;  /* 0x00000004060472a4 */ /* 0x000fcc000f8e0204 */
[----:B------:R-:W-:-:S03]  /*02c0*/  IMNMX R0, R0, UR4, PT ;  /* 0x0000000400007c17 */ /* 0x000fc6000b800200 */
.L_x_137:
[----:B--2---:R-:W-:Y:S01]  /*02d0*/  UMOV UR8, 0x5f ;  /* 0x0000005f00087882 */ /* 0x004fe20000000000 */
[----:B------:R-:W-:Y:S01]  /*02e0*/  IADD3 R0, R0, 0x5f, RZ ;  /* 0x0000005f00007810 */ /* 0x000fe20007ffe0ff */
[----:B------:R-:W-:Y:S01]  /*02f0*/  ULDC UR6, c[0x0][0x1d0] ;  /* 0x0000740000067ab9 */ /* 0x000fe20000000800 */
[----:B------:R-:W-:Y:S01]  /*0300*/  PLOP3.LUT P0, PT, PT, PT, UP1, 0x40, 0x0 ;  /* 0x000000000000781c */ /* 0x000fe20003f0e818 */
[----:B------:R-:W-:Y:S02]  /*0310*/  UIADD3 UR8, UR8, UR6, URZ ;  /* 0x0000000608087290 */ /* 0x000fe4000fffe03f */
[----:B------:R-:W-:Y:S01]  /*0320*/  ULDC.64 UR4, c[0x0][0x2c8] ;  /* 0x0000b20000047ab9 */ /* 0x000fe20000000a00 */
[----:B------:R-:W-:Y:S01]  /*0330*/  IMAD.HI R0, R0, 0x2aaaaaab, RZ ;  /* 0x2aaaaaab00007827 */ /* 0x000fe200078e02ff */
[----:B------:R-:W-:Y:S02]  /*0340*/  UIMAD.WIDE UR10, UR8, 0x2aaaaaab, URZ ;  /* 0x2aaaaaab080a78a5 */ /* 0x000fe4000f8e023f */
[----:B------:R-:W-:-:S02]  /*0350*/  UIMAD.WIDE.U32 UR12, UR7, UR4, URZ ;  /* 0x00000004070c72a5 */ /* 0x000fc4000f8e003f */
[----:B------:R-:W-:Y:S01]  /*0360*/  ULDC UR8, c[0x0][0x168] ;  /* 0x00005a0000087ab9 */ /* 0x000fe20000000800 */
[----:B------:R-:W-:Y:S01]  /*0370*/  SHF.R.U32.HI R2, RZ, 0x1f, R0 ;  /* 0x0000001fff027819 */ /* 0x000fe20000011600 */
[----:B------:R-:W-:Y:S02]  /*0380*/  UIADD3 UR6, UR6, -UR8, URZ ;  /* 0x8000000806067290 */ /* 0x000fe4000fffe03f */
[----:B------:R-:W-:Y:S01]  /*0390*/  USHF.R.U32.HI UR8, URZ, 0x1f, UR11 ;  /* 0x0000001f3f087899 */ /* 0x000fe2000801160b */
[----:B------:R-:W-:Y:S01]  /*03a0*/  LEA.HI.SX32 R0, R0, R2, 0x1c ;  /* 0x0000000200007211 */ /* 0x000fe200078fe2ff */
[----:B------:R-:W-:Y:S02]  /*03b0*/  UMOV UR4, UR7 ;  /* 0x0000000700047c82 */ /* 0x000fe40008000000 */
[----:B------:R-:W-:Y:S02]  /*03c0*/  @UP2 USHF.R.U32.HI UR4, URZ, UR5, UR13 ;  /* 0x000000053f042299 */ /* 0x000fe4000801160d */
[----:B------:R-:W-:-:S02]  /*03d0*/  ULEA.HI.SX32 UR11, UR11, UR8, 0x1c ;  /* 0x000000080b0b7291 */ /* 0x000fc4000f8fe23f */
[----:B------:R-:W-:Y:S02]  /*03e0*/  UIADD3 UR4, UR6, UR4, URZ ;  /* 0x0000000406047290 */ /* 0x000fe4000fffe03f */
[----:B------:R-:W-:Y:S02]  /*03f0*/  ULDC UR5, c[0x0][0x324] ;  /* 0x0000c90000057ab9 */ /* 0x000fe40000000800 */
[----:B------:R-:W-:Y:S01]  /*0400*/  UIADD3 UR8, UR4, -UR5, URZ ;  /* 0x8000000504087290 */ /* 0x000fe2000fffe03f */
[----:B------:R-:W-:Y:S01]  /*0410*/  IMNMX R244, R0, UR11, PT ;  /* 0x0000000b00f47c17 */ /* 0x000fe2000b800200 */
[----:B------:R-:W-:Y:S05]  /*0420*/  @P0 BRA `(.L_x_140) ;  /* 0x0000015000000947 */ /* 0x000fea0003800000 */
[----:B------:R-:W-:Y:S02]  /*0430*/  UMOV UR10, UR4 ;  /* 0x00000004000a7c82 */ /* 0x000fe40008000000 */
[----:B------:R-:W-:-:S06]  /*0440*/  UISETP.GT.AND UP0, UPT, UR10, -0x1, UPT ;  /* 0xffffffff0a00788c */ /* 0x000fcc000bf04270 */
[----:B------:R-:W-:-:S13]  /*0450*/  PLOP3.LUT P0, PT, PT, PT, UP0, 0x80, 0x0 ;  /* 0x000000000000781c */ /* 0x000fda0003f0f008 */
[----:B------:R-:W-:Y:S05]  /*0460*/  @P0 BRA `(.L_x_141) ;  /* 0x0000008000000947 */ /* 0x000fea0003800000 */
[----:B------:R-:W-:Y:S02]  /*0470*/  ULDC UR4, c[0x0][0x32c] ;  /* 0x0000cb0000047ab9 */ /* 0x000fe40000000800 */
[----:B------:R-:W-:Y:S02]  /*0480*/  UISETP.NE.AND UP0, UPT, UR4, 0x1, UPT ;  /* 0x000000010400788c */ /* 0x000fe4000bf05270 */
[----:B------:R-:W-:Y:S02]  /*0490*/  ULOP3.LUT UR10, URZ, UR10, URZ, 0x33, !UPT ;  /* 0x0000000a3f0a7292 */ /* 0x000fe4000f8e333f */
[----:B------:R-:W-:Y:S02]  /*04a0*/  ULDC.64 UR4, c[0x0][0x330] ;  /* 0x0000cc0000047ab9 */ /* 0x000fe40000000a00 */
[----:B------:R-:W-:-:S05]  /*04b0*/  UIMAD.WIDE.U32 UR12, UR10, UR4, URZ ;  /* 0x000000040a0c72a5 */ /* 0x000fca000f8e003f */
[----:B------:R-:W-:-:S04]  /*04c0*/  @UP0 USHF.R.U32.HI UR10, URZ, UR5, UR13 ;  /* 0x000000053f0a0299 */ /* 0x000fc8000801160d */
[----:B------:R-:W-:Y:S01]  /*04d0*/  ULOP3.LUT UR10, URZ, UR10, URZ, 0x33, !UPT ;  /* 0x0000000a3f0a7292 */ /* 0x000fe2000f8e333f */
[----:B------:R-:W-:Y:S05]  /*04e0*/  BRA `(.L_x_142) ;  /* 0x0000005000007947 */ /* 0x000fea0003800000 */
.L_x_141:
[----:B------:R-:W-:Y:S02]  /*04f0*/  ULDC UR4, c[0x0][0x32c] ;  /* 0x0000cb0000047ab9 */ /* 0x000fe40000000800 */
[----:B------:R-:W-:-:S03]  /*0500*/  UISETP.NE.AND UP0, UPT, UR4, 0x1, UPT ;  /* 0x000000010400788c */ /* 0x000fc6000bf05270 */
[----:B------:R-:W-:Y:S02]  /*0510*/  ULDC.64 UR4, c[0x0][0x330] ;  /* 0x0000cc0000047ab9 */ /* 0x000fe40000000a00 */
[----:B------:R-:W-:-:S06]  /*0520*/  UIMAD.WIDE.U32 UR12, UR10, UR4, URZ ;  /* 0x000000040a0c72a5 */ /* 0x000fcc000f8e003f */
[----:B------:R-:W-:Y:S02]  /*0530*/  @UP0 USHF.R.U32.HI UR10, URZ, UR5, UR13 ;  /* 0x000000053f0a0299 */ /* 0x000fe4000801160d */
.L_x_142:
[----:B------:R-:W-:Y:S02]  /*0540*/  ULDC UR4, c[0x0][0x32c] ;  /* 0x0000cb0000047ab9 */ /* 0x000fe40000000800 */
[----:B------:R-:W-:-:S04]  /*0550*/  UIMAD UR4, UR10, UR4, URZ ;  /* 0x000000040a0472a4 */ /* 0x000fc8000f8e023f */
[----:B------:R-:W-:-:S04]  /*0560*/  UISETP.LT.AND UP0, UPT, UR8, UR4, UPT ;  /* 0x000000040800728c */ /* 0x000fc8000bf01270 */
[----:B------:R-:W-:-:S04]  /*0570*/  USEL UR8, UR8, UR4, !UP0 ;  /* 0x0000000408087287 */ /* 0x000fc8000c000000 */
.L_x_140:
[----:B------:R-:W-:Y:S01]  /*0580*/  UIMAD.WIDE UR4, UR8, 0x2aaaaaab, URZ ;  /* 0x2aaaaaab080478a5 */ /* 0x000fe2000f8e023f */
[----:B------:R-:W-:Y:S01]  /*0590*/  PLOP3.LUT P4, PT, PT, PT, PT, 0x80, 0x0 ;  /* 0x000000000000781c */ /* 0x000fe20003f8f070 */
[----:B------:R-:W-:Y:S01]  /*05a0*/  ULDC.64 UR12, c[0x0][0x118] ;  /* 0x00004600000c7ab9 */ /* 0x000fe20000000a00 */
[----:B------:R-:W-:Y:S01]  /*05b0*/  CS2R R126, SRZ ;  /* 0x00000000007e7805 */ /* 0x000fe2000001ff00 */
[----:B------:R-:W-:Y:S01]  /*05c0*/  USHF.R.U32.HI UR4, URZ, 0x1f, UR5 ;  /* 0x0000001f3f047899 */ /* 0x000fe20008011605 */
[----:B------:R-:W-:Y:S01]  /*05d0*/  CS2R R124, SRZ ;  /* 0x00000000007c7805 */ /* 0x000fe2000001ff00 */
[----:B------:R-:W-:Y:S01]  /*05e0*/  CS2R R170, SRZ ;  /* 0x0000000000aa7805 */ /* 0x000fe2000001ff00 */
[----:B------:R-:W-:Y:S01]  /*05f0*/  CS2R R168, SRZ ;  /* 0x0000000000a87805 */ /* 0x000fe2000001ff00 */
[----:B------:R-:W-:Y:S01]  /*0600*/  ULEA.HI.SX32 UR4, UR5, UR4, 0x1c ;  /* 0x0000000405047291 */ /* 0x000fe2000f8fe23f */
[----:B------:R-:W-:Y:S01]  /*0610*/  CS2R R122, SRZ ;  /* 0x00000000007a7805 */ /* 0x000fe2000001ff00 */
[----:B------:R-:W-:Y:S01]  /*0620*/  CS2R R120, SRZ ;  /* 0x0000000000787805 */ /* 0x000fe2000001ff00 */
[----:B------:R-:W-:Y:S01]  /*0630*/  CS2R R118, SRZ ;  /* 0x0000000000767805 */ /* 0x000fe2000001ff00 */
[----:B------:R-:W-:Y:S01]  /*0640*/  UISETP.LT.AND UP0, UPT, URZ, UR4, UPT ;  /* 0x000000043f00728c */ /* 0x000fe2000bf01270 */
[----:B------:R-:W-:Y:S01]  /*0650*/  CS2R R116, SRZ ;  /* 0x0000000000747805 */ /* 0x000fe2000001ff00 */
[----:B------:R-:W-:Y:S01]  /*0660*/  CS2R R110, SRZ ;  /* 0x00000000006e7805 */ /* 0x000fe2000001ff00 */
[----:B------:R-:W-:Y:S01]  /*0670*/  CS2R R108, SRZ ;  /* 0x00000000006c7805 */ /* 0x000fe2000001ff00 */
[----:B------:R-:W-:Y:S01]  /*0680*/  USEL UR8, URZ, UR4, !UP0 ;  /* 0x000000043f087287 */ /* 0x000fe2000c000000 */
[----:B------:R-:W-:Y:S01]  /*0690*/  CS2R R114, SRZ ;  /* 0x0000000000727805 */ /* 0x000fe2000001ff00 */
[----:B------:R-:W-:Y:S01]  /*06a0*/  CS2R R112, SRZ ;  /* 0x0000000000707805 */ /* 0x000fe2000001ff00 */
[----:B------:R-:W-:Y:S01]  /*06b0*/  CS2R R106, SRZ ;  /* 0x00000000006a7805 */ /* 0x000fe2000001ff00 */
[----:B------:R-:W-:Y:S01]  /*06c0*/  CS2R R104, SRZ ;  /* 0x0000000000687805 */ /* 0x000fe2000001ff00 */
[----:B------:R-:W-:Y:S01]  /*06d0*/  CS2R R166, SRZ ;  /* 0x0000000000a67805 */ /* 0x000fe2000001ff00 */
[----:B------:R-:W-:Y:S01]  /*06e0*/  ISETP.GT.AND P0, PT, R244, UR8, PT ;  /* 0x00000008f4007c0c */ /* 0x000fe2000bf04270 */
[----:B------:R-:W-:Y:S01]  /*06f0*/  CS2R R164, SRZ ;  /* 0x0000000000a47805 */ /* 0x000fe2000001ff00 */
        /* <DEDUP_REMOVED lines=11> */
[----:B------:R-:W-:Y:S01]  /*07b0*/  IMAD.MOV.U32 R23, RZ, RZ, RZ ;  /* 0x000000ffff177224 */ /* 0x000fe200078e00ff */
[----:B------:R-:W-:Y:S01]  /*07c0*/  CS2R R142, SRZ ;  /* 0x00000000008e7805 */ /* 0x000fe2000001ff00 */
[----:B------:R-:W-:Y:S01]  /*07d0*/  IMAD.MOV.U32 R148, RZ, RZ, RZ ;  /* 0x000000ffff947224 */ /* 0x000fe200078e00ff */
[----:B------:R-:W-:Y:S01]  /*07e0*/  CS2R R140, SRZ ;  /* 0x00000000008c7805 */ /* 0x000fe2000001ff00 */
[----:B------:R-:W-:Y:S01]  /*07f0*/  CS2R R138, SRZ ;  /* 0x00000000008a7805 */ /* 0x000fe2000001ff00 */
[----:B------:R-:W-:Y:S01]  /*0800*/  CS2R R136, SRZ ;  /* 0x0000000000887805 */ /* 0x000fe2000001ff00 */
[----:B------:R-:W-:Y:S01]  /*0810*/  CS2R R26, SRZ ;  /* 0x00000000001a7805 */ /* 0x000fe2000001ff00 */
[----:B------:R-:W-:Y:S01]  /*0820*/  CS2R R24, SRZ ;  /* 0x0000000000187805 */ /* 0x000fe2000001ff00 */
[----:B------:R-:W-:Y:S05]  /*0830*/  @!P0 BRA `(.L_x_143) ;  /* 0x000165a000008947 */ /* 0x000fea0003800000 */
[----:B------:R-:W-:-:S04]  /*0840*/  ISETP.NE.U32.AND P0, PT, RZ, c[0x0][0x340], PT ;  /* 0x0000d000ff007a0c */ /* 0x000fc80003f05070 */
[----:B------:R-:W-:Y:S01]  /*0850*/  ISETP.NE.AND.EX P1, PT, RZ, c[0x0][0x344], PT, P0 ;  /* 0x0000d100ff007a0c */ /* 0x000fe20003f25300 */
[----:B------:R-:W1:Y:S01]  /*0860*/  S2R R42, SR_CTAID.Y ;  /* 0x00000000002a7919 */ /* 0x000e620000002600 */
[----:B------:R-:W-:Y:S02]  /*0870*/  SHF.R.S32.HI R201, RZ, 0x1f, R202 ;  /* 0x0000001fffc97819 */ /* 0x000fe400000114ca */
[----:B------:R-:W-:-:S09]  /*0880*/  P2R R17, PR, RZ, 0x2 ;  /* 0x00000002ff117803 */ /* 0x000fd20000000000 */
[----:B------:R-:W-:-:S04]  /*0890*/  @P1 IMAD.MOV.U32 R0, RZ, RZ, 0x4 ;  /* 0x00000004ff001424 */ /* 0x000fc800078e00ff */
[----:B------:R-:W-:-:S05]  /*08a0*/  @P1 IMAD.WIDE R2, R28, R0, c[0x0][0x340] ;  /* 0x0000d0001c021625 */ /* 0x000fca00078e0200 */
[----:B------:R2:W3:Y:S01]  /*08b0*/  @P1 LDG.E R19, [R2.64] ;  /* 0x0000000c02131981 */ /* 0x0004e2000c1e1900 */
[----:B------:R-:W-:Y:S01]  /*08c0*/  PLOP3.LUT P1, PT, PT, PT, UP2, 0x80, 0x0 ;  /* 0x000000000000781c */ /* 0x000fe20003f2f028 */
[----:B------:R-:W-:Y:S01]  /*08d0*/  ULDC UR4, c[0x0][0x168] ;  /* 0x00005a0000047ab9 */ /* 0x000fe20000000800 */
[----:B-1----:R-:W-:Y:S01]  /*08e0*/  SHF.R.S32.HI R43, RZ, 0x1f, R42 ;  /* 0x0000001fff2b7819 */ /* 0x002fe2000001142a */
[----:B------:R-:W-:Y:S01]  /*08f0*/  IMAD.WIDE.U32 R6, R42, c[0x0][0x1b8], RZ ;  /* 0x00006e002a067a25 */ /* 0x000fe200078e00ff */
[----:B------:R-:W-:Y:S01]  /*0900*/  PLOP3.LUT P0, PT, PT, PT, UP2, 0x80, 0x0 ;  /* 0x000000000000781c */ /* 0x000fe20003f0f028 */
[----:B------:R-:W-:Y:S01]  /*0910*/  UIMAD UR4, UR9, UR4, URZ ;  /* 0x00000004090472a4 */ /* 0x000fe2000f8e023f */
[----:B------:R-:W-:Y:S01]  /*0920*/  SHF.R.S32.HI R21, RZ, 0x1f, R28 ;  /* 0x0000001fff157819 */ /* 0x000fe2000001141c */
[----:B------:R-:W-:Y:S01]  /*0930*/  IMAD.MOV.U32 R203, RZ, RZ, c[0x0][0x1e0] ;  /* 0x00007800ffcb7624 */ /* 0x000fe200078e00ff */
[CC--:B------:R-:W-:Y:S01]  /*0940*/  LEA.HI R10, R201.reuse, R202.reuse, RZ, 0x6 ;  /* 0x000000cac90a7211 */ /* 0x0c0fe200078f30ff */
[----:B------:R-:W-:Y:S01]  /*0950*/  IMAD.MOV.U32 R204, RZ, RZ, c[0x0][0x1e4] ;  /* 0x00007900ffcc7624 */ /* 0x000fe200078e00ff */
[----:B------:R-:W-:Y:S01]  /*0960*/  IADD3 R197, R244, -0x1, RZ ;  /* 0xfffffffff4c57810 */ /* 0x000fe20007ffe0ff */
[----:B------:R-:W-:Y:S01]  /*0970*/  UMOV UR9, 0x5 ;  /* 0x0000000500097882 */ /* 0x000fe20000000000 */
[----:B------:R-:W-:-:S02]  /*0980*/  LEA.HI R199, R201, R202, RZ, 0x5 ;  /* 0x000000cac9c77211 */ /* 0x000fc400078f28ff */
[----:B------:R-:W-:Y:S02]  /*0990*/  SHF.R.S32.HI R40, RZ, 0x1f, R197 ;  /* 0x0000001fff287819 */ /* 0x000fe400000114c5 */
[----:B------:R-:W-:Y:S02]  /*09a0*/  SHF.R.S32.HI R198, RZ, 0x5, R199 ;  /* 0x00000005ffc67819 */ /* 0x000fe400000114c7 */
[----:B--2---:R-:W-:-:S04]  /*09b0*/  LEA.HI R2, R201, R202, RZ, 0x3 ;  /* 0x000000cac9027211 */ /* 0x004fc800078f18ff */
[----:B------:R-:W-:Y:S02]  /*09c0*/  LOP3.LUT R0, R2, 0xfffffff8, RZ, 0xc0, !PT ;  /* 0xfffffff802007812 */ /* 0x000fe400078ec0ff */
[----:B------:R-:W-:Y:S01]  /*09d0*/  SHF.R.S32.HI R22, RZ, 0x3, R2 ;  /* 0x00000003ff167819 */ /* 0x000fe20000011402 */
[----:B------:R-:W-:Y:S02]  /*09e0*/  IMAD R2, R43, c[0x0][0x1b8], RZ ;  /* 0x00006e002b027a24 */ /* 0x000fe400078e02ff */
[----:B------:R-:W-:Y:S01]  /*09f0*/  IMAD.IADD R45, R202, 0x1, -R0 ;  /* 0x00000001ca2d7824 */ /* 0x000fe200078e0a00 */
[----:B------:R-:W-:Y:S01]  /*0a00*/  IADD3 R8, R22, UR7, RZ ;  /* 0x0000000716087c10 */ /* 0x000fe2000fffe0ff */
[----:B------:R-:W-:Y:S01]  /*0a10*/  IMAD R2, R42, c[0x0][0x1bc], R2 ;  /* 0x00006f002a027a24 */ /* 0x000fe200078e0202 */
[--C-:B------:R-:W-:Y:S01]  /*0a20*/  SHF.R.S32.HI R41, RZ, 0x1f, R22.reuse ;  /* 0x0000001fff297819 */ /* 0x100fe20000011416 */
[----:B------:R-:W-:Y:S01]  /*0a30*/  IMAD R0, R45, 0x10, R22 ;  /* 0x000000102d007824 */ /* 0x000fe200078e0216 */
[----:B------:R-:W-:Y:S01]  /*0a40*/  IADD3 R18, R8, 0x40, RZ ;  /* 0x0000004008127810 */ /* 0x000fe20007ffe0ff */
[----:B------:R-:W-:-:S02]  /*0a50*/  IMAD.IADD R3, R7, 0x1, R2 ;  /* 0x0000000107037824 */ /* 0x000fc400078e0202 */
[----:B------:R-:W-:Y:S01]  /*0a60*/  IMAD R7, R21, c[0x0][0x1c0], RZ ;  /* 0x0000700015077a24 */ /* 0x000fe200078e02ff */
[----:B------:R-:W-:Y:S01]  /*0a70*/  IADD3 R4, R0, UR7, RZ ;  /* 0x0000000700047c10 */ /* 0x000fe2000fffe0ff */
[----:B------:R-:W-:Y:S02]  /*0a80*/  IMAD.MOV.U32 R2, RZ, RZ, R6 ;  /* 0x000000ffff027224 */ /* 0x000fe400078e0006 */
[----:B------:R-:W-:Y:S02]  /*0a90*/  IMAD R6, R28, c[0x0][0x1c4], R7 ;  /* 0x000071001c067a24 */ /* 0x000fe400078e0207 */
[----:B------:R-:W-:Y:S01]  /*0aa0*/  @P1 IMAD.HI.U32 R5, R4, c[0x0][0x2c8], RZ ;  /* 0x0000b20004051a27 */ /* 0x000fe200078e00ff */
[----:B------:R-:W-:-:S03]  /*0ab0*/  ISETP.GE.AND P1, PT, R8, UR4, PT ;  /* 0x0000000408007c0c */ /* 0x000fc6000bf26270 */
        /* <DEDUP_REMOVED lines=14> */
[----:B------:R-:W-:Y:S02]  /*0ba0*/  ISETP.GE.AND P5, PT, R12, c[0x0][0x198], PT ;  /* 0x000066000c007a0c */ /* 0x000fe40003fa6270 */
[----:B------:R-:W-:Y:S01]  /*0bb0*/  SHF.R.S32.HI R13, RZ, 0x1f, R12 ;  /* 0x0000001fff0d7819 */ /* 0x000fe2000001140c */
[----:B------:R-:W-:-:S02]  /*0bc0*/  IMAD R0, R5, c[0x0][0x1ac], R0 ;  /* 0x00006b0005007a24 */ /* 0x000fc400078e0200 */
[----:B------:R-:W-:Y:S01]  /*0bd0*/  IMAD.WIDE.U32 R4, R5, c[0x0][0x1a8], R2 ;  /* 0x00006a0005047a25 */ /* 0x000fe200078e0002 */
[----:B------:R-:W-:-:S03]  /*0be0*/  IADD3 R3, R8, 0x10, RZ ;  /* 0x0000001008037810 */ /* 0x000fc60007ffe0ff */
[----:B------:R-:W-:Y:S01]  /*0bf0*/  IMAD.IADD R0, R5, 0x1, R0 ;  /* 0x0000000105007824 */ /* 0x000fe200078e0200 */
[----:B------:R-:W-:Y:S02]  /*0c00*/  LEA R2, P0, R4, c[0x0][0x160], 0x1 ;  /* 0x0000580004027a11 */ /* 0x000fe400078008ff */
[----:B------:R-:W-:Y:S02]  /*0c10*/  IADD3 R5, R8, 0x30, RZ ;  /* 0x0000003008057810 */ /* 0x000fe40007ffe0ff */
[----:B------:R-:W-:Y:S01]  /*0c20*/  LEA.HI.X R0, R4, c[0x0][0x164], R0, 0x1, P0 ;  /* 0x0000590004007a11 */ /* 0x000fe200000f0c00 */
[----:B------:R-:W1:Y:S01]  /*0c30*/  SHFL.IDX PT, R6, R2, RZ, 0x181f ;  /* 0x00181fff02067589 */ /* 0x000e6200000e0000 */
[----:B------:R-:W-:Y:S01]  /*0c40*/  IMAD.SHL.U32 R4, R22, 0x40, RZ ;  /* 0x0000004016047824 */ /* 0x000fe200078e00ff */
[----:B------:R-:W-:Y:S02]  /*0c50*/  ISETP.GE.AND P0, PT, R3, UR4, PT ;  /* 0x0000000403007c0c */ /* 0x000fe4000bf06270 */
[----:B------:R-:W2:Y:S01]  /*0c60*/  SHFL.IDX PT, R7, R0, RZ, 0x181f ;  /* 0x00181fff00077589 */ /* 0x000ea200000e0000 */
[----:B------:R-:W-:-:S02]  /*0c70*/  ISETP.GE.AND P3, PT, R5, UR4, PT ;  /* 0x0000000405007c0c */ /* 0x000fc4000bf66270 */
[----:B------:R-:W-:Y:S01]  /*0c80*/  LOP3.LUT R3, R4, 0x1c0, RZ, 0xc0, !PT ;  /* 0x000001c004037812 */ /* 0x000fe200078ec0ff */
[----:B------:R-:W4:Y:S01]  /*0c90*/  SHFL.IDX PT, R9, R2, 0x1, 0x181f ;  /* 0x00381f0002097f89 */ /* 0x000f2200000e0000 */
[----:B------:R-:W-:-:S03]  /*0ca0*/  IADD3 R4, R8, 0x20, RZ ;  /* 0x0000002008047810 */ /* 0x000fc60007ffe0ff */
[----:B------:R-:W5:Y:S01]  /*0cb0*/  SHFL.IDX PT, R15, R0, 0x1, 0x181f ;  /* 0x00381f00000f7f89 */ /* 0x000f6200000e0000 */
[----:B------:R-:W-:Y:S02]  /*0cc0*/  ISETP.GE.AND P2, PT, R4, UR4, PT ;  /* 0x0000000404007c0c */ /* 0x000fe4000bf46270 */
[----:B------:R-:W-:Y:S01]  /*0cd0*/  SHF.R.U32.HI R4, RZ, 0x3, R3 ;  /* 0x00000003ff047819 */ /* 0x000fe20000011603 */
[----:B------:R-:W5:Y:S01]  /*0ce0*/  SHFL.IDX PT, R14, R2, 0x2, 0x181f ;  /* 0x00581f00020e7f89 */ /* 0x000f6200000e0000 */
[----:B------:R-:W-:-:S03]  /*0cf0*/  LOP3.LUT R3, R3, 0x38, R12, 0xf8, !PT ;  /* 0x0000003803037812 */ /* 0x000fc600078ef80c */
[----:B------:R-:W5:Y:S01]  /*0d00*/  SHFL.IDX PT, R16, R0, 0x2, 0x181f ;  /* 0x00581f0000107f89 */ /* 0x000f6200000e0000 */
[----:B------:R-:W-:Y:S01]  /*0d10*/  LOP3.LUT R3, R3, R4, RZ, 0x3c, !PT ;  /* 0x0000000403037212 */ /* 0x000fe200078e3cff */
[----:B------:R-:W-:Y:S01]  /*0d20*/  IMAD.SHL.U32 R4, R10, 0x8, RZ ;  /* 0x000000080a047824 */ /* 0x000fe200078e00ff */
[C---:B-1----:R-:W-:Y:S01]  /*0d30*/  @!P1 LEA R6, P4, R12.reuse, R6, 0x1 ;  /* 0x000000060c069211 */ /* 0x042fe200078808ff */
[----:B------:R-:W1:Y:S03]  /*0d40*/  SHFL.IDX PT, R10, R2, 0x3, 0x181f ;  /* 0x00781f00020a7f89 */ /* 0x000e6600000e0000 */
[----:B------:R-:W-:Y:S02]  /*0d50*/  LOP3.LUT R3, R3, 0xfffffe00, R4, 0xf8, !PT ;  /* 0xfffffe0003037812 */ /* 0x000fe400078ef804 */
[C---:B--2---:R-:W-:Y:S01]  /*0d60*/  @!P1 LEA.HI.X R7, R12.reuse, R7, R13, 0x1, P4 ;  /* 0x000000070c079211 */ /* 0x044fe200020f0c0d */
[----:B------:R-:W2:Y:S01]  /*0d70*/  SHFL.IDX PT, R11, R0, 0x3, 0x181f ;  /* 0x00781f00000b7f89 */ /* 0x000ea200000e0000 */
[----:B----4-:R-:W-:Y:S01]  /*0d80*/  @!P0 LEA R4, P4, R12, R9, 0x1 ;  /* 0x000000090c048211 */ /* 0x010fe200078808ff */
[----:B------:R-:W-:-:S02]  /*0d90*/  IMAD.SHL.U32 R231, R3, 0x2, RZ ;  /* 0x0000000203e77824 */ /* 0x000fc400078e00ff */
[----:B------:R-:W4:Y:S01]  /*0da0*/  SHFL.IDX PT, R9, R2, 0x4, 0x181f ;  /* 0x00981f0002097f89 */ /* 0x000f2200000e0000 */
[----:B------:R-:W-:Y:S02]  /*0db0*/  IADD3 R3, R8, 0x50, RZ ;  /* 0x0000005008037810 */ /* 0x000fe40007ffe0ff */
[----:B-----5:R-:W-:Y:S01]  /*0dc0*/  @!P0 LEA.HI.X R5, R12, R15, R13, 0x1, P4 ;  /* 0x0000000f0c058211 */ /* 0x020fe200020f0c0d */
[----:B------:R5:W-:Y:S01]  /*0dd0*/  @!P1 LDGSTS.E.BYPASS.LTC128B.128 [R231+0x6100], [R6.64], !P5 ;  /* 0x0610000006e79fae */ /* 0x000be2000e901d4c */
[----:B------:R-:W-:Y:S02]  /*0de0*/  ISETP.GE.AND P6, PT, R3, UR4, PT ;  /* 0x0000000403007c0c */ /* 0x000fe4000bfc6270 */
[----:B------:R-:W-:Y:S01]  /*0df0*/  IADD3 R3, R8, 0x60, RZ ;  /* 0x0000006008037810 */ /* 0x000fe20007ffe0ff */
[----:B------:R1:W-:Y:S03]  /*0e00*/  @!P0 LDGSTS.E.BYPASS.LTC128B.128 [R231+0x6900], [R4.64], !P5 ;  /* 0x0690000004e78fae */ /* 0x0003e6000e901d4c */
[----:B------:R-:W-:Y:S01]  /*0e10*/  ISETP.GE.AND P4, PT, R3, UR4, PT ;  /* 0x0000000403007c0c */ /* 0x000fe2000bf86270 */
[----:B------:R-:W-:Y:S04]  /*0e20*/  SHFL.IDX PT, R15, R2, 0x6, 0x181f ;  /* 0x00d81f00020f7f89 */ /* 0x000fe800000e0000 */
[----:B-----5:R-:W-:Y:S01]  /*0e30*/  SHFL.IDX PT, R7, R2, 0x5, 0x181f ;  /* 0x00b81f0002077f89 */ /* 0x020fe200000e0000 */
[----:B------:R-:W-:Y:S01]  /*0e40*/  IMAD R6, R41, c[0x0][0x1e0], RZ ;  /* 0x0000780029067a24 */ /* 0x000fe200078e02ff */
[----:B-1----:R-:W-:-:S03]  /*0e50*/  @!P2 LEA R4, P0, R12, R14, 0x1 ;  /* 0x0000000e0c04a211 */ /* 0x002fc600078008ff */
[----:B------:R-:W-:Y:S01]  /*0e60*/  IMAD R6, R22, c[0x0][0x1e4], R6 ;  /* 0x0000790016067a24 */ /* 0x000fe200078e0206 */
[----:B------:R-:W1:Y:S01]  /*0e70*/  SHFL.IDX PT, R14, R0, 0x4, 0x181f ;  /* 0x00981f00000e7f89 */ /* 0x000e6200000e0000 */
[----:B------:R-:W-:-:S03]  /*0e80*/  @!P2 LEA.HI.X R5, R12, R16, R13, 0x1, P0 ;  /* 0x000000100c05a211 */ /* 0x000fc600000f0c0d */
[----:B------:R-:W5:Y:S04]  /*0e90*/  SHFL.IDX PT, R16, R0, 0x5, 0x181f ;  /* 0x00b81f0000107f89 */ /* 0x000f6800000e0000 */
[----:B------:R1:W-:Y:S01]  /*0ea0*/  @!P2 LDGSTS.E.BYPASS.LTC128B.128 [R231+0x7100], [R4.64], !P5 ;  /* 0x0710000004e7afae */ /* 0x0003e2000e901d4c */
[----:B------:R-:W-:-:S03]  /*0eb0*/  ISETP.NE.AND P2, PT, R17, RZ, PT ;  /* 0x000000ff1100720c */ /* 0x000fc60003f45270 */
[----:B------:R-:W2:Y:S01]  /*0ec0*/  SHFL.IDX PT, R17, R0, 0x6, 0x181f ;  /* 0x00d81f0000117f89 */ /* 0x000ea200000e0000 */
[----:B-1----:R-:W-:-:S03]  /*0ed0*/  @!P3 LEA R4, P0, R12, R10, 0x1 ;  /* 0x0000000a0c04b211 */ /* 0x002fc600078008ff */
[----:B------:R1:W4:Y:S01]  /*0ee0*/  SHFL.IDX PT, R10, R2, 0x7, 0x181f ;  /* 0x00f81f00020a7f89 */ /* 0x00032200000e0000 */
[----:B--2---:R-:W-:-:S03]  /*0ef0*/  @!P3 LEA.HI.X R5, R12, R11, R13, 0x1, P0 ;  /* 0x0000000b0c05b211 */ /* 0x004fc600000f0c0d */
[----:B------:R2:W4:Y:S04]  /*0f00*/  SHFL.IDX PT, R11, R0, 0x7, 0x181f ;  /* 0x00f81f00000b7f89 */ /* 0x00052800000e0000 */
[----:B------:R5:W-:Y:S01]  /*0f10*/  @!P3 LDGSTS.E.BYPASS.LTC128B.128 [R231+0x7900], [R4.64], !P5 ;  /* 0x0790000004e7bfae */ /* 0x000be2000e901d4c */
[----:B------:R-:W-:Y:S02]  /*0f20*/  ISETP.GE.AND P3, PT, R18, UR4, PT ;  /* 0x0000000412007c0c */ /* 0x000fe4000bf66270 */
[----:B------:R-:W-:Y:S01]  /*0f30*/  LEA.HI R18, R201, R202, RZ, 0x4 ;  /* 0x000000cac9127211 */ /* 0x000fe200078f20ff */
[----:B-1----:R-:W-:Y:S01]  /*0f40*/  IMAD.WIDE.U32 R2, R22, c[0x0][0x1e0], R12 ;  /* 0x0000780016027a25 */ /* 0x002fe200078e000c */
[----:B--2---:R-:W-:-:S03]  /*0f50*/  IADD3 R0, R8, 0x70, RZ ;  /* 0x0000007008007810 */ /* 0x004fc60007ffe0ff */
[----:B------:R-:W-:-:S06]  /*0f60*/  IMAD.IADD R3, R3, 0x1, R6 ;  /* 0x0000000103037824 */ /* 0x000fcc00078e0206 */
[----:B----4-:R-:W-:Y:S02]  /*0f70*/  @!P3 LEA R8, P0, R12, R9, 0x1 ;  /* 0x000000090c08b211 */ /* 0x010fe400078008ff */
[----:B------:R-:W-:Y:S01]  /*0f80*/  ISETP.GE.AND P1, PT, R0, UR4, PT ;  /* 0x0000000400007c0c */ /* 0x000fe2000bf26270 */
[----:B------:R-:W-:Y:S01]  /*0f90*/  IMAD R0, R43, c[0x0][0x1e8], RZ ;  /* 0x00007a002b007a24 */ /* 0x000fe200078e02ff */
[----:B------:R-:W-:Y:S01]  /*0fa0*/  @!P3 LEA.HI.X R9, R12, R14, R13, 0x1, P0 ;  /* 0x0000000e0c09b211 */ /* 0x000fe200000f0c0d */
[----:B------:R-:W-:Y:S01]  /*0fb0*/  IMAD.WIDE.U32 R2, R42, c[0x0][0x1e8], R2 ;  /* 0x00007a002a027a25 */ /* 0x000fe200078e0002 */
[----:B------:R-:W-:Y:S01]  /*0fc0*/  @!P6 LEA R6, P0, R12, R7, 0x1 ;  /* 0x000000070c06e211 */ /* 0x000fe200078008ff */
[----:B------:R-:W-:Y:S02]  /*0fd0*/  ULDC.64 UR4, c[0x0][0x208] ;  /* 0x0000820000047ab9 */ /* 0x000fe40000000a00 */
[----:B------:R-:W-:Y:S01]  /*0fe0*/  IMAD R0, R42, c[0x0][0x1ec], R0 ;  /* 0x00007b002a007a24 */ /* 0x000fe200078e0200 */
[C-C-:B-----5:R-:W-:Y:S01]  /*0ff0*/  @!P6 LEA.HI.X R7, R12.reuse, R16, R13.reuse, 0x1, P0 ;  /* 0x000000100c07e211 */ /* 0x160fe200000f0c0d */
[----:B------:R1:W-:Y:S01]  /*1000*/  @!P3 LDGSTS.E.BYPASS.LTC128B.128 [R231+0x8100], [R8.64], !P5 ;  /* 0x0810000008e7bfae */ /* 0x0003e2000e901d4c */
[C---:B------:R-:W-:Y:S01]  /*1010*/  @!P4 LEA R4, P0, R12.reuse, R15, 0x1 ;  /* 0x0000000f0c04c211 */ /* 0x040fe200078008ff */
[----:B------:R-:W-:Y:S01]  /*1020*/  IMAD.IADD R3, R3, 0x1, R0 ;  /* 0x0000000103037824 */ /* 0x000fe200078e0200 */
[----:B------:R-:W-:Y:S01]  /*1030*/  USHF.L.U32 UR10, UR4, 0x5, URZ ;  /* 0x00000005040a7899 */ /* 0x000fe2000800063f */
[----:B------:R-:W-:Y:S01]  /*1040*/  IMAD.MOV.U32 R0, RZ, RZ, 0x60 ;  /* 0x00000060ff007424 */ /* 0x000fe200078e00ff */
[C-C-:B------:R-:W-:Y:S01]  /*1050*/  @!P4 LEA.HI.X R5, R12.reuse, R17, R13.reuse, 0x1, P0 ;  /* 0x000000110c05c211 */ /* 0x140fe200000f0c0d */
[----:B------:R2:W-:Y:S01]  /*1060*/  @!P6 LDGSTS.E.BYPASS.LTC128B.128 [R231+0x8900], [R6.64], !P5 ;  /* 0x0890000006e7efae */ /* 0x0005e2000e901d4c */
[----:B------:R-:W-:Y:S01]  /*1070*/  @!P1 LEA R10, P0, R12, R10, 0x1 ;  /* 0x0000000a0c0a9211 */ /* 0x000fe200078008ff */
[----:B------:R-:W-:Y:S01]  /*1080*/  IMAD R20, R244, -0x60, R0 ;  /* 0xffffffa0f4147824 */ /* 0x000fe200078e0200 */
[C---:B------:R-:W-:Y:S01]  /*1090*/  ISETP.GE.AND P6, PT, R12.reuse, c[0x0][0x1d4], PT ;  /* 0x000075000c007a0c */ /* 0x040fe20003fc6270 */
[----:B------:R4:W-:Y:S01]  /*10a0*/  @!P4 LDGSTS.E.BYPASS.LTC128B.128 [R231+0x9100], [R4.64], !P5 ;  /* 0x0910000004e7cfae */ /* 0x0009e2000e901d4c */
[----:B------:R-:W-:Y:S01]  /*10b0*/  @!P1 LEA.HI.X R11, R12, R11, R13, 0x1, P0 ;  /* 0x0000000b0c0b9211 */ /* 0x000fe200000f0c0d */
[----:B------:R-:W-:Y:S01]  /*10c0*/  IMAD.WIDE.U32 R206, R0, c[0x0][0x1e0], RZ ;  /* 0x0000780000ce7a25 */ /* 0x000fe200078e00ff */
[----:B------:R-:W-:Y:S01]  /*10d0*/  IADD3 R44, R20, c[0x0][0x1d0], -R22 ;  /* 0x00007400142c7a10 */ /* 0x000fe20007ffe816 */
[----:B------:R-:W-:-:S02]  /*10e0*/  USHF.L.U64.HI UR9, UR4, UR9, UR5 ;  /* 0x0000000904097299 */ /* 0x000fc40008010205 */
[----:B------:R5:W-:Y:S01]  /*10f0*/  @!P1 LDGSTS.E.BYPASS.LTC128B.128 [R231+0x9900], [R10.64], !P5 ;  /* 0x099000000ae79fae */ /* 0x000be2000e901d4c */
[C---:B------:R-:W-:Y:S02]  /*1100*/  ISETP.GE.AND P0, PT, R44.reuse, 0x1, PT ;  /* 0x000000012c00780c */ /* 0x040fe40003f06270 */
[C---:B------:R-:W-:Y:S01]  /*1110*/  ISETP.GE.AND P4, PT, R44.reuse, 0x11, PT ;  /* 0x000000112c00780c */ /* 0x040fe20003f86270 */
[----:B------:R-:W0:Y:S04]  /*1120*/  LDGDEPBAR ;  /* 0x00000000000079af */ /* 0x000e280000000000 */
[----:B------:R-:W-:Y:S01]  /*1130*/  BAR.SYNC.DEFER_BLOCKING 0x0 ;  /* 0x0000000000007b1d */ /* 0x000fe20000010000 */
[----:B------:R-:W-:Y:S01]  /*1140*/  ISETP.GE.AND P3, PT, R44, 0x21, PT ;  /* 0x000000212c00780c */ /* 0x000fe20003f66270 */
[----:B-1----:R-:W-:-:S04]  /*1150*/  IMAD.WIDE.U32 R8, R203, 0x20, RZ ;  /* 0x00000020cb087825 */ /* 0x002fc800078e00ff */
[----:B----4-:R-:W-:-:S04]  /*1160*/  IMAD R4, R0, c[0x0][0x1e4], RZ ;  /* 0x0000790000047a24 */ /* 0x010fc800078e02ff */
[----:B------:R-:W-:Y:S02]  /*1170*/  IMAD.IADD R200, R207, 0x1, R4 ;  /* 0x00000001cfc87824 */ /* 0x000fe400078e0204 */
[----:B-----5:R-:W-:Y:S01]  /*1180*/  IMAD.SHL.U32 R10, R204, 0x20, RZ ;  /* 0x00000020cc0a7824 */ /* 0x020fe200078e00ff */
[----:B---3--:R-:W-:Y:S01]  /*1190*/  @P2 SHF.R.S32.HI R15, RZ, 0x1f, R19 ;  /* 0x0000001fff0f2819 */ /* 0x008fe20000011413 */
[----:B------:R-:W-:Y:S02]  /*11a0*/  @!P2 IMAD.MOV.U32 R15, RZ, RZ, R21 ;  /* 0x000000ffff0fa224 */ /* 0x000fe400078e0015 */
[----:B------:R-:W-:Y:S02]  /*11b0*/  @P2 IMAD.MOV.U32 R14, RZ, RZ, R19 ;  /* 0x000000ffff0e2224 */ /* 0x000fe400078e0013 */
[----:B------:R-:W-:Y:S01]  /*11c0*/  @!P2 IMAD.MOV.U32 R14, RZ, RZ, R28 ;  /* 0x000000ffff0ea224 */ /* 0x000fe200078e001c */
[----:B------:R-:W-:Y:S01]  /*11d0*/  ISETP.GE.AND P2, PT, R44, 0x31, PT ;  /* 0x000000312c00780c */ /* 0x000fe20003f46270 */
[----:B------:R-:W-:-:S02]  /*11e0*/  IMAD R0, R15, c[0x0][0x1f0], RZ ;  /* 0x00007c000f007a24 */ /* 0x000fc400078e02ff */
[----:B------:R-:W-:-:S04]  /*11f0*/  IMAD.WIDE.U32 R24, R14, c[0x0][0x1f0], R2 ;  /* 0x00007c000e187a25 */ /* 0x000fc800078e0002 */
[----:B------:R-:W-:Y:S01]  /*1200*/  IMAD R4, R14, c[0x0][0x1f4], R0 ;  /* 0x00007d000e047a24 */ /* 0x000fe200078e0200 */
[----:B------:R-:W-:Y:S01]  /*1210*/  STL.64 [R1+0x38], R24 ;  /* 0x0000381801007387 */ /* 0x000fe20000100a00 */
[----:B------:R-:W-:Y:S02]  /*1220*/  IMAD R0, R200, R197, RZ ;  /* 0x000000c5c8007224 */ /* 0x000fe400078e02ff */
[----:B------:R-:W-:Y:S02]  /*1230*/  IMAD.IADD R209, R25, 0x1, R4 ;  /* 0x0000000119d17824 */ /* 0x000fe400078e0204 */
[----:B------:R-:W-:Y:S02]  /*1240*/  IMAD.MOV.U32 R208, RZ, RZ, R24 ;  /* 0x000000ffffd07224 */ /* 0x000fe400078e0018 */
[-C--:B------:R-:W-:Y:S02]  /*1250*/  IMAD R0, R40, R206.reuse, R0 ;  /* 0x000000ce28007224 */ /* 0x080fe400078e0200 */
[----:B------:R-:W-:Y:S01]  /*1260*/  IMAD.WIDE.U32 R2, R197, R206, R208 ;  /* 0x000000cec5027225 */ /* 0x000fe200078e00d0 */
[----:B------:R-:W-:Y:S03]  /*1270*/  STL.64 [R1+0x28], R208 ;  /* 0x000028d001007387 */ /* 0x000fe60000100a00 */
[----:B------:R-:W-:Y:S01]  /*1280*/  IMAD.IADD R3, R3, 0x1, R0 ;  /* 0x0000000103037824 */ /* 0x000fe200078e0200 */
[----:B------:R-:W-:-:S02]  /*1290*/  @P0 LEA R4, P1, R2, c[0x0][0x1c8], 0x1 ;  /* 0x0000720002040a11 */ /* 0x000fc400078208ff */
[C---:B------:R-:W-:Y:S02]  /*12a0*/  @P4 LEA R0, P5, R203.reuse, R2, 0x4 ;  /* 0x00000002cb004211 */ /* 0x040fe400078a20ff */
[C---:B------:R-:W-:Y:S02]  /*12b0*/  @P0 LEA.HI.X R5, R2.reuse, c[0x0][0x1cc], R3, 0x1, P1 ;  /* 0x0000730002050a11 */ /* 0x040fe400008f0c03 */
[----:B--2---:R-:W-:Y:S02]  /*12c0*/  @P3 IADD3 R6, P1, R2, R8, RZ ;  /* 0x0000000802063210 */ /* 0x004fe40007f3e0ff */
[----:B------:R-:W-:Y:S01]  /*12d0*/  @P4 LEA.HI.X R7, R203, R3, R204, 0x4, P5 ;  /* 0x00000003cb074211 */ /* 0x000fe200028f24cc */
[----:B------:R-:W-:Y:S01]  /*12e0*/  @!PT LDS RZ, [RZ] ;  /* 0x00000000fffff984 */ /* 0x000fe20000000800 */
[----:B------:R-:W-:Y:S01]  /*12f0*/  @!PT LDS RZ, [RZ] ;  /* 0x00000000fffff984 */ /* 0x000fe20000000800 */
[----:B------:R-:W-:Y:S01]  /*1300*/  @!PT LDS RZ, [RZ] ;  /* 0x00000000fffff984 */ /* 0x000fe20000000800 */
[----:B------:R1:W-:Y:S01]  /*1310*/  @P0 LDGSTS.E.BYPASS.LTC128B.128 [R231+0x3100], [R4.64], !P6 ;  /* 0x0310000004e70fae */ /* 0x0003e2000f101d4c */
[----:B------:R-:W-:Y:S02]  /*1320*/  @P4 LEA R16, P5, R0, c[0x0][0x1c8], 0x1 ;  /* 0x0000720000104a11 */ /* 0x000fe400078a08ff */
[----:B------:R-:W-:-:S02]  /*1330*/  @P3 IADD3.X R8, R3, R9, R10, P1, !PT ;  /* 0x0000000903083210 */ /* 0x000fc40000ffe40a */
[----:B------:R-:W-:Y:S02]  /*1340*/  ISETP.GE.AND P1, PT, R44, 0x41, PT ;  /* 0x000000412c00780c */ /* 0x000fe40003f26270 */
[----:B------:R-:W-:Y:S01]  /*1350*/  @P4 LEA.HI.X R17, R0, c[0x0][0x1cc], R7, 0x1, P5 ;  /* 0x0000730000114a11 */ /* 0x000fe200028f0c07 */
[----:B------:R-:W-:Y:S01]  /*1360*/  @P2 IMAD R7, R204, 0x30, RZ ;  /* 0x00000030cc072824 */ /* 0x000fe200078e02ff */
[----:B------:R-:W-:Y:S02]  /*1370*/  @P3 LEA R10, P5, R6, c[0x0][0x1c8], 0x1 ;  /* 0x00007200060a3a11 */ /* 0x000fe400078a08ff */
[----:B------:R-:W-:Y:S01]  /*1380*/  ISETP.GE.AND P0, PT, R44, 0x51, PT ;  /* 0x000000512c00780c */ /* 0x000fe20003f06270 */
[----:B------:R2:W-:Y:S01]  /*1390*/  @P4 LDGSTS.E.BYPASS.LTC128B.128 [R231+0x3900], [R16.64], !P6 ;  /* 0x0390000010e74fae */ /* 0x0005e2000f101d4c */
[----:B------:R-:W-:Y:S02]  /*13a0*/  @P3 LEA.HI.X R11, R6, c[0x0][0x1cc], R8, 0x1, P5 ;  /* 0x00007300060b3a11 */ /* 0x000fe400028f0c08 */
[----:B------:R-:W-:-:S03]  /*13b0*/  LOP3.LUT R0, R18, 0xfffffff0, RZ, 0xc0, !PT ;  /* 0xfffffff012007812 */ /* 0x000fc600078ec0ff */
[----:B------:R3:W-:Y:S02]  /*13c0*/  @P3 LDGSTS.E.BYPASS.LTC128B.128 [R231+0x4100], [R10.64], !P6 ;  /* 0x041000000ae73fae */ /* 0x0007e4000f101d4c */
[----:B------:R-:W-:-:S04]  /*13d0*/  IMAD.IADD R0, R202, 0x1, -R0 ;  /* 0x00000001ca007824 */ /* 0x000fc800078e0a00 */
[----:B------:R-:W-:Y:S01]  /*13e0*/  @P0 IMAD R23, R204, 0x50, RZ ;  /* 0x00000050cc170824 */ /* 0x000fe200078e02ff */
[----:B------:R-:W-:Y:S01]  /*13f0*/  SHF.R.S32.HI R21, RZ, 0x1f, R0 ;  /* 0x0000001fff157819 */ /* 0x000fe20000011400 */
[----:B-1----:R-:W-:-:S03]  /*1400*/  @P2 IMAD.WIDE.U32 R4, R203, 0x30, R2 ;  /* 0x00000030cb042825 */ /* 0x002fc600078e0002 */
[----:B------:R-:W-:Y:S01]  /*1410*/  LEA.HI R21, R21, R0, RZ, 0x3 ;  /* 0x0000000015157211 */ /* 0x000fe200078f18ff */
[----:B------:R-:W-:Y:S01]  /*1420*/  @P2 IMAD.IADD R6, R5, 0x1, R7 ;  /* 0x0000000105062824 */ /* 0x000fe200078e0207 */
[C---:B------:R-:W-:Y:S02]  /*1430*/  @P2 LEA R8, P5, R4.reuse, c[0x0][0x1c8], 0x1 ;  /* 0x0000720004082a11 */ /* 0x040fe400078a08ff */
[----:B------:R-:W-:Y:S02]  /*1440*/  SHF.R.S32.HI R5, RZ, 0x4, R18 ;  /* 0x00000004ff057819 */ /* 0x000fe40000011412 */
[----:B------:R-:W-:Y:S02]  /*1450*/  @P2 LEA.HI.X R9, R4, c[0x0][0x1cc], R6, 0x1, P5 ;  /* 0x0000730004092a11 */ /* 0x000fe400028f0c06 */
[C---:B------:R-:W-:Y:S02]  /*1460*/  @P1 LEA R4, P5, R203.reuse, R2, 0x6 ;  /* 0x00000002cb041211 */ /* 0x040fe400078a30ff */
[----:B------:R-:W-:Y:S01]  /*1470*/  LEA.HI R18, R18, R5, RZ, 0x1 ;  /* 0x0000000512127211 */ /* 0x000fe200078f08ff */
[----:B------:R3:W-:Y:S01]  /*1480*/  @P2 LDGSTS.E.BYPASS.LTC128B.128 [R231+0x4900], [R8.64], !P6 ;  /* 0x0490000008e72fae */ /* 0x0007e2000f101d4c */
[C---:B------:R-:W-:Y:S01]  /*1490*/  @P1 LEA.HI.X R7, R203.reuse, R3, R204, 0x6, P5 ;  /* 0x00000003cb071211 */ /* 0x040fe200028f34cc */
[----:B------:R-:W-:Y:S01]  /*14a0*/  @P0 IMAD.WIDE.U32 R2, R203, 0x50, R2 ;  /* 0x00000050cb020825 */ /* 0x000fe200078e0002 */
[----:B------:R-:W-:-:S02]  /*14b0*/  @P1 LEA R6, P5, R4, c[0x0][0x1c8], 0x1 ;  /* 0x0000720004061a11 */ /* 0x000fc400078a08ff */
[----:B------:R-:W-:Y:S01]  /*14c0*/  LOP3.LUT R18, R18, 0xfffffffe, RZ, 0xc0, !PT ;  /* 0xfffffffe12127812 */ /* 0x000fe200078ec0ff */
[----:B------:R-:W-:Y:S01]  /*14d0*/  @P0 IMAD.IADD R3, R3, 0x1, R23 ;  /* 0x0000000103030824 */ /* 0x000fe200078e0217 */
[----:B------:R-:W-:Y:S02]  /*14e0*/  @P1 LEA.HI.X R7, R4, c[0x0][0x1cc], R7, 0x1, P5 ;  /* 0x0000730004071a11 */ /* 0x000fe400028f0c07 */
[C---:B------:R-:W-:Y:S01]  /*14f0*/  @P0 LEA R4, P5, R2.reuse, c[0x0][0x1c8], 0x1 ;  /* 0x0000720002040a11 */ /* 0x040fe200078a08ff */
[----:B------:R-:W-:Y:S01]  /*1500*/  IMAD.IADD R18, R5, 0x1, -R18 ;  /* 0x0000000105127824 */ /* 0x000fe200078e0a12 */
[----:B------:R-:W-:Y:S01]  /*1510*/  LOP3.LUT R19, R21, 0xfffffff8, RZ, 0xc0, !PT ;  /* 0xfffffff815137812 */ /* 0x000fe200078ec0ff */
[----:B------:R1:W-:Y:S01]  /*1520*/  @P1 LDGSTS.E.BYPASS.LTC128B.128 [R231+0x5100], [R6.64], !P6 ;  /* 0x0510000006e71fae */ /* 0x0003e2000f101d4c */
[----:B------:R-:W-:Y:S01]  /*1530*/  @P0 LEA.HI.X R5, R2, c[0x0][0x1cc], R3, 0x1, P5 ;  /* 0x0000730002050a11 */ /* 0x000fe200028f0c03 */
[----:B------:R-:W-:Y:S02]  /*1540*/  IMAD.SHL.U32 R3, R18, 0x8, RZ ;  /* 0x0000000812037824 */ /* 0x000fe400078e00ff */
[----:B------:R-:W-:-:S02]  /*1550*/  IMAD.IADD R23, R0, 0x1, -R19 ;  /* 0x0000000100177824 */ /* 0x000fc400078e0a13 */
[----:B------:R4:W-:Y:S01]  /*1560*/  @P0 LDGSTS.E.BYPASS.LTC128B.128 [R231+0x5900], [R4.64], !P6 ;  /* 0x0590000004e70fae */ /* 0x0009e2000f101d4c */
[C---:B------:R-:W-:Y:S01]  /*1570*/  IMAD.SHL.U32 R0, R45.reuse, 0x40, RZ ;  /* 0x000000402d007824 */ /* 0x040fe200078e00ff */
[----:B------:R-:W-:Y:S01]  /*1580*/  LOP3.LUT P0, RZ, R45, 0x2, RZ, 0xc0, !PT ;  /* 0x000000022dff7812 */ /* 0x000fe2000780c0ff */
[C---:B------:R-:W-:Y:S01]  /*1590*/  IMAD.SHL.U32 R2, R23.reuse, 0x40, RZ ;  /* 0x0000004017027824 */ /* 0x040fe200078e00ff */
[----:B------:R-:W0:Y:S02]  /*15a0*/  LDGDEPBAR ;  /* 0x00000000000079af */ /* 0x000e240000000000 */
[----:B------:R-:W-:Y:S02]  /*15b0*/  LOP3.LUT R0, R0, 0x1c0, RZ, 0xc0, !PT ;  /* 0x000001c000007812 */ /* 0x000fe400078ec0ff */
[----:B------:R-:W-:Y:S02]  /*15c0*/  LOP3.LUT R2, R2, 0x1c0, RZ, 0xc0, !PT ;  /* 0x000001c002027812 */ /* 0x000fe400078ec0ff */
[----:B------:R-:W-:-:S02]  /*15d0*/  R2P PR, R23, 0x6 ;  /* 0x0000000617007804 */ /* 0x000fc40000000000 */
[----:B------:R-:W-:Y:S02]  /*15e0*/  LOP3.LUT R3, R2, 0x8, R3, 0xf8, !PT ;  /* 0x0000000802037812 */ /* 0x000fe400078ef803 */
[----:B------:R-:W-:Y:S01]  /*15f0*/  SHF.R.U32.HI R2, RZ, 0x3, R2 ;  /* 0x00000003ff027819 */ /* 0x000fe20000011602 */
[----:B----4-:R-:W-:Y:S01]  /*1600*/  IMAD.SHL.U32 R4, R22, 0x8, RZ ;  /* 0x0000000816047824 */ /* 0x010fe200078e00ff */
[----:B------:R-:W-:-:S04]  /*1610*/  DEPBAR.LE SB0, 0x1 ;  /* 0x000080400000791a */ /* 0x000fc80000000000 */
[----:B------:R-:W-:-:S04]  /*1620*/  DEPBAR.LE SB0, 0x0 ;  /* 0x000080000000791a */ /* 0x000fc80000000000 */
[----:B------:R-:W-:Y:S01]  /*1630*/  IMAD.SHL.U32 R5, R21, 0x40, RZ ;  /* 0x0000004015057824 */ /* 0x000fe200078e00ff */
[----:B------:R-:W-:Y:S02]  /*1640*/  LOP3.LUT R4, R0, 0x8, R4, 0xf8, !PT ;  /* 0x0000000800047812 */ /* 0x000fe400078ef804 */
[----:B------:R-:W-:Y:S02]  /*1650*/  SHF.R.U32.HI R0, RZ, 0x3, R0 ;  /* 0x00000003ff007819 */ /* 0x000fe40000011600 */
[----:B------:R-:W-:Y:S02]  /*1660*/  LOP3.LUT R196, R5, 0xfffffe00, RZ, 0xc0, !PT ;  /* 0xfffffe0005c47812 */ /* 0x000fe400078ec0ff */
[----:B------:R-:W-:Y:S02]  /*1670*/  LOP3.LUT R0, R4, R0, RZ, 0x3c, !PT ;  /* 0x0000000004007212 */ /* 0x000fe400078e3cff */
[----:B------:R-:W-:Y:S01]  /*1680*/  LOP3.LUT R21, R3, R2, RZ, 0x3c, !PT ;  /* 0x0000000203157212 */ /* 0x000fe200078e3cff */
[----:B------:R-:W-:-:S02]  /*1690*/  IMAD R2, R198, 0x400, R196 ;  /* 0x00000400c6027824 */ /* 0x000fc400078e02c4 */
[----:B------:R-:W-:Y:S02]  /*16a0*/  IMAD R0, R18, 0x200, R0 ;  /* 0x0000020012007824 */ /* 0x000fe400078e0200 */
[----:B------:R-:W-:Y:S02]  /*16b0*/  IMAD.IADD R2, R21, 0x1, R2 ;  /* 0x0000000115027824 */ /* 0x000fe400078e0202 */
[----:B------:R-:W-:Y:S01]  /*16c0*/  IMAD.SHL.U32 R212, R0, 0x2, RZ ;  /* 0x0000000200d47824 */ /* 0x000fe200078e00ff */
[----:B------:R-:W-:Y:S01]  /*16d0*/  BAR.SYNC.DEFER_BLOCKING 0x0 ;  /* 0x0000000000007b1d */ /* 0x000fe20000010000 */
[----:B------:R-:W-:Y:S02]  /*16e0*/  IMAD.SHL.U32 R219, R2, 0x2, RZ ;  /* 0x0000000202db7824 */ /* 0x000fe400078e00ff */
[----:B------:R-:W-:Y:S01]  /*16f0*/  IMAD R0, R41, c[0x0][0x208], RZ ;  /* 0x0000820029007a24 */ /* 0x000fe200078e02ff */
[----:B------:R-:W-:Y:S01]  /*1700*/  IADD3 R223, R212, 0x3120, RZ ;  /* 0x00003120d4df7810 */ /* 0x000fe20007ffe0ff */
[----:B------:R-:W-:-:S04]  /*1710*/  IMAD.WIDE.U32 R2, R22, c[0x0][0x208], R12 ;  /* 0x0000820016027a25 */ /* 0x000fc800078e000c */
[----:B------:R-:W-:-:S04]  /*1720*/  IMAD R0, R22, c[0x0][0x20c], R0 ;  /* 0x0000830016007a24 */ /* 0x000fc800078e0200 */
[----:B------:R-:W-:Y:S02]  /*1730*/  IMAD.IADD R3, R3, 0x1, R0 ;  /* 0x0000000103037824 */ /* 0x000fe400078e0200 */
[----:B------:R-:W-:-:S04]  /*1740*/  IMAD R0, R43, c[0x0][0x210], RZ ;  /* 0x000084002b007a24 */ /* 0x000fc800078e02ff */
[C---:B------:R-:W-:Y:S01]  /*1750*/  IMAD R0, R42.reuse, c[0x0][0x214], R0 ;  /* 0x000085002a007a24 */ /* 0x040fe200078e0200 */
[----:B---3--:R-:W-:Y:S04]  /*1760*/  LDSM.16.M88.4 R8, [R219+0x6100] ;  /* 0x00610000db08783b */ /* 0x008fe80000000200 */
[----:B-1----:R-:W-:Y:S04]  /*1770*/  LDSM.16.M88.4 R4, [R219+0x8100] ;  /* 0x00810000db04783b */ /* 0x002fe80000000200 */
[----:B------:R-:W1:Y:S04]  /*1780*/  LDSM.16.M88.4 R24, [R212+0x3900] ;  /* 0x00390000d418783b */ /* 0x000e680000000200 */
[----:B--2---:R-:W2:Y:S04]  /*1790*/  LDSM.16.M88.4 R16, [R212+0x4100] ;  /* 0x00410000d410783b */ /* 0x004ea80000000200 */
[----:B------:R-:W3:Y:S04]  /*17a0*/  LDSM.16.M88.4 R28, [R212+0x3100] ;  /* 0x00310000d41c783b */ /* 0x000ee80000000200 */
[----:B------:R-:W4:Y:S04]  /*17b0*/  LDSM.16.M88.4 R32, [R212+0x4900] ;  /* 0x00490000d420783b */ /* 0x000f280000000200 */
[----:B------:R-:W5:Y:S01]  /*17c0*/  LDSM.16.M88.4 R36, [R212+0x5100] ;  /* 0x00510000d424783b */ /* 0x000f620000000200 */
[-C--:B-1----:R-:W-:Y:S08]  /*17d0*/  HMMA.16816.F32.BF16 R176, R8, R24.reuse, RZ ;  /* 0x0000001808b0723c */ /* 0x082ff000000418ff */
[C---:B------:R-:W-:Y:S08]  /*17e0*/  HMMA.16816.F32.BF16 R80, R4.reuse, R24, RZ ;  /* 0x000000180450723c */ /* 0x040ff000000418ff */
[-C--:B------:R-:W-:Y:S08]  /*17f0*/  HMMA.16816.F32.BF16 R96, R4, R26.reuse, RZ ;  /* 0x0000001a0460723c */ /* 0x080ff000000418ff */
[C---:B------:R-:W-:Y:S01]  /*1800*/  HMMA.16816.F32.BF16 R148, R8.reuse, R26, RZ ;  /* 0x0000001a0894723c */ /* 0x040fe200000418ff */
[----:B------:R-:W1:Y:S07]  /*1810*/  LDSM.16.M88.4 R24, [R212+0x5900] ;  /* 0x00590000d418783b */ /* 0x000e6e0000000200 */
[-C--:B--2---:R-:W-:Y:S08]  /*1820*/  HMMA.16816.F32.BF16 R180, R8, R16.reuse, RZ ;  /* 0x0000001008b4723c */ /* 0x084ff000000418ff */
[C---:B------:R-:W-:Y:S07]  /*1830*/  HMMA.16816.F32.BF16 R56, R4.reuse, R16, RZ ;  /* 0x000000100438723c */ /* 0x040fee00000418ff */
[----:B------:R-:W-:Y:S01]  /*1840*/  IMAD.WIDE.U32 R16, R42, c[0x0][0x210], R2 ;  /* 0x000084002a107a25 */ /* 0x000fe200078e0002 */
[----:B------:R-:W-:Y:S01]  /*1850*/  IADD3 R3, R212, 0x3100, RZ ;  /* 0x00003100d4037810 */ /* 0x000fe20007ffe0ff */
[----:B------:R-:W-:Y:S02]  /*1860*/  HMMA.16816.F32.BF16 R92, R4, R18, RZ ;  /* 0x00000012045c723c */ /* 0x000fe400000418ff */
[----:B------:R-:W-:Y:S01]  /*1870*/  IMAD.IADD R17, R17, 0x1, R0 ;  /* 0x0000000111117824 */ /* 0x000fe200078e0200 */
[----:B------:R-:W-:Y:S01]  /*1880*/  @P0 IADD3 R223, R3, -0x20, RZ ;  /* 0xffffffe003df0810 */ /* 0x000fe20007ffe0ff */
[----:B------:R-:W-:-:S02]  /*1890*/  IMAD R0, R15, c[0x0][0x218], RZ ;  /* 0x000086000f007a24 */ /* 0x000fc400078e02ff */
[C---:B------:R-:W-:Y:S01]  /*18a0*/  IMAD.WIDE.U32 R72, R14.reuse, c[0x0][0x218], R16 ;  /* 0x000086000e487a25 */ /* 0x040fe200078e0010 */
[C---:B------:R-:W-:Y:S01]  /*18b0*/  IADD3 R228, R223.reuse, 0x800, RZ ;  /* 0x00000800dfe47810 */ /* 0x040fe20007ffe0ff */
[C---:B------:R-:W-:Y:S01]  /*18c0*/  HMMA.16816.F32.BF16 R140, R8.reuse, R18, RZ ;  /* 0x00000012088c723c */ /* 0x040fe200000418ff */
[----:B------:R-:W-:Y:S01]  /*18d0*/  LDSM.16.M88.4 R68, [R223] ;  /* 0x00000000df44783b */ /* 0x000fe20000000200 */
[----:B------:R-:W-:Y:S01]  /*18e0*/  IMAD R3, R14, c[0x0][0x21c], R0 ;  /* 0x000087000e037a24 */ /* 0x000fe200078e0200 */
[----:B------:R-:W-:Y:S01]  /*18f0*/  IADD3 R227, R223, 0x1000, RZ ;  /* 0x00001000dfe37810 */ /* 0x000fe20007ffe0ff */
[----:B------:R-:W-:Y:S01]  /*1900*/  IMAD R0, R40, c[0x0][0x208], RZ ;  /* 0x0000820028007a24 */ /* 0x000fe200078e02ff */
[----:B------:R-:W-:Y:S01]  /*1910*/  LDSM.16.M88.4 R48, [R223+0x800] ;  /* 0x00080000df30783b */ /* 0x000fe20000000200 */
[----:B------:R-:W-:Y:S01]  /*1920*/  IMAD.WIDE.U32 R14, R197, c[0x0][0x208], RZ ;  /* 0x00008200c50e7a25 */ /* 0x000fe200078e00ff */
[----:B------:R-:W-:Y:S01]  /*1930*/  IADD3 R226, R223, 0x1800, RZ ;  /* 0x00001800dfe27810 */ /* 0x000fe20007ffe0ff */
[C---:B---3--:R-:W-:Y:S01]  /*1940*/  HMMA.16816.F32.BF16 R144, R8.reuse, R28, RZ ;  /* 0x0000001c0890723c */ /* 0x048fe200000418ff */
[----:B------:R-:W-:Y:S01]  /*1950*/  LDSM.16.M88.4 R40, [R223+0x1000] ;  /* 0x00100000df28783b */ /* 0x000fe20000000200 */
[----:B------:R-:W-:Y:S01]  /*1960*/  IMAD R0, R197, c[0x0][0x20c], R0 ;  /* 0x00008300c5007a24 */ /* 0x000fe200078e0200 */
[----:B------:R-:W-:Y:S01]  /*1970*/  IADD3 R225, R223, 0x2000, RZ ;  /* 0x00002000dfe17810 */ /* 0x000fe20007ffe0ff */
[----:B------:R-:W-:Y:S01]  /*1980*/  IMAD.IADD R47, R73, 0x1, R3 ;  /* 0x00000001492f7824 */ /* 0x000fe200078e0203 */
[----:B------:R-:W-:Y:S01]  /*1990*/  STL.64 [R1+0x40], R72 ;  /* 0x0000404801007387 */ /* 0x000fe20000100a00 */
[----:B------:R-:W-:Y:S01]  /*19a0*/  IMAD.IADD R0, R15, 0x1, R0 ;  /* 0x000000010f007824 */ /* 0x000fe200078e0200 */
[----:B------:R-:W-:Y:S01]  /*19b0*/  IADD3 R224, R223, 0x2800, RZ ;  /* 0x00002800dfe07810 */ /* 0x000fe20007ffe0ff */
[----:B------:R-:W-:Y:S01]  /*19c0*/  IMAD.MOV.U32 R46, RZ, RZ, R72 ;  /* 0x000000ffff2e7224 */ /* 0x000fe200078e0048 */
[----:B------:R-:W-:Y:S01]  /*19d0*/  HMMA.16816.F32.BF16 R156, R8, R30, RZ ;  /* 0x0000001e089c723c */ /* 0x000fe200000418ff */
[----:B------:R-:W-:-:S02]  /*19e0*/  IMAD R0, R0, 0x60, RZ ;  /* 0x0000006000007824 */ /* 0x000fc400078e02ff */
[----:B------:R-:W-:Y:S01]  /*19f0*/  IMAD.WIDE.U32 R14, R14, 0x60, R46 ;  /* 0x000000600e0e7825 */ /* 0x000fe200078e002e */
[----:B------:R-:W-:Y:S03]  /*1a00*/  STL.64 [R1+0x30], R46 ;  /* 0x0000302e01007387 */ /* 0x000fe60000100a00 */
[----:B------:R-:W-:Y:S01]  /*1a10*/  IMAD.MOV.U32 R2, RZ, RZ, 0x10 ;  /* 0x00000010ff027424 */ /* 0x000fe200078e00ff */
[----:B------:R-:W-:Y:S01]  /*1a20*/  LEA R22, P0, R14, c[0x0][0x1f8], 0x1 ;  /* 0x00007e000e167a11 */ /* 0x000fe200078008ff */
[----:B------:R-:W-:Y:S01]  /*1a30*/  IMAD.IADD R0, R15, 0x1, R0 ;  /* 0x000000010f007824 */ /* 0x000fe200078e0200 */
[----:B----4-:R-:W-:Y:S01]  /*1a40*/  HMMA.16816.F32.BF16 R132, R8, R32, RZ ;  /* 0x000000200884723c */ /* 0x010fe200000418ff */
[----:B------:R-:W-:Y:S01]  /*1a50*/  IMAD.MOV.U32 R3, RZ, RZ, 0x20 ;  /* 0x00000020ff037424 */ /* 0x000fe200078e00ff */
[----:B------:R-:W-:Y:S02]  /*1a60*/  SEL R2, R2, 0xfffffff0, !P1 ;  /* 0xfffffff002027807 */ /* 0x000fe40004800000 */
[----:B------:R-:W-:-:S02]  /*1a70*/  LEA.HI.X R23, R14, c[0x0][0x1fc], R0, 0x1, P0 ;  /* 0x00007f000e177a11 */ /* 0x000fc400000f0c00 */
[----:B------:R-:W-:Y:S01]  /*1a80*/  ISETP.GE.AND P0, PT, R12, c[0x0][0x1d4], PT ;  /* 0x000075000c007a0c */ /* 0x000fe20003f06270 */
[----:B------:R-:W-:Y:S01]  /*1a90*/  IMAD R222, R2, 0x2, R219 ;  /* 0x0000000202de7824 */ /* 0x000fe200078e02db */
[----:B------:R-:W-:Y:S01]  /*1aa0*/  IADD3 R14, P1, R22, UR10, RZ ;  /* 0x0000000a160e7c10 */ /* 0x000fe2000ff3e0ff */
[C---:B------:R-:W-:Y:S01]  /*1ab0*/  HMMA.16816.F32.BF16 R168, R8.reuse, R34, RZ ;  /* 0x0000002208a8723c */ /* 0x040fe200000418ff */
[C---:B------:R-:W-:Y:S02]  /*1ac0*/  ISETP.LT.OR P4, PT, R44.reuse, 0x1, P0 ;  /* 0x000000012c00780c */ /* 0x040fe40000781670 */
[C---:B------:R-:W-:Y:S01]  /*1ad0*/  ISETP.LT.OR P3, PT, R44.reuse, 0x11, P0 ;  /* 0x000000112c00780c */ /* 0x040fe20000761670 */
[----:B------:R-:W2:Y:S01]  /*1ae0*/  LDSM.16.M88.4 R16, [R222+0x8100] ;  /* 0x00810000de10783b */ /* 0x000ea20000000200 */
[----:B------:R-:W-:Y:S02]  /*1af0*/  IADD3.X R15, R23, UR9, RZ, P1, !PT ;  /* 0x00000009170f7c10 */ /* 0x000fe40008ffe4ff */
[----:B------:R-:W-:Y:S01]  /*1b00*/  ISETP.LT.OR P5, PT, R44, 0x21, P0 ;  /* 0x000000212c00780c */ /* 0x000fe200007a1670 */
[----:B-----5:R-:W-:Y:S01]  /*1b10*/  HMMA.16816.F32.BF16 R128, R8, R36, RZ ;  /* 0x000000240880723c */ /* 0x020fe200000418ff */
[----:B------:R-:W-:-:S02]  /*1b20*/  SEL R3, R3, 0xffffffe0, !P2 ;  /* 0xffffffe003037807 */ /* 0x000fc40005000000 */
[----:B------:R-:W-:Y:S02]  /*1b30*/  P2R R0, PR, RZ, 0x20 ;  /* 0x00000020ff007803 */ /* 0x000fe40000000000 */
[----:B------:R-:W-:Y:S01]  /*1b40*/  ISETP.LT.OR P5, PT, R44, 0x31, P0 ;  /* 0x000000312c00780c */ /* 0x000fe200007a1670 */
[----:B------:R-:W-:Y:S02]  /*1b50*/  IMAD R220, R3, 0x2, R219 ;  /* 0x0000000203dc7824 */ /* 0x000fe400078e02db */
[----:B------:R-:W-:Y:S02]  /*1b60*/  HMMA.16816.F32.BF16 R120, R8, R38, RZ ;  /* 0x000000260878723c */ /* 0x000fe400000418ff */
[----:B------:R-:W-:-:S06]  /*1b70*/  IMAD R221, R2, 0x2, R220 ;  /* 0x0000000202dd7824 */ /* 0x000fcc00078e02dc */
[C---:B-1----:R-:W-:Y:S08]  /*1b80*/  HMMA.16816.F32.BF16 R112, R8.reuse, R24, RZ ;  /* 0x000000180870723c */ /* 0x042ff000000418ff */
[----:B------:R-:W-:Y:S07]  /*1b90*/  HMMA.16816.F32.BF16 R104, R8, R26, RZ ;  /* 0x0000001a0868723c */ /* 0x000fee00000418ff */
[----:B------:R-:W-:Y:S01]  /*1ba0*/  IADD3 R10, P1, R14, UR10, RZ ;  /* 0x0000000a0e0a7c10 */ /* 0x000fe2000ff3e0ff */
[----:B------:R-:W-:Y:S03]  /*1bb0*/  HMMA.16816.F32.BF16 R52, R4, R28, RZ ;  /* 0x0000001c0434723c */ /* 0x000fe600000418ff */
[----:B------:R-:W-:-:S02]  /*1bc0*/  IADD3.X R11, R15, UR9, RZ, P1, !PT ;  /* 0x000000090f0b7c10 */ /* 0x000fc40008ffe4ff */
[----:B------:R-:W-:-:S03]  /*1bd0*/  IADD3 R8, P1, R10, UR10, RZ ;  /* 0x0000000a0a087c10 */ /* 0x000fc6000ff3e0ff */
[----:B------:R-:W-:Y:S01]  /*1be0*/  HMMA.16816.F32.BF16 R88, R4, R30, RZ ;  /* 0x0000001e0458723c */ /* 0x000fe200000418ff */
[----:B------:R-:W-:Y:S01]  /*1bf0*/  LDSM.16.M88.4 R28, [R223+0x2800] ;  /* 0x00280000df1c783b */ /* 0x000fe20000000200 */
[----:B------:R-:W-:Y:S02]  /*1c00*/  IADD3.X R9, R11, UR9, RZ, P1, !PT ;  /* 0x000000090b097c10 */ /* 0x000fe40008ffe4ff */
[----:B------:R-:W-:-:S04]  /*1c10*/  ISETP.LT.OR P1, PT, R44, 0x51, P0 ;  /* 0x000000512c00780c */ /* 0x000fc80000721670 */
[C---:B------:R-:W-:Y:S08]  /*1c20*/  HMMA.16816.F32.BF16 R64, R4.reuse, R32, RZ ;  /* 0x000000200440723c */ /* 0x040ff000000418ff */
[C---:B------:R-:W-:Y:S01]  /*1c30*/  HMMA.16816.F32.BF16 R124, R4.reuse, R34, RZ ;  /* 0x00000022047c723c */ /* 0x040fe200000418ff */
[----:B------:R-:W-:Y:S07]  /*1c40*/  LDSM.16.M88.4 R32, [R223+0x2000] ;  /* 0x00200000df20783b */ /* 0x000fee0000000200 */
[C---:B------:R-:W-:Y:S08]  /*1c50*/  HMMA.16816.F32.BF16 R60, R4.reuse, R36, RZ ;  /* 0x00000024043c723c */ /* 0x040ff000000418ff */
[C---:B------:R-:W-:Y:S01]  /*1c60*/  HMMA.16816.F32.BF16 R116, R4.reuse, R38, RZ ;  /* 0x000000260474723c */ /* 0x040fe200000418ff */
[----:B------:R-:W1:Y:S07]  /*1c70*/  LDSM.16.M88.4 R36, [R223+0x1800] ;  /* 0x00180000df24783b */ /* 0x000e6e0000000200 */
[C---:B------:R-:W-:Y:S08]  /*1c80*/  HMMA.16816.F32.BF16 R76, R4.reuse, R24, RZ ;  /* 0x00000018044c723c */ /* 0x040ff000000418ff */
[----:B------:R-:W-:Y:S01]  /*1c90*/  HMMA.16816.F32.BF16 R108, R4, R26, RZ ;  /* 0x0000001a046c723c */ /* 0x000fe200000418ff */
[----:B------:R-:W3:Y:S04]  /*1ca0*/  LDSM.16.M88.4 R4, [R222+0x6100] ;  /* 0x00610000de04783b */ /* 0x000ee80000000200 */
[----:B------:R-:W-:Y:S01]  /*1cb0*/  @!PT LDS RZ, [RZ] ;  /* 0x00000000fffff984 */ /* 0x000fe20000000800 */
[----:B------:R-:W-:Y:S01]  /*1cc0*/  @!PT LDS RZ, [RZ] ;  /* 0x00000000fffff984 */ /* 0x000fe20000000800 */
[----:B------:R-:W-:Y:S01]  /*1cd0*/  @!PT LDS RZ, [RZ] ;  /* 0x00000000fffff984 */ /* 0x000fe20000000800 */
[----:B------:R4:W-:Y:S01]  /*1ce0*/  LDGSTS.E.BYPASS.LTC128B.128 [R231+0x100], [R22.64], !P4 ;  /* 0x0010000016e77fae */ /* 0x0009e2000e101d4c */
[----:B------:R-:W-:-:S02]  /*1cf0*/  LOP3.LUT P4, RZ, R45, 0x4, RZ, 0xc0, !PT ;  /* 0x000000042dff7812 */ /* 0x000fc4000788c0ff */
[----:B--2---:R-:W-:Y:S01]  /*1d00*/  HMMA.16816.F32.BF16 R100, R16, R68, R52 ;  /* 0x000000441064723c */ /* 0x004fe20000041834 */
[----:B------:R1:W-:Y:S01]  /*1d10*/  LDGSTS.E.BYPASS.LTC128B.128 [R231+0x900], [R14.64], !P3 ;  /* 0x009000000ee77fae */ /* 0x0003e2000d901d4c */
[----:B------:R-:W-:Y:S02]  /*1d20*/  ISETP.LT.OR P3, PT, R44, 0x41, P0 ;  /* 0x000000412c00780c */ /* 0x000fe40000761670 */
[----:B------:R-:W-:Y:S01]  /*1d30*/  ISETP.NE.AND P0, PT, R0, RZ, PT ;  /* 0x000000ff0000720c */ /* 0x000fe20003f05270 */
[----:B------:R-:W-:-:S03]  /*1d40*/  IMAD.MOV.U32 R0, RZ, RZ, 0x40 ;  /* 0x00000040ff007424 */ /* 0x000fc600078e00ff */
[----:B------:R-:W-:Y:S02]  /*1d50*/  HMMA.16816.F32.BF16 R44, R16, R40, R56 ;  /* 0x00000028102c723c */ /* 0x000fe40000041838 */
[----:B------:R-:W-:-:S05]  /*1d60*/  SEL R0, R0, 0xffffffc0, !P4 ;  /* 0xffffffc000007807 */ /* 0x000fca0006000000 */
[----:B------:R-:W-:Y:S01]  /*1d70*/  IMAD.IADD R218, R212, 0x1, R0 ;  /* 0x00000001d4da7824 */ /* 0x000fe200078e0200 */
[----:B------:R-:W-:Y:S01]  /*1d80*/  HMMA.16816.F32.BF16 R96, R16, R50, R96 ;  /* 0x000000321060723c */ /* 0x000fe20000041860 */
[----:B------:R2:W-:Y:S01]  /*1d90*/  LDGSTS.E.BYPASS.LTC128B.128 [R231+0x1100], [R10.64], !P0 ;  /* 0x011000000ae77fae */ /* 0x0005e2000c101d4c */
[----:B------:R-:W-:-:S03]  /*1da0*/  IMAD.IADD R217, R0, 0x1, R223 ;  /* 0x0000000100d97824 */ /* 0x000fc600078e02df */
[----:B------:R5:W-:Y:S03]  /*1db0*/  LDGSTS.E.BYPASS.LTC128B.128 [R231+0x1900], [R8.64], !P5 ;  /* 0x0190000008e77fae */ /* 0x000be6000e901d4c */
[C---:B------:R-:W-:Y:S08]  /*1dc0*/  HMMA.16816.F32.BF16 R92, R16.reuse, R42, R92 ;  /* 0x0000002a105c723c */ /* 0x040ff0000004185c */
[-C--:B-1----:R-:W-:Y:S08]  /*1dd0*/  HMMA.16816.F32.BF16 R12, R16, R36.reuse, R64 ;  /* 0x00000024100c723c */ /* 0x082ff00000041840 */
[----:B---3--:R-:W-:Y:S01]  /*1de0*/  HMMA.16816.F32.BF16 R184, R4, R36, R132 ;  /* 0x0000002404b8723c */ /* 0x008fe20000041884 */
[----:B--2---:R-:W-:-:S04]  /*1df0*/  IADD3 R10, P0, R8, UR10, RZ ;  /* 0x0000000a080a7c10 */ /* 0x004fc8000ff1e0ff */
[----:B------:R-:W-:-:S03]  /*1e00*/  IADD3.X R11, R9, UR9, RZ, P0, !PT ;  /* 0x00000009090b7c10 */ /* 0x000fc600087fe4ff */
[C---:B------:R-:W-:Y:S01]  /*1e10*/  HMMA.16816.F32.BF16 R136, R16.reuse, R30, R108 ;  /* 0x0000001e1088723c */ /* 0x040fe2000004186c */
[----:B-----5:R-:W-:Y:S01]  /*1e20*/  IADD3 R8, P0, R10, UR10, RZ ;  /* 0x0000000a0a087c10 */ /* 0x020fe2000ff1e0ff */
[----:B------:R1:W-:Y:S03]  /*1e30*/  LDGSTS.E.BYPASS.LTC128B.128 [R231+0x2100], [R10.64], !P3 ;  /* 0x021000000ae77fae */ /* 0x0003e6000d901d4c */
[----:B------:R-:W-:Y:S02]  /*1e40*/  IADD3.X R9, R11, UR9, RZ, P0, !PT ;  /* 0x000000090b097c10 */ /* 0x000fe400087fe4ff */
[----:B------:R-:W-:Y:S01]  /*1e50*/  ISETP.GT.AND P0, PT, R197, UR8, PT ;  /* 0x00000008c5007c0c */ /* 0x000fe2000bf04270 */
[----:B------:R-:W-:Y:S02]  /*1e60*/  HMMA.16816.F32.BF16 R88, R16, R70, R88 ;  /* 0x000000461058723c */ /* 0x000fe40000041858 */
[----:B------:R1:W-:Y:S04]  /*1e70*/  LDGSTS.E.BYPASS.LTC128B.128 [R231+0x2900], [R8.64], !P1 ;  /* 0x0290000008e77fae */ /* 0x0003e8000c901d4c */
[----:B------:R-:W-:Y:S02]  /*1e80*/  LDSM.16.M88.4 R24, [R220+0x8100] ;  /* 0x00810000dc18783b */ /* 0x000fe40000000200 */
[----:B------:R-:W-:Y:S02]  /*1e90*/  HMMA.16816.F32.BF16 R144, R4, R68, R144 ;  /* 0x000000440490723c */ /* 0x000fe40000041890 */
[----:B------:R-:W2:Y:S04]  /*1ea0*/  LDSM.16.M88.4 R52, [R218+0x4900] ;  /* 0x00490000da34783b */ /* 0x000ea80000000200 */
[----:B------:R-:W3:Y:S02]  /*1eb0*/  LDSM.16.M88.4 R56, [R218+0x4100] ;  /* 0x00410000da38783b */ /* 0x000ee40000000200 */
[----:B------:R-:W-:Y:S02]  /*1ec0*/  HMMA.16816.F32.BF16 R80, R16, R48, R80 ;  /* 0x000000301050723c */ /* 0x000fe40000041850 */
[----:B------:R-:W5:Y:S04]  /*1ed0*/  LDSM.16.M88.4 R72, [R218+0x5100] ;  /* 0x00510000da48783b */ /* 0x000f680000000200 */
[----:B------:R-:W-:Y:S02]  /*1ee0*/  LDSM.16.M88.4 R84, [R218+0x5900] ;  /* 0x00590000da54783b */ /* 0x000fe40000000200 */
[----:B------:R-:W-:Y:S02]  /*1ef0*/  HMMA.16816.F32.BF16 R68, R4, R70, R156 ;  /* 0x000000460444723c */ /* 0x000fe4000004189c */
[----:B------:R-:W-:Y:S04]  /*1f00*/  LDSM.16.M88.4 R64, [R218+0x3100] ;  /* 0x00310000da40783b */ /* 0x000fe80000000200 */
[----:B------:R-:W0:Y:S02]  /*1f10*/  LDGDEPBAR ;  /* 0x00000000000079af */ /* 0x000e240000000000 */
[C---:B-1----:R-:W-:Y:S02]  /*1f20*/  HMMA.16816.F32.BF16 R8, R16.reuse, R32, R60 ;  /* 0x000000201008723c */ /* 0x042fe4000004183c */
[----:B------:R-:W1:Y:S06]  /*1f30*/  LDSM.16.M88.4 R60, [R218+0x3900] ;  /* 0x00390000da3c783b */ /* 0x000e6c0000000200 */
[----:B------:R-:W-:Y:S08]  /*1f40*/  HMMA.16816.F32.BF16 R76, R16, R28, R76 ;  /* 0x0000001c104c723c */ /* 0x000ff0000004184c */
[----:B------:R-:W-:Y:S08]  /*1f50*/  HMMA.16816.F32.BF16 R176, R4, R48, R176 ;  /* 0x0000003004b0723c */ /* 0x000ff000000418b0 */
[----:B--2---:R-:W-:Y:S01]  /*1f60*/  HMMA.16816.F32.BF16 R132, R24, R52, R12 ;  /* 0x000000341884723c */ /* 0x004fe2000004180c */
[----:B------:R-:W2:Y:S07]  /*1f70*/  LDSM.16.M88.4 R12, [R220+0x6100] ;  /* 0x00610000dc0c783b */ /* 0x000eae0000000200 */
[C---:B------:R-:W-:Y:S08]  /*1f80*/  HMMA.16816.F32.BF16 R180, R4.reuse, R40, R180 ;  /* 0x0000002804b4723c */ /* 0x040ff000000418b4 */
[C---:B------:R-:W-:Y:S08]  /*1f90*/  HMMA.16816.F32.BF16 R48, R4.reuse, R50, R148 ;  /* 0x000000320430723c */ /* 0x040ff00000041894 */
[----:B------:R-:W-:Y:S01]  /*1fa0*/  HMMA.16816.F32.BF16 R140, R4, R42, R140 ;  /* 0x0000002a048c723c */ /* 0x000fe2000004188c */
[----:B------:R-:W-:Y:S07]  /*1fb0*/  LDSM.16.M88.4 R40, [R217+0x800] ;  /* 0x00080000d928783b */ /* 0x000fee0000000200 */
[C---:B------:R-:W-:Y:S08]  /*1fc0*/  HMMA.16816.F32.BF16 R124, R16.reuse, R38, R124 ;  /* 0x00000026107c723c */ /* 0x040ff0000004187c */
[----:B------:R-:W-:Y:S01]  /*1fd0*/  HMMA.16816.F32.BF16 R152, R16, R34, R116 ;  /* 0x000000221098723c */ /* 0x000fe20000041874 */
[----:B------:R-:W-:Y:S07]  /*1fe0*/  LDSM.16.M88.4 R16, [R217+0x2800] ;  /* 0x00280000d910783b */ /* 0x000fee0000000200 */
[C---:B------:R-:W-:Y:S01]  /*1ff0*/  HMMA.16816.F32.BF16 R168, R4.reuse, R38, R168 ;  /* 0x0000002604a8723c */ /* 0x040fe200000418a8 */
[----:B------:R-:W-:Y:S07]  /*2000*/  LDSM.16.M88.4 R36, [R217+0x1000] ;  /* 0x00100000d924783b */ /* 0x000fee0000000200 */
[C---:B------:R-:W-:Y:S08]  /*2010*/  HMMA.16816.F32.BF16 R188, R4.reuse, R32, R128 ;  /* 0x0000002004bc723c */ /* 0x040ff00000041880 */
[C---:B------:R-:W-:Y:S08]  /*2020*/  HMMA.16816.F32.BF16 R192, R4.reuse, R28, R112 ;  /* 0x0000001c04c0723c */ /* 0x040ff00000041870 */
[C---:B------:R-:W-:Y:S01]  /*2030*/  HMMA.16816.F32.BF16 R172, R4.reuse, R34, R120 ;  /* 0x0000002204ac723c */ /* 0x040fe20000041878 */
[----:B------:R-:W-:Y:S07]  /*2040*/  LDSM.16.M88.4 R32, [R217+0x1800] ;  /* 0x00180000d920783b */ /* 0x000fee0000000200 */
[----:B------:R-:W-:Y:S01]  /*2050*/  HMMA.16816.F32.BF16 R164, R4, R30, R104 ;  /* 0x0000001e04a4723c */ /* 0x000fe20000041868 */
[----:B------:R-:W2:Y:S04]  /*2060*/  LDSM.16.M88.4 R4, [R221+0x8100] ;  /* 0x00810000dd04783b */ /* 0x000ea80000000200 */
[----:B------:R-:W-:Y:S03]  /*2070*/  LDSM.16.M88.4 R28, [R217+0x2000] ;  /* 0x00200000d91c783b */ /* 0x000fe60000000200 */
[C---:B---3--:R-:W-:Y:S01]  /*2080*/  HMMA.16816.F32.BF16 R148, R24.reuse, R56, R44 ;  /* 0x000000381894723c */ /* 0x048fe2000004182c */
[----:B------:R-:W-:Y:S07]  /*2090*/  LDSM.16.M88.4 R44, [R217] ;  /* 0x00000000d92c783b */ /* 0x000fee0000000200 */
[----:B-----5:R-:W-:Y:S01]  /*20a0*/  HMMA.16816.F32.BF16 R128, R24, R72, R8 ;  /* 0x000000481880723c */ /* 0x020fe20000041808 */
[----:B------:R-:W3:Y:S01]  /*20b0*/  LDSM.16.M88.4 R8, [R221+0x6100] ;  /* 0x00610000dd08783b */ /* 0x000ee20000000200 */
[----:B------:R-:W-:-:S06]  /*20c0*/  DEPBAR.LE SB0, 0x0 ;  /* 0x000080000000791a */ /* 0x000fcc0000000000 */
[C---:B-1----:R-:W-:Y:S08]  /*20d0*/  HMMA.16816.F32.BF16 R112, R24.reuse, R62, R96 ;  /* 0x0000003e1870723c */ /* 0x042ff00000041860 */
[C---:B------:R-:W-:Y:S08]  /*20e0*/  HMMA.16816.F32.BF16 R108, R24.reuse, R58, R92 ;  /* 0x0000003a186c723c */ /* 0x040ff0000004185c */
[C---:B------:R-:W-:Y:S08]  /*20f0*/  HMMA.16816.F32.BF16 R96, R24.reuse, R86, R136 ;  /* 0x000000561860723c */ /* 0x040ff00000041888 */
[----:B------:R-:W-:Y:S08]  /*2100*/  HMMA.16816.F32.BF16 R116, R24, R66, R88 ;  /* 0x000000421874723c */ /* 0x000ff00000041858 */
[----:B--2---:R-:W-:Y:S08]  /*2110*/  HMMA.16816.F32.BF16 R92, R12, R64, R144 ;  /* 0x000000400c5c723c */ /* 0x004ff00000041890 */
[----:B------:R-:W-:Y:S08]  /*2120*/  HMMA.16816.F32.BF16 R156, R24, R60, R80 ;  /* 0x0000003c189c723c */ /* 0x000ff00000041850 */
[----:B------:R-:W-:Y:S08]  /*2130*/  HMMA.16816.F32.BF16 R88, R12, R66, R68 ;  /* 0x000000420c58723c */ /* 0x000ff00000041844 */
[C---:B------:R-:W-:Y:S08]  /*2140*/  HMMA.16816.F32.BF16 R160, R24.reuse, R64, R100 ;  /* 0x0000004018a0723c */ /* 0x040ff00000041864 */
[----:B------:R-:W-:Y:S08]  /*2150*/  HMMA.16816.F32.BF16 R120, R24, R84, R76 ;  /* 0x000000541878723c */ /* 0x000ff0000004184c */
[C---:B------:R-:W-:Y:S08]  /*2160*/  HMMA.16816.F32.BF16 R80, R12.reuse, R60, R176 ;  /* 0x0000003c0c50723c */ /* 0x040ff000000418b0 */
[C---:B------:R-:W-:Y:S08]  /*2170*/  HMMA.16816.F32.BF16 R76, R12.reuse, R62, R48 ;  /* 0x0000003e0c4c723c */ /* 0x040ff00000041830 */
[C---:B------:R-:W-:Y:S08]  /*2180*/  HMMA.16816.F32.BF16 R68, R12.reuse, R56, R180 ;  /* 0x000000380c44723c */ /* 0x040ff000000418b4 */
[----:B------:R-:W-:Y:S08]  /*2190*/  HMMA.16816.F32.BF16 R64, R12, R58, R140 ;  /* 0x0000003a0c40723c */ /* 0x000ff0000004188c */
        /* <DEDUP_REMOVED lines=8> */
[----:B------:R-:W-:Y:S08]  /*2220*/  HMMA.16816.F32.BF16 R168, R4, R18, R96 ;  /* 0x0000001204a8723c */ /* 0x000ff00000041860 */
[C---:B---3--:R-:W-:Y:S08]  /*2230*/  HMMA.16816.F32.BF16 R96, R8.reuse, R44, R92 ;  /* 0x0000002c0860723c */ /* 0x048ff0000004185c */
[C---:B------:R-:W-:Y:S08]  /*2240*/  HMMA.16816.F32.BF16 R92, R8.reuse, R46, R88 ;  /* 0x0000002e085c723c */ /* 0x040ff00000041858 */
[C---:B------:R-:W-:Y:S08]  /*2250*/  HMMA.16816.F32.BF16 R88, R8.reuse, R40, R80 ;  /* 0x000000280858723c */ /* 0x040ff00000041850 */
[C---:B------:R-:W-:Y:S08]  /*2260*/  HMMA.16816.F32.BF16 R84, R8.reuse, R42, R76 ;  /* 0x0000002a0854723c */ /* 0x040ff0000004184c */
[----:B------:R-:W-:Y:S08]  /*2270*/  HMMA.16816.F32.BF16 R80, R8, R36, R68 ;  /* 0x000000240850723c */ /* 0x000ff00000041844 */
[----:B------:R-:W-:Y:S08]  /*2280*/  HMMA.16816.F32.BF16 R140, R4, R32, R132 ;  /* 0x00000020048c723c */ /* 0x000ff00000041884 */
[C---:B------:R-:W-:Y:S08]  /*2290*/  HMMA.16816.F32.BF16 R68, R8.reuse, R38, R64 ;  /* 0x000000260844723c */ /* 0x040ff00000041840 */
[----:B------:R-:W-:Y:S08]  /*22a0*/  HMMA.16816.F32.BF16 R76, R8, R32, R60 ;  /* 0x00000020084c723c */ /* 0x000ff0000004183c */
        /* <DEDUP_REMOVED lines=14> */
[----:B------:R-:W-:Y:S01]  /*2390*/  HMMA.16816.F32.BF16 R48, R8, R18, R12 ;  /* 0x000000120830723c */ /* 0x000fe2000004180c */
[----:B------:R-:W-:Y:S06]  /*23a0*/  BAR.SYNC.DEFER_BLOCKING 0x0 ;  /* 0x0000000000007b1d */ /* 0x000fec0000010000 */
[----:B------:R-:W-:Y:S05]  /*23b0*/  @!P0 BRA `(.L_x_144) ;  /* 0x000001d000008947 */ /* 0x000fea0003800000 */
[----:B----4-:R-:W-:Y:S01]  /*23c0*/  IADD3 R0, R244, -0x2, RZ ;  /* 0xfffffffef4007810 */ /* 0x010fe20007ffe0ff */
[C---:B------:R-:W-:Y:S01]  /*23d0*/  IMAD.SHL.U32 R15, R203.reuse, 0x20, RZ ;  /* 0x00000020cb0f7824 */ /* 0x040fe200078e00ff */
[----:B------:R-:W-:-:S02]  /*23e0*/  SHF.L.U64.HI R14, R203, 0x5, R204 ;  /* 0x00000005cb0e7819 */ /* 0x000fc400000102cc */
[----:B------:R-:W-:Y:S01]  /*23f0*/  SHF.R.S32.HI R7, RZ, 0x1f, R0 ;  /* 0x0000001fff077819 */ /* 0x000fe20000011400 */
[----:B------:R-:W-:Y:S02]  /*2400*/  IMAD R6, R200, R0, RZ ;  /* 0x00000000c8067224 */ /* 0x000fe400078e02ff */
[----:B------:R-:W-:-:S04]  /*2410*/  IMAD.WIDE.U32 R4, R0, R206, R208 ;  /* 0x000000ce00047225 */ /* 0x000fc800078e00d0 */
[----:B------:R-:W-:Y:S01]  /*2420*/  IMAD R0, R7, R206, R6 ;  /* 0x000000ce07007224 */ /* 0x000fe200078e0206 */
[----:B------:R-:W-:-:S03]  /*2430*/  LEA R12, P0, R4, c[0x0][0x1c8], 0x1 ;  /* 0x00007200040c7a11 */ /* 0x000fc600078008ff */
        /* <DEDUP_REMOVED lines=18> */
[----:B-1----:R-:W-:-:S05]  /*2560*/  IADD3 R12, P0, R4, R15, RZ ;  /* 0x0000000f040c7210 */ /* 0x002fca0007f1e0ff */
[----:B------:R-:W-:-:S05]  /*2570*/  IMAD.X R13, R5, 0x1, R14, P0 ;  /* 0x00000001050d7824 */ /* 0x000fca00000e060e */
[----:B------:R2:W-:Y:S03]  /*2580*/  LDGSTS.E.BYPASS.LTC128B.128 [R231+0x5900], [R12.64], !P6 ;  /* 0x059000000ce77fae */ /* 0x0005e6000f101d4c */
.L_x_144:
[----:B----4-:R-:W-:Y:S01]  /*2590*/  LOP3.LUT R0, R199, 0xffffffe0, RZ, 0xc0, !PT ;  /* 0xffffffe0c7007812 */ /* 0x010fe200078ec0ff */
[----:B------:R-:W-:Y:S01]  /*25a0*/  ULDC UR11, c[0x0][0x324] ;  /* 0x0000c900000b7ab9 */ /* 0x000fe20000000800 */
[----:B--2---:R-:W-:Y:S01]  /*25b0*/  LEA.HI R5, R201, R202, RZ, 0x2 ;  /* 0x000000cac9057211 */ /* 0x004fe200078f10ff */
[----:B------:R-:W-:Y:S01]  /*25c0*/  ULOP3.LUT UR11, URZ, UR11, URZ, 0x33, !UPT ;  /* 0x0000000b3f0b7292 */ /* 0x000fe2000f8e333f */
[----:B------:R-:W-:Y:S01]  /*25d0*/  SHF.R.S32.HI R4, RZ, 0x1f, R198 ;  /* 0x0000001fff047819 */ /* 0x000fe200000114c6 */
[----:B------:R-:W-:Y:S01]  /*25e0*/  IMAD.IADD R0, R202, 0x1, -R0 ;  /* 0x00000001ca007824 */ /* 0x000fe200078e0a00 */
[----:B------:R-:W-:Y:S01]  /*25f0*/  LOP3.LUT R5, R5, 0xfffffffc, RZ, 0xc0, !PT ;  /* 0xfffffffc05057812 */ /* 0x000fe200078ec0ff */
[----:B------:R-:W0:Y:S01]  /*2600*/  LDGDEPBAR ;  /* 0x00000000000079af */ /* 0x000e220000000000 */
[----:B------:R-:W-:Y:S02]  /*2610*/  LEA.HI R4, R4, R198, RZ, 0x2 ;  /* 0x000000c604047211 */ /* 0x000fe400078f10ff */
[----:B------:R-:W-:Y:S01]  /*2620*/  SHF.R.S32.HI R7, RZ, 0x1f, R0 ;  /* 0x0000001fff077819 */ /* 0x000fe20000011400 */
[----:B------:R-:W-:Y:S01]  /*2630*/  IMAD.IADD R5, R202, 0x1, -R5 ;  /* 0x00000001ca057824 */ /* 0x000fe200078e0a05 */
[----:B------:R-:W-:-:S02]  /*2640*/  LOP3.LUT R6, R4, 0xffffffc, RZ, 0xc0, !PT ;  /* 0x0ffffffc04067812 */ /* 0x000fc400078ec0ff */
[----:B------:R-:W-:Y:S02]  /*2650*/  LEA.HI R7, R7, R0, RZ, 0x2 ;  /* 0x0000000007077211 */ /* 0x000fe400078f10ff */
[----:B------:R-:W-:Y:S01]  /*2660*/  LEA.HI R4, R5, R5, RZ, 0x1 ;  /* 0x0000000505047211 */ /* 0x000fe200078f08ff */
[----:B------:R-:W-:Y:S01]  /*2670*/  IMAD.IADD R8, R198, 0x1, -R6 ;  /* 0x00000001c6087824 */ /* 0x000fe200078e0a06 */
[----:B------:R-:W-:Y:S02]  /*2680*/  LEA.HI.SX32 R6, R7, UR7, 0x1e ;  /* 0x0000000707067c11 */ /* 0x000fe4000f8ff2ff */
[----:B------:R-:W-:Y:S01]  /*2690*/  PLOP3.LUT P1, PT, PT, PT, UP2, 0x80, 0x0 ;  /* 0x000000000000781c */ /* 0x000fe20003f2f028 */
[C---:B------:R-:W-:Y:S01]  /*26a0*/  IMAD.SHL.U32 R9, R4.reuse, 0x20, RZ ;  /* 0x0000002004097824 */ /* 0x040fe200078e00ff */
[----:B------:R-:W-:Y:S01]  /*26b0*/  LOP3.LUT R4, R4, 0x1ffffffe, RZ, 0xc0, !PT ;  /* 0x1ffffffe04047812 */ /* 0x000fe200078ec0ff */
[----:B------:R-:W-:Y:S01]  /*26c0*/  IMAD R8, R8, 0x10, R6 ;  /* 0x0000001008087824 */ /* 0x000fe200078e0206 */
[----:B------:R-:W-:-:S02]  /*26d0*/  PLOP3.LUT P0, PT, PT, PT, UP2, 0x80, 0x0 ;  /* 0x000000000000781c */ /* 0x000fc40003f0f028 */
[----:B------:R-:W-:Y:S01]  /*26e0*/  LOP3.LUT R6, R9, 0xffffffc0, RZ, 0xc0, !PT ;  /* 0xffffffc009067812 */ /* 0x000fe200078ec0ff */
[----:B------:R-:W-:-:S04]  /*26f0*/  IMAD.IADD R5, R5, 0x1, -R4 ;  /* 0x0000000105057824 */ /* 0x000fc800078e0a04 */
[----:B------:R-:W-:-:S04]  /*2700*/  IMAD.IADD R4, R6, 0x1, R8 ;  /* 0x0000000106047824 */ /* 0x000fc800078e0208 */
[----:B------:R-:W-:-:S04]  /*2710*/  IMAD R10, R5, 0x8, R4 ;  /* 0x00000008050a7824 */ /* 0x000fc800078e0204 */
[----:B------:R-:W-:Y:S01]  /*2720*/  @P1 IMAD.HI.U32 R4, R10, c[0x0][0x2c8], RZ ;  /* 0x0000b2000a041a27 */ /* 0x000fe200078e00ff */
[----:B------:R1:W-:Y:S03]  /*2730*/  STL [R1+0x20], R10 ;  /* 0x0000200a01007387 */ /* 0x0003e60000100800 */
[----:B------:R-:W-:Y:S01]  /*2740*/  IMAD.MOV.U32 R9, RZ, RZ, R10 ;  /* 0x000000ffff097224 */ /* 0x000fe200078e000a */
[----:B------:R-:W-:Y:S02]  /*2750*/  @P0 SHF.R.U32.HI R9, RZ, c[0x0][0x2cc], R4 ;  /* 0x0000b300ff090a19 */ /* 0x000fe40000011604 */
[----:B------:R-:W-:Y:S02]  /*2760*/  LOP3.LUT R4, R7, 0x7ffffffc, RZ, 0xc0, !PT ;  /* 0x7ffffffc07047812 */ /* 0x000fe400078ec0ff */
[----:B------:R-:W-:Y:S01]  /*2770*/  PLOP3.LUT P0, PT, PT, PT, UP1, 0x40, 0x0 ;  /* 0x000000000000781c */ /* 0x000fe20003f0e818 */
[----:B------:R-:W2:Y:S02]  /*2780*/  SHFL.IDX PT, R6, R9, RZ, 0x1c1f ;  /* 0x001c1fff09067589 */ /* 0x000ea400000e0000 */
[----:B------:R-:W-:Y:S01]  /*2790*/  IMAD.IADD R4, R0, 0x1, -R4 ;  /* 0x0000000100047824 */ /* 0x000fe200078e0a04 */
[----:B------:R-:W-:-:S03]  /*27a0*/  IADD3.X R0, R20, c[0x0][0x1d0], RZ, PT, !PT ;  /* 0x0000740014007a10 */ /* 0x000fc60003ffe4ff */
[----:B------:R-:W-:-:S04]  /*27b0*/  IMAD.SHL.U32 R8, R4, 0x2, RZ ;  /* 0x0000000204087824 */ /* 0x000fc800078e00ff */
[--C-:B------:R-:W-:Y:S01]  /*27c0*/  IMAD.IADD R13, R20, 0x1, -R8.reuse ;  /* 0x00000001140d7824 */ /* 0x100fe200078e0a08 */
[----:B------:R3:W-:Y:S01]  /*27d0*/  STL [R1+0x18], R8 ;  /* 0x0000180801007387 */ /* 0x0007e20000100800 */
[----:B------:R-:W-:Y:S02]  /*27e0*/  IADD3 R0, R0, -c[0x0][0x168], -R8 ;  /* 0x80005a0000007a10 */ /* 0x000fe40007ffe808 */
[----:B------:R-:W-:Y:S02]  /*27f0*/  IADD3 R11, -R8, c[0x0][0x1d0], R20 ;  /* 0x00007400080b7a10 */ /* 0x000fe40007ffe114 */
[C---:B-1----:R-:W-:Y:S02]  /*2800*/  IADD3 R10, R0.reuse, c[0x0][0x328], RZ ;  /* 0x0000ca00000a7a10 */ /* 0x042fe40007ffe0ff */
[----:B------:R-:W-:Y:S01]  /*2810*/  IADD3 R12, R0, UR11, RZ ;  /* 0x0000000b000c7c10 */ /* 0x000fe2000fffe0ff */
[----:B------:R-:W-:Y:S02]  /*2820*/  IMAD.IADD R0, R196, 0x1, R21 ;  /* 0x00000001c4007824 */ /* 0x000fe400078e0215 */
[----:B--2---:R-:W-:-:S02]  /*2830*/  IMAD.IADD R5, R10, 0x1, R6 ;  /* 0x000000010a057824 */ /* 0x004fc400078e0206 */
[----:B------:R-:W-:-:S03]  /*2840*/  IMAD.IADD R4, R12, 0x1, R6 ;  /* 0x000000010c047824 */ /* 0x000fc600078e0206 */
[----:B------:R-:W-:Y:S01]  /*2850*/  IMNMX R5, R5, R11, PT ;  /* 0x0000000b05057217 */ /* 0x000fe20003800200 */
[----:B------:R-:W-:Y:S05]  /*2860*/  @P0 BRA `(.L_x_145) ;  /* 0x0000015000000947 */ /* 0x000fea0003800000 */
[----:B------:R-:W-:Y:S01]  /*2870*/  IADD3 R6, R6, c[0x0][0x1d0], RZ ;  /* 0x0000740006067a10 */ /* 0x000fe20007ffe0ff */
[----:B------:R-:W-:Y:S03]  /*2880*/  BSSY B0, `(.L_x_146) ;  /* 0x000000f000007945 */ /* 0x000fe60003800000 */
[----:B------:R-:W-:-:S04]  /*2890*/  IADD3 R6, R6, -c[0x0][0x168], RZ ;  /* 0x80005a0006067a10 */ /* 0x000fc80007ffe0ff */
[----:B------:R-:W-:-:S13]  /*28a0*/  ISETP.GT.AND P0, PT, R6, -0x1, PT ;  /* 0xffffffff0600780c */ /* 0x000fda0003f04270 */
[----:B------:R-:W-:Y:S05]  /*28b0*/  @P0 BRA `(.L_x_147) ;  /* 0x0000007000000947 */ /* 0x000fea0003800000 */
[----:B------:R-:W-:Y:S01]  /*28c0*/  IMAD.MOV.U32 R7, RZ, RZ, c[0x0][0x32c] ;  /* 0x0000cb00ff077624 */ /* 0x000fe200078e00ff */
[----:B------:R-:W-:-:S04]  /*28d0*/  LOP3.LUT R6, RZ, R6, RZ, 0x33, !PT ;  /* 0x00000006ff067212 */ /* 0x000fc800078e33ff */
[----:B------:R-:W-:-:S13]  /*28e0*/  ISETP.NE.AND P0, PT, R7, 0x1, PT ;  /* 0x000000010700780c */ /* 0x000fda0003f05270 */
[----:B------:R-:W-:-:S05]  /*28f0*/  @P0 IMAD.HI.U32 R7, R6, c[0x0][0x330], RZ ;  /* 0x0000cc0006070a27 */ /* 0x000fca00078e00ff */
[----:B------:R-:W-:-:S04]  /*2900*/  @P0 SHF.R.U32.HI R6, RZ, c[0x0][0x334], R7 ;  /* 0x0000cd00ff060a19 */ /* 0x000fc80000011607 */
[----:B------:R-:W-:Y:S01]  /*2910*/  LOP3.LUT R6, RZ, R6, RZ, 0x33, !PT ;  /* 0x00000006ff067212 */ /* 0x000fe200078e33ff */
[----:B------:R-:W-:Y:S05]  /*2920*/  BRA `(.L_x_148) ;  /* 0x0000004000007947 */ /* 0x000fea0003800000 */
.L_x_147:
[----:B------:R-:W-:-:S04]  /*2930*/  MOV R7, c[0x0][0x32c] ;  /* 0x0000cb0000077a02 */ /* 0x000fc80000000f00 */
[----:B------:R-:W-:-:S13]  /*2940*/  ISETP.NE.AND P0, PT, R7, 0x1, PT ;  /* 0x000000010700780c */ /* 0x000fda0003f05270 */
[----:B------:R-:W-:-:S05]  /*2950*/  @P0 IMAD.HI.U32 R7, R6, c[0x0][0x330], RZ ;  /* 0x0000cc0006070a27 */ /* 0x000fca00078e00ff */
[----:B------:R-:W-:Y:S02]  /*2960*/  @P0 SHF.R.U32.HI R6, RZ, c[0x0][0x334], R7 ;  /* 0x0000cd00ff060a19 */ /* 0x000fe40000011607 */
.L_x_148:
[----:B------:R-:W-:Y:S05]  /*2970*/  BSYNC B0 ;  /* 0x0000000000007941 */ /* 0x000fea0003800000 */
.L_x_146:
[----:B------:R-:W-:-:S05]  /*2980*/  IMAD R6, R6, c[0x0][0x32c], R13 ;  /* 0x0000cb0006067a24 */ /* 0x000fca00078e020d */
[----:B------:R-:W-:Y:S02]  /*2990*/  IADD3 R7, R6, c[0x0][0x32c], RZ ;  /* 0x0000cb0006077a10 */ /* 0x000fe40007ffe0ff */
[----:B------:R-:W-:Y:S02]  /*29a0*/  IMNMX R4, R4, R6, !PT ;  /* 0x0000000604047217 */ /* 0x000fe40007800200 */
[----:B------:R-:W-:Y:S02]  /*29b0*/  IMNMX R5, R5, R7, PT ;  /* 0x0000000705057217 */ /* 0x000fe40003800200 */
.L_x_145:
[----:B---3--:R-:W1:Y:S01]  /*29c0*/  SHFL.IDX PT, R8, R9, 0x1, 0x1c1f ;  /* 0x003c1f0009087f89 */ /* 0x008e6200000e0000 */
[----:B------:R-:W-:Y:S01]  /*29d0*/  PLOP3.LUT P0, PT, PT, PT, UP1, 0x40, 0x0 ;  /* 0x000000000000781c */ /* 0x000fe20003f0e818 */
[--C-:B-1----:R-:W-:Y:S02]  /*29e0*/  IMAD.IADD R7, R10, 0x1, R8.reuse ;  /* 0x000000010a077824 */ /* 0x102fe400078e0208 */
[----:B------:R-:W-:-:S03]  /*29f0*/  IMAD.IADD R6, R12, 0x1, R8 ;  /* 0x000000010c067824 */ /* 0x000fc600078e0208 */
[----:B------:R-:W-:-:S07]  /*2a00*/  IMNMX R7, R7, R11, PT ;  /* 0x0000000b07077217 */ /* 0x000fce0003800200 */
        /* <DEDUP_REMOVED lines=13> */
.L_x_151:
[----:B------:R-:W-:-:S04]  /*2ae0*/  MOV R14, c[0x0][0x32c] ;  /* 0x0000cb00000e7a02 */ /* 0x000fc80000000f00 */
[----:B------:R-:W-:-:S13]  /*2af0*/  ISETP.NE.AND P0, PT, R14, 0x1, PT ;  /* 0x000000010e00780c */ /* 0x000fda0003f05270 */
[----:B------:R-:W-:-:S05]  /*2b00*/  @P0 IMAD.HI.U32 R14, R8, c[0x0][0x330], RZ ;  /* 0x0000cc00080e0a27 */ /* 0x000fca00078e00ff */
[----:B------:R-:W-:Y:S02]  /*2b10*/  @P0 SHF.R.U32.HI R8, RZ, c[0x0][0x334], R14 ;  /* 0x0000cd00ff080a19 */ /* 0x000fe4000001160e */
.L_x_152:
[----:B------:R-:W-:Y:S05]  /*2b20*/  BSYNC B0 ;  /* 0x0000000000007941 */ /* 0x000fea0003800000 */
.L_x_150:
[----:B------:R-:W-:-:S05]  /*2b30*/  IMAD R8, R8, c[0x0][0x32c], R13 ;  /* 0x0000cb0008087a24 */ /* 0x000fca00078e020d */
[----:B------:R-:W-:Y:S02]  /*2b40*/  IADD3 R14, R8, c[0x0][0x32c], RZ ;  /* 0x0000cb00080e7a10 */ /* 0x000fe40007ffe0ff */
[----:B------:R-:W-:Y:S02]  /*2b50*/  IMNMX R6, R6, R8, !PT ;  /* 0x0000000806067217 */ /* 0x000fe40007800200 */
[----:B------:R-:W-:Y:S02]  /*2b60*/  IMNMX R7, R7, R14, PT ;  /* 0x0000000e07077217 */ /* 0x000fe40003800200 */
.L_x_149:
[C---:B------:R-:W-:Y:S01]  /*2b70*/  ISETP.GE.AND P0, PT, R20.reuse, 0x9, PT ;  /* 0x000000091400780c */ /* 0x040fe20003f06270 */
[----:B------:R-:W1:Y:S01]  /*2b80*/  SHFL.IDX PT, R8, R9, 0x2, 0x1c1f ;  /* 0x005c1f0009087f89 */ /* 0x000e6200000e0000 */
[----:B------:R-:W-:Y:S02]  /*2b90*/  ISETP.GE.AND P1, PT, R20, 0x2, PT ;  /* 0x000000021400780c */ /* 0x000fe40003f26270 */
[----:B------:R-:W-:Y:S02]  /*2ba0*/  P2R R31, PR, RZ, 0x1 ;  /* 0x00000001ff1f7803 */ /* 0x000fe40000000000 */
[----:B------:R-:W-:-:S02]  /*2bb0*/  ISETP.GT.AND P0, PT, R4, 0x8, !P0 ;  /* 0x000000080400780c */ /* 0x000fc40004704270 */
[----:B------:R-:W-:Y:S02]  /*2bc0*/  P2R R32, PR, RZ, 0x2 ;  /* 0x00000002ff207803 */ /* 0x000fe40000000000 */
[C---:B------:R-:W-:Y:S02]  /*2bd0*/  ISETP.LT.OR P0, PT, R5.reuse, 0x9, P0 ;  /* 0x000000090500780c */ /* 0x040fe40000701670 */
[----:B------:R-:W-:Y:S02]  /*2be0*/  ISETP.GT.AND P1, PT, R4, 0x1, !P1 ;  /* 0x000000010400780c */ /* 0x000fe40004f24270 */
[----:B------:R-:W-:Y:S02]  /*2bf0*/  ISETP.GE.AND P2, PT, R20, 0x11, PT ;  /* 0x000000111400780c */ /* 0x000fe40003f46270 */
[----:B------:R-:W-:Y:S02]  /*2c00*/  FSEL R40, R92, -INF , !P0 ;  /* 0xff8000005c287808 */ /* 0x000fe40004000000 */
[----:B------:R-:W-:-:S02]  /*2c10*/  ISETP.LT.OR P1, PT, R5, 0x2, P1 ;  /* 0x000000020500780c */ /* 0x000fc40000f21670 */
[----:B------:R-:W-:Y:S02]  /*2c20*/  ISETP.GT.AND P0, PT, R4, 0x10, !P2 ;  /* 0x000000100400780c */ /* 0x000fe40005704270 */
[----:B------:R-:W-:Y:S02]  /*2c30*/  ISETP.GE.AND P3, PT, R20, 0xa, PT ;  /* 0x0000000a1400780c */ /* 0x000fe40003f66270 */
[----:B------:R-:W-:Y:S02]  /*2c40*/  FSEL R39, R97, -INF , !P1 ;  /* 0xff80000061277808 */ /* 0x000fe40004800000 */
[----:B------:R-:W-:Y:S02]  /*2c50*/  P2R R29, PR, RZ, 0x4 ;  /* 0x00000004ff1d7803 */ /* 0x000fe40000000000 */
[----:B------:R-:W-:Y:S02]  /*2c60*/  ISETP.LT.OR P0, PT, R5, 0x11, P0 ;  /* 0x000000110500780c */ /* 0x000fe40000701670 */
[----:B------:R-:W-:-:S02]  /*2c70*/  ISETP.GT.AND P1, PT, R4, 0x9, !P3 ;  /* 0x000000090400780c */ /* 0x000fc40005f24270 */
[----:B------:R-:W-:Y:S02]  /*2c80*/  ISETP.GE.AND P2, PT, R20, 0x12, PT ;  /* 0x000000121400780c */ /* 0x000fe40003f46270 */
[----:B------:R-:W-:Y:S02]  /*2c90*/  FSEL R42, R88, -INF , !P0 ;  /* 0xff800000582a7808 */ /* 0x000fe40004000000 */
[----:B------:R-:W-:Y:S02]  /*2ca0*/  ISETP.LT.OR P1, PT, R5, 0xa, P1 ;  /* 0x0000000a0500780c */ /* 0x000fe40000f21670 */
[----:B------:R-:W-:Y:S02]  /*2cb0*/  ISETP.GT.AND P0, PT, R4, 0x11, !P2 ;  /* 0x000000110400780c */ /* 0x000fe40005704270 */
[----:B------:R-:W-:Y:S02]  /*2cc0*/  FSEL R41, R93, -INF , !P1 ;  /* 0xff8000005d297808 */ /* 0x000fe40004800000 */
[----:B------:R-:W-:-:S02]  /*2cd0*/  ISETP.LT.OR P0, PT, R5, 0x12, P0 ;  /* 0x000000120500780c */ /* 0x000fc40000701670 */
[----:B------:R-:W-:Y:S02]  /*2ce0*/  ISETP.GE.AND P1, PT, R20, 0x19, PT ;  /* 0x000000191400780c */ /* 0x000fe40003f26270 */
[----:B------:R-:W-:Y:S02]  /*2cf0*/  FSEL R43, R89, -INF , !P0 ;  /* 0xff800000592b7808 */ /* 0x000fe40004000000 */
[----:B------:R-:W-:Y:S02]  /*2d00*/  ISETP.GT.AND P0, PT, R4, 0x18, !P1 ;  /* 0x000000180400780c */ /* 0x000fe40004f04270 */
[----:B------:R-:W-:Y:S02]  /*2d10*/  P2R R27, PR, RZ, 0x2 ;  /* 0x00000002ff1b7803 */ /* 0x000fe40000000000 */
[----:B------:R-:W-:Y:S02]  /*2d20*/  ISETP.LT.OR P0, PT, R5, 0x19, P0 ;  /* 0x000000190500780c */ /* 0x000fe40000701670 */
[----:B------:R-:W-:-:S02]  /*2d30*/  ISETP.GE.AND P1, PT, R20, 0x1a, PT ;  /* 0x0000001a1400780c */ /* 0x000fc40003f26270 */
[----:B------:R-:W-:Y:S02]  /*2d40*/  FSEL R44, R84, -INF , !P0 ;  /* 0xff800000542c7808 */ /* 0x000fe40004000000 */
[----:B------:R-:W-:Y:S02]  /*2d50*/  ISETP.GT.AND P0, PT, R4, 0x19, !P1 ;  /* 0x000000190400780c */ /* 0x000fe40004f04270 */
[----:B------:R-:W-:Y:S02]  /*2d60*/  P2R R26, PR, RZ, 0x2 ;  /* 0x00000002ff1a7803 */ /* 0x000fe40000000000 */
[----:B------:R-:W-:Y:S02]  /*2d70*/  ISETP.LT.OR P0, PT, R5, 0x1a, P0 ;  /* 0x0000001a0500780c */ /* 0x000fe40000701670 */
[----:B------:R-:W-:Y:S02]  /*2d80*/  ISETP.GE.AND P1, PT, R20, 0x21, PT ;  /* 0x000000211400780c */ /* 0x000fe40003f26270 */
[----:B------:R-:W-:-:S02]  /*2d90*/  FSEL R46, R85, -INF , !P0 ;  /* 0xff800000552e7808 */ /* 0x000fc40004000000 */
[----:B------:R-:W-:Y:S02]  /*2da0*/  ISETP.GT.AND P0, PT, R4, 0x20, !P1 ;  /* 0x000000200400780c */ /* 0x000fe40004f04270 */
[----:B------:R-:W-:Y:S02]  /*2db0*/  P2R R25, PR, RZ, 0x2 ;  /* 0x00000002ff197803 */ /* 0x000fe40000000000 */
[----:B------:R-:W-:Y:S02]  /*2dc0*/  ISETP.LT.OR P0, PT, R5, 0x21, P0 ;  /* 0x000000210500780c */ /* 0x000fe40000701670 */
[----:B------:R-:W-:Y:S02]  /*2dd0*/  ISETP.GE.AND P1, PT, R20, 0x22, PT ;  /* 0x000000221400780c */ /* 0x000fe40003f26270 */
[----:B------:R-:W-:Y:S02]  /*2de0*/  FSEL R56, R80, -INF , !P0 ;  /* 0xff80000050387808 */ /* 0x000fe40004000000 */
[----:B------:R-:W-:-:S02]  /*2df0*/  ISETP.GT.AND P0, PT, R4, 0x21, !P1 ;  /* 0x000000210400780c */ /* 0x000fc40004f04270 */
[----:B------:R-:W-:Y:S02]  /*2e00*/  P2R R24, PR, RZ, 0x2 ;  /* 0x00000002ff187803 */ /* 0x000fe40000000000 */
[----:B------:R-:W-:Y:S02]  /*2e10*/  ISETP.LT.OR P0, PT, R5, 0x22, P0 ;  /* 0x000000220500780c */ /* 0x000fe40000701670 */
[----:B------:R-:W-:Y:S02]  /*2e20*/  ISETP.GE.AND P1, PT, R20, 0x29, PT ;  /* 0x000000291400780c */ /* 0x000fe40003f26270 */
[----:B------:R-:W-:Y:S02]  /*2e30*/  FSEL R57, R81, -INF , !P0 ;  /* 0xff80000051397808 */ /* 0x000fe40004000000 */
[----:B------:R-:W-:Y:S02]  /*2e40*/  ISETP.GT.AND P0, PT, R4, 0x28, !P1 ;  /* 0x000000280400780c */ /* 0x000fe40004f04270 */
[----:B------:R-:W-:-:S02]  /*2e50*/  P2R R23, PR, RZ, 0x2 ;  /* 0x00000002ff177803 */ /* 0x000fc40000000000 */
[C---:B------:R-:W-:Y:S02]  /*2e60*/  ISETP.LT.OR P0, PT, R5.reuse, 0x29, P0 ;  /* 0x000000290500780c */ /* 0x040fe40000701670 */
[----:B------:R-:W-:Y:S02]  /*2e70*/  ISETP.GE.AND P1, PT, R20, 0x2a, PT ;  /* 0x0000002a1400780c */ /* 0x000fe40003f26270 */
[----:B------:R-:W-:Y:S02]  /*2e80*/  FSEL R58, R68, -INF , !P0 ;  /* 0xff800000443a7808 */ /* 0x000fe40004000000 */
[----:B------:R-:W-:Y:S02]  /*2e90*/  ISETP.GT.AND P0, PT, R4, 0x29, !P1 ;  /* 0x000000290400780c */ /* 0x000fe40004f04270 */
[----:B------:R-:W-:Y:S02]  /*2ea0*/  P2R R22, PR, RZ, 0x2 ;  /* 0x00000002ff167803 */ /* 0x000fe40000000000 */
        /* <DEDUP_REMOVED lines=9> */
[C---:B------:R-:W-:Y:S02]  /*2f40*/  ISETP.GE.AND P5, PT, R20.reuse, 0x39, PT ;  /* 0x000000391400780c */ /* 0x040fe40003fa6270 */
        /* <DEDUP_REMOVED lines=20> */
[----:B------:R-:W-:-:S04]  /*3090*/  ISETP.LT.OR P0, PT, R5, 0x42, P0 ;  /* 0x000000420500780c */ /* 0x000fc80000701670 */
[----:B------:R-:W-:Y:S02]  /*30a0*/  FSEL R197, R65, -INF , !P0 ;  /* 0xff80000041c57808 */ /* 0x000fe40004000000 */
[----:B------:R-:W-:Y:S02]  /*30b0*/  ISETP.GT.AND P0, PT, R4, 0x48, !P1 ;  /* 0x000000480400780c */ /* 0x000fe40004f04270 */
[----:B------:R-:W-:Y:S02]  /*30c0*/  ISETP.GE.AND P1, PT, R20, 0x4a, PT ;  /* 0x0000004a1400780c */ /* 0x000fe40003f26270 */
[----:B------:R-:W-:Y:S02]  /*30d0*/  ISETP.LT.OR P0, PT, R5, 0x49, P0 ;  /* 0x000000490500780c */ /* 0x000fe40000701670 */
[----:B------:R-:W-:Y:S02]  /*30e0*/  P2R R17, PR, RZ, 0x2 ;  /* 0x00000002ff117803 */ /* 0x000fe40000000000 */
[----:B------:R-:W-:-:S02]  /*30f0*/  FSEL R196, R60, -INF , !P0 ;  /* 0xff8000003cc47808 */ /* 0x000fc40004000000 */
[----:B------:R-:W-:Y:S02]  /*3100*/  ISETP.GT.AND P0, PT, R4, 0x49, !P1 ;  /* 0x000000490400780c */ /* 0x000fe40004f04270 */
[----:B------:R-:W-:Y:S02]  /*3110*/  ISETP.GE.AND P1, PT, R20, 0x51, PT ;  /* 0x000000511400780c */ /* 0x000fe40003f26270 */
[----:B------:R-:W-:Y:S02]  /*3120*/  ISETP.LT.OR P0, PT, R5, 0x4a, P0 ;  /* 0x0000004a0500780c */ /* 0x000fe40000701670 */
[----:B------:R-:W-:Y:S02]  /*3130*/  P2R R16, PR, RZ, 0x2 ;  /* 0x00000002ff107803 */ /* 0x000fe40000000000 */
[----:B------:R-:W-:Y:S02]  /*3140*/  FSEL R200, R61, -INF , !P0 ;  /* 0xff8000003dc87808 */ /* 0x000fe40004000000 */
[----:B------:R-:W-:-:S02]  /*3150*/  ISETP.GT.AND P0, PT, R4, 0x50, !P1 ;  /* 0x000000500400780c */ /* 0x000fc40004f04270 */
[----:B------:R-:W-:Y:S02]  /*3160*/  ISETP.GE.AND P1, PT, R20, 0x52, PT ;  /* 0x000000521400780c */ /* 0x000fe40003f26270 */
[----:B------:R-:W-:Y:S02]  /*3170*/  ISETP.LT.OR P0, PT, R5, 0x51, P0 ;  /* 0x000000510500780c */ /* 0x000fe40000701670 */
[----:B------:R-:W-:Y:S02]  /*3180*/  P2R R15, PR, RZ, 0x2 ;  /* 0x00000002ff0f7803 */ /* 0x000fe40000000000 */
[----:B------:R-:W-:Y:S02]  /*3190*/  FSEL R201, R52, -INF , !P0 ;  /* 0xff80000034c97808 */ /* 0x000fe40004000000 */
[----:B------:R-:W-:Y:S02]  /*31a0*/  ISETP.GT.AND P0, PT, R4, 0x51, !P1 ;  /* 0x000000510400780c */ /* 0x000fe40004f04270 */
[----:B------:R-:W-:-:S02]  /*31b0*/  ISETP.GE.AND P1, PT, R20, 0x59, PT ;  /* 0x000000591400780c */ /* 0x000fc40003f26270 */
[----:B------:R-:W-:Y:S02]  /*31c0*/  ISETP.LT.OR P0, PT, R5, 0x52, P0 ;  /* 0x000000520500780c */ /* 0x000fe40000701670 */
[----:B------:R-:W-:Y:S02]  /*31d0*/  P2R R14, PR, RZ, 0x2 ;  /* 0x00000002ff0e7803 */ /* 0x000fe40000000000 */
[----:B------:R-:W-:Y:S02]  /*31e0*/  FSEL R202, R53, -INF , !P0 ;  /* 0xff80000035ca7808 */ /* 0x000fe40004000000 */
[----:B------:R-:W-:Y:S02]  /*31f0*/  ISETP.GT.AND P0, PT, R4, 0x58, !P1 ;  /* 0x000000580400780c */ /* 0x000fe40004f04270 */
[----:B------:R-:W-:Y:S02]  /*3200*/  ISETP.GE.AND P1, PT, R20, 0x1, PT ;  /* 0x000000011400780c */ /* 0x000fe40003f26270 */
[----:B------:R-:W-:-:S04]  /*3210*/  ISETP.LT.OR P0, PT, R5, 0x59, P0 ;  /* 0x000000590500780c */ /* 0x000fc80000701670 */
[----:B------:R-:W-:Y:S02]  /*3220*/  FSEL R230, R48, -INF , !P0 ;  /* 0xff80000030e67808 */ /* 0x000fe40004000000 */
[----:B------:R-:W-:-:S04]  /*3230*/  ISETP.GT.AND P0, PT, R4, RZ, !P1 ;  /* 0x000000ff0400720c */ /* 0x000fc80004f04270 */
[----:B------:R-:W-:-:S04]  /*3240*/  ISETP.LT.OR P0, PT, R5, 0x1, P0 ;  /* 0x000000010500780c */ /* 0x000fc80000701670 */
[----:B------:R-:W-:Y:S02]  /*3250*/  FSEL R37, R96, -INF , !P0 ;  /* 0xff80000060257808 */ /* 0x000fe40004000000 */
[----:B------:R-:W-:-:S04]  /*3260*/  ISETP.GE.AND P0, PT, R20, 0x5a, PT ;  /* 0x0000005a1400780c */ /* 0x000fc80003f06270 */
[----:B------:R-:W-:Y:S02]  /*3270*/  P2R R20, PR, RZ, 0x1 ;  /* 0x00000001ff147803 */ /* 0x000fe40000000000 */
[----:B------:R-:W-:Y:S01]  /*3280*/  ISETP.GT.AND P0, PT, R4, 0x59, !P0 ;  /* 0x000000590400780c */ /* 0x000fe20004704270 */
[----:B-1----:R-:W-:-:S03]  /*3290*/  IMAD.IADD R4, R12, 0x1, R8 ;  /* 0x000000010c047824 */ /* 0x002fc600078e0208 */
[----:B------:R-:W-:Y:S01]  /*32a0*/  ISETP.LT.OR P0, PT, R5, 0x5a, P0 ;  /* 0x0000005a0500780c */ /* 0x000fe20000701670 */
[----:B------:R-:W-:-:S03]  /*32b0*/  IMAD.IADD R5, R10, 0x1, R8 ;  /* 0x000000010a057824 */ /* 0x000fc600078e0208 */
[----:B------:R-:W-:Y:S02]  /*32c0*/  FSEL R233, R49, -INF , !P0 ;  /* 0xff80000031e97808 */ /* 0x000fe40004000000 */
[----:B------:R-:W-:Y:S02]  /*32d0*/  PLOP3.LUT P0, PT, PT, PT, UP1, 0x40, 0x0 ;  /* 0x000000000000781c */ /* 0x000fe40003f0e818 */
[----:B------:R-:W-:-:S11]  /*32e0*/  IMNMX R5, R5, R11, PT ;  /* 0x0000000b05057217 */ /* 0x000fd60003800200 */
        /* <DEDUP_REMOVED lines=13> */
.L_x_155:
[----:B------:R-:W-:-:S04]  /*33c0*/  MOV R33, c[0x0][0x32c] ;  /* 0x0000cb0000217a02 */ /* 0x000fc80000000f00 */
[----:B------:R-:W-:-:S13]  /*33d0*/  ISETP.NE.AND P0, PT, R33, 0x1, PT ;  /* 0x000000012100780c */ /* 0x000fda0003f05270 */
[----:B------:R-:W-:-:S05]  /*33e0*/  @P0 IMAD.HI.U32 R33, R8, c[0x0][0x330], RZ ;  /* 0x0000cc0008210a27 */ /* 0x000fca00078e00ff */
[----:B------:R-:W-:Y:S02]  /*33f0*/  @P0 SHF.R.U32.HI R8, RZ, c[0x0][0x334], R33 ;  /* 0x0000cd00ff080a19 */ /* 0x000fe40000011621 */
.L_x_156:
[----:B------:R-:W-:Y:S05]  /*3400*/  BSYNC B0 ;  /* 0x0000000000007941 */ /* 0x000fea0003800000 */
.L_x_154:
[----:B------:R-:W-:-:S05]  /*3410*/  IMAD R8, R8, c[0x0][0x32c], R13 ;  /* 0x0000cb0008087a24 */ /* 0x000fca00078e020d */
[----:B------:R-:W-:Y:S02]  /*3420*/  IADD3 R33, R8, c[0x0][0x32c], RZ ;  /* 0x0000cb0008217a10 */ /* 0x000fe40007ffe0ff */
[----:B------:R-:W-:Y:S02]  /*3430*/  IMNMX R4, R4, R8, !PT ;  /* 0x0000000804047217 */ /* 0x000fe40007800200 */
[----:B------:R-:W-:Y:S02]  /*3440*/  IMNMX R5, R5, R33, PT ;  /* 0x0000002105057217 */ /* 0x000fe40003800200 */
.L_x_153:
[----:B------:R-:W-:Y:S02]  /*3450*/  ISETP.NE.AND P0, PT, R31, RZ, PT ;  /* 0x000000ff1f00720c */ /* 0x000fe40003f05270 */
[----:B------:R-:W-:Y:S02]  /*3460*/  P2R R33, PR, RZ, 0x20 ;  /* 0x00000020ff217803 */ /* 0x000fe40000000000 */
[----:B------:R-:W-:Y:S02]  /*3470*/  ISETP.GT.AND P0, PT, R6, 0x8, !P0 ;  /* 0x000000080600780c */ /* 0x000fe40004704270 */
[----:B------:R-:W-:-:S02]  /*3480*/  P2R R8, PR, RZ, 0x40 ;  /* 0x00000040ff087803 */ /* 0x000fc40000000000 */
[----:B------:R-:W-:Y:S02]  /*3490*/  ISETP.LT.OR P0, PT, R7, 0x9, P0 ;  /* 0x000000090700780c */ /* 0x000fe40000701670 */
[----:B------:R-:W-:Y:S02]  /*34a0*/  ISETP.NE.AND P6, PT, R20, RZ, PT ;  /* 0x000000ff1400720c */ /* 0x000fe40003fc5270 */
[----:B------:R-:W-:Y:S02]  /*34b0*/  FSEL R36, R94, -INF , !P0 ;  /* 0xff8000005e247808 */ /* 0x000fe40004000000 */
[----:B------:R-:W-:-:S04]  /*34c0*/  ISETP.NE.AND P0, PT, R30, RZ, PT ;  /* 0x000000ff1e00720c */ /* 0x000fc80003f05270 */
[----:B------:R-:W-:-:S04]  /*34d0*/  ISETP.GT.AND P0, PT, R6, 0x9, !P0 ;  /* 0x000000090600780c */ /* 0x000fc80004704270 */
[----:B------:R-:W-:-:S04]  /*34e0*/  ISETP.LT.OR P0, PT, R7, 0xa, P0 ;  /* 0x0000000a0700780c */ /* 0x000fc80000701670 */
        /* <DEDUP_REMOVED lines=41> */
[----:B------:R-:W-:Y:S02]  /*3780*/  ISETP.GT.AND P0, PT, R6, 0x38, !P5 ;  /* 0x000000380600780c */ /* 0x000fe40006f04270 */
[----:B------:R-:W-:Y:S02]  /*3790*/  ISETP.NE.AND P5, PT, R32, RZ, PT ;  /* 0x000000ff2000720c */ /* 0x000fe40003fa5270 */
[----:B------:R-:W-:-:S04]  /*37a0*/  ISETP.LT.OR P0, PT, R7, 0x39, P0 ;  /* 0x000000390700780c */ /* 0x000fc80000701670 */
[----:B------:R-:W-:Y:S02]  /*37b0*/  FSEL R111, R74, -INF , !P0 ;  /* 0xff8000004a6f7808 */ /* 0x000fe40004000000 */
[----:B------:R-:W-:-:S04]  /*37c0*/  ISETP.GT.AND P0, PT, R6, 0x39, !P4 ;  /* 0x000000390600780c */ /* 0x000fc80006704270 */
        /* <DEDUP_REMOVED lines=24> */
[----:B------:R-:W-:-:S04]  /*3950*/  ISETP.GT.AND P0, PT, R6, 0x1, !P5 ;  /* 0x000000010600780c */ /* 0x000fc80006f04270 */
[----:B------:R-:W-:-:S04]  /*3960*/  ISETP.LT.OR P0, PT, R7, 0x2, P0 ;  /* 0x000000020700780c */ /* 0x000fc80000701670 */
[----:B------:R-:W-:Y:S02]  /*3970*/  FSEL R35, R99, -INF , !P0 ;  /* 0xff80000063237808 */ /* 0x000fe40004000000 */
[----:B------:R-:W-:-:S04]  /*3980*/  ISETP.GT.AND P0, PT, R6, RZ, !P1 ;  /* 0x000000ff0600720c */ /* 0x000fc80004f04270 */
[----:B------:R-:W-:-:S04]  /*3990*/  ISETP.LT.OR P0, PT, R7, 0x1, P0 ;  /* 0x000000010700780c */ /* 0x000fc80000701670 */
[----:B------:R-:W-:Y:S02]  /*39a0*/  FSEL R34, R98, -INF , !P0 ;  /* 0xff80000062227808 */ /* 0x000fe40004000000 */
[----:B------:R-:W-:-:S04]  /*39b0*/  ISETP.NE.AND P0, PT, R14, RZ, PT ;  /* 0x000000ff0e00720c */ /* 0x000fc80003f05270 */
[----:B------:R-:W-:-:S04]  /*39c0*/  ISETP.GT.AND P0, PT, R6, 0x58, !P0 ;  /* 0x000000580600780c */ /* 0x000fc80004704270 */
[----:B------:R-:W-:-:S04]  /*39d0*/  ISETP.LT.OR P0, PT, R7, 0x59, P0 ;  /* 0x000000590700780c */ /* 0x000fc80000701670 */
[----:B------:R-:W-:Y:S02]  /*39e0*/  FSEL R210, R50, -INF , !P0 ;  /* 0xff80000032d27808 */ /* 0x000fe40004000000 */
[----:B------:R-:W-:Y:S02]  /*39f0*/  ISETP.GT.AND P0, PT, R6, 0x59, !P6 ;  /* 0x000000590600780c */ /* 0x000fe40007704270 */
[----:B------:R-:W1:Y:S02]  /*3a00*/  SHFL.IDX PT, R6, R9, 0x3, 0x1c1f ;  /* 0x007c1f0009067f89 */ /* 0x000e6400000e0000 */
[----:B------:R-:W-:-:S04]  /*3a10*/  ISETP.LT.OR P0, PT, R7, 0x5a, P0 ;  /* 0x0000005a0700780c */ /* 0x000fc80000701670 */
[----:B------:R-:W-:Y:S02]  /*3a20*/  FSEL R229, R51, -INF , !P0 ;  /* 0xff80000033e57808 */ /* 0x000fe40004000000 */
[----:B------:R-:W-:-:S04]  /*3a30*/  ISETP.GT.AND P0, PT, R4, RZ, !P1 ;  /* 0x000000ff0400720c */ /* 0x000fc80004f04270 */
[----:B------:R-:W-:-:S04]  /*3a40*/  ISETP.LT.OR P0, PT, R5, 0x1, P0 ;  /* 0x000000010500780c */ /* 0x000fc80000701670 */
[----:B------:R-:W-:Y:S02]  /*3a50*/  FSEL R85, R160, -INF , !P0 ;  /* 0xff800000a0557808 */ /* 0x000fe40004000000 */
[----:B------:R-:W-:Y:S02]  /*3a60*/  ISETP.GT.AND P0, PT, R4, 0x1, !P5 ;  /* 0x000000010400780c */ /* 0x000fe40006f04270 */
[----:B------:R-:W-:Y:S02]  /*3a70*/  ISETP.NE.AND P5, PT, R33, RZ, PT ;  /* 0x000000ff2100720c */ /* 0x000fe40003fa5270 */
        /* <DEDUP_REMOVED lines=82> */
[----:B------:R-:W-:Y:S01]  /*3fa0*/  ISETP.GT.AND P0, PT, R4, 0x59, !P6 ;  /* 0x000000590400780c */ /* 0x000fe20007704270 */
[--C-:B-1----:R-:W-:Y:S01]  /*3fb0*/  IMAD.IADD R4, R12, 0x1, R6.reuse ;  /* 0x000000010c047824 */ /* 0x102fe200078e0206 */
[----:B------:R-:W-:Y:S02]  /*3fc0*/  ISETP.NE.AND P6, PT, R8, RZ, PT ;  /* 0x000000ff0800720c */ /* 0x000fe40003fc5270 */
        /* <DEDUP_REMOVED lines=18> */
.L_x_159:
[----:B------:R-:W-:-:S04]  /*40f0*/  MOV R7, c[0x0][0x32c] ;  /* 0x0000cb0000077a02 */ /* 0x000fc80000000f00 */
[----:B------:R-:W-:-:S13]  /*4100*/  ISETP.NE.AND P0, PT, R7, 0x1, PT ;  /* 0x000000010700780c */ /* 0x000fda0003f05270 */
[----:B------:R-:W-:-:S05]  /*4110*/  @P0 IMAD.HI.U32 R7, R6, c[0x0][0x330], RZ ;  /* 0x0000cc0006070a27 */ /* 0x000fca00078e00ff */
[----:B------:R-:W-:Y:S02]  /*4120*/  @P0 SHF.R.U32.HI R6, RZ, c[0x0][0x334], R7 ;  /* 0x0000cd00ff060a19 */ /* 0x000fe40000011607 */
.L_x_160:
[----:B------:R-:W-:Y:S05]  /*4130*/  BSYNC B0 ;  /* 0x0000000000007941 */ /* 0x000fea0003800000 */
.L_x_158:
[----:B------:R-:W-:-:S05]  /*4140*/  IMAD R6, R6, c[0x0][0x32c], R13 ;  /* 0x0000cb0006067a24 */ /* 0x000fca00078e020d */
[----:B------:R-:W-:Y:S02]  /*4150*/  IADD3 R7, R6, c[0x0][0x32c], RZ ;  /* 0x0000cb0006077a10 */ /* 0x000fe40007ffe0ff */
[----:B------:R-:W-:Y:S02]  /*4160*/  IMNMX R4, R4, R6, !PT ;  /* 0x0000000604047217 */ /* 0x000fe40007800200 */
[----:B------:R-:W-:Y:S02]  /*4170*/  IMNMX R5, R5, R7, PT ;  /* 0x0000000705057217 */ /* 0x000fe40003800200 */
.L_x_157:
[----:B------:R-:W-:Y:S01]  /*4180*/  ISETP.NE.AND P0, PT, R31, RZ, PT ;  /* 0x000000ff1f00720c */ /* 0x000fe20003f05270 */
[----:B------:R-:W-:Y:S01]  /*4190*/  IMAD.SHL.U32 R213, R0, 0x2, RZ ;  /* 0x0000000200d57824 */ /* 0x000fe200078e00ff */
[----:B------:R-:W-:Y:S01]  /*41a0*/  FMNMX.FTZ R130, R37, R39, !PT ;  /* 0x0000002725827209 */ /* 0x000fe20007810000 */
[----:B------:R-:W-:Y:S01]  /*41b0*/  STL [R1+0x60], R222 ;  /* 0x000060de01007387 */ /* 0x000fe20000100800 */
[----:B------:R-:W-:Y:S01]  /*41c0*/  ISETP.GT.AND P0, PT, R4, 0x8, !P0 ;  /* 0x000000080400780c */ /* 0x000fe20004704270 */
[--C-:B------:R-:W-:Y:S01]  /*41d0*/  IMAD R214, R3, 0x2, R213.reuse ;  /* 0x0000000203d67824 */ /* 0x100fe200078e02d5 */
[----:B------:R-:W-:Y:S01]  /*41e0*/  FMNMX.FTZ R130, R40, R130, !PT ;  /* 0x0000008228827209 */ /* 0x000fe20007810000 */
[----:B------:R-:W-:Y:S01]  /*41f0*/  STL [R1+0x5c], R221 ;  /* 0x00005cdd01007387 */ /* 0x000fe20000100800 */
[----:B------:R-:W-:Y:S01]  /*4200*/  ISETP.LT.OR P0, PT, R5, 0x9, P0 ;  /* 0x000000090500780c */ /* 0x000fe20000701670 */
[----:B------:R-:W-:Y:S01]  /*4210*/  IMAD R216, R2, 0x2, R213 ;  /* 0x0000000202d87824 */ /* 0x000fe200078e02d5 */
[----:B------:R-:W-:Y:S01]  /*4220*/  FMNMX.FTZ R130, R41, R130, !PT ;  /* 0x0000008229827209 */ /* 0x000fe20007810000 */
[----:B------:R-:W-:Y:S01]  /*4230*/  STL [R1+0x58], R220 ;  /* 0x000058dc01007387 */ /* 0x000fe20000100800 */
[----:B------:R-:W-:Y:S01]  /*4240*/  FSEL R116, R154, -INF , !P0 ;  /* 0xff8000009a747808 */ /* 0x000fe20004000000 */
[----:B------:R-:W-:Y:S01]  /*4250*/  ULDC.64 UR4, c[0x0][0x2c8] ;  /* 0x0000b20000047ab9 */ /* 0x000fe20000000a00 */
[----:B------:R-:W-:Y:S01]  /*4260*/  ISETP.NE.AND P0, PT, R30, RZ, PT ;  /* 0x000000ff1e00720c */ /* 0x000fe20003f05270 */
[----:B------:R-:W-:Y:S01]  /*4270*/  STL [R1+0x54], R219 ;  /* 0x000054db01007387 */ /* 0x000fe20000100800 */
[----:B------:R-:W-:-:S02]  /*4280*/  FMNMX.FTZ R130, R42, R130, !PT ;  /* 0x000000822a827209 */ /* 0x000fc40007810000 */
[----:B------:R-:W-:Y:S01]  /*4290*/  ISETP.GT.AND P0, PT, R4, 0x9, !P0 ;  /* 0x000000090400780c */ /* 0x000fe20004704270 */
[----:B------:R-:W-:Y:S01]  /*42a0*/  STL [R1+0x50], R218 ;  /* 0x000050da01007387 */ /* 0x000fe20000100800 */
[----:B------:R-:W-:Y:S02]  /*42b0*/  FMNMX.FTZ R130, R43, R130, !PT ;  /* 0x000000822b827209 */ /* 0x000fe40007810000 */
[----:B------:R-:W-:Y:S01]  /*42c0*/  ISETP.LT.OR P0, PT, R5, 0xa, P0 ;  /* 0x0000000a0500780c */ /* 0x000fe20000701670 */
[----:B------:R-:W-:Y:S01]  /*42d0*/  STL [R1+0x4c], R217 ;  /* 0x00004cd901007387 */ /* 0x000fe20000100800 */
[----:B------:R-:W-:Y:S02]  /*42e0*/  FMNMX.FTZ R130, R44, R130, !PT ;  /* 0x000000822c827209 */ /* 0x000fe40007810000 */
[----:B------:R-:W-:Y:S01]  /*42f0*/  FSEL R115, R155, -INF , !P0 ;  /* 0xff8000009b737808 */ /* 0x000fe20004000000 */
[----:B------:R-:W-:Y:S01]  /*4300*/  STL [R1+0x48], R212 ;  /* 0x000048d401007387 */ /* 0x000fe20000100800 */
[----:B------:R-:W-:-:S02]  /*4310*/  ISETP.NE.AND P0, PT, R29, RZ, PT ;  /* 0x000000ff1d00720c */ /* 0x000fc40003f05270 */
[----:B------:R-:W-:Y:S01]  /*4320*/  FMNMX.FTZ R130, R46, R130, !PT ;  /* 0x000000822e827209 */ /* 0x000fe20007810000 */
[----:B------:R-:W-:Y:S01]  /*4330*/  LDSM.16.MT88.4 R72, [R213+0x100] ;  /* 0x00010000d548783b */ /* 0x000fe20000004200 */
[----:B------:R-:W-:Y:S02]  /*4340*/  ISETP.GT.AND P0, PT, R4, 0x10, !P0 ;  /* 0x000000100400780c */ /* 0x000fe40004704270 */
[----:B------:R-:W-:Y:S01]  /*4350*/  FMNMX.FTZ R130, R56, R130, !PT ;  /* 0x0000008238827209 */ /* 0x000fe20007810000 */
[----:B------:R-:W-:Y:S01]  /*4360*/  LDSM.16.MT88.4 R76, [R216+0x100] ;  /* 0x00010000d84c783b */ /* 0x000fe20000004200 */
[----:B------:R-:W-:Y:S02]  /*4370*/  ISETP.LT.OR P0, PT, R5, 0x11, P0 ;  /* 0x000000110500780c */ /* 0x000fe40000701670 */
[----:B------:R-:W-:Y:S01]  /*4380*/  FMNMX.FTZ R130, R57, R130, !PT ;  /* 0x0000008239827209 */ /* 0x000fe20007810000 */
[----:B------:R-:W-:Y:S01]  /*4390*/  LDSM.16.MT88.4 R96, [R214+0x100] ;  /* 0x00010000d660783b */ /* 0x000fe20000004200 */
[----:B------:R-:W-:-:S02]  /*43a0*/  FSEL R119, R158, -INF , !P0 ;  /* 0xff8000009e777808 */ /* 0x000fc40004000000 */
[----:B------:R-:W-:Y:S01]  /*43b0*/  ISETP.NE.AND P0, PT, R28, RZ, PT ;  /* 0x000000ff1c00720c */ /* 0x000fe20003f05270 */
[----:B------:R-:W-:Y:S01]  /*43c0*/  LDSM.16.MT88.4 R88, [R216+0x900] ;  /* 0x00090000d858783b */ /* 0x000fe20000004200 */
[----:B------:R-:W-:Y:S02]  /*43d0*/  FMNMX.FTZ R130, R58, R130, !PT ;  /* 0x000000823a827209 */ /* 0x000fe40007810000 */
[----:B------:R-:W-:Y:S01]  /*43e0*/  ISETP.GT.AND P0, PT, R4, 0x11, !P0 ;  /* 0x000000110400780c */ /* 0x000fe20004704270 */
[----:B------:R-:W-:Y:S01]  /*43f0*/  LDSM.16.MT88.4 R80, [R214+0x900] ;  /* 0x00090000d650783b */ /* 0x000fe20000004200 */
[----:B------:R-:W-:Y:S02]  /*4400*/  FMNMX.FTZ R130, R68, R130, !PT ;  /* 0x0000008244827209 */ /* 0x000fe40007810000 */
[----:B------:R-:W-:Y:S01]  /*4410*/  ISETP.LT.OR P0, PT, R5, 0x12, P0 ;  /* 0x000000120500780c */ /* 0x000fe20000701670 */
[----:B------:R-:W-:Y:S01]  /*4420*/  LDSM.16.MT88.4 R64, [R216+0x1100] ;  /* 0x00110000d840783b */ /* 0x000fe20000004200 */
[----:B------:R-:W-:-:S02]  /*4430*/  FMNMX.FTZ R130, R69, R130, !PT ;  /* 0x0000008245827209 */ /* 0x000fc40007810000 */
[----:B------:R-:W-:Y:S02]  /*4440*/  FSEL R124, R159, -INF , !P0 ;  /* 0xff8000009f7c7808 */ /* 0x000fe40004000000 */
[----:B------:R-:W-:Y:S01]  /*4450*/  ISETP.NE.AND P0, PT, R27, RZ, PT ;  /* 0x000000ff1b00720c */ /* 0x000fe20003f05270 */
[----:B------:R-:W-:Y:S01]  /*4460*/  LDSM.16.MT88.4 R156, [R213+0x1900] ;  /* 0x00190000d59c783b */ /* 0x000fe20000004200 */
[----:B------:R-:W-:Y:S02]  /*4470*/  FMNMX.FTZ R130, R112, R130, !PT ;  /* 0x0000008270827209 */ /* 0x000fe40007810000 */
[----:B------:R-:W-:Y:S02]  /*4480*/  ISETP.GT.AND P0, PT, R4, 0x18, !P0 ;  /* 0x000000180400780c */ /* 0x000fe40004704270 */
[----:B------:R-:W-:Y:S02]  /*4490*/  FMNMX.FTZ R130, R117, R130, !PT ;  /* 0x0000008275827209 */ /* 0x000fe40007810000 */
[----:B------:R-:W-:-:S02]  /*44a0*/  FMNMX.FTZ R129, R34, R35, !PT ;  /* 0x0000002322817209 */ /* 0x000fc40007810000 */
[----:B------:R-:W-:Y:S02]  /*44b0*/  P2R R62, PR, RZ, 0x40 ;  /* 0x00000040ff3e7803 */ /* 0x000fe40000000000 */
[----:B------:R-:W-:Y:S02]  /*44c0*/  ISETP.LT.OR P0, PT, R5, 0x19, P0 ;  /* 0x000000190500780c */ /* 0x000fe40000701670 */
[----:B------:R-:W-:Y:S02]  /*44d0*/  ISETP.NE.AND P6, PT, R26, RZ, PT ;  /* 0x000000ff1a00720c */ /* 0x000fe40003fc5270 */
[----:B------:R-:W-:Y:S02]  /*44e0*/  FMNMX.FTZ R130, R120, R130, !PT ;  /* 0x0000008278827209 */ /* 0x000fe40007810000 */
[----:B------:R-:W-:Y:S02]  /*44f0*/  FMNMX.FTZ R129, R36, R129, !PT ;  /* 0x0000008124817209 */ /* 0x000fe40007810000 */
[----:B------:R-:W-:-:S02]  /*4500*/  FSEL R126, R138, -INF , !P0 ;  /* 0xff8000008a7e7808 */ /* 0x000fc40004000000 */
[----:B------:R-:W-:Y:S02]  /*4510*/  ISETP.GT.AND P0, PT, R4, 0x19, !P6 ;  /* 0x000000190400780c */ /* 0x000fe40007704270 */
[----:B------:R-:W-:Y:S02]  /*4520*/  FMNMX.FTZ R130, R193, R130, !PT ;  /* 0x00000082c1827209 */ /* 0x000fe40007810000 */
[----:B------:R-:W-:Y:S02]  /*4530*/  FMNMX.FTZ R129, R38, R129, !PT ;  /* 0x0000008126817209 */ /* 0x000fe40007810000 */
[----:B------:R-:W-:Y:S02]  /*4540*/  ISETP.LT.OR P0, PT, R5, 0x1a, P0 ;  /* 0x0000001a0500780c */ /* 0x000fe40000701670 */
[----:B------:R-:W-:Y:S02]  /*4550*/  FMNMX.FTZ R130, R197, R130, !PT ;  /* 0x00000082c5827209 */ /* 0x000fe40007810000 */
[----:B------:R-:W-:-:S02]  /*4560*/  FMNMX.FTZ R129, R45, R129, !PT ;  /* 0x000000812d817209 */ /* 0x000fc40007810000 */
[----:B------:R-:W-:Y:S02]  /*4570*/  FSEL R137, R139, -INF , !P0 ;  /* 0xff8000008b897808 */ /* 0x000fe40004000000 */
[----:B------:R-:W-:Y:S02]  /*4580*/  FMNMX.FTZ R130, R196, R130, !PT ;  /* 0x00000082c4827209 */ /* 0x000fe40007810000 */
[----:B------:R-:W-:Y:S02]  /*4590*/  ISETP.NE.AND P0, PT, R25, RZ, PT ;  /* 0x000000ff1900720c */ /* 0x000fe40003f05270 */
[----:B------:R-:W-:Y:S02]  /*45a0*/  FMNMX.FTZ R129, R47, R129, !PT ;  /* 0x000000812f817209 */ /* 0x000fe40007810000 */
[----:B------:R-:W-:Y:S02]  /*45b0*/  FMNMX.FTZ R130, R200, R130, !PT ;  /* 0x00000082c8827209 */ /* 0x000fe40007810000 */
[----:B------:R-:W-:-:S02]  /*45c0*/  ISETP.GT.AND P0, PT, R4, 0x20, !P0 ;  /* 0x000000200400780c */ /* 0x000fc40004704270 */
[----:B------:R-:W-:Y:S02]  /*45d0*/  FMNMX.FTZ R129, R48, R129, !PT ;  /* 0x0000008130817209 */ /* 0x000fe40007810000 */
[----:B------:R-:W-:Y:S02]  /*45e0*/  FMNMX.FTZ R130, R201, R130, !PT ;  /* 0x00000082c9827209 */ /* 0x000fe40007810000 */
[----:B------:R-:W-:Y:S02]  /*45f0*/  ISETP.LT.OR P0, PT, R5, 0x21, P0 ;  /* 0x000000210500780c */ /* 0x000fe40000701670 */
[----:B------:R-:W-:Y:S02]  /*4600*/  FMNMX.FTZ R129, R49, R129, !PT ;  /* 0x0000008131817209 */ /* 0x000fe40007810000 */
[----:B------:R-:W-:Y:S02]  /*4610*/  FMNMX.FTZ R130, R202, R130, !PT ;  /* 0x00000082ca827209 */ /* 0x000fe40007810000 */
[----:B------:R-:W-:-:S02]  /*4620*/  FSEL R139, R150, -INF , !P0 ;  /* 0xff800000968b7808 */ /* 0x000fc40004000000 */
[----:B------:R-:W-:Y:S02]  /*4630*/  ISETP.NE.AND P0, PT, R24, RZ, PT ;  /* 0x000000ff1800720c */ /* 0x000fe40003f05270 */
[----:B------:R-:W-:Y:S02]  /*4640*/  FMNMX.FTZ R129, R59, R129, !PT ;  /* 0x000000813b817209 */ /* 0x000fe40007810000 */
[----:B------:R-:W-:Y:S02]  /*4650*/  FMNMX.FTZ R130, R230, R130, !PT ;  /* 0x00000082e6827209 */ /* 0x000fe40007810000 */
[----:B------:R-:W-:Y:S02]  /*4660*/  ISETP.GT.AND P0, PT, R4, 0x21, !P0 ;  /* 0x000000210400780c */ /* 0x000fe40004704270 */
[----:B------:R-:W-:Y:S02]  /*4670*/  FMNMX.FTZ R129, R60, R129, !PT ;  /* 0x000000813c817209 */ /* 0x000fe40007810000 */
[----:B------:R-:W-:-:S02]  /*4680*/  FMNMX.FTZ R130, R233, R130, !PT ;  /* 0x00000082e9827209 */ /* 0x000fc40007810000 */
[----:B------:R-:W-:Y:S02]  /*4690*/  ISETP.LT.OR P0, PT, R5, 0x22, P0 ;  /* 0x000000220500780c */ /* 0x000fe40000701670 */
[----:B------:R-:W-:Y:S01]  /*46a0*/  FMNMX.FTZ R129, R61, R129, !PT ;  /* 0x000000813d817209 */ /* 0x000fe20007810000 */
[----:B------:R-:W1:Y:S01]  /*46b0*/  SHFL.BFLY PT, R6, R130, 0x2, 0x1f ;  /* 0x0c401f0082067f89 */ /* 0x000e6200000e0000 */
[----:B------:R-:W-:Y:S02]  /*46c0*/  FSEL R138, R151, -INF , !P0 ;  /* 0xff800000978a7808 */ /* 0x000fe40004000000 */
[----:B------:R-:W-:Y:S02]  /*46d0*/  FMNMX.FTZ R129, R84, R129, !PT ;  /* 0x0000008154817209 */ /* 0x000fe40007810000 */
[----:B------:R-:W-:Y:S02]  /*46e0*/  ISETP.NE.AND P0, PT, R23, RZ, PT ;  /* 0x000000ff1700720c */ /* 0x000fe40003f05270 */
[----:B------:R-:W-:-:S02]  /*46f0*/  FMNMX.FTZ R129, R86, R129, !PT ;  /* 0x0000008156817209 */ /* 0x000fc40007810000 */
[----:B------:R-:W-:Y:S02]  /*4700*/  ISETP.GT.AND P0, PT, R4, 0x28, !P0 ;  /* 0x000000280400780c */ /* 0x000fe40004704270 */
[----:B------:R-:W-:Y:S02]  /*4710*/  FMNMX.FTZ R129, R110, R129, !PT ;  /* 0x000000816e817209 */ /* 0x000fe40007810000 */
[----:B------:R-:W-:Y:S02]  /*4720*/  ISETP.LT.OR P0, PT, R5, 0x29, P0 ;  /* 0x000000290500780c */ /* 0x000fe40000701670 */
[----:B------:R-:W-:Y:S02]  /*4730*/  FMNMX.FTZ R129, R111, R129, !PT ;  /* 0x000000816f817209 */ /* 0x000fe40007810000 */
[----:B------:R-:W-:Y:S02]  /*4740*/  FSEL R146, R146, -INF , !P0 ;  /* 0xff80000092927808 */ /* 0x000fe40004000000 */
[----:B------:R-:W-:-:S02]  /*4750*/  ISETP.NE.AND P0, PT, R22, RZ, PT ;  /* 0x000000ff1600720c */ /* 0x000fc40003f05270 */
[----:B------:R-:W-:Y:S02]  /*4760*/  FMNMX.FTZ R129, R113, R129, !PT ;  /* 0x0000008171817209 */ /* 0x000fe40007810000 */
[----:B------:R-:W-:Y:S02]  /*4770*/  ISETP.GT.AND P0, PT, R4, 0x29, !P0 ;  /* 0x000000290400780c */ /* 0x000fe40004704270 */
[----:B------:R-:W-:Y:S02]  /*4780*/  FMNMX.FTZ R129, R192, R129, !PT ;  /* 0x00000081c0817209 */ /* 0x000fe40007810000 */
[----:B------:R-:W-:Y:S02]  /*4790*/  ISETP.LT.OR P0, PT, R5, 0x2a, P0 ;  /* 0x0000002a0500780c */ /* 0x000fe40000701670 */
[----:B-1----:R-:W-:Y:S02]  /*47a0*/  FMNMX.FTZ R130, R130, R6, !PT ;  /* 0x0000000682827209 */ /* 0x002fe40007810000 */
[----:B------:R-:W-:-:S02]  /*47b0*/  FMNMX.FTZ R129, R195, R129, !PT ;  /* 0x00000081c3817209 */ /* 0x000fc40007810000 */
[----:B------:R-:W-:Y:S01]  /*47c0*/  FSEL R147, R147, -INF , !P0 ;  /* 0xff80000093937808 */ /* 0x000fe20004000000 */
[----:B------:R-:W1:Y:S01]  /*47d0*/  SHFL.BFLY PT, R6, R130, 0x1, 0x1f ;  /* 0x0c201f0082067f89 */ /* 0x000e6200000e0000 */
[----:B------:R-:W-:Y:S02]  /*47e0*/  ISETP.NE.AND P0, PT, R21, RZ, PT ;  /* 0x000000ff1500720c */ /* 0x000fe40003f05270 */
[----:B------:R-:W-:Y:S02]  /*47f0*/  FMNMX.FTZ R129, R194, R129, !PT ;  /* 0x00000081c2817209 */ /* 0x000fe40007810000 */
[----:B------:R-:W-:Y:S02]  /*4800*/  ISETP.GT.AND P0, PT, R4, 0x30, !P0 ;  /* 0x000000300400780c */ /* 0x000fe40004704270 */
[----:B------:R-:W-:Y:S02]  /*4810*/  FMNMX.FTZ R129, R198, R129, !PT ;  /* 0x00000081c6817209 */ /* 0x000fe40007810000 */
[----:B------:R-:W-:-:S02]  /*4820*/  ISETP.LT.OR P0, PT, R5, 0x31, P0 ;  /* 0x000000310500780c */ /* 0x000fc40000701670 */
[----:B------:R-:W-:Y:S02]  /*4830*/  FMNMX.FTZ R129, R205, R129, !PT ;  /* 0x00000081cd817209 */ /* 0x000fe40007810000 */
[----:B------:R-:W-:Y:S02]  /*4840*/  FSEL R199, R142, -INF , !P0 ;  /* 0xff8000008ec77808 */ /* 0x000fe40004000000 */
[----:B------:R-:W-:Y:S02]  /*4850*/  ISETP.NE.AND P0, PT, R19, RZ, PT ;  /* 0x000000ff1300720c */ /* 0x000fe40003f05270 */
[----:B------:R-:W-:Y:S02]  /*4860*/  FMNMX.FTZ R129, R209, R129, !PT ;  /* 0x00000081d1817209 */ /* 0x000fe40007810000 */
[----:B------:R-:W-:Y:S02]  /*4870*/  ISETP.GT.AND P0, PT, R4, 0x31, !P0 ;  /* 0x000000310400780c */ /* 0x000fe40004704270 */
[----:B------:R-:W-:-:S02]  /*4880*/  FMNMX.FTZ R129, R210, R129, !PT ;  /* 0x00000081d2817209 */ /* 0x000fc40007810000 */
[----:B------:R-:W-:Y:S02]  /*4890*/  ISETP.LT.OR P0, PT, R5, 0x32, P0 ;  /* 0x000000320500780c */ /* 0x000fe40000701670 */
[----:B------:R-:W-:Y:S02]  /*48a0*/  FMNMX.FTZ R129, R229, R129, !PT ;  /* 0x00000081e5817209 */ /* 0x000fe40007810000 */
[----:B------:R-:W-:Y:S02]  /*48b0*/  FSEL R203, R143, -INF , !P0 ;  /* 0xff8000008fcb7808 */ /* 0x000fe40004000000 */
[----:B-1----:R-:W-:Y:S02]  /*48c0*/  FMNMX.FTZ R130, R130, R6, !PT ;  /* 0x0000000682827209 */ /* 0x002fe40007810000 */
[----:B------:R-:W-:Y:S01]  /*48d0*/  ISETP.GT.AND P0, PT, R4, 0x38, !P5 ;  /* 0x000000380400780c */ /* 0x000fe20006f04270 */
[----:B------:R-:W1:Y:S01]  /*48e0*/  SHFL.BFLY PT, R6, R129, 0x2, 0x1f ;  /* 0x0c401f0081067f89 */ /* 0x000e6200000e0000 */
[----:B------:R-:W-:Y:S01]  /*48f0*/  ISETP.NE.AND P6, PT, R32, RZ, PT ;  /* 0x000000ff2000720c */ /* 0x000fe20003fc5270 */
[----:B------:R-:W-:Y:S01]  /*4900*/  FMUL.FTZ R7, R130, c[0x0][0x2d0] ;  /* 0x0000b40082077a20 */ /* 0x000fe20000410000 */
[----:B------:R-:W-:-:S02]  /*4910*/  ISETP.LT.OR P0, PT, R5, 0x39, P0 ;  /* 0x000000390500780c */ /* 0x000fc40000701670 */
[----:B------:R-:W-:Y:S02]  /*4920*/  LEA R215, R2, R214, 0x1 ;  /* 0x000000d602d77211 */ /* 0x000fe400078e08ff */
[----:B------:R-:W-:Y:S02]  /*4930*/  FSEL R204, R134, -INF , !P0 ;  /* 0xff80000086cc7808 */ /* 0x000fe40004000000 */
[----:B------:R-:W-:Y:S01]  /*4940*/  ISETP.GT.AND P0, PT, R4, 0x39, !P4 ;  /* 0x000000390400780c */ /* 0x000fe20006704270 */
[----:B------:R-:W-:Y:S01]  /*4950*/  LDSM.16.MT88.4 R92, [R215+0x100] ;  /* 0x00010000d75c783b */ /* 0x000fe20000004200 */
[----:B------:R-:W-:Y:S02]  /*4960*/  FMNMX.FTZ R2, R85, R109, !PT ;  /* 0x0000006d55027209 */ /* 0x000fe40007810000 */
[----:B------:R-:W-:Y:S01]  /*4970*/  ISETP.LT.OR P0, PT, R5, 0x3a, P0 ;  /* 0x0000003a0500780c */ /* 0x000fe20000701670 */
[----:B------:R-:W-:Y:S01]  /*4980*/  LDSM.16.MT88.4 R100, [R215+0x900] ;  /* 0x00090000d764783b */ /* 0x000fe20000004200 */
[----:B------:R-:W-:-:S02]  /*4990*/  FMNMX.FTZ R2, R114, R2, !PT ;  /* 0x0000000272027209 */ /* 0x000fc40007810000 */
[----:B------:R-:W-:Y:S02]  /*49a0*/  FSEL R206, R135, -INF , !P0 ;  /* 0xff80000087ce7808 */ /* 0x000fe40004000000 */
[----:B------:R-:W-:Y:S02]  /*49b0*/  ISETP.GT.AND P0, PT, R4, 0x40, !P3 ;  /* 0x000000400400780c */ /* 0x000fe40005f04270 */
[----:B------:R-:W-:Y:S02]  /*49c0*/  ISETP.NE.AND P4, PT, R15, RZ, PT ;  /* 0x000000ff0f00720c */ /* 0x000fe40003f85270 */
[----:B------:R-:W-:Y:S02]  /*49d0*/  ISETP.LT.OR P0, PT, R5, 0x41, P0 ;  /* 0x000000410500780c */ /* 0x000fe40000701670 */
[----:B-1----:R-:W-:Y:S02]  /*49e0*/  FMNMX.FTZ R129, R129, R6, !PT ;  /* 0x0000000681817209 */ /* 0x002fe40007810000 */
[----:B------:R-:W-:-:S02]  /*49f0*/  FSEL R234, R106, -INF , !P0 ;  /* 0xff8000006aea7808 */ /* 0x000fc40004000000 */
[----:B------:R-:W-:Y:S01]  /*4a00*/  ISETP.GT.AND P0, PT, R4, 0x41, !P2 ;  /* 0x000000410400780c */ /* 0x000fe20005704270 */
[----:B------:R-:W1:Y:S01]  /*4a10*/  SHFL.BFLY PT, R6, R129, 0x1, 0x1f ;  /* 0x0c201f0081067f89 */ /* 0x000e6200000e0000 */
[----:B------:R-:W-:Y:S02]  /*4a20*/  ISETP.NE.AND P5, PT, R14, RZ, PT ;  /* 0x000000ff0e00720c */ /* 0x000fe40003fa5270 */
[----:B------:R-:W-:Y:S02]  /*4a30*/  ISETP.LT.OR P0, PT, R5, 0x42, P0 ;  /* 0x000000420500780c */ /* 0x000fe40000701670 */
[----:B------:R-:W-:Y:S02]  /*4a40*/  ISETP.NE.AND P3, PT, R18, RZ, PT ;  /* 0x000000ff1200720c */ /* 0x000fe40003f65270 */
[----:B------:R-:W-:Y:S02]  /*4a50*/  FSEL R235, R107, -INF , !P0 ;  /* 0xff8000006beb7808 */ /* 0x000fe40004000000 */
[----:B------:R-:W-:Y:S01]  /*4a60*/  ISETP.GT.AND P0, PT, R4, 0x1, !P6 ;  /* 0x000000010400780c */ /* 0x000fe20007704270 */
[----:B------:R-:W2:Y:S01]  /*4a70*/  LDSM.16.MT88.4 R104, [R213+0x900] ;  /* 0x00090000d568783b */ /* 0x000ea20000004200 */
[----:B------:R-:W-:-:S02]  /*4a80*/  ISETP.NE.AND P6, PT, R20, RZ, PT ;  /* 0x000000ff1400720c */ /* 0x000fc40003fc5270 */
[----:B------:R-:W-:Y:S02]  /*4a90*/  ISETP.LT.OR P0, PT, R5, 0x2, P0 ;  /* 0x000000020500780c */ /* 0x000fe40000701670 */
[----:B------:R-:W-:Y:S02]  /*4aa0*/  ISETP.NE.AND P2, PT, R17, RZ, PT ;  /* 0x000000ff1100720c */ /* 0x000fe40003f45270 */
[----:B------:R-:W-:Y:S02]  /*4ab0*/  FSEL R108, R163, -INF , !P0 ;  /* 0xff800000a36c7808 */ /* 0x000fe40004000000 */
[----:B------:R-:W-:Y:S02]  /*4ac0*/  ISETP.GT.AND P0, PT, R4, RZ, !P1 ;  /* 0x000000ff0400720c */ /* 0x000fe40004f04270 */
[----:B------:R-:W-:Y:S02]  /*4ad0*/  ISETP.NE.AND P1, PT, R16, RZ, PT ;  /* 0x000000ff1000720c */ /* 0x000fe40003f25270 */
[----:B------:R-:W-:-:S02]  /*4ae0*/  ISETP.LT.OR P0, PT, R5, 0x1, P0 ;  /* 0x000000010500780c */ /* 0x000fc40000701670 */
[----:B-1----:R-:W-:Y:S02]  /*4af0*/  FMNMX.FTZ R129, R129, R6, !PT ;  /* 0x0000000681817209 */ /* 0x002fe40007810000 */
[----:B------:R-:W-:Y:S02]  /*4b00*/  FSEL R87, R162, -INF , !P0 ;  /* 0xff800000a2577808 */ /* 0x000fe40004000000 */
[----:B------:R-:W-:Y:S01]  /*4b10*/  FSETP.NEU.FTZ.AND P0, PT, R130, -INF , PT ;  /* 0xff8000008200780b */ /* 0x000fe20003f1d000 */
[----:B------:R-:W-:Y:S01]  /*4b20*/  FMUL.FTZ R6, R129, c[0x0][0x2d0] ;  /* 0x0000b40081067a20 */ /* 0x000fe20000410000 */
[----:B------:R-:W-:Y:S02]  /*4b30*/  FMNMX.FTZ R3, R87, R108, !PT ;  /* 0x0000006c57037209 */ /* 0x000fe40007810000 */
[----:B------:R-:W-:Y:S02]  /*4b40*/  FSEL R7, R7, RZ, P0 ;  /* 0x000000ff07077208 */ /* 0x000fe40000000000 */
[----:B------:R-:W-:-:S02]  /*4b50*/  FSETP.NEU.FTZ.AND P0, PT, R129, -INF , PT ;  /* 0xff8000008100780b */ /* 0x000fc40003f1d000 */
[----:B------:R-:W-:Y:S01]  /*4b60*/  ISETP.GT.AND P3, PT, R4, 0x48, !P3 ;  /* 0x000000480400780c */ /* 0x000fe20005f64270 */
[----:B------:R-:W-:Y:S01]  /*4b70*/  FFMA.FTZ R8, R37, c[0x0][0x2d0], -R7 ;  /* 0x0000b40025087a23 */ /* 0x000fe20000010807 */
[----:B------:R-:W-:Y:S02]  /*4b80*/  FSEL R6, R6, RZ, P0 ;  /* 0x000000ff06067208 */ /* 0x000fe40000000000 */
[C---:B------:R-:W-:Y:S01]  /*4b90*/  ISETP.GT.AND P0, PT, R4.reuse, 0x51, !P4 ;  /* 0x000000510400780c */ /* 0x040fe20006704270 */
[----:B------:R1:W-:Y:S01]  /*4ba0*/  MUFU.EX2 R245, R8 ;  /* 0x0000000800f57308 */ /* 0x0003e20000000800 */
[C---:B------:R-:W-:Y:S01]  /*4bb0*/  ISETP.GT.AND P4, PT, R4.reuse, 0x58, !P5 ;  /* 0x000000580400780c */ /* 0x040fe20006f84270 */
[----:B------:R-:W-:Y:S01]  /*4bc0*/  FFMA.FTZ R0, R35, c[0x0][0x2d0], -R6 ;  /* 0x0000b40023007a23 */ /* 0x000fe20000010806 */
[C---:B------:R-:W-:Y:S02]  /*4bd0*/  ISETP.GT.AND P5, PT, R4.reuse, 0x59, !P6 ;  /* 0x000000590400780c */ /* 0x040fe400077a4270 */
[----:B------:R-:W-:-:S02]  /*4be0*/  ISETP.GT.AND P2, PT, R4, 0x49, !P2 ;  /* 0x000000490400780c */ /* 0x000fc40005744270 */
[----:B------:R-:W-:Y:S01]  /*4bf0*/  ISETP.GT.AND P1, PT, R4, 0x50, !P1 ;  /* 0x000000500400780c */ /* 0x000fe20004f24270 */
[----:B------:R3:W-:Y:S01]  /*4c00*/  MUFU.EX2 R168, R0 ;  /* 0x0000000000a87308 */ /* 0x0007e20000000800 */
[----:B------:R-:W-:Y:S02]  /*4c10*/  P2R R4, PR, RZ, 0x20 ;  /* 0x00000020ff047803 */ /* 0x000fe40000000000 */
[C---:B------:R-:W-:Y:S02]  /*4c20*/  ISETP.LT.OR P5, PT, R5.reuse, 0x4a, P2 ;  /* 0x0000004a0500780c */ /* 0x040fe400017a1670 */
[----:B------:R-:W-:Y:S02]  /*4c30*/  ISETP.LT.OR P2, PT, R5, 0x52, P0 ;  /* 0x000000520500780c */ /* 0x000fe40000741670 */
[----:B------:R-:W-:Y:S01]  /*4c40*/  ISETP.NE.AND P0, PT, R4, RZ, PT ;  /* 0x000000ff0400720c */ /* 0x000fe20003f05270 */
[----:B-1----:R-:W-:Y:S01]  /*4c50*/  FFMA.FTZ R8, R39, c[0x0][0x2d0], -R7 ;  /* 0x0000b40027087a23 */ /* 0x002fe20000010807 */
[----:B------:R-:W-:-:S02]  /*4c60*/  ISETP.LT.OR P6, PT, R5, 0x49, P3 ;  /* 0x000000490500780c */ /* 0x000fc40001fc1670 */
[----:B------:R-:W-:Y:S01]  /*4c70*/  ISETP.LT.OR P3, PT, R5, 0x51, P1 ;  /* 0x000000510500780c */ /* 0x000fe20000f61670 */
[----:B------:R1:W4:Y:S01]  /*4c80*/  MUFU.EX2 R133, R8 ;  /* 0x0000000800857308 */ /* 0x0003220000000800 */
[----:B------:R-:W-:Y:S02]  /*4c90*/  FSEL R187, R166, -INF , !P6 ;  /* 0xff800000a6bb7808 */ /* 0x000fe40007000000 */
[----:B------:R-:W-:Y:S01]  /*4ca0*/  FSEL R186, R167, -INF , !P5 ;  /* 0xff800000a7ba7808 */ /* 0x000fe20006800000 */
[----:B---3--:R-:W-:Y:S01]  /*4cb0*/  FFMA.FTZ R0, R36, c[0x0][0x2d0], -R6 ;  /* 0x0000b40024007a23 */ /* 0x008fe20000010806 */
[----:B------:R-:W-:Y:S02]  /*4cc0*/  FSEL R190, R190, -INF , !P3 ;  /* 0xff800000bebe7808 */ /* 0x000fe40005800000 */
[----:B------:R-:W-:Y:S01]  /*4cd0*/  ISETP.LT.OR P1, PT, R5, 0x59, P4 ;  /* 0x000000590500780c */ /* 0x000fe20002721670 */
[----:B------:R3:W-:Y:S01]  /*4ce0*/  MUFU.EX2 R212, R0 ;  /* 0x0000000000d47308 */ /* 0x0007e20000000800 */
[----:B------:R-:W-:-:S02]  /*4cf0*/  FSEL R189, R191, -INF , !P2 ;  /* 0xff800000bfbd7808 */ /* 0x000fc40005000000 */
[----:B------:R-:W-:Y:S02]  /*4d00*/  ISETP.LT.OR P0, PT, R5, 0x5a, P0 ;  /* 0x0000005a0500780c */ /* 0x000fe40000701670 */
[----:B------:R-:W-:Y:S02]  /*4d10*/  FSEL R191, R170, -INF , !P1 ;  /* 0xff800000aabf7808 */ /* 0x000fe40004800000 */
[----:B------:R-:W-:Y:S01]  /*4d20*/  FSEL R188, R171, -INF , !P0 ;  /* 0xff800000abbc7808 */ /* 0x000fe20004000000 */
[----:B-1----:R-:W-:Y:S01]  /*4d30*/  FFMA.FTZ R8, R40, c[0x0][0x2d0], -R7 ;  /* 0x0000b40028087a23 */ /* 0x002fe20000010807 */
[----:B----4-:R-:W-:Y:S02]  /*4d40*/  F2FP.BF16.PACK_AB R12, R133, R245 ;  /* 0x000000f5850c723e */ /* 0x010fe400000010ff */
[----:B------:R-:W-:Y:S01]  /*4d50*/  ISETP.NE.AND P6, PT, R62, RZ, PT ;  /* 0x000000ff3e00720c */ /* 0x000fe20003fc5270 */
[----:B------:R1:W-:Y:S01]  /*4d60*/  MUFU.EX2 R217, R8 ;  /* 0x0000000800d97308 */ /* 0x0003e20000000800 */
[----:B---3--:R-:W-:-:S07]  /*4d70*/  FFMA.FTZ R0, R38, c[0x0][0x2d0], -R6 ;  /* 0x0000b40026007a23 */ /* 0x008fce0000010806 */
[----:B------:R3:W4:Y:S01]  /*4d80*/  MUFU.EX2 R165, R0 ;  /* 0x0000000000a57308 */ /* 0x0007220000000800 */
[----:B-1----:R-:W-:-:S07]  /*4d90*/  FFMA.FTZ R8, R41, c[0x0][0x2d0], -R7 ;  /* 0x0000b40029087a23 */ /* 0x002fce0000010807 */
[----:B------:R1:W1:Y:S01]  /*4da0*/  MUFU.EX2 R121, R8 ;  /* 0x0000000800797308 */ /* 0x0002620000000800 */
[----:B---3--:R-:W-:Y:S01]  /*4db0*/  FFMA.FTZ R0, R42, c[0x0][0x2d0], -R7 ;  /* 0x0000b4002a007a23 */ /* 0x008fe20000010807 */
[----:B----4-:R-:W-:-:S06]  /*4dc0*/  F2FP.BF16.PACK_AB R15, R165, R212 ;  /* 0x000000d4a50f723e */ /* 0x010fcc00000010ff */
[----:B------:R3:W-:Y:S01]  /*4dd0*/  MUFU.EX2 R142, R0 ;  /* 0x00000000008e7308 */ /* 0x0007e20000000800 */
[----:B-1----:R-:W-:Y:S01]  /*4de0*/  FFMA.FTZ R8, R34, c[0x0][0x2d0], -R6 ;  /* 0x0000b40022087a23 */ /* 0x002fe20000010806 */
[----:B------:R-:W-:-:S06]  /*4df0*/  F2FP.BF16.PACK_AB R14, R121, R217 ;  /* 0x000000d9790e723e */ /* 0x000fcc00000010ff */
[----:B------:R-:W1:Y:S01]  /*4e00*/  MUFU.EX2 R149, R8 ;  /* 0x0000000800957308 */ /* 0x000e620000000800 */
[----:B---3--:R-:W-:-:S07]  /*4e10*/  FFMA.FTZ R0, R43, c[0x0][0x2d0], -R7 ;  /* 0x0000b4002b007a23 */ /* 0x008fce0000010807 */
[----:B------:R3:W4:Y:S01]  /*4e20*/  MUFU.EX2 R143, R0 ;  /* 0x00000000008f7308 */ /* 0x0007220000000800 */
[----:B-1----:R-:W-:-:S07]  /*4e30*/  F2FP.BF16.PACK_AB R13, R168, R149 ;  /* 0x00000095a80d723e */ /* 0x002fce00000010ff */
[----:B------:R-:W-:Y:S01]  /*4e40*/  HMMA.16816.F32.BF16 R16, R12, R72, RZ ;  /* 0x000000480c10723c */ /* 0x000fe200000418ff */
[----:B---3--:R-:W-:Y:S01]  /*4e50*/  FFMA.FTZ R0, R44, c[0x0][0x2d0], -R7 ;  /* 0x0000b4002c007a23 */ /* 0x008fe20000010807 */
[----:B----4-:R-:W-:-:S03]  /*4e60*/  F2FP.BF16.PACK_AB R8, R143, R142 ;  /* 0x0000008e8f08723e */ /* 0x010fc600000010ff */
[----:B------:R1:W-:Y:S03]  /*4e70*/  MUFU.EX2 R220, R0 ;  /* 0x0000000000dc7308 */ /* 0x0003e60000000800 */
[C---:B------:R-:W-:Y:S08]  /*4e80*/  HMMA.16816.F32.BF16 R20, R12.reuse, R76, RZ ;  /* 0x0000004c0c14723c */ /* 0x040ff000000418ff */
[----:B------:R-:W-:Y:S01]  /*4e90*/  HMMA.16816.F32.BF16 R24, R12, R96, RZ ;  /* 0x000000600c18723c */ /* 0x000fe200000418ff */
[----:B-1----:R-:W-:Y:S01]  /*4ea0*/  FMNMX.FTZ R0, R118, R2, !PT ;  /* 0x0000000276007209 */ /* 0x002fe20007810000 */
[----:B------:R-:W-:-:S06]  /*4eb0*/  FFMA.FTZ R2, R46, c[0x0][0x2d0], -R7 ;  /* 0x0000b4002e027a23 */ /* 0x000fcc0000010807 */
[----:B------:R-:W-:Y:S01]  /*4ec0*/  HMMA.16816.F32.BF16 R32, R12, R92, RZ ;  /* 0x0000005c0c20723c */ /* 0x000fe200000418ff */
[----:B------:R-:W-:Y:S01]  /*4ed0*/  FMNMX.FTZ R0, R125, R0, !PT ;  /* 0x000000007d007209 */ /* 0x000fe20007810000 */
[----:B------:R1:W3:Y:S03]  /*4ee0*/  MUFU.EX2 R176, R2 ;  /* 0x0000000200b07308 */ /* 0x0002e60000000800 */
[----:B------:R-:W-:-:S03]  /*4ef0*/  FMNMX.FTZ R0, R127, R0, !PT ;  /* 0x000000007f007209 */ /* 0x000fc60007810000 */
[----:B------:R-:W-:Y:S01]  /*4f00*/  HMMA.16816.F32.BF16 R36, R12, R74, RZ ;  /* 0x0000004a0c24723c */ /* 0x000fe200000418ff */
[----:B------:R-:W-:-:S04]  /*4f10*/  FMNMX.FTZ R0, R131, R0, !PT ;  /* 0x0000000083007209 */ /* 0x000fc80007810000 */
[----:B------:R-:W-:-:S03]  /*4f20*/  FMNMX.FTZ R0, R136, R0, !PT ;  /* 0x0000000088007209 */ /* 0x000fc60007810000 */
[----:B------:R-:W-:Y:S01]  /*4f30*/  HMMA.16816.F32.BF16 R40, R12, R78, RZ ;  /* 0x0000004e0c28723c */ /* 0x000fe200000418ff */
[----:B------:R-:W-:Y:S01]  /*4f40*/  FMNMX.FTZ R0, R161, R0, !PT ;  /* 0x00000000a1007209 */ /* 0x000fe20007810000 */
[----:B-1----:R-:W-:Y:S01]  /*4f50*/  FFMA.FTZ R2, R45, c[0x0][0x2d0], -R6 ;  /* 0x0000b4002d027a23 */ /* 0x002fe20000010806 */
[----:B---3--:R-:W-:Y:S02]  /*4f60*/  F2FP.BF16.PACK_AB R10, R176, R220 ;  /* 0x000000dcb00a723e */ /* 0x008fe400000010ff */
[----:B------:R-:W-:Y:S01]  /*4f70*/  FMNMX.FTZ R0, R160, R0, !PT ;  /* 0x00000000a0007209 */ /* 0x000fe20007810000 */
[----:B------:R1:W-:Y:S03]  /*4f80*/  MUFU.EX2 R169, R2 ;  /* 0x0000000200a97308 */ /* 0x0003e60000000800 */
[----:B------:R-:W-:-:S04]  /*4f90*/  FMNMX.FTZ R0, R144, R0, !PT ;  /* 0x0000000090007209 */ /* 0x000fc80007810000 */
[----:B------:R-:W-:-:S04]  /*4fa0*/  FMNMX.FTZ R0, R145, R0, !PT ;  /* 0x0000000091007209 */ /* 0x000fc80007810000 */
[----:B------:R-:W-:-:S04]  /*4fb0*/  FMNMX.FTZ R0, R207, R0, !PT ;  /* 0x00000000cf007209 */ /* 0x000fc80007810000 */
[----:B------:R-:W-:Y:S01]  /*4fc0*/  FMNMX.FTZ R0, R208, R0, !PT ;  /* 0x00000000d0007209 */ /* 0x000fe20007810000 */
[----:B-1----:R-:W-:Y:S02]  /*4fd0*/  FFMA.FTZ R2, R47, c[0x0][0x2d0], -R6 ;  /* 0x0000b4002f027a23 */ /* 0x002fe40000010806 */
[----:B------:R-:W-:Y:S01]  /*4fe0*/  HMMA.16816.F32.BF16 R44, R12, R94, RZ ;  /* 0x0000005e0c2c723c */ /* 0x000fe200000418ff */
[----:B------:R-:W-:Y:S01]  /*4ff0*/  FMNMX.FTZ R0, R211, R0, !PT ;  /* 0x00000000d3007209 */ /* 0x000fe20007810000 */
[----:B------:R1:W3:Y:S03]  /*5000*/  MUFU.EX2 R123, R2 ;  /* 0x00000002007b7308 */ /* 0x0002e60000000800 */
[----:B------:R-:W-:-:S04]  /*5010*/  FMNMX.FTZ R0, R232, R0, !PT ;  /* 0x00000000e8007209 */ /* 0x000fc80007810000 */
[----:B------:R-:W-:Y:S02]  /*5020*/  FMNMX.FTZ R0, R236, R0, !PT ;  /* 0x00000000ec007209 */ /* 0x000fe40007810000 */
[----:B-1----:R-:W-:Y:S01]  /*5030*/  FMNMX.FTZ R2, R116, R3, !PT ;  /* 0x0000000374027209 */ /* 0x002fe20007810000 */
[----:B------:R-:W-:Y:S01]  /*5040*/  FFMA.FTZ R3, R48, c[0x0][0x2d0], -R6 ;  /* 0x0000b40030037a23 */ /* 0x000fe20000010806 */
[----:B---3--:R-:W-:Y:S02]  /*5050*/  F2FP.BF16.PACK_AB R9, R123, R169 ;  /* 0x000000a97b09723e */ /* 0x008fe400000010ff */
[----:B------:R-:W-:Y:S01]  /*5060*/  FMNMX.FTZ R2, R115, R2, !PT ;  /* 0x0000000273027209 */ /* 0x000fe20007810000 */
[----:B------:R1:W-:Y:S03]  /*5070*/  MUFU.EX2 R148, R3 ;  /* 0x0000000300947308 */ /* 0x0003e60000000800 */
[----:B------:R-:W-:-:S04]  /*5080*/  FMNMX.FTZ R2, R119, R2, !PT ;  /* 0x0000000277027209 */ /* 0x000fc80007810000 */
[----:B------:R-:W-:Y:S01]  /*5090*/  FMNMX.FTZ R2, R124, R2, !PT ;  /* 0x000000027c027209 */ /* 0x000fe20007810000 */
[----:B-1----:R-:W-:Y:S02]  /*50a0*/  FFMA.FTZ R3, R49, c[0x0][0x2d0], -R6 ;  /* 0x0000b40031037a23 */ /* 0x002fe40000010806 */
[----:B------:R-:W-:Y:S02]  /*50b0*/  HMMA.16816.F32.BF16 R48, R12, R98, RZ ;  /* 0x000000620c30723c */ /* 0x000fe400000418ff */
[----:B------:R1:W3:Y:S02]  /*50c0*/  MUFU.EX2 R222, R3 ;  /* 0x0000000300de7308 */ /* 0x0002e40000000800 */
[----:B-1----:R-:W-:Y:S01]  /*50d0*/  FMNMX.FTZ R3, R126, R2, !PT ;  /* 0x000000027e037209 */ /* 0x002fe20007810000 */
[----:B------:R-:W-:Y:S01]  /*50e0*/  FFMA.FTZ R2, R56, c[0x0][0x2d0], -R7 ;  /* 0x0000b40038027a23 */ /* 0x000fe20000010807 */
[----:B---3--:R-:W-:Y:S02]  /*50f0*/  F2FP.BF16.PACK_AB R11, R222, R148 ;  /* 0x00000094de0b723e */ /* 0x008fe400000010ff */
[----:B------:R-:W-:-:S02]  /*5100*/  FMNMX.FTZ R3, R137, R3, !PT ;  /* 0x0000000389037209 */ /* 0x000fc40007810000 */
[----:B------:R1:W-:Y:S02]  /*5110*/  MUFU.EX2 R132, R2 ;  /* 0x0000000200847308 */ /* 0x0003e40000000800 */
[----:B------:R-:W-:Y:S01]  /*5120*/  FMNMX.FTZ R3, R139, R3, !PT ;  /* 0x000000038b037209 */ /* 0x000fe20007810000 */
[----:B--2---:R-:W-:Y:S03]  /*5130*/  HMMA.16816.F32.BF16 R52, R8, R104, R16 ;  /* 0x000000680834723c */ /* 0x004fe60000041810 */
[----:B------:R-:W-:-:S05]  /*5140*/  FMNMX.FTZ R3, R138, R3, !PT ;  /* 0x000000038a037209 */ /* 0x000fca0007810000 */
[----:B------:R-:W-:Y:S01]  /*5150*/  HMMA.16816.F32.BF16 R28, R8, R88, R20 ;  /* 0x00000058081c723c */ /* 0x000fe20000041814 */
[----:B-1----:R-:W-:-:S04]  /*5160*/  FFMA.FTZ R2, R57, c[0x0][0x2d0], -R7 ;  /* 0x0000b40039027a23 */ /* 0x002fc80000010807 */
[----:B------:R1:W2:Y:S03]  /*5170*/  MUFU.EX2 R162, R2 ;  /* 0x0000000200a27308 */ /* 0x0002a60000000800 */
[C---:B------:R-:W-:Y:S08]  /*5180*/  HMMA.16816.F32.BF16 R20, R8.reuse, R80, R24 ;  /* 0x000000500814723c */ /* 0x040ff00000041818 */
[----:B------:R-:W-:Y:S01]  /*5190*/  HMMA.16816.F32.BF16 R12, R8, R100, R32 ;  /* 0x00000064080c723c */ /* 0x000fe20000041820 */
[----:B-1----:R-:W-:Y:S01]  /*51a0*/  FMNMX.FTZ R2, R237, R0, !PT ;  /* 0x00000000ed027209 */ /* 0x002fe20007810000 */
[----:B------:R-:W-:-:S06]  /*51b0*/  FFMA.FTZ R0, R58, c[0x0][0x2d0], -R7 ;  /* 0x0000b4003a007a23 */ /* 0x000fcc0000010807 */
[C---:B------:R-:W-:Y:S01]  /*51c0*/  HMMA.16816.F32.BF16 R16, R8.reuse, R106, R36 ;  /* 0x0000006a0810723c */ /* 0x040fe20000041824 */
[----:B------:R1:W-:Y:S07]  /*51d0*/  MUFU.EX2 R141, R0 ;  /* 0x00000000008d7308 */ /* 0x0003ee0000000800 */
[C---:B------:R-:W-:Y:S08]  /*51e0*/  HMMA.16816.F32.BF16 R36, R8.reuse, R90, R40 ;  /* 0x0000005a0824723c */ /* 0x040ff00000041828 */
[----:B------:R-:W-:Y:S01]  /*51f0*/  HMMA.16816.F32.BF16 R24, R8, R82, R48 ;  /* 0x000000520818723c */ /* 0x000fe20000041830 */
[----:B-1----:R-:W-:-:S02]  /*5200*/  FMNMX.FTZ R0, R238, R2, !PT ;  /* 0x00000002ee007209 */ /* 0x002fc40007810000 */
[----:B------:R-:W-:Y:S01]  /*5210*/  FMNMX.FTZ R2, R146, R3, !PT ;  /* 0x0000000392027209 */ /* 0x000fe20007810000 */
[----:B------:R-:W-:Y:S01]  /*5220*/  FFMA.FTZ R3, R68, c[0x0][0x2d0], -R7 ;  /* 0x0000b40044037a23 */ /* 0x000fe20000010807 */
[----:B------:R-:W-:-:S03]  /*5230*/  FMNMX.FTZ R0, R239, R0, !PT ;  /* 0x00000000ef007209 */ /* 0x000fc60007810000 */
[----:B------:R-:W-:Y:S01]  /*5240*/  HMMA.16816.F32.BF16 R32, R8, R102, R44 ;  /* 0x000000660820723c */ /* 0x000fe2000004182c */
[----:B------:R-:W-:Y:S01]  /*5250*/  FMNMX.FTZ R2, R147, R2, !PT ;  /* 0x0000000293027209 */ /* 0x000fe20007810000 */
[----:B------:R1:W3:Y:S01]  /*5260*/  MUFU.EX2 R164, R3 ;  /* 0x0000000300a47308 */ /* 0x0002e20000000800 */
[----:B------:R-:W-:Y:S02]  /*5270*/  FMNMX.FTZ R0, R240, R0, !PT ;  /* 0x00000000f0007209 */ /* 0x000fe40007810000 */
[----:B------:R-:W-:Y:S02]  /*5280*/  FMNMX.FTZ R2, R199, R2, !PT ;  /* 0x00000002c7027209 */ /* 0x000fe40007810000 */
[----:B------:R-:W-:Y:S02]  /*5290*/  FMNMX.FTZ R0, R241, R0, !PT ;  /* 0x00000000f1007209 */ /* 0x000fe40007810000 */
[----:B------:R-:W-:Y:S02]  /*52a0*/  FMNMX.FTZ R2, R203, R2, !PT ;  /* 0x00000002cb027209 */ /* 0x000fe40007810000 */
[----:B------:R-:W-:-:S02]  /*52b0*/  FMNMX.FTZ R0, R243, R0, !PT ;  /* 0x00000000f3007209 */ /* 0x000fc40007810000 */
[----:B--2---:R-:W-:Y:S02]  /*52c0*/  F2FP.BF16.PACK_AB R8, R162, R132 ;  /* 0x00000084a208723e */ /* 0x004fe400000010ff */
[----:B------:R-:W-:Y:S01]  /*52d0*/  FMNMX.FTZ R0, R242, R0, !PT ;  /* 0x00000000f2007209 */ /* 0x000fe20007810000 */
[----:B-1----:R-:W-:Y:S01]  /*52e0*/  FFMA.FTZ R3, R69, c[0x0][0x2d0], -R7 ;  /* 0x0000b40045037a23 */ /* 0x002fe20000010807 */
[----:B---3--:R-:W-:-:S03]  /*52f0*/  F2FP.BF16.PACK_AB R10, R164, R141 ;  /* 0x0000008da40a723e */ /* 0x008fc600000010ff */
[----:B------:R-:W1:Y:S01]  /*5300*/  SHFL.BFLY PT, R4, R0, 0x2, 0x1f ;  /* 0x0c401f0000047f89 */ /* 0x000e6200000e0000 */
[----:B------:R2:W-:Y:S03]  /*5310*/  MUFU.EX2 R152, R3 ;  /* 0x0000000300987308 */ /* 0x0005e60000000800 */
[----:B------:R-:W-:Y:S01]  /*5320*/  LDSM.16.MT88.4 R68, [R213+0x1100] ;  /* 0x00110000d544783b */ /* 0x000fe20000004200 */
[----:B--2---:R-:W-:Y:S01]  /*5330*/  FMNMX.FTZ R3, R204, R2, !PT ;  /* 0x00000002cc037209 */ /* 0x004fe20007810000 */
[----:B------:R-:W-:Y:S02]  /*5340*/  FFMA.FTZ R2, R59, c[0x0][0x2d0], -R6 ;  /* 0x0000b4003b027a23 */ /* 0x000fe40000010806 */
[----:B------:R-:W-:Y:S01]  /*5350*/  LDSM.16.MT88.4 R56, [R215+0x1100] ;  /* 0x00110000d738783b */ /* 0x000fe20000004200 */
[----:B------:R-:W-:Y:S01]  /*5360*/  FMNMX.FTZ R3, R206, R3, !PT ;  /* 0x00000003ce037209 */ /* 0x000fe20007810000 */
[----:B------:R2:W-:Y:S01]  /*5370*/  MUFU.EX2 R122, R2 ;  /* 0x00000002007a7308 */ /* 0x0005e20000000800 */
[----:B-1----:R-:W-:-:S02]  /*5380*/  FMNMX.FTZ R0, R0, R4, !PT ;  /* 0x0000000400007209 */ /* 0x002fc40007810000 */
[----:B------:R-:W-:-:S03]  /*5390*/  FMNMX.FTZ R3, R234, R3, !PT ;  /* 0x00000003ea037209 */ /* 0x000fc60007810000 */
[----:B------:R-:W-:Y:S01]  /*53a0*/  SHFL.BFLY PT, R5, R0, 0x1, 0x1f ;  /* 0x0c201f0000057f89 */ /* 0x000fe200000e0000 */
[----:B------:R-:W-:-:S04]  /*53b0*/  FMNMX.FTZ R3, R235, R3, !PT ;  /* 0x00000003eb037209 */ /* 0x000fc80007810000 */
[----:B------:R-:W-:-:S04]  /*53c0*/  FMNMX.FTZ R3, R187, R3, !PT ;  /* 0x00000003bb037209 */ /* 0x000fc80007810000 */
[----:B------:R-:W-:Y:S01]  /*53d0*/  FMNMX.FTZ R3, R186, R3, !PT ;  /* 0x00000003ba037209 */ /* 0x000fe20007810000 */
[----:B--2---:R-:W-:-:S03]  /*53e0*/  FFMA.FTZ R2, R60, c[0x0][0x2d0], -R6 ;  /* 0x0000b4003c027a23 */ /* 0x004fc60000010806 */
[----:B------:R-:W-:Y:S01]  /*53f0*/  FMNMX.FTZ R3, R190, R3, !PT ;  /* 0x00000003be037209 */ /* 0x000fe20007810000 */
[----:B------:R1:W2:Y:S03]  /*5400*/  MUFU.EX2 R128, R2 ;  /* 0x0000000200807308 */ /* 0x0002a60000000800 */
[----:B------:R-:W-:-:S04]  /*5410*/  FMNMX.FTZ R3, R189, R3, !PT ;  /* 0x00000003bd037209 */ /* 0x000fc80007810000 */
[----:B------:R-:W-:-:S04]  /*5420*/  FMNMX.FTZ R3, R191, R3, !PT ;  /* 0x00000003bf037209 */ /* 0x000fc80007810000 */
[----:B------:R-:W-:Y:S01]  /*5430*/  FMNMX.FTZ R3, R188, R3, !PT ;  /* 0x00000003bc037209 */ /* 0x000fe20007810000 */
[----:B-1----:R-:W-:-:S04]  /*5440*/  FFMA.FTZ R2, R61, c[0x0][0x2d0], -R6 ;  /* 0x0000b4003d027a23 */ /* 0x002fc80000010806 */
[----:B------:R-:W1:Y:S01]  /*5450*/  SHFL.BFLY PT, R4, R3, 0x2, 0x1f ;  /* 0x0c401f0003047f89 */ /* 0x000e6200000e0000 */
[----:B--2---:R-:W-:Y:S01]  /*5460*/  F2FP.BF16.PACK_AB R9, R128, R122 ;  /* 0x0000007a8009723e */ /* 0x004fe200000010ff */
[----:B------:R2:W-:Y:S02]  /*5470*/  MUFU.EX2 R163, R2 ;  /* 0x0000000200a37308 */ /* 0x0005e40000000800 */
[----:B------:R-:W-:Y:S01]  /*5480*/  LDSM.16.MT88.4 R60, [R214+0x1100] ;  /* 0x00110000d63c783b */ /* 0x000fe20000004200 */
[----:B--2---:R-:W-:-:S05]  /*5490*/  FFMA.FTZ R2, R84, c[0x0][0x2d0], -R6 ;  /* 0x0000b40054027a23 */ /* 0x004fca0000010806 */
[----:B------:R2:W3:Y:S01]  /*54a0*/  MUFU.EX2 R153, R2 ;  /* 0x0000000200997308 */ /* 0x0004e20000000800 */
[----:B-1----:R-:W-:-:S05]  /*54b0*/  FMNMX.FTZ R3, R3, R4, !PT ;  /* 0x0000000403037209 */ /* 0x002fca0007810000 */
[----:B------:R-:W1:Y:S01]  /*54c0*/  SHFL.BFLY PT, R4, R3, 0x1, 0x1f ;  /* 0x0c201f0003047f89 */ /* 0x000e6200000e0000 */
[----:B--2---:R-:W-:Y:S01]  /*54d0*/  FFMA.FTZ R2, R112, c[0x0][0x2d0], -R7 ;  /* 0x0000b40070027a23 */ /* 0x004fe20000010807 */
[----:B---3--:R-:W-:-:S03]  /*54e0*/  F2FP.BF16.PACK_AB R11, R153, R163 ;  /* 0x000000a3990b723e */ /* 0x008fc600000010ff */
[----:B------:R2:W3:Y:S04]  /*54f0*/  MUFU.EX2 R173, R2 ;  /* 0x0000000200ad7308 */ /* 0x0004e80000000800 */
[----:B------:R-:W-:Y:S01]  /*5500*/  HMMA.16816.F32.BF16 R48, R8, R68, R52 ;  /* 0x000000440830723c */ /* 0x000fe20000041834 */
[----:B-1----:R-:W-:-:S06]  /*5510*/  FMNMX.FTZ R3, R3, R4, !PT ;  /* 0x0000000403037209 */ /* 0x002fcc0007810000 */
[----:B------:R-:W-:Y:S01]  /*5520*/  IMAD.MOV.U32 R54, RZ, RZ, R128 ;  /* 0x000000ffff367224 */ /* 0x000fe200078e0080 */
[----:B------:R-:W-:Y:S01]  /*5530*/  FMNMX.FTZ R128, R0, R5, !PT ;  /* 0x0000000500807209 */ /* 0x000fe20007810000 */
[----:B------:R-:W-:Y:S01]  /*5540*/  FFMA.FTZ R0, R111, c[0x0][0x2d0], -R6 ;  /* 0x0000b4006f007a23 */ /* 0x000fe20000010806 */
[C---:B------:R-:W-:Y:S01]  /*5550*/  HMMA.16816.F32.BF16 R40, R8.reuse, R60, R20 ;  /* 0x0000003c0828723c */ /* 0x040fe20000041814 */
[----:B------:R-:W-:Y:S01]  /*5560*/  IMAD.MOV.U32 R5, RZ, RZ, R133 ;  /* 0x000000ffff057224 */ /* 0x000fe200078e0085 */
[----:B------:R-:W-:Y:S01]  /*5570*/  FSETP.NEU.FTZ.AND P0, PT, R128, -INF , PT ;  /* 0xff8000008000780b */ /* 0x000fe20003f1d000 */
[----:B--2---:R-:W-:Y:S01]  /*5580*/  FFMA.FTZ R2, R117, c[0x0][0x2d0], -R7 ;  /* 0x0000b40075027a23 */ /* 0x004fe20000010807 */
[----:B------:R-:W-:Y:S01]  /*5590*/  MOV R111, R132 ;  /* 0x00000084006f7202 */ /* 0x000fe20000000f00 */
[----:B------:R-:W-:Y:S01]  /*55a0*/  IMAD.MOV.U32 R55, RZ, RZ, R123 ;  /* 0x000000ffff377224 */ /* 0x000fe200078e007b */
[----:B------:R-:W1:Y:S01]  /*55b0*/  LDSM.16.MT88.4 R132, [R216+0x1900] ;  /* 0x00190000d884783b */ /* 0x000e620000004200 */
[----:B------:R2:W4:Y:S01]  /*55c0*/  MUFU.EX2 R140, R2 ;  /* 0x00000002008c7308 */ /* 0x0005220000000800 */
[----:B------:R-:W-:Y:S01]  /*55d0*/  HMMA.16816.F32.BF16 R20, R8, R66, R36 ;  /* 0x000000420814723c */ /* 0x000fe20000041824 */
[----:B------:R-:W-:-:S06]  /*55e0*/  MOV R117, R168 ;  /* 0x000000a800757202 */ /* 0x000fcc0000000f00 */
[----:B---3--:R-:W-:Y:S01]  /*55f0*/  IMAD.MOV.U32 R36, RZ, RZ, R173 ;  /* 0x000000ffff247224 */ /* 0x008fe200078e00ad */
[----:B------:R-:W-:Y:S01]  /*5600*/  MOV R38, R122 ;  /* 0x0000007a00267202 */ /* 0x000fe20000000f00 */
[----:B------:R-:W-:Y:S01]  /*5610*/  IMAD.MOV.U32 R37, RZ, RZ, R121 ;  /* 0x000000ffff257224 */ /* 0x000fe200078e0079 */
[C---:B------:R-:W-:Y:S01]  /*5620*/  HMMA.16816.F32.BF16 R44, R8.reuse, R64, R28 ;  /* 0x00000040082c723c */ /* 0x040fe2000004181c */
[----:B--2---:R-:W-:Y:S02]  /*5630*/  FFMA.FTZ R2, R120, c[0x0][0x2d0], -R7 ;  /* 0x0000b40078027a23 */ /* 0x004fe40000010807 */
[----:B----4-:R-:W-:Y:S01]  /*5640*/  IMAD.MOV.U32 R53, RZ, RZ, R140 ;  /* 0x000000ffff357224 */ /* 0x010fe200078e008c */
[----:B------:R-:W-:Y:S01]  /*5650*/  LDSM.16.MT88.4 R120, [R214+0x1900] ;  /* 0x00190000d678783b */ /* 0x000fe20000004200 */
[----:B------:R2:W3:Y:S03]  /*5660*/  MUFU.EX2 R172, R2 ;  /* 0x0000000200ac7308 */ /* 0x0004e60000000800 */
[C---:B------:R-:W-:Y:S05]  /*5670*/  HMMA.16816.F32.BF16 R16, R8.reuse, R70, R16 ;  /* 0x000000460810723c */ /* 0x040fea0000041810 */
[----:B------:R4:W-:Y:S03]  /*5680*/  MUFU.EX2 R140, R0 ;  /* 0x00000000008c7308 */ /* 0x0009e60000000800 */
[----:B------:R-:W-:Y:S01]  /*5690*/  HMMA.16816.F32.BF16 R28, R8, R56, R12 ;  /* 0x00000038081c723c */ /* 0x000fe2000004180c */
[----:B--2---:R-:W-:-:S07]  /*56a0*/  FFMA.FTZ R2, R86, c[0x0][0x2d0], -R6 ;  /* 0x0000b40056027a23 */ /* 0x004fce0000010806 */
[----:B------:R-:W-:Y:S01]  /*56b0*/  HMMA.16816.F32.BF16 R24, R8, R62, R24 ;  /* 0x0000003e0818723c */ /* 0x000fe20000041818 */
[----:B---3--:R-:W-:Y:S01]  /*56c0*/  IMAD.MOV.U32 R39, RZ, RZ, R172 ;  /* 0x000000ffff277224 */ /* 0x008fe200078e00ac */
[----:B------:R2:W-:Y:S01]  /*56d0*/  MUFU.EX2 R112, R2 ;  /* 0x0000000200707308 */ /* 0x0005e20000000800 */
[----:B------:R-:W3:Y:S01]  /*56e0*/  LDSM.16.MT88.4 R172, [R215+0x1900] ;  /* 0x00190000d7ac783b */ /* 0x000ee20000004200 */
[----:B----4-:R-:W-:-:S04]  /*56f0*/  FFMA.FTZ R0, R113, c[0x0][0x2d0], -R6 ;  /* 0x0000b40071007a23 */ /* 0x010fc80000010806 */
[----:B------:R-:W-:Y:S02]  /*5700*/  HMMA.16816.F32.BF16 R12, R8, R58, R32 ;  /* 0x0000003a080c723c */ /* 0x000fe40000041820 */
[----:B------:R-:W4:Y:S05]  /*5710*/  MUFU.EX2 R248, R0 ;  /* 0x0000000000f87308 */ /* 0x000f2a0000000800 */
[----:B------:R-:W-:Y:S02]  /*5720*/  F2FP.BF16.PACK_AB R8, R36, R152 ;  /* 0x000000982408723e */ /* 0x000fe400000010ff */
[----:B------:R-:W-:Y:S01]  /*5730*/  F2FP.BF16.PACK_AB R10, R39, R53 ;  /* 0x00000035270a723e */ /* 0x000fe200000010ff */
[----:B--2---:R-:W-:-:S04]  /*5740*/  FFMA.FTZ R2, R110, c[0x0][0x2d0], -R6 ;  /* 0x0000b4006e027a23 */ /* 0x004fc80000010806 */
[----:B------:R2:W1:Y:S01]  /*5750*/  MUFU.EX2 R84, R2 ;  /* 0x0000000200547308 */ /* 0x0004620000000800 */
[----:B----4-:R-:W-:Y:S01]  /*5760*/  F2FP.BF16.PACK_AB R11, R248, R140 ;  /* 0x0000008cf80b723e */ /* 0x010fe200000010ff */
[----:B--2---:R-:W-:Y:S01]  /*5770*/  FMUL.FTZ R2, R128, c[0x0][0x2d0] ;  /* 0x0000b40080027a20 */ /* 0x004fe20000410000 */
[----:B-1----:R-:W-:-:S04]  /*5780*/  F2FP.BF16.PACK_AB R9, R84, R112 ;  /* 0x000000705409723e */ /* 0x002fc800000010ff */
[----:B------:R-:W-:Y:S02]  /*5790*/  FSEL R2, R2, RZ, P0 ;  /* 0x000000ff02027208 */ /* 0x000fe40000000000 */
[----:B------:R-:W-:Y:S01]  /*57a0*/  FSETP.NEU.FTZ.AND P0, PT, R3, -INF , PT ;  /* 0xff8000000300780b */ /* 0x000fe20003f1d000 */
[----:B------:R-:W-:Y:S02]  /*57b0*/  HMMA.16816.F32.BF16 R180, R8, R156, R48 ;  /* 0x0000009c08b4723c */ /* 0x000fe40000041830 */
[--C-:B------:R-:W-:Y:S02]  /*57c0*/  FFMA.FTZ R0, R85, c[0x0][0x2d0], -R2.reuse ;  /* 0x0000b40055007a23 */ /* 0x100fe40000010802 */
[----:B------:R-:W-:Y:S02]  /*57d0*/  FFMA.FTZ R4, R127, c[0x0][0x2d0], -R2 ;  /* 0x0000b4007f047a23 */ /* 0x000fe40000010802 */
[----:B------:R1:W-:Y:S01]  /*57e0*/  MUFU.EX2 R218, R0 ;  /* 0x0000000000da7308 */ /* 0x0003e20000000800 */
[----:B------:R-:W-:-:S02]  /*57f0*/  IMAD.MOV.U32 R49, RZ, RZ, R149 ;  /* 0x000000ffff317224 */ /* 0x000fc400078e0095 */
[----:B------:R-:W-:Y:S02]  /*5800*/  IMAD.MOV.U32 R48, RZ, RZ, R148 ;  /* 0x000000ffff307224 */ /* 0x000fe400078e0094 */
[C---:B------:R-:W-:Y:S01]  /*5810*/  HMMA.16816.F32.BF16 R148, R8.reuse, R158, R16 ;  /* 0x0000009e0894723c */ /* 0x040fe20000041810 */
[----:B------:R-:W-:Y:S02]  /*5820*/  IMAD.MOV.U32 R51, RZ, RZ, R176 ;  /* 0x000000ffff337224 */ /* 0x000fe400078e00b0 */
[----:B------:R-:W-:Y:S01]  /*5830*/  MUFU.EX2 R221, R4 ;  /* 0x0000000400dd7308 */ /* 0x000fe20000000800 */
[----:B------:R-:W-:Y:S02]  /*5840*/  IMAD.MOV.U32 R50, RZ, RZ, R169 ;  /* 0x000000ffff327224 */ /* 0x000fe400078e00a9 */
[----:B------:R-:W-:Y:S01]  /*5850*/  IMAD.MOV.U32 R127, RZ, RZ, R153 ;  /* 0x000000ffff7f7224 */ /* 0x000fe200078e0099 */
[----:B------:R-:W-:Y:S01]  /*5860*/  MOV R19, R164 ;  /* 0x000000a400137202 */ /* 0x000fe20000000f00 */
[----:B------:R-:W-:Y:S01]  /*5870*/  IMAD.MOV.U32 R18, RZ, RZ, R112 ;  /* 0x000000ffff127224 */ /* 0x000fe200078e0070 */
[----:B------:R-:W-:Y:S01]  /*5880*/  HMMA.16816.F32.BF16 R168, R8, R134, R20 ;  /* 0x0000008608a8723c */ /* 0x000fe20000041814 */
[----:B------:R-:W-:-:S02]  /*5890*/  IMAD.MOV.U32 R17, RZ, RZ, R84 ;  /* 0x000000ffff117224 */ /* 0x000fc400078e0054 */
[----:B-1----:R-:W-:-:S04]  /*58a0*/  FFMA.FTZ R0, R109, c[0x0][0x2d0], -R2 ;  /* 0x0000b4006d007a23 */ /* 0x002fc80000010802 */
[----:B------:R1:W2:Y:S01]  /*58b0*/  MUFU.EX2 R219, R0 ;  /* 0x0000000000db7308 */ /* 0x0002a20000000800 */
[----:B---3--:R-:W-:Y:S01]  /*58c0*/  HMMA.16816.F32.BF16 R176, R8, R172, R28 ;  /* 0x000000ac08b0723c */ /* 0x008fe2000004181c */
[----:B-1----:R-:W-:-:S06]  /*58d0*/  FFMA.FTZ R0, R114, c[0x0][0x2d0], -R2 ;  /* 0x0000b40072007a23 */ /* 0x002fcc0000010802 */
[----:B------:R1:W-:Y:S02]  /*58e0*/  MUFU.EX2 R52, R0 ;  /* 0x0000000000347308 */ /* 0x0003e40000000800 */
[----:B-1----:R-:W-:Y:S02]  /*58f0*/  FFMA.FTZ R0, R118, c[0x0][0x2d0], -R2 ;  /* 0x0000b40076007a23 */ /* 0x002fe40000010802 */
[----:B------:R-:W-:-:S04]  /*5900*/  IMAD.MOV.U32 R118, RZ, RZ, R165 ;  /* 0x000000ffff767224 */ /* 0x000fc800078e00a5 */
[----:B------:R1:W3:Y:S01]  /*5910*/  MUFU.EX2 R109, R0 ;  /* 0x00000000006d7308 */ /* 0x0002e20000000800 */
[----:B------:R-:W-:Y:S01]  /*5920*/  HMMA.16816.F32.BF16 R164, R8, R120, R40 ;  /* 0x0000007808a4723c */ /* 0x000fe20000041828 */
[----:B-1----:R-:W-:Y:S01]  /*5930*/  FFMA.FTZ R0, R125, c[0x0][0x2d0], -R2 ;  /* 0x0000b4007d007a23 */ /* 0x002fe20000010802 */
[----:B------:R-:W-:-:S06]  /*5940*/  MOV R125, R152 ;  /* 0x00000098007d7202 */ /* 0x000fcc0000000f00 */
[----:B------:R-:W-:Y:S01]  /*5950*/  HMMA.16816.F32.BF16 R152, R8, R132, R44 ;  /* 0x000000840898723c */ /* 0x000fe2000004182c */
[----:B------:R1:W-:Y:S02]  /*5960*/  MUFU.EX2 R110, R0 ;  /* 0x00000000006e7308 */ /* 0x0003e40000000800 */
[----:B-1----:R-:W-:-:S05]  /*5970*/  FMUL.FTZ R0, R3, c[0x0][0x2d0] ;  /* 0x0000b40003007a20 */ /* 0x002fca0000410000 */
[----:B------:R-:W-:-:S05]  /*5980*/  FSEL R0, R0, RZ, P0 ;  /* 0x000000ff00007208 */ /* 0x000fca0000000000 */
[--C-:B------:R-:W-:Y:S02]  /*5990*/  FFMA.FTZ R4, R87, c[0x0][0x2d0], -R0.reuse ;  /* 0x0000b40057047a23 */ /* 0x100fe40000010800 */
[----:B------:R-:W-:Y:S02]  /*59a0*/  HMMA.16816.F32.BF16 R84, R8, R174, R12 ;  /* 0x000000ae0854723c */ /* 0x000fe4000004180c */
[----:B------:R1:W-:Y:S02]  /*59b0*/  MUFU.EX2 R185, R4 ;  /* 0x0000000400b97308 */ /* 0x0003e40000000800 */
[----:B-1----:R-:W-:Y:S02]  /*59c0*/  FFMA.FTZ R4, R108, c[0x0][0x2d0], -R0 ;  /* 0x0000b4006c047a23 */ /* 0x002fe40000010800 */
[----:B------:R-:W-:-:S04]  /*59d0*/  IMAD.MOV.U32 R108, RZ, RZ, R18 ;  /* 0x000000ffff6c7224 */ /* 0x000fc800078e0012 */
[----:B------:R1:W4:Y:S02]  /*59e0*/  MUFU.EX2 R184, R4 ;  /* 0x0000000400b87308 */ /* 0x0003240000000800 */
[----:B-1----:R-:W-:Y:S02]  /*59f0*/  FFMA.FTZ R4, R116, c[0x0][0x2d0], -R0 ;  /* 0x0000b40074047a23 */ /* 0x002fe40000010800 */
[----:B------:R-:W-:-:S04]  /*5a00*/  IMAD.MOV.U32 R116, RZ, RZ, R49 ;  /* 0x000000ffff747224 */ /* 0x000fc800078e0031 */
[----:B------:R1:W-:Y:S02]  /*5a10*/  MUFU.EX2 R252, R4 ;  /* 0x0000000400fc7308 */ /* 0x0003e40000000800 */
[----:B-1----:R-:W-:Y:S02]  /*5a20*/  FFMA.FTZ R4, R115, c[0x0][0x2d0], -R0 ;  /* 0x0000b40073047a23 */ /* 0x002fe40000010800 */
[----:B------:R-:W-:Y:S04]  /*5a30*/  HMMA.16816.F32.BF16 R112, R8, R122, R24 ;  /* 0x0000007a0870723c */ /* 0x000fe80000041818 */
[----:B------:R1:W1:Y:S03]  /*5a40*/  MUFU.EX2 R250, R4 ;  /* 0x0000000400fa7308 */ /* 0x0002660000000800 */
[----:B--2---:R-:W-:-:S02]  /*5a50*/  F2FP.BF16.PACK_AB R8, R219, R218 ;  /* 0x000000dadb08723e */ /* 0x004fc400000010ff */
[----:B---3--:R-:W-:Y:S02]  /*5a60*/  F2FP.BF16.PACK_AB R10, R109, R52 ;  /* 0x000000346d0a723e */ /* 0x008fe400000010ff */
[----:B----4-:R-:W-:Y:S01]  /*5a70*/  F2FP.BF16.PACK_AB R9, R184, R185 ;  /* 0x000000b9b809723e */ /* 0x010fe200000010ff */
[----:B-1----:R-:W-:Y:S01]  /*5a80*/  FFMA.FTZ R4, R131, c[0x0][0x2d0], -R2 ;  /* 0x0000b40083047a23 */ /* 0x002fe20000010802 */
[----:B------:R-:W-:-:S03]  /*5a90*/  F2FP.BF16.PACK_AB R11, R250, R252 ;  /* 0x000000fcfa0b723e */ /* 0x000fc600000010ff */
[----:B------:R1:W-:Y:S04]  /*5aa0*/  MUFU.EX2 R251, R4 ;  /* 0x0000000400fb7308 */ /* 0x0003e80000000800 */
[C---:B------:R-:W-:Y:S07]  /*5ab0*/  HMMA.16816.F32.BF16 R24, R8.reuse, R76, RZ ;  /* 0x0000004c0818723c */ /* 0x040fee00000418ff */
[----:B------:R-:W-:Y:S01]  /*5ac0*/  IMAD.MOV.U32 R76, RZ, RZ, R248 ;  /* 0x000000ffff4c7224 */ /* 0x000fe200078e00f8 */
[----:B------:R-:W-:Y:S01]  /*5ad0*/  HMMA.16816.F32.BF16 R32, R8, R72, RZ ;  /* 0x000000480820723c */ /* 0x000fe200000418ff */
[----:B------:R-:W-:-:S02]  /*5ae0*/  IMAD.MOV.U32 R77, RZ, RZ, R38 ;  /* 0x000000ffff4d7224 */ /* 0x000fc400078e0026 */
[----:B-1----:R-:W-:Y:S02]  /*5af0*/  FFMA.FTZ R4, R136, c[0x0][0x2d0], -R2 ;  /* 0x0000b40088047a23 */ /* 0x002fe40000010802 */
[----:B------:R-:W-:Y:S02]  /*5b00*/  IMAD.MOV.U32 R136, RZ, RZ, R19 ;  /* 0x000000ffff887224 */ /* 0x000fe400078e0013 */
[----:B------:R1:W2:Y:S01]  /*5b10*/  MUFU.EX2 R249, R4 ;  /* 0x0000000400f97308 */ /* 0x0002a20000000800 */
[----:B------:R-:W-:Y:S01]  /*5b20*/  HMMA.16816.F32.BF16 R20, R8, R78, RZ ;  /* 0x0000004e0814723c */ /* 0x000fe200000418ff */
[----:B------:R-:W-:-:S06]  /*5b30*/  IMAD.MOV.U32 R73, RZ, RZ, R50 ;  /* 0x000000ffff497224 */ /* 0x000fcc00078e0032 */
[----:B------:R-:W-:Y:S01]  /*5b40*/  MOV R79, R39 ;  /* 0x00000027004f7202 */ /* 0x000fe20000000f00 */
[----:B------:R-:W-:Y:S01]  /*5b50*/  HMMA.16816.F32.BF16 R28, R8, R74, RZ ;  /* 0x0000004a081c723c */ /* 0x000fe200000418ff */
[----:B------:R-:W-:Y:S01]  /*5b60*/  IMAD.MOV.U32 R78, RZ, RZ, R111 ;  /* 0x000000ffff4e7224 */ /* 0x000fe200078e006f */
[----:B------:R-:W-:Y:S01]  /*5b70*/  MOV R111, R141 ;  /* 0x0000008d006f7202 */ /* 0x000fe20000000f00 */
[----:B-1----:R-:W-:-:S04]  /*5b80*/  FFMA.FTZ R4, R119, c[0x0][0x2d0], -R0 ;  /* 0x0000b40077047a23 */ /* 0x002fc80000010800 */
[----:B------:R-:W-:Y:S01]  /*5b90*/  MOV R75, R36 ;  /* 0x00000024004b7202 */ /* 0x000fe20000000f00 */
[----:B------:R-:W-:Y:S01]  /*5ba0*/  IMAD.MOV.U32 R74, RZ, RZ, R17 ;  /* 0x000000ffff4a7224 */ /* 0x000fe200078e0011 */
[----:B------:R-:W-:Y:S01]  /*5bb0*/  HMMA.16816.F32.BF16 R12, R8, R92, RZ ;  /* 0x0000005c080c723c */ /* 0x000fe200000418ff */
[----:B------:R1:W-:Y:S01]  /*5bc0*/  MUFU.EX2 R247, R4 ;  /* 0x0000000400f77308 */ /* 0x0003e20000000800 */
[----:B------:R-:W-:-:S06]  /*5bd0*/  MOV R119, R48 ;  /* 0x0000003000777202 */ /* 0x000fcc0000000f00 */
[C---:B------:R-:W-:Y:S07]  /*5be0*/  HMMA.16816.F32.BF16 R16, R8.reuse, R96, RZ ;  /* 0x000000600810723c */ /* 0x040fee00000418ff */
[----:B------:R-:W-:Y:S01]  /*5bf0*/  IMAD.MOV.U32 R97, RZ, RZ, R52 ;  /* 0x000000ffff617224 */ /* 0x000fe200078e0034 */
[----:B------:R-:W-:Y:S01]  /*5c00*/  HMMA.16816.F32.BF16 R40, R8, R94, RZ ;  /* 0x0000005e0828723c */ /* 0x000fe200000418ff */
[----:B-1----:R-:W-:Y:S02]  /*5c10*/  FFMA.FTZ R4, R124, c[0x0][0x2d0], -R0 ;  /* 0x0000b4007c047a23 */ /* 0x002fe40000010800 */
[----:B------:R-:W-:-:S02]  /*5c20*/  IMAD.MOV.U32 R124, RZ, RZ, R51 ;  /* 0x000000ffff7c7224 */ /* 0x000fc400078e0033 */
[----:B------:R1:W3:Y:S01]  /*5c30*/  MUFU.EX2 R246, R4 ;  /* 0x0000000400f67308 */ /* 0x0002e20000000800 */
[----:B------:R-:W-:Y:S02]  /*5c40*/  IMAD.MOV.U32 R52, RZ, RZ, R142 ;  /* 0x000000ffff347224 */ /* 0x000fe400078e008e */
[----:B-1----:R-:W-:Y:S02]  /*5c50*/  FFMA.FTZ R4, R126, c[0x0][0x2d0], -R0 ;  /* 0x0000b4007e047a23 */ /* 0x002fe40000010800 */
[----:B------:R-:W-:-:S03]  /*5c60*/  IMAD.MOV.U32 R126, RZ, RZ, R37 ;  /* 0x000000ffff7e7224 */ /* 0x000fc600078e0025 */
[----:B------:R1:W-:Y:S01]  /*5c70*/  MUFU.EX2 R248, R4 ;  /* 0x0000000400f87308 */ /* 0x0003e20000000800 */
[----:B------:R-:W-:Y:S07]  /*5c80*/  HMMA.16816.F32.BF16 R36, R8, R98, RZ ;  /* 0x000000620824723c */ /* 0x000fee00000418ff */
[----:B--2---:R-:W-:Y:S02]  /*5c90*/  F2FP.BF16.PACK_AB R10, R249, R251 ;  /* 0x000000fbf90a723e */ /* 0x004fe400000010ff */
[----:B---3--:R-:W-:-:S02]  /*5ca0*/  F2FP.BF16.PACK_AB R9, R246, R247 ;  /* 0x000000f7f609723e */ /* 0x008fc400000010ff */
[----:B------:R-:W-:Y:S01]  /*5cb0*/  MOV R99, R53 ;  /* 0x0000003500637202 */ /* 0x000fe20000000f00 */
[----:B------:R-:W-:Y:S02]  /*5cc0*/  IMAD.MOV.U32 R53, RZ, RZ, R143 ;  /* 0x000000ffff357224 */ /* 0x000fe400078e008f */
[----:B-1----:R-:W-:Y:S02]  /*5cd0*/  FFMA.FTZ R4, R137, c[0x0][0x2d0], -R0 ;  /* 0x0000b40089047a23 */ /* 0x002fe40000010800 */
[----:B------:R-:W-:Y:S02]  /*5ce0*/  IMAD.MOV.U32 R137, RZ, RZ, R110 ;  /* 0x000000ffff897224 */ /* 0x000fe400078e006e */
[----:B------:R1:W2:Y:S01]  /*5cf0*/  MUFU.EX2 R72, R4 ;  /* 0x0000000400487308 */ /* 0x0002a20000000800 */
[----:B------:R-:W-:Y:S02]  /*5d00*/  IMAD.MOV.U32 R110, RZ, RZ, R245 ;  /* 0x000000ffff6e7224 */ /* 0x000fe400078e00f5 */
[----:B------:R-:W-:Y:S01]  /*5d10*/  F2FP.BF16.PACK_AB R8, R221, R137 ;  /* 0x00000089dd08723e */ /* 0x000fe200000010ff */
[----:B-1----:R-:W-:Y:S01]  /*5d20*/  FFMA.FTZ R4, R193, c[0x0][0x2d0], -R7 ;  /* 0x0000b400c1047a23 */ /* 0x002fe20000010807 */
[----:B--2---:R-:W-:-:S03]  /*5d30*/  F2FP.BF16.PACK_AB R11, R72, R248 ;  /* 0x000000f8480b723e */ /* 0x004fc600000010ff */
[----:B------:R1:W-:Y:S04]  /*5d40*/  MUFU.EX2 R245, R4 ;  /* 0x0000000400f57308 */ /* 0x0003e80000000800 */
[C---:B------:R-:W-:Y:S08]  /*5d50*/  HMMA.16816.F32.BF16 R20, R8.reuse, R90, R20 ;  /* 0x0000005a0814723c */ /* 0x040ff00000041814 */
[----:B------:R-:W-:Y:S01]  /*5d60*/  HMMA.16816.F32.BF16 R48, R8, R104, R32 ;  /* 0x000000680830723c */ /* 0x000fe20000041820 */
[----:B-1----:R-:W-:-:S06]  /*5d70*/  FFMA.FTZ R4, R161, c[0x0][0x2d0], -R2 ;  /* 0x0000b400a1047a23 */ /* 0x002fcc0000010802 */
[----:B------:R-:W-:Y:S01]  /*5d80*/  IMAD.MOV.U32 R105, RZ, RZ, R140 ;  /* 0x000000ffff697224 */ /* 0x000fe200078e008c */
[----:B------:R1:W-:Y:S01]  /*5d90*/  MUFU.EX2 R90, R4 ;  /* 0x00000004005a7308 */ /* 0x0003e20000000800 */
[C---:B------:R-:W-:Y:S08]  /*5da0*/  HMMA.16816.F32.BF16 R44, R8.reuse, R88, R24 ;  /* 0x00000058082c723c */ /* 0x040ff00000041818 */
[----:B------:R-:W-:Y:S01]  /*5db0*/  HMMA.16816.F32.BF16 R32, R8, R80, R16 ;  /* 0x000000500820723c */ /* 0x000fe20000041810 */
[----:B-1----:R-:W-:-:S07]  /*5dc0*/  FFMA.FTZ R4, R160, c[0x0][0x2d0], -R2 ;  /* 0x0000b400a0047a23 */ /* 0x002fce0000010802 */
[C---:B------:R-:W-:Y:S01]  /*5dd0*/  HMMA.16816.F32.BF16 R24, R8.reuse, R100, R12 ;  /* 0x000000640818723c */ /* 0x040fe2000004180c */
[----:B------:R1:W2:Y:S07]  /*5de0*/  MUFU.EX2 R92, R4 ;  /* 0x00000004005c7308 */ /* 0x0002ae0000000800 */
[C---:B------:R-:W-:Y:S08]  /*5df0*/  HMMA.16816.F32.BF16 R28, R8.reuse, R106, R28 ;  /* 0x0000006a081c723c */ /* 0x040ff0000004181c */
[----:B------:R-:W-:Y:S01]  /*5e00*/  HMMA.16816.F32.BF16 R16, R8, R82, R36 ;  /* 0x000000520810723c */ /* 0x000fe20000041824 */
[----:B------:R-:W3:Y:S01]  /*5e10*/  LDSM.16.MT88.4 R36, [R213+0x2100] ;  /* 0x00210000d524783b */ /* 0x000ee20000004200 */
[----:B-1----:R-:W-:-:S04]  /*5e20*/  FFMA.FTZ R4, R144, c[0x0][0x2d0], -R2 ;  /* 0x0000b40090047a23 */ /* 0x002fc80000010802 */
[----:B------:R1:W-:Y:S02]  /*5e30*/  MUFU.EX2 R96, R4 ;  /* 0x0000000400607308 */ /* 0x0003e40000000800 */
[----:B------:R-:W-:Y:S07]  /*5e40*/  HMMA.16816.F32.BF16 R12, R8, R102, R40 ;  /* 0x00000066080c723c */ /* 0x000fee0000041828 */
[----:B--2---:R-:W-:Y:S01]  /*5e50*/  F2FP.BF16.PACK_AB R8, R92, R90 ;  /* 0x0000005a5c08723e */ /* 0x004fe200000010ff */
[----:B------:R-:W-:Y:S01]  /*5e60*/  IMAD.MOV.U32 R43, RZ, RZ, R125 ;  /* 0x000000ffff2b7224 */ /* 0x000fe200078e007d */
[----:B------:R-:W-:Y:S01]  /*5e70*/  MOV R125, R110 ;  /* 0x0000006e007d7202 */ /* 0x000fe20000000f00 */
[----:B------:R-:W-:-:S02]  /*5e80*/  IMAD.MOV.U32 R41, RZ, RZ, R52 ;  /* 0x000000ffff297224 */ /* 0x000fc400078e0034 */
[----:B------:R-:W-:Y:S02]  /*5e90*/  IMAD.MOV.U32 R40, RZ, RZ, R53 ;  /* 0x000000ffff287224 */ /* 0x000fe400078e0035 */
[----:B------:R-:W-:Y:S02]  /*5ea0*/  IMAD.MOV.U32 R42, RZ, RZ, R109 ;  /* 0x000000ffff2a7224 */ /* 0x000fe400078e006d */
[----:B-1----:R-:W-:-:S04]  /*5eb0*/  FFMA.FTZ R4, R145, c[0x0][0x2d0], -R2 ;  /* 0x0000b40091047a23 */ /* 0x002fc80000010802 */
        /* <DEDUP_REMOVED lines=13> */
[----:B------:R1:W2:Y:S02]  /*5f90*/  MUFU.EX2 R197, R4 ;  /* 0x0000000400c57308 */ /* 0x0002a40000000800 */
[C---:B------:R-:W-:Y:S07]  /*5fa0*/  HMMA.16816.F32.BF16 R140, R8.reuse, R68, R48 ;  /* 0x00000044088c723c */ /* 0x040fee0000041830 */
[----:B------:R-:W-:Y:S01]  /*5fb0*/  IMAD.MOV.U32 R50, RZ, RZ, R99 ;  /* 0x000000ffff327224 */ /* 0x000fe200078e0063 */
[----:B------:R-:W-:Y:S01]  /*5fc0*/  MOV R49, R97 ;  /* 0x0000006100317202 */ /* 0x000fe20000000f00 */
[----:B------:R-:W-:Y:S01]  /*5fd0*/  HMMA.16816.F32.BF16 R44, R8, R64, R44 ;  /* 0x00000040082c723c */ /* 0x000fe2000004182c */
[----:B------:R-:W-:Y:S01]  /*5fe0*/  IMAD.MOV.U32 R51, RZ, RZ, R105 ;  /* 0x000000ffff337224 */ /* 0x000fe200078e0069 */
[----:B------:R-:W-:Y:S01]  /*5ff0*/  MOV R68, R124 ;  /* 0x0000007c00447202 */ /* 0x000fe20000000f00 */
[----:B-1----:R-:W-:Y:S01]  /*6000*/  FFMA.FTZ R4, R196, c[0x0][0x2d0], -R7 ;  /* 0x0000b400c4047a23 */ /* 0x002fe20000010807 */
[----:B------:R-:W-:Y:S01]  /*6010*/  MOV R196, R76 ;  /* 0x0000004c00c47202 */ /* 0x000fe20000000f00 */
[----:B------:R-:W-:-:S02]  /*6020*/  IMAD.MOV.U32 R124, RZ, RZ, R108 ;  /* 0x000000ffff7c7224 */ /* 0x000fc400078e006c */
[----:B------:R1:W-:Y:S01]  /*6030*/  MUFU.EX2 R131, R4 ;  /* 0x0000000400837308 */ /* 0x0003e20000000800 */
[----:B------:R-:W-:Y:S01]  /*6040*/  MOV R64, R162 ;  /* 0x000000a200407202 */ /* 0x000fe20000000f00 */
[C---:B------:R-:W-:Y:S01]  /*6050*/  HMMA.16816.F32.BF16 R144, R8.reuse, R70, R28 ;  /* 0x000000460890723c */ /* 0x040fe2000004181c */
[----:B------:R-:W-:Y:S01]  /*6060*/  LDSM.16.MT88.4 R28, [R214+0x2100] ;  /* 0x00210000d61c783b */ /* 0x000fe20000004200 */
[----:B------:R-:W-:Y:S02]  /*6070*/  IMAD.MOV.U32 R65, RZ, RZ, R54 ;  /* 0x000000ffff417224 */ /* 0x000fe400078e0036 */
[----:B------:R-:W-:Y:S02]  /*6080*/  IMAD.MOV.U32 R69, RZ, RZ, R73 ;  /* 0x000000ffff457224 */ /* 0x000fe400078e0049 */
[----:B------:R-:W-:Y:S02]  /*6090*/  IMAD.MOV.U32 R48, RZ, RZ, R137 ;  /* 0x000000ffff307224 */ /* 0x000fe400078e0089 */
[----:B------:R-:W-:Y:S01]  /*60a0*/  HMMA.16816.F32.BF16 R104, R8, R60, R32 ;  /* 0x0000003c0868723c */ /* 0x000fe20000041820 */
[----:B------:R-:W4:Y:S01]  /*60b0*/  LDSM.16.MT88.4 R32, [R216+0x2100] ;  /* 0x00210000d820783b */ /* 0x000f220000004200 */
[----:B------:R-:W-:-:S02]  /*60c0*/  IMAD.MOV.U32 R70, RZ, RZ, R77 ;  /* 0x000000ffff467224 */ /* 0x000fc400078e004d */
[----:B------:R-:W-:Y:S02]  /*60d0*/  IMAD.MOV.U32 R71, RZ, RZ, R75 ;  /* 0x000000ffff477224 */ /* 0x000fe400078e004b */
[----:B-1----:R-:W-:Y:S02]  /*60e0*/  FFMA.FTZ R4, R200, c[0x0][0x2d0], -R7 ;  /* 0x0000b400c8047a23 */ /* 0x002fe40000010807 */
[----:B------:R-:W-:Y:S02]  /*60f0*/  IMAD.MOV.U32 R200, RZ, RZ, R79 ;  /* 0x000000ffffc87224 */ /* 0x000fe400078e004f */
[----:B------:R1:W1:Y:S01]  /*6100*/  MUFU.EX2 R193, R4 ;  /* 0x0000000400c17308 */ /* 0x0002620000000800 */
[----:B------:R-:W-:Y:S02]  /*6110*/  IMAD.MOV.U32 R73, RZ, RZ, R136 ;  /* 0x000000ffff497224 */ /* 0x000fe400078e0088 */
[----:B-1----:R-:W-:Y:S02]  /*6120*/  FFMA.FTZ R4, R201, c[0x0][0x2d0], -R7 ;  /* 0x0000b400c9047a23 */ /* 0x002fe40000010807 */
[----:B------:R-:W-:-:S03]  /*6130*/  IMAD.MOV.U32 R201, RZ, RZ, R78 ;  /* 0x000000ffffc97224 */ /* 0x000fc600078e004e */
[----:B------:R1:W-:Y:S02]  /*6140*/  MUFU.EX2 R99, R4 ;  /* 0x0000000400637308 */ /* 0x0003e40000000800 */
[----:B-1----:R-:W-:Y:S02]  /*6150*/  FFMA.FTZ R4, R202, c[0x0][0x2d0], -R7 ;  /* 0x0000b400ca047a23 */ /* 0x002fe40000010807 */
[----:B------:R-:W-:Y:S01]  /*6160*/  IMAD.MOV.U32 R202, RZ, RZ, R126 ;  /* 0x000000ffffca7224 */ /* 0x000fe200078e007e */
[----:B------:R-:W-:-:S03]  /*6170*/  MOV R126, R127 ;  /* 0x0000007f007e7202 */ /* 0x000fc60000000f00 */
[----:B------:R1:W-:Y:S01]  /*6180*/  MUFU.EX2 R97, R4 ;  /* 0x0000000400617308 */ /* 0x0003e20000000800 */
[----:B------:R-:W-:Y:S02]  /*6190*/  IMAD.MOV.U32 R127, RZ, RZ, R111 ;  /* 0x000000ffff7f7224 */ /* 0x000fe400078e006f */
[C---:B------:R-:W-:Y:S01]  /*61a0*/  HMMA.16816.F32.BF16 R108, R8.reuse, R62, R16 ;  /* 0x0000003e086c723c */ /* 0x040fe20000041810 */
[----:B------:R-:W-:Y:S01]  /*61b0*/  LDSM.16.MT88.4 R16, [R213+0x2900] ;  /* 0x00290000d510783b */ /* 0x000fe20000004200 */
[----:B-1----:R-:W-:Y:S02]  /*61c0*/  FFMA.FTZ R4, R192, c[0x0][0x2d0], -R6 ;  /* 0x0000b400c0047a23 */ /* 0x002fe40000010806 */
[----:B------:R-:W-:Y:S02]  /*61d0*/  IMAD.MOV.U32 R192, RZ, RZ, R163 ;  /* 0x000000ffffc07224 */ /* 0x000fe400078e00a3 */
[----:B------:R1:W-:Y:S02]  /*61e0*/  MUFU.EX2 R89, R4 ;  /* 0x0000000400597308 */ /* 0x0003e40000000800 */
[C---:B------:R-:W-:Y:S01]  /*61f0*/  HMMA.16816.F32.BF16 R160, R8.reuse, R66, R20 ;  /* 0x0000004208a0723c */ /* 0x040fe20000041814 */
[----:B------:R-:W3:Y:S06]  /*6200*/  LDSM.16.MT88.4 R20, [R215+0x2100] ;  /* 0x00210000d714783b */ /* 0x000eec0000004200 */
[----:B------:R-:W-:Y:S01]  /*6210*/  IMAD.MOV.U32 R67, RZ, RZ, R55 ;  /* 0x000000ffff437224 */ /* 0x000fe200078e0037 */
[----:B------:R-:W-:Y:S01]  /*6220*/  MOV R66, R70 ;  /* 0x0000004600427202 */ /* 0x000fe20000000f00 */
[----:B------:R-:W-:Y:S01]  /*6230*/  HMMA.16816.F32.BF16 R52, R8, R56, R24 ;  /* 0x000000380834723c */ /* 0x000fe20000041818 */
[----:B------:R-:W3:Y:S01]  /*6240*/  LDSM.16.MT88.4 R24, [R216+0x2900] ;  /* 0x00290000d818783b */ /* 0x000ee20000004200 */
[----:B------:R-:W-:-:S03]  /*6250*/  IMAD.MOV.U32 R70, RZ, RZ, R222 ;  /* 0x000000ffff467224 */ /* 0x000fc600078e00de */
[----:B------:R3:W5:Y:S01]  /*6260*/  LDL.LU R222, [R1+0x60] ;  /* 0x0000600001de7983 */ /* 0x0007620000300800 */
[----:B-1----:R-:W-:Y:S02]  /*6270*/  FFMA.FTZ R4, R195, c[0x0][0x2d0], -R6 ;  /* 0x0000b400c3047a23 */ /* 0x002fe40000010806 */
[----:B------:R-:W-:Y:S01]  /*6280*/  HMMA.16816.F32.BF16 R56, R8, R58, R12 ;  /* 0x0000003a0838723c */ /* 0x000fe2000004180c */
[----:B------:R-:W-:Y:S01]  /*6290*/  IMAD.MOV.U32 R195, RZ, RZ, R202 ;  /* 0x000000ffffc37224 */ /* 0x000fe200078e00ca */
[----:B------:R1:W1:Y:S01]  /*62a0*/  MUFU.EX2 R88, R4 ;  /* 0x0000000400587308 */ /* 0x0002620000000800 */
[----:B------:R-:W-:-:S04]  /*62b0*/  MOV R202, R50 ;  /* 0x0000003200ca7202 */ /* 0x000fc80000000f00 */
[----:B--2---:R-:W-:Y:S02]  /*62c0*/  F2FP.BF16.PACK_AB R8, R197, R245 ;  /* 0x000000f5c508723e */ /* 0x004fe400000010ff */
[----:B------:R-:W-:Y:S01]  /*62d0*/  F2FP.BF16.PACK_AB R10, R193, R131 ;  /* 0x00000083c10a723e */ /* 0x000fe200000010ff */
[----:B-1----:R-:W-:Y:S01]  /*62e0*/  FFMA.FTZ R4, R194, c[0x0][0x2d0], -R6 ;  /* 0x0000b400c2047a23 */ /* 0x002fe20000010806 */
[----:B------:R-:W-:-:S03]  /*62f0*/  F2FP.BF16.PACK_AB R9, R88, R89 ;  /* 0x000000595809723e */ /* 0x000fc600000010ff */
[----:B------:R1:W-:Y:S02]  /*6300*/  MUFU.EX2 R83, R4 ;  /* 0x0000000400537308 */ /* 0x0003e40000000800 */
[----:B-1----:R-:W-:-:S06]  /*6310*/  FFMA.FTZ R4, R198, c[0x0][0x2d0], -R6 ;  /* 0x0000b400c6047a23 */ /* 0x002fcc0000010806 */
[----:B------:R1:W2:Y:S02]  /*6320*/  MUFU.EX2 R81, R4 ;  /* 0x0000000400517308 */ /* 0x0002a40000000800 */
[----:B-1----:R-:W-:Y:S01]  /*6330*/  FFMA.FTZ R4, R230, c[0x0][0x2d0], -R7 ;  /* 0x0000b400e6047a23 */ /* 0x002fe20000010807 */
[----:B--2---:R-:W-:Y:S01]  /*6340*/  F2FP.BF16.PACK_AB R11, R81, R83 ;  /* 0x00000053510b723e */ /* 0x004fe200000010ff */
[----:B------:R-:W-:-:S04]  /*6350*/  IMAD.MOV.U32 R50, RZ, RZ, R43 ;  /* 0x000000ffff327224 */ /* 0x000fc800078e002b */
[----:B------:R1:W-:Y:S01]  /*6360*/  MUFU.EX2 R82, R4 ;  /* 0x0000000400527308 */ /* 0x0003e20000000800 */
[----:B------:R-:W-:Y:S01]  /*6370*/  FFMA.FTZ R7, R233, c[0x0][0x2d0], -R7 ;  /* 0x0000b400e9077a23 */ /* 0x000fe20000010807 */
[----:B---3--:R-:W-:Y:S01]  /*6380*/  HMMA.16816.F32.BF16 R136, R8, R36, R180 ;  /* 0x000000240888723c */ /* 0x008fe200000418b4 */
[----:B------:R-:W-:Y:S01]  /*6390*/  IMAD.MOV.U32 R43, RZ, RZ, R118 ;  /* 0x000000ffff2b7224 */ /* 0x000fe200078e0076 */
[----:B------:R-:W-:-:S04]  /*63a0*/  MOV R198, R50 ;  /* 0x0000003200c67202 */ /* 0x000fc80000000f00 */
[----:B------:R-:W-:Y:S01]  /*63b0*/  MUFU.EX2 R80, R7 ;  /* 0x0000000700507308 */ /* 0x000fe20000000800 */
[----:B------:R-:W-:Y:S01]  /*63c0*/  IMAD.MOV.U32 R182, RZ, RZ, R65 ;  /* 0x000000ffffb67224 */ /* 0x000fe200078e0041 */
[C---:B------:R-:W-:Y:S01]  /*63d0*/  HMMA.16816.F32.BF16 R148, R8.reuse, R38, R148 ;  /* 0x000000260894723c */ /* 0x040fe20000041894 */
[----:B------:R-:W-:Y:S02]  /*63e0*/  IMAD.MOV.U32 R65, RZ, RZ, R74 ;  /* 0x000000ffff417224 */ /* 0x000fe400078e004a */
[----:B------:R-:W-:Y:S02]  /*63f0*/  IMAD.MOV.U32 R181, RZ, RZ, R64 ;  /* 0x000000ffffb57224 */ /* 0x000fe400078e0040 */
[----:B-1----:R-:W-:Y:S01]  /*6400*/  FFMA.FTZ R4, R205, c[0x0][0x2d0], -R6 ;  /* 0x0000b400cd047a23 */ /* 0x002fe20000010806 */
[----:B------:R-:W-:Y:S01]  /*6410*/  MOV R205, R192 ;  /* 0x000000c000cd7202 */ /* 0x000fe20000000f00 */
[----:B------:R-:W-:Y:S01]  /*6420*/  IMAD.MOV.U32 R192, RZ, RZ, R48 ;  /* 0x000000ffffc07224 */ /* 0x000fe200078e0030 */
[----:B----4-:R-:W-:Y:S01]  /*6430*/  HMMA.16816.F32.BF16 R152, R8, R32, R152 ;  /* 0x000000200898723c */ /* 0x010fe20000041898 */
[----:B------:R1:W-:Y:S01]  /*6440*/  MUFU.EX2 R79, R4 ;  /* 0x00000004004f7308 */ /* 0x0003e20000000800 */
[----:B------:R-:W-:-:S06]  /*6450*/  IMAD.MOV.U32 R64, RZ, RZ, R49 ;  /* 0x000000ffff407224 */ /* 0x000fcc00078e0031 */
[C---:B------:R-:W-:Y:S08]  /*6460*/  HMMA.16816.F32.BF16 R100, R8.reuse, R34, R168 ;  /* 0x000000220864723c */ /* 0x040ff000000418a8 */
[----:B------:R-:W-:Y:S01]  /*6470*/  HMMA.16816.F32.BF16 R164, R8, R28, R164 ;  /* 0x0000001c08a4723c */ /* 0x000fe200000418a4 */
[----:B-1----:R-:W-:-:S04]  /*6480*/  FFMA.FTZ R4, R209, c[0x0][0x2d0], -R6 ;  /* 0x0000b400d1047a23 */ /* 0x002fc80000010806 */
[----:B------:R1:W2:Y:S02]  /*6490*/  MUFU.EX2 R78, R4 ;  /* 0x00000004004e7308 */ /* 0x0002a40000000800 */
[----:B-1----:R-:W-:Y:S02]  /*64a0*/  FFMA.FTZ R4, R210, c[0x0][0x2d0], -R6 ;  /* 0x0000b400d2047a23 */ /* 0x002fe40000010806 */
[----:B------:R-:W-:-:S04]  /*64b0*/  IMAD.MOV.U32 R48, RZ, RZ, R41 ;  /* 0x000000ffff307224 */ /* 0x000fc800078e0029 */
[----:B------:R1:W-:Y:S01]  /*64c0*/  MUFU.EX2 R77, R4 ;  /* 0x00000004004d7308 */ /* 0x0003e20000000800 */
[----:B------:R-:W-:Y:S02]  /*64d0*/  IMAD.MOV.U32 R41, RZ, RZ, R73 ;  /* 0x000000ffff297224 */ /* 0x000fe400078e0049 */
[----:B------:R-:W-:Y:S01]  /*64e0*/  IMAD.MOV.U32 R49, RZ, RZ, R42 ;  /* 0x000000ffff317224 */ /* 0x000fe200078e002a */
[----:B------:R-:W-:Y:S01]  /*64f0*/  HMMA.16816.F32.BF16 R112, R8, R30, R112 ;  /* 0x0000001e0870723c */ /* 0x000fe20000041870 */
[----:B------:R-:W-:Y:S02]  /*6500*/  FFMA.FTZ R6, R229, c[0x0][0x2d0], -R6 ;  /* 0x0000b400e5067a23 */ /* 0x000fe40000010806 */
[--C-:B-1----:R-:W-:Y:S01]  /*6510*/  FFMA.FTZ R4, R207, c[0x0][0x2d0], -R2.reuse ;  /* 0x0000b400cf047a23 */ /* 0x102fe20000010802 */
[----:B------:R-:W-:Y:S01]  /*6520*/  MOV R233, R41 ;  /* 0x0000002900e97202 */ /* 0x000fe20000000f00 */
[----:B------:R-:W-:Y:S01]  /*6530*/  IMAD.MOV.U32 R42, RZ, RZ, R119 ;  /* 0x000000ffff2a7224 */ /* 0x000fe200078e0077 */
[----:B------:R-:W1:Y:S08]  /*6540*/  MUFU.EX2 R76, R6 ;  /* 0x00000006004c7308 */ /* 0x000e700000000800 */
[----:B------:R3:W-:Y:S02]  /*6550*/  MUFU.EX2 R75, R4 ;  /* 0x00000004004b7308 */ /* 0x0007e40000000800 */
[----:B---3--:R-:W-:-:S02]  /*6560*/  FFMA.FTZ R4, R208, c[0x0][0x2d0], -R2 ;  /* 0x0000b400d0047a23 */ /* 0x008fc40000010802 */
[----:B------:R-:W-:-:S04]  /*6570*/  IMAD.MOV.U32 R208, RZ, RZ, R67 ;  /* 0x000000ffffd07224 */ /* 0x000fc800078e0043 */
[----:B------:R3:W4:Y:S01]  /*6580*/  MUFU.EX2 R74, R4 ;  /* 0x00000004004a7308 */ /* 0x0007220000000800 */
[----:B------:R-:W-:Y:S02]  /*6590*/  IMAD.MOV.U32 R67, RZ, RZ, R201 ;  /* 0x000000ffff437224 */ /* 0x000fe400078e00c9 */
[----:B------:R-:W-:Y:S01]  /*65a0*/  IMAD.MOV.U32 R201, RZ, RZ, R51 ;  /* 0x000000ffffc97224 */ /* 0x000fe200078e0033 */
[----:B------:R-:W-:Y:S01]  /*65b0*/  MOV R51, R126 ;  /* 0x0000007e00337202 */ /* 0x000fe20000000f00 */
[----:B------:R-:W-:Y:S02]  /*65c0*/  IMAD.MOV.U32 R126, RZ, RZ, R117 ;  /* 0x000000ffff7e7224 */ /* 0x000fe400078e0075 */
[----:B---3--:R-:W-:Y:S01]  /*65d0*/  FFMA.FTZ R4, R211, c[0x0][0x2d0], -R2 ;  /* 0x0000b400d3047a23 */ /* 0x008fe20000010802 */
[----:B------:R-:W-:Y:S01]  /*65e0*/  MOV R211, R40 ;  /* 0x0000002800d37202 */ /* 0x000fe20000000f00 */
[----:B------:R-:W-:Y:S01]  /*65f0*/  IMAD.MOV.U32 R40, RZ, RZ, R124 ;  /* 0x000000ffff287224 */ /* 0x000fe200078e007c */
[----:B------:R-:W-:Y:S01]  /*6600*/  MOV R124, R116 ;  /* 0x00000074007c7202 */ /* 0x000fe20000000f00 */
[----:B------:R3:W-:Y:S01]  /*6610*/  MUFU.EX2 R73, R4 ;  /* 0x0000000400497308 */ /* 0x0007e20000000800 */
[----:B------:R-:W-:Y:S01]  /*6620*/  HMMA.16816.F32.BF16 R116, R8, R20, R176 ;  /* 0x000000140874723c */ /* 0x000fe200000418b0 */
[----:B------:R-:W-:-:S02]  /*6630*/  IMAD.MOV.U32 R230, RZ, RZ, R51 ;  /* 0x000000ffffe67224 */ /* 0x000fc400078e0033 */
[----:B------:R-:W-:-:S04]  /*6640*/  IMAD.MOV.U32 R194, RZ, RZ, R40 ;  /* 0x000000ffffc27224 */ /* 0x000fc800078e0028 */
[----:B------:R-:W-:Y:S01]  /*6650*/  MOV R179, R195 ;  /* 0x000000c300b37202 */ /* 0x000fe20000000f00 */
[----:B------:R-:W-:Y:S01]  /*6660*/  IMAD.MOV.U32 R195, RZ, RZ, R71 ;  /* 0x000000ffffc37224 */ /* 0x000fe200078e0047 */
[----:B------:R-:W-:Y:S01]  /*6670*/  HMMA.16816.F32.BF16 R8, R8, R22, R84 ;  /* 0x000000160808723c */ /* 0x000fe20000041854 */
[----:B---3--:R-:W-:Y:S02]  /*6680*/  FFMA.FTZ R4, R232, c[0x0][0x2d0], -R2 ;  /* 0x0000b400e8047a23 */ /* 0x008fe40000010802 */
[----:B------:R-:W-:Y:S02]  /*6690*/  IMAD.MOV.U32 R232, RZ, RZ, R48 ;  /* 0x000000ffffe87224 */ /* 0x000fe400078e0030 */
[----:B------:R3:W1:Y:S01]  /*66a0*/  MUFU.EX2 R71, R4 ;  /* 0x0000000400477308 */ /* 0x0006620000000800 */
[----:B------:R-:W-:Y:S02]  /*66b0*/  IMAD.MOV.U32 R207, RZ, RZ, R42 ;  /* 0x000000ffffcf7224 */ /* 0x000fe400078e002a */
[----:B------:R-:W-:-:S02]  /*66c0*/  IMAD.MOV.U32 R87, RZ, RZ, R43 ;  /* 0x000000ffff577224 */ /* 0x000fc400078e002b */
[----:B------:R-:W4:Y:S01]  /*66d0*/  LDSM.16.MT88.4 R40, [R214+0x2900] ;  /* 0x00290000d628783b */ /* 0x000f220000004200 */
[----:B---3--:R-:W-:Y:S02]  /*66e0*/  FFMA.FTZ R4, R199, c[0x0][0x2d0], -R0 ;  /* 0x0000b400c7047a23 */ /* 0x008fe40000010800 */
[----:B------:R-:W-:Y:S02]  /*66f0*/  IMAD.MOV.U32 R199, RZ, RZ, R49 ;  /* 0x000000ffffc77224 */ /* 0x000fe400078e0031 */
[----:B------:R-:W3:Y:S01]  /*6700*/  LDSM.16.MT88.4 R48, [R215+0x2900] ;  /* 0x00290000d730783b */ /* 0x000ee20000004200 */
[----:B------:R-:W-:Y:S02]  /*6710*/  F2FP.BF16.PACK_AB R168, R97, R99 ;  /* 0x0000006361a8723e */ /* 0x000fe400000010ff */
[----:B--2---:R-:W-:Y:S02]  /*6720*/  F2FP.BF16.PACK_AB R169, R78, R79 ;  /* 0x0000004f4ea9723e */ /* 0x004fe400000010ff */
[----:B------:R-:W-:-:S02]  /*6730*/  F2FP.BF16.PACK_AB R170, R80, R82 ;  /* 0x0000005250aa723e */ /* 0x000fc400000010ff */
[----:B-1----:R-:W-:Y:S02]  /*6740*/  F2FP.BF16.PACK_AB R171, R76, R77 ;  /* 0x0000004d4cab723e */ /* 0x002fe400000010ff */
[----:B------:R-:W-:Y:S02]  /*6750*/  MOV R176, R69 ;  /* 0x0000004500b07202 */ /* 0x000fe40000000f00 */
[----:B------:R1:W-:Y:S01]  /*6760*/  MUFU.EX2 R69, R4 ;  /* 0x0000000400457308 */ /* 0x0003e20000000800 */
[----:B------:R-:W-:Y:S02]  /*6770*/  MOV R210, R70 ;  /* 0x0000004600d27202 */ /* 0x000fe40000000f00 */
[C---:B------:R-:W-:Y:S08]  /*6780*/  HMMA.16816.F32.BF16 R136, R168.reuse, R16, R136 ;  /* 0x00000010a888723c */ /* 0x040ff00000041888 */
[----:B------:R-:W-:Y:S01]  /*6790*/  HMMA.16816.F32.BF16 R148, R168, R18, R148 ;  /* 0x00000012a894723c */ /* 0x000fe20000041894 */
[----:B-1----:R-:W-:-:S07]  /*67a0*/  FFMA.FTZ R4, R203, c[0x0][0x2d0], -R0 ;  /* 0x0000b400cb047a23 */ /* 0x002fce0000010800 */
[C---:B------:R-:W-:Y:S01]  /*67b0*/  HMMA.16816.F32.BF16 R152, R168.reuse, R24, R152 ;  /* 0x00000018a898723c */ /* 0x040fe20000041898 */
[----:B------:R1:W2:Y:S07]  /*67c0*/  MUFU.EX2 R70, R4 ;  /* 0x0000000400467308 */ /* 0x0002ae0000000800 */
[C---:B------:R-:W-:Y:S08]  /*67d0*/  HMMA.16816.F32.BF16 R100, R168.reuse, R26, R100 ;  /* 0x0000001aa864723c */ /* 0x040ff00000041864 */
[----:B----4-:R-:W-:Y:S01]  /*67e0*/  HMMA.16816.F32.BF16 R164, R168, R40, R164 ;  /* 0x00000028a8a4723c */ /* 0x010fe200000418a4 */
[----:B-1----:R-:W-:-:S07]  /*67f0*/  FFMA.FTZ R4, R204, c[0x0][0x2d0], -R0 ;  /* 0x0000b400cc047a23 */ /* 0x002fce0000010800 */
[C---:B------:R-:W-:Y:S01]  /*6800*/  HMMA.16816.F32.BF16 R112, R168.reuse, R42, R112 ;  /* 0x0000002aa870723c */ /* 0x040fe20000041870 */
[----:B------:R1:W-:Y:S07]  /*6810*/  MUFU.EX2 R61, R4 ;  /* 0x00000004003d7308 */ /* 0x0003ee0000000800 */
[C---:B---3--:R-:W-:Y:S08]  /*6820*/  HMMA.16816.F32.BF16 R116, R168.reuse, R48, R116 ;  /* 0x00000030a874723c */ /* 0x048ff00000041874 */
[----:B------:R-:W-:Y:S01]  /*6830*/  HMMA.16816.F32.BF16 R168, R168, R50, R8 ;  /* 0x00000032a8a8723c */ /* 0x000fe20000041808 */
[----:B-1----:R-:W-:-:S06]  /*6840*/  FFMA.FTZ R4, R206, c[0x0][0x2d0], -R0 ;  /* 0x0000b400ce047a23 */ /* 0x002fcc0000010800 */
[----:B------:R-:W-:-:S04]  /*6850*/  FFMA.FTZ R8, R236, c[0x0][0x2d0], -R2 ;  /* 0x0000b400ec087a23 */ /* 0x000fc80000010802 */
[----:B------:R1:W-:Y:S01]  /*6860*/  MUFU.EX2 R62, R8 ;  /* 0x00000008003e7308 */ /* 0x0003e20000000800 */
[----:B------:R-:W-:Y:S01]  /*6870*/  MOV R178, R192 ;  /* 0x000000c000b27202 */ /* 0x000fe20000000f00 */
[----:B------:R-:W-:-:S06]  /*6880*/  IMAD.MOV.U32 R192, RZ, RZ, R65 ;  /* 0x000000ffffc07224 */ /* 0x000fcc00078e0041 */
[----:B------:R-:W3:Y:S01]  /*6890*/  MUFU.EX2 R60, R4 ;  /* 0x00000004003c7308 */ /* 0x000ee20000000800 */
[----:B-1----:R-:W-:-:S07]  /*68a0*/  FFMA.FTZ R8, R237, c[0x0][0x2d0], -R2 ;  /* 0x0000b400ed087a23 */ /* 0x002fce0000010802 */
[----:B------:R1:W4:Y:S01]  /*68b0*/  MUFU.EX2 R63, R8 ;  /* 0x00000008003f7308 */ /* 0x0003220000000800 */
[----:B------:R-:W-:Y:S02]  /*68c0*/  IMAD.MOV.U32 R180, RZ, RZ, R66 ;  /* 0x000000ffffb47224 */ /* 0x000fe400078e0042 */
[----:B------:R-:W-:Y:S02]  /*68d0*/  IMAD.MOV.U32 R209, RZ, RZ, R67 ;  /* 0x000000ffffd17224 */ /* 0x000fe400078e0043 */
[----:B-1----:R-:W-:-:S04]  /*68e0*/  FFMA.FTZ R8, R238, c[0x0][0x2d0], -R2 ;  /* 0x0000b400ee087a23 */ /* 0x002fc80000010802 */
[----:B------:R1:W-:Y:S01]  /*68f0*/  MUFU.EX2 R65, R8 ;  /* 0x0000000800417308 */ /* 0x0003e20000000800 */
[----:B------:R-:W-:Y:S01]  /*6900*/  IMAD.MOV.U32 R203, RZ, RZ, R5 ;  /* 0x000000ffffcb7224 */ /* 0x000fe200078e0005 */
[----:B------:R-:W-:Y:S02]  /*6910*/  F2FP.BF16.PACK_AB R4, R74, R75 ;  /* 0x0000004b4a04723e */ /* 0x000fe400000010ff */
[----:B------:R-:W-:Y:S02]  /*6920*/  F2FP.BF16.PACK_AB R6, R71, R73 ;  /* 0x000000494706723e */ /* 0x000fe400000010ff */
[----:B--2---:R-:W-:Y:S01]  /*6930*/  F2FP.BF16.PACK_AB R5, R70, R69 ;  /* 0x000000454605723e */ /* 0x004fe200000010ff */
[----:B-1----:R-:W-:-:S04]  /*6940*/  FFMA.FTZ R8, R239, c[0x0][0x2d0], -R2 ;  /* 0x0000b400ef087a23 */ /* 0x002fc80000010802 */
[----:B------:R1:W2:Y:S01]  /*6950*/  MUFU.EX2 R66, R8 ;  /* 0x0000000800427308 */ /* 0x0002a20000000800 */
[----:B---3--:R-:W-:Y:S01]  /*6960*/  F2FP.BF16.PACK_AB R7, R60, R61 ;  /* 0x0000003d3c07723e */ /* 0x008fe200000010ff */
[----:B------:R-:W-:Y:S02]  /*6970*/  IMAD.MOV.U32 R229, RZ, RZ, R68 ;  /* 0x000000ffffe57224 */ /* 0x000fe400078e0044 */
[----:B-1----:R-:W-:-:S04]  /*6980*/  FFMA.FTZ R8, R240, c[0x0][0x2d0], -R2 ;  /* 0x0000b400f0087a23 */ /* 0x002fc80000010802 */
[----:B------:R1:W-:Y:S01]  /*6990*/  MUFU.EX2 R67, R8 ;  /* 0x0000000800437308 */ /* 0x0003e20000000800 */
[C---:B------:R-:W-:Y:S08]  /*69a0*/  HMMA.16816.F32.BF16 R140, R4.reuse, R156, R140 ;  /* 0x0000009c048c723c */ /* 0x040ff0000004188c */
[----:B------:R-:W-:Y:S01]  /*69b0*/  HMMA.16816.F32.BF16 R144, R4, R158, R144 ;  /* 0x0000009e0490723c */ /* 0x000fe20000041890 */
[----:B-1----:R-:W-:-:S04]  /*69c0*/  FFMA.FTZ R8, R241, c[0x0][0x2d0], -R2 ;  /* 0x0000b400f1087a23 */ /* 0x002fc80000010802 */
[----:B------:R1:W-:Y:S03]  /*69d0*/  MUFU.EX2 R68, R8 ;  /* 0x0000000800447308 */ /* 0x0003e60000000800 */
[----:B------:R-:W-:Y:S01]  /*69e0*/  HMMA.16816.F32.BF16 R156, R4, R132, R44 ;  /* 0x00000084049c723c */ /* 0x000fe2000004182c */
[----:B------:R-:W-:Y:S02]  /*69f0*/  IMAD.MOV.U32 R177, RZ, RZ, R64 ;  /* 0x000000ffffb17224 */ /* 0x000fe400078e0040 */
[----:B-1----:R-:W-:-:S04]  /*6a00*/  FFMA.FTZ R8, R234, c[0x0][0x2d0], -R0 ;  /* 0x0000b400ea087a23 */ /* 0x002fc80000010800 */
[----:B------:R1:W-:Y:S02]  /*6a10*/  MUFU.EX2 R44, R8 ;  /* 0x00000008002c7308 */ /* 0x0003e40000000800 */
[----:B-1----:R-:W-:-:S06]  /*6a20*/  FFMA.FTZ R8, R235, c[0x0][0x2d0], -R0 ;  /* 0x0000b400eb087a23 */ /* 0x002fcc0000010800 */
[----:B------:R1:W3:Y:S02]  /*6a30*/  MUFU.EX2 R45, R8 ;  /* 0x00000008002d7308 */ /* 0x0002e40000000800 */
[----:B-1----:R-:W-:-:S06]  /*6a40*/  FFMA.FTZ R8, R187, c[0x0][0x2d0], -R0 ;  /* 0x0000b400bb087a23 */ /* 0x002fcc0000010800 */
[----:B------:R1:W-:Y:S02]  /*6a50*/  MUFU.EX2 R64, R8 ;  /* 0x0000000800407308 */ /* 0x0003e40000000800 */
[----:B-1----:R-:W-:-:S06]  /*6a60*/  FFMA.FTZ R8, R186, c[0x0][0x2d0], -R0 ;  /* 0x0000b400ba087a23 */ /* 0x002fcc0000010800 */
[----:B------:R1:W1:Y:S01]  /*6a70*/  MUFU.EX2 R47, R8 ;  /* 0x00000008002f7308 */ /* 0x0002620000000800 */
[C---:B------:R-:W-:Y:S08]  /*6a80*/  HMMA.16816.F32.BF16 R12, R4.reuse, R172, R52 ;  /* 0x000000ac040c723c */ /* 0x040ff00000041834 */
[----:B------:R-:W-:Y:S01]  /*6a90*/  HMMA.16816.F32.BF16 R160, R4, R134, R160 ;  /* 0x0000008604a0723c */ /* 0x000fe200000418a0 */
[----:B-1----:R-:W-:-:S02]  /*6aa0*/  FFMA.FTZ R8, R243, c[0x0][0x2d0], -R2 ;  /* 0x0000b400f3087a23 */ /* 0x002fc40000010802 */
[----:B------:R-:W-:-:S05]  /*6ab0*/  FFMA.FTZ R2, R242, c[0x0][0x2d0], -R2 ;  /* 0x0000b400f2027a23 */ /* 0x000fca0000010802 */
[C---:B------:R-:W-:Y:S01]  /*6ac0*/  HMMA.16816.F32.BF16 R104, R4.reuse, R120, R104 ;  /* 0x000000780468723c */ /* 0x040fe20000041868 */
[----:B------:R1:W-:Y:S07]  /*6ad0*/  MUFU.EX2 R53, R8 ;  /* 0x0000000800357308 */ /* 0x0003ee0000000800 */
[C---:B------:R-:W-:Y:S01]  /*6ae0*/  HMMA.16816.F32.BF16 R108, R4.reuse, R122, R108 ;  /* 0x0000007a046c723c */ /* 0x040fe2000004186c */
[----:B------:R2:W-:Y:S07]  /*6af0*/  MUFU.EX2 R52, R2 ;  /* 0x0000000200347308 */ /* 0x0005ee0000000800 */
[----:B-1----:R-:W-:Y:S07]  /*6b00*/  HMMA.16816.F32.BF16 R8, R4, R174, R56 ;  /* 0x000000ae0408723c */ /* 0x002fee0000041838 */
[----:B----4-:R-:W-:Y:S01]  /*6b10*/  F2FP.BF16.PACK_AB R4, R63, R62 ;  /* 0x0000003e3f04723e */ /* 0x010fe200000010ff */
[----:B--2---:R-:W-:Y:S01]  /*6b20*/  FFMA.FTZ R2, R190, c[0x0][0x2d0], -R0 ;  /* 0x0000b400be027a23 */ /* 0x004fe20000010800 */
[----:B------:R-:W-:-:S02]  /*6b30*/  F2FP.BF16.PACK_AB R6, R66, R65 ;  /* 0x000000414206723e */ /* 0x000fc400000010ff */
[----:B---3--:R-:W-:Y:S02]  /*6b40*/  F2FP.BF16.PACK_AB R5, R45, R44 ;  /* 0x0000002c2d05723e */ /* 0x008fe400000010ff */
[----:B------:R-:W-:Y:S01]  /*6b50*/  F2FP.BF16.PACK_AB R7, R47, R64 ;  /* 0x000000402f07723e */ /* 0x000fe200000010ff */
[----:B------:R1:W2:Y:S01]  /*6b60*/  MUFU.EX2 R46, R2 ;  /* 0x00000002002e7308 */ /* 0x0002a20000000800 */
[----:B------:R-:W-:-:S05]  /*6b70*/  MOV R84, R125 ;  /* 0x0000007d00547202 */ /* 0x000fca0000000f00 */
[----:B------:R-:W-:Y:S01]  /*6b80*/  HMMA.16816.F32.BF16 R140, R4, R36, R140 ;  /* 0x00000024048c723c */ /* 0x000fe2000004188c */
[----:B------:R-:W-:Y:S01]  /*6b90*/  MOV R86, R126 ;  /* 0x0000007e00567202 */ /* 0x000fe20000000f00 */
[----:B------:R-:W-:Y:S02]  /*6ba0*/  IMAD.MOV.U32 R85, RZ, RZ, R124 ;  /* 0x000000ffff557224 */ /* 0x000fe400078e007c */
[----:B-1----:R-:W-:-:S04]  /*6bb0*/  FFMA.FTZ R2, R189, c[0x0][0x2d0], -R0 ;  /* 0x0000b400bd027a23 */ /* 0x002fc80000010800 */
[----:B------:R1:W3:Y:S01]  /*6bc0*/  MUFU.EX2 R37, R2 ;  /* 0x0000000200257308 */ /* 0x0002e20000000800 */
[----:B------:R-:W-:Y:S01]  /*6bd0*/  HMMA.16816.F32.BF16 R156, R4, R32, R156 ;  /* 0x00000020049c723c */ /* 0x000fe2000004189c */
[--C-:B-1----:R-:W-:Y:S02]  /*6be0*/  FFMA.FTZ R2, R191, c[0x0][0x2d0], -R0.reuse ;  /* 0x0000b400bf027a23 */ /* 0x102fe40000010800 */
[----:B------:R-:W-:-:S04]  /*6bf0*/  FFMA.FTZ R0, R188, c[0x0][0x2d0], -R0 ;  /* 0x0000b400bc007a23 */ /* 0x000fc80000010800 */
[----:B------:R1:W4:Y:S01]  /*6c00*/  MUFU.EX2 R36, R2 ;  /* 0x0000000200247308 */ /* 0x0003220000000800 */
[----:B------:R-:W-:Y:S07]  /*6c10*/  HMMA.16816.F32.BF16 R144, R4, R38, R144 ;  /* 0x000000260490723c */ /* 0x000fee0000041890 */
[----:B------:R2:W2:Y:S01]  /*6c20*/  MUFU.EX2 R32, R0 ;  /* 0x0000000000207308 */ /* 0x0004a20000000800 */
[----:B-1----:R-:W-:Y:S01]  /*6c30*/  FADD.FTZ R2, R84, R203 ;  /* 0x000000cb54027221 */ /* 0x002fe20000010000 */
[----:B------:R-:W-:Y:S01]  /*6c40*/  MOV R203, R86 ;  /* 0x0000005600cb7202 */ /* 0x000fe20000000f00 */
[----:B------:R-:W-:Y:S01]  /*6c50*/  IMAD.MOV.U32 R84, RZ, RZ, R85 ;  /* 0x000000ffff547224 */ /* 0x000fe200078e0055 */
[----:B------:R-:W-:Y:S01]  /*6c60*/  MOV R86, R179 ;  /* 0x000000b300567202 */ /* 0x000fe20000000f00 */
[----:B------:R-:W-:-:S02]  /*6c70*/  FADD.FTZ R2, R217, R2 ;  /* 0x00000002d9027221 */ /* 0x000fc40000010000 */
[----:B--2---:R-:W-:Y:S01]  /*6c80*/  FADD.FTZ R0, R84, R203 ;  /* 0x000000cb54007221 */ /* 0x004fe20000010000 */
[----:B------:R-:W-:Y:S03]  /*6c90*/  HMMA.16816.F32.BF16 R160, R4, R34, R160 ;  /* 0x0000002204a0723c */ /* 0x000fe600000418a0 */
[----:B------:R-:W-:Y:S02]  /*6ca0*/  FADD.FTZ R0, R212, R0 ;  /* 0x00000000d4007221 */ /* 0x000fe40000010000 */
[----:B------:R-:W-:-:S03]  /*6cb0*/  IMAD.MOV.U32 R85, RZ, RZ, R177 ;  /* 0x000000ffff557224 */ /* 0x000fc600078e00b1 */
[----:B------:R-:W-:Y:S01]  /*6cc0*/  HMMA.16816.F32.BF16 R104, R4, R28, R104 ;  /* 0x0000001c0468723c */ /* 0x000fe20000041868 */
[----:B------:R-:W-:Y:S02]  /*6cd0*/  FADD.FTZ R2, R86, R2 ;  /* 0x0000000256027221 */ /* 0x000fe40000010000 */
[----:B------:R-:W-:-:S05]  /*6ce0*/  FADD.FTZ R0, R87, R0 ;  /* 0x0000000057007221 */ /* 0x000fca0000010000 */
[----:B------:R-:W-:Y:S01]  /*6cf0*/  HMMA.16816.F32.BF16 R108, R4, R30, R108 ;  /* 0x0000001e046c723c */ /* 0x000fe2000004186c */
[----:B------:R-:W-:-:S07]  /*6d00*/  IMAD.MOV.U32 R177, RZ, RZ, R178 ;  /* 0x000000ffffb17224 */ /* 0x000fce00078e00b2 */
[----:B------:R-:W-:Y:S01]  /*6d10*/  HMMA.16816.F32.BF16 R12, R4, R20, R12 ;  /* 0x00000014040c723c */ /* 0x000fe2000004180c */
[----:B------:R-:W-:-:S07]  /*6d20*/  IMAD.MOV.U32 R178, RZ, RZ, R211 ;  /* 0x000000ffffb27224 */ /* 0x000fce00078e00d3 */
[----:B------:R-:W-:Y:S01]  /*6d30*/  HMMA.16816.F32.BF16 R8, R4, R22, R8 ;  /* 0x000000160408723c */ /* 0x000fe20000041808 */
[----:B------:R-:W-:-:S06]  /*6d40*/  FADD.FTZ R2, R232, R2 ;  /* 0x00000002e8027221 */ /* 0x000fcc0000010000 */
[----:B------:R-:W-:Y:S02]  /*6d50*/  FADD.FTZ R6, R218, R219 ;  /* 0x000000dbda067221 */ /* 0x000fe40000010000 */
[----:B------:R-:W-:Y:S02]  /*6d60*/  FADD.FTZ R5, R176, R0 ;  /* 0x00000000b0057221 */ /* 0x000fe40000010000 */
[----:B------:R-:W-:Y:S02]  /*6d70*/  FADD.FTZ R6, R85, R6 ;  /* 0x0000000655067221 */ /* 0x000fe40000010000 */
[----:B------:R-:W-:Y:S02]  /*6d80*/  FADD.FTZ R0, R185, R184 ;  /* 0x000000b8b9007221 */ /* 0x000fe40000010000 */
[----:B------:R-:W-:Y:S02]  /*6d90*/  FADD.FTZ R6, R199, R6 ;  /* 0x00000006c7067221 */ /* 0x000fe40000010000 */
[----:B------:R-:W-:-:S02]  /*6da0*/  IMAD.MOV.U32 R179, RZ, RZ, R208 ;  /* 0x000000ffffb37224 */ /* 0x000fc400078e00d0 */
[----:B------:R-:W-:Y:S01]  /*6db0*/  FADD.FTZ R4, R178, R2 ;  /* 0x00000002b2047221 */ /* 0x000fe20000010000 */
[----:B------:R-:W-:Y:S01]  /*6dc0*/  MOV R211, R221 ;  /* 0x000000dd00d37202 */ /* 0x000fe20000000f00 */
[----:B------:R-:W-:Y:S01]  /*6dd0*/  FADD.FTZ R2, R252, R0 ;  /* 0x00000000fc027221 */ /* 0x000fe20000010000 */
[----:B------:R1:W5:Y:S01]  /*6de0*/  LDL.LU R221, [R1+0x5c] ;  /* 0x00005c0001dd7983 */ /* 0x0003620000300800 */
[----:B------:R-:W-:Y:S02]  /*6df0*/  FADD.FTZ R6, R177, R6 ;  /* 0x00000006b1067221 */ /* 0x000fe40000010000 */
[----:B------:R-:W-:Y:S02]  /*6e00*/  FADD.FTZ R0, R179, R5 ;  /* 0x00000005b3007221 */ /* 0x000fe40000010000 */
[----:B------:R-:W-:Y:S02]  /*6e10*/  FADD.FTZ R2, R250, R2 ;  /* 0x00000002fa027221 */ /* 0x000fe40000010000 */
[----:B------:R-:W-:-:S02]  /*6e20*/  IMAD.MOV.U32 R208, RZ, RZ, R220 ;  /* 0x000000ffffd07224 */ /* 0x000fc400078e00dc */
[----:B------:R-:W-:Y:S01]  /*6e30*/  FADD.FTZ R6, R211, R6 ;  /* 0x00000006d3067221 */ /* 0x000fe20000010000 */
[----:B------:R1:W5:Y:S01]  /*6e40*/  LDL.LU R220, [R1+0x58] ;  /* 0x0000580001dc7983 */ /* 0x0003620000300800 */
[----:B------:R-:W-:Y:S02]  /*6e50*/  FADD.FTZ R5, R207, R0 ;  /* 0x00000000cf057221 */ /* 0x000fe40000010000 */
[----:B------:R-:W-:Y:S01]  /*6e60*/  FADD.FTZ R2, R247, R2 ;  /* 0x00000002f7027221 */ /* 0x000fe20000010000 */
[----:B------:R1:W5:Y:S01]  /*6e70*/  LDL.LU R219, [R1+0x54] ;  /* 0x0000540001db7983 */ /* 0x0003620000300800 */
[----:B------:R-:W-:Y:S02]  /*6e80*/  FADD.FTZ R7, R208, R4 ;  /* 0x00000004d0077221 */ /* 0x000fe40000010000 */
[----:B------:R-:W-:Y:S01]  /*6e90*/  FADD.FTZ R4, R251, R6 ;  /* 0x00000006fb047221 */ /* 0x000fe20000010000 */
[----:B------:R1:W5:Y:S01]  /*6ea0*/  LDL.LU R218, [R1+0x50] ;  /* 0x0000500001da7983 */ /* 0x0003620000300800 */
[----:B------:R-:W-:-:S02]  /*6eb0*/  FADD.FTZ R6, R210, R5 ;  /* 0x00000005d2067221 */ /* 0x000fc40000010000 */
[----:B------:R-:W-:Y:S01]  /*6ec0*/  FADD.FTZ R2, R246, R2 ;  /* 0x00000002f6027221 */ /* 0x000fe20000010000 */
[----:B------:R1:W5:Y:S01]  /*6ed0*/  LDL.LU R217, [R1+0x4c] ;  /* 0x00004c0001d97983 */ /* 0x0003620000300800 */
[----:B------:R-:W-:Y:S02]  /*6ee0*/  FADD.FTZ R0, R229, R7 ;  /* 0x00000007e5007221 */ /* 0x000fe40000010000 */
[----:B------:R-:W-:Y:S01]  /*6ef0*/  FADD.FTZ R7, R249, R4 ;  /* 0x00000004f9077221 */ /* 0x000fe20000010000 */
[----:B------:R1:W5:Y:S01]  /*6f00*/  LDL.LU R212, [R1+0x48] ;  /* 0x0000480001d47983 */ /* 0x0003620000300800 */
[----:B------:R-:W-:Y:S02]  /*6f10*/  FADD.FTZ R4, R180, R6 ;  /* 0x00000006b4047221 */ /* 0x000fe40000010000 */
[----:B------:R-:W-:Y:S02]  /*6f20*/  FADD.FTZ R2, R248, R2 ;  /* 0x00000002f8027221 */ /* 0x000fe40000010000 */
[----:B------:R-:W-:-:S02]  /*6f30*/  FADD.FTZ R5, R209, R0 ;  /* 0x00000000d1057221 */ /* 0x000fc40000010000 */
[----:B------:R-:W-:Y:S02]  /*6f40*/  FADD.FTZ R0, R90, R7 ;  /* 0x000000075a007221 */ /* 0x000fe40000010000 */
[----:B------:R-:W-:Y:S02]  /*6f50*/  FADD.FTZ R7, R182, R4 ;  /* 0x00000004b6077221 */ /* 0x000fe40000010000 */
[----:B------:R-:W-:Y:S02]  /*6f60*/  FADD.FTZ R4, R72, R2 ;  /* 0x0000000248047221 */ /* 0x000fe40000010000 */
[----:B------:R-:W-:Y:S02]  /*6f70*/  IMAD.MOV.U32 R183, RZ, RZ, R127 ;  /* 0x000000ffffb77224 */ /* 0x000fe400078e007f */
        /* <DEDUP_REMOVED lines=51> */
[----:B---3--:R-:W-:Y:S02]  /*72b0*/  FADD.FTZ R0, R37, R0 ;  /* 0x0000000025007221 */ /* 0x008fe40000010000 */
[----:B------:R-:W-:Y:S02]  /*72c0*/  FADD.FTZ R5, R82, R4 ;  /* 0x0000000452057221 */ /* 0x000fe40000010000 */
[----:B------:R-:W-:Y:S02]  /*72d0*/  FADD.FTZ R4, R77, R7 ;  /* 0x000000074d047221 */ /* 0x000fe40000010000 */
[----:B------:R-:W-:Y:S02]  /*72e0*/  FADD.FTZ R2, R53, R6 ;  /* 0x0000000635027221 */ /* 0x000fe40000010000 */
[----:B----4-:R-:W-:-:S02]  /*72f0*/  FADD.FTZ R0, R36, R0 ;  /* 0x0000000024007221 */ /* 0x010fc40000010000 */
[----:B------:R-:W-:Y:S02]  /*7300*/  FADD.FTZ R5, R80, R5 ;  /* 0x0000000550057221 */ /* 0x000fe40000010000 */
[----:B------:R-:W-:Y:S02]  /*7310*/  FADD.FTZ R4, R76, R4 ;  /* 0x000000044c047221 */ /* 0x000fe40000010000 */
[----:B------:R-:W-:Y:S02]  /*7320*/  FADD.FTZ R2, R52, R2 ;  /* 0x0000000234027221 */ /* 0x000fe40000010000 */
[----:B------:R-:W-:Y:S01]  /*7330*/  FADD.FTZ R0, R32, R0 ;  /* 0x0000000020007221 */ /* 0x000fe20000010000 */
[----:B------:R1:W-:Y:S04]  /*7340*/  STL [R1+0x8], R5 ;  /* 0x0000080501007387 */ /* 0x0003e80000100800 */
[----:B------:R1:W-:Y:S04]  /*7350*/  STL [R1+0xc], R4 ;  /* 0x00000c0401007387 */ /* 0x0003e80000100800 */
[----:B------:R1:W-:Y:S04]  /*7360*/  STL [R1+0x10], R2 ;  /* 0x0000100201007387 */ /* 0x0003e80000100800 */
[----:B------:R1:W-:Y:S01]  /*7370*/  STL [R1+0x14], R0 ;  /* 0x0000140001007387 */ /* 0x0003e20000100800 */
[----:B------:R-:W-:Y:S01]  /*7380*/  UIMAD.WIDE.U32 UR14, UR7, UR4, URZ ;  /* 0x00000004070e72a5 */ /* 0x000fe2000f8e003f */
[----:B------:R-:W-:-:S02]  /*7390*/  PLOP3.LUT P0, PT, PT, PT, UP1, 0x40, 0x0 ;  /* 0x000000000000781c */ /* 0x000fc40003f0e818 */
[----:B------:R-:W-:Y:S01]  /*73a0*/  F2FP.BF16.PACK_AB R124, R68, R67 ;  /* 0x00000043447c723e */ /* 0x000fe200000010ff */
[----:B------:R-:W-:Y:S01]  /*73b0*/  @UP2 USHF.R.U32.HI UR7, URZ, UR5, UR15 ;  /* 0x000000053f072299 */ /* 0x000fe2000801160f */
[----:B------:R-:W-:Y:S02]  /*73c0*/  F2FP.BF16.PACK_AB R126, R52, R53 ;  /* 0x00000035347e723e */ /* 0x000fe400000010ff */
[----:B------:R-:W-:Y:S02]  /*73d0*/  F2FP.BF16.PACK_AB R125, R37, R46 ;  /* 0x0000002e257d723e */ /* 0x000fe400000010ff */
[----:B------:R-:W-:Y:S01]  /*73e0*/  F2FP.BF16.PACK_AB R127, R32, R36 ;  /* 0x00000024207f723e */ /* 0x000fe200000010ff */
[----:B------:R-:W-:-:S03]  /*73f0*/  UIADD3 UR4, UR6, UR7, URZ ;  /* 0x0000000706047290 */ /* 0x000fc6000fffe03f */
[----:B------:R-:W-:Y:S02]  /*7400*/  ULDC UR7, c[0x0][0x328] ;  /* 0x0000ca0000077ab9 */ /* 0x000fe40000000800 */
[----:B------:R-:W-:Y:S01]  /*7410*/  UIADD3 UR7, UR4, UR7, URZ ;  /* 0x0000000704077290 */ /* 0x000fe2000fffe03f */
[----:B------:R-:W-:Y:S01]  /*7420*/  HMMA.16816.F32.BF16 R140, R124, R16, R140 ;  /* 0x000000107c8c723c */ /* 0x000fe2000004188c */
[----:B------:R-:W-:-:S07]  /*7430*/  IADD3 R229, R244, -0x2, RZ ;  /* 0xfffffffef4e57810 */ /* 0x000fce0007ffe0ff */
[C---:B------:R-:W-:Y:S08]  /*7440*/  HMMA.16816.F32.BF16 R144, R124.reuse, R18, R144 ;  /* 0x000000127c90723c */ /* 0x040ff00000041890 */
[C---:B------:R-:W-:Y:S08]  /*7450*/  HMMA.16816.F32.BF16 R156, R124.reuse, R24, R156 ;  /* 0x000000187c9c723c */ /* 0x040ff0000004189c */
[C---:B------:R-:W-:Y:S08]  /*7460*/  HMMA.16816.F32.BF16 R160, R124.reuse, R26, R160 ;  /* 0x0000001a7ca0723c */ /* 0x040ff000000418a0 */
[C---:B------:R-:W-:Y:S08]  /*7470*/  HMMA.16816.F32.BF16 R104, R124.reuse, R40, R104 ;  /* 0x000000287c68723c */ /* 0x040ff00000041868 */
[C---:B------:R-:W-:Y:S08]  /*7480*/  HMMA.16816.F32.BF16 R108, R124.reuse, R42, R108 ;  /* 0x0000002a7c6c723c */ /* 0x040ff0000004186c */
[C---:B------:R-:W-:Y:S08]  /*7490*/  HMMA.16816.F32.BF16 R120, R124.reuse, R48, R12 ;  /* 0x000000307c78723c */ /* 0x040ff0000004180c */
[----:B------:R-:W-:Y:S01]  /*74a0*/  HMMA.16816.F32.BF16 R124, R124, R50, R8 ;  /* 0x000000327c7c723c */ /* 0x000fe20000041808 */
[----:B------:R-:W-:Y:S07]  /*74b0*/  @P0 BRA `(.L_x_161) ;  /* 0x0000015000000947 */ /* 0x000fee0003800000 */
[----:B-1----:R-:W-:Y:S01]  /*74c0*/  ISETP.LT.AND P0, PT, RZ, UR4, PT ;  /* 0x00000004ff007c0c */ /* 0x002fe2000bf01270 */
[----:B------:R-:W-:-:S02]  /*74d0*/  UIADD3 UR14, UR4, -0x1, URZ ;  /* 0xffffffff040e7890 */ /* 0x000fc4000fffe03f */
[----:B------:R-:W-:-:S10]  /*74e0*/  ULDC UR6, c[0x0][0x32c] ;  /* 0x0000cb0000067ab9 */ /* 0x000fd40000000800 */
[----:B------:R-:W-:Y:S05]  /*74f0*/  @P0 BRA `(.L_x_162) ;  /* 0x0000008000000947 */ /* 0x000fea0003800000 */
[----:B------:R-:W-:Y:S02]  /*7500*/  UISETP.NE.AND UP0, UPT, UR6, 0x1, UPT ;  /* 0x000000010600788c */ /* 0x000fe4000bf05270 */
[----:B------:R-:W-:-:S03]  /*7510*/  UIADD3 UR14, -UR4, URZ, URZ ;  /* 0x0000003f040e7290 */ /* 0x000fc6000fffe13f */
[----:B------:R-:W-:Y:S02]  /*7520*/  ULDC.64 UR4, c[0x0][0x330] ;  /* 0x0000cc0000047ab9 */ /* 0x000fe40000000a00 */
[----:B------:R-:W-:-:S07]  /*7530*/  UIMAD.WIDE.U32 UR16, UR14, UR4, URZ ;  /* 0x000000040e1072a5 */ /* 0x000fce000f8e003f */
[----:B------:R-:W-:Y:S02]  /*7540*/  @UP0 UMOV UR15, UR17 ;  /* 0x00000011000f0c82 */ /* 0x000fe40008000000 */
[----:B------:R-:W-:-:S04]  /*7550*/  @UP0 USHF.R.U32.HI UR14, URZ, UR5, UR15 ;  /* 0x000000053f0e0299 */ /* 0x000fc8000801160f */
[----:B------:R-:W-:Y:S01]  /*7560*/  ULOP3.LUT UR14, URZ, UR14, URZ, 0x33, !UPT ;  /* 0x0000000e3f0e7292 */ /* 0x000fe2000f8e333f */
[----:B------:R-:W-:Y:S05]  /*7570*/  BRA `(.L_x_163) ;  /* 0x0000005000007947 */ /* 0x000fea0003800000 */
.L_x_162:
[----:B------:R-:W-:Y:S02]  /*7580*/  UISETP.NE.AND UP0, UPT, UR6, 0x1, UPT ;  /* 0x000000010600788c */ /* 0x000fe4000bf05270 */
[----:B------:R-:W-:Y:S02]  /*7590*/  ULDC.64 UR4, c[0x0][0x330] ;  /* 0x0000cc0000047ab9 */ /* 0x000fe40000000a00 */
[----:B------:R-:W-:-:S07]  /*75a0*/  UIMAD.WIDE.U32 UR16, UR14, UR4, URZ ;  /* 0x000000040e1072a5 */ /* 0x000fce000f8e003f */
[----:B------:R-:W-:Y:S02]  /*75b0*/  @UP0 UMOV UR15, UR17 ;  /* 0x00000011000f0c82 */ /* 0x000fe40008000000 */
[----:B------:R-:W-:Y:S02]  /*75c0*/  @UP0 USHF.R.U32.HI UR14, URZ, UR5, UR15 ;  /* 0x000000053f0e0299 */ /* 0x000fe4000801160f */
.L_x_163:
[----:B------:R-:W-:Y:S02]  /*75d0*/  ULDC UR4, c[0x0][0x32c] ;  /* 0x0000cb0000047ab9 */ /* 0x000fe40000000800 */
[----:B------:R-:W-:-:S04]  /*75e0*/  UIMAD UR4, UR14, UR6, UR4 ;  /* 0x000000060e0472a4 */ /* 0x000fc8000f8e0204 */
[----:B------:R-:W-:-:S04]  /*75f0*/  UISETP.LT.AND UP0, UPT, UR7, UR4, UPT ;  /* 0x000000040700728c */ /* 0x000fc8000bf01270 */
[----:B------:R-:W-:-:S04]  /*7600*/  USEL UR7, UR7, UR4, UP0 ;  /* 0x0000000407077287 */ /* 0x000fc80008000000 */
.L_x_161:
[----:B-1----:R-:W-:-:S04]  /*7610*/  UIMAD.WIDE UR4, UR7, 0x2aaaaaab, URZ ;  /* 0x2aaaaaab070478a5 */ /* 0x002fc8000f8e023f */
[----:B------:R-:W-:-:S04]  /*7620*/  USHF.R.U32.HI UR4, URZ, 0x1f, UR5 ;  /* 0x0000001f3f047899 */ /* 0x000fc80008011605 */
[----:B------:R-:W-:-:S04]  /*7630*/  ULEA.HI.SX32 UR4, UR5, UR4, 0x1c ;  /* 0x0000000405047291 */ /* 0x000fc8000f8fe23f */
[----:B------:R-:W-:-:S04]  /*7640*/  UISETP.LT.AND UP0, UPT, UR8, UR4, UPT ;  /* 0x000000040800728c */ /* 0x000fc8000bf01270 */
[----:B------:R-:W-:-:S06]  /*7650*/  USEL UR4, UR8, UR4, !UP0 ;  /* 0x0000000408047287 */ /* 0x000fcc000c000000 */
[----:B------:R-:W-:-:S13]  /*7660*/  ISETP.GE.AND P0, PT, R229, UR4, PT ;  /* 0x00000004e5007c0c */ /* 0x000fda000bf06270 */
[----:B------:R-:W-:Y:S05]  /*7670*/  @!P0 BRA `(.L_x_164) ;  /* 0x00005c1000008947 */ /* 0x000fea0003800000 */
[----:B------:R-:W2:Y:S01]  /*7680*/  LDL R0, [R1+0x20] ;  /* 0x0000200001007983 */ /* 0x000ea20000100800 */
[----:B------:R-:W-:Y:S01]  /*7690*/  PLOP3.LUT P1, PT, PT, PT, UP2, 0x80, 0x0 ;  /* 0x000000000000781c */ /* 0x000fe20003f2f028 */
[----:B------:R-:W-:Y:S01]  /*76a0*/  IMAD.MOV.U32 R132, RZ, RZ, R129 ;  /* 0x000000ffff847224 */ /* 0x000fe200078e0081 */
[----:B------:R-:W-:Y:S01]  /*76b0*/  PLOP3.LUT P0, PT, PT, PT, UP2, 0x80, 0x0 ;  /* 0x000000000000781c */ /* 0x000fe20003f0f028 */
[----:B------:R-:W-:Y:S01]  /*76c0*/  IMAD.MOV.U32 R131, RZ, RZ, R130 ;  /* 0x000000ffff837224 */ /* 0x000fe200078e0082 */
[----:B------:R-:W-:Y:S01]  /*76d0*/  MOV R134, R3 ;  /* 0x0000000300867202 */ /* 0x000fe20000000f00 */
[----:B------:R-:W-:-:S08]  /*76e0*/  IMAD.MOV.U32 R133, RZ, RZ, R128 ;  /* 0x000000ffff857224 */ /* 0x000fd000078e0080 */
[----:B--2---:R-:W-:-:S05]  /*76f0*/  @P1 IMAD.HI.U32 R0, R0, c[0x0][0x2c8], RZ ;  /* 0x0000b20000001a27 */ /* 0x004fca00078e00ff */
[----:B------:R-:W-:-:S05]  /*7700*/  @P0 SHF.R.U32.HI R0, RZ, c[0x0][0x2cc], R0 ;  /* 0x0000b300ff000a19 */ /* 0x000fca0000011600 */
[----:B------:R1:W-:Y:S02]  /*7710*/  @P0 STL [R1+0x1c], R0 ;  /* 0x00001c0001000387 */ /* 0x0003e40000100800 */
.L_x_181:
[----:B------:R-:W-:Y:S04]  /*7720*/  DEPBAR.LE SB0, 0x0 ;  /* 0x000080000000791a */ /* 0x000fe80000000000 */
[----:B------:R-:W-:Y:S01]  /*7730*/  BAR.SYNC.DEFER_BLOCKING 0x0 ;  /* 0x0000000000007b1d */ /* 0x000fe20000010000 */
[C---:B------:R-:W-:Y:S01]  /*7740*/  ISETP.LT.AND P0, PT, R229.reuse, UR8, PT ;  /* 0x00000008e5007c0c */ /* 0x040fe2000bf01270 */
[----:B------:R-:W-:Y:S11]  /*7750*/  IMAD.MOV.U32 R230, RZ, RZ, c[0x0][0x1e0] ;  /* 0x00007800ffe67624 */ /* 0x000ff600078e00ff */
[----:B------:R-:W-:Y:S01]  /*7760*/  @!UPT UIADD3 URZ, URZ, URZ, URZ ;  /* 0x0000003f3f3ff290 */ /* 0x000fe2000fffe03f */
[----:B-1----:R-:W-:Y:S01]  /*7770*/  @!P0 SHF.R.S32.HI R0, RZ, 0x1f, R229 ;  /* 0x0000001fff008819 */ /* 0x002fe200000114e5 */
[C---:B------:R-:W-:Y:S04]  /*7780*/  @!P0 IMAD.WIDE.U32 R2, R229.reuse, c[0x0][0x208], RZ ;  /* 0x00008200e5028a25 */ /* 0x040fe800078e00ff */
[----:B------:R-:W-:Y:S04]  /*7790*/  @!P0 IMAD R0, R0, c[0x0][0x208], RZ ;  /* 0x0000820000008a24 */ /* 0x000fe800078e02ff */
[----:B------:R-:W-:Y:S01]  /*77a0*/  @!P0 IMAD R0, R229, c[0x0][0x20c], R0 ;  /* 0x00008300e5008a24 */ /* 0x000fe200078e0200 */
[----:B-----5:R-:W-:Y:S03]  /*77b0*/  LDSM.16.M88.4 R96, [R219+0x6100] ;  /* 0x00610000db60783b */ /* 0x020fe60000000200 */
[----:B------:R-:W-:Y:S03]  /*77c0*/  @!P0 IMAD.IADD R0, R3, 0x1, R0 ;  /* 0x0000000103008824 */ /* 0x000fe600078e0200 */
[----:B------:R-:W1:Y:S01]  /*77d0*/  LDSM.16.M88.4 R16, [R212+0x3100] ;  /* 0x00310000d410783b */ /* 0x000e620000000200 */
[----:B------:R-:W-:Y:S05]  /*77e0*/  @!P0 IMAD R0, R0, 0x60, RZ ;  /* 0x0000006000008824 */ /* 0x000fea00078e02ff */
[----:B------:R-:W2:Y:S06]  /*77f0*/  LDSM.16.M88.4 R92, [R219+0x8100] ;  /* 0x00810000db5c783b */ /* 0x000eac0000000200 */
[----:B------:R-:W3:Y:S06]  /*7800*/  LDL.64 R192, [R1+0x30] ;  /* 0x0000300001c07983 */ /* 0x000eec0000100a00 */
[----:B------:R-:W3:Y:S06]  /*7810*/  LDL.64 R128, [R1+0x40] ;  /* 0x0000400001807983 */ /* 0x000eec0000100a00 */
[----:B------:R-:W4:Y:S06]  /*7820*/  LDSM.16.M88.4 R32, [R212+0x3900] ;  /* 0x00390000d420783b */ /* 0x000f2c0000000200 */
[----:B------:R-:W3:Y:S06]  /*7830*/  LDL.64 R234, [R1+0x28] ;  /* 0x0000280001ea7983 */ /* 0x000eec0000100a00 */
[----:B------:R-:W4:Y:S01]  /*7840*/  LDSM.16.M88.4 R48, [R212+0x4100] ;  /* 0x00410000d430783b */ /* 0x000f220000000200 */
[-C--:B-1----:R-:W-:Y:S05]  /*7850*/  HMMA.16816.F32.BF16 R4, R96, R16.reuse, RZ ;  /* 0x000000106004723c */ /* 0x082fea00000418ff */
[----:B------:R-:W3:Y:S03]  /*7860*/  LDL.64 R232, [R1+0x38] ;  /* 0x0000380001e87983 */ /* 0x000ee60000100a00 */
[C---:B--2---:R-:W-:Y:S03]  /*7870*/  HMMA.16816.F32.BF16 R8, R92.reuse, R16, RZ ;  /* 0x000000105c08723c */ /* 0x044fe600000418ff */
[----:B------:R-:W1:Y:S06]  /*7880*/  LDSM.16.M88.4 R64, [R212+0x4900] ;  /* 0x00490000d440783b */ /* 0x000e6c0000000200 */
[----:B------:R-:W2:Y:S01]  /*7890*/  LDL R135, [R1+0x1c] ;  /* 0x00001c0001877983 */ /* 0x000ea20000100800 */
[-C--:B------:R-:W-:Y:S05]  /*78a0*/  HMMA.16816.F32.BF16 R12, R92, R18.reuse, RZ ;  /* 0x000000125c0c723c */ /* 0x080fea00000418ff */
[----:B------:R-:W1:Y:S03]  /*78b0*/  LDSM.16.M88.4 R80, [R212+0x5100] ;  /* 0x00510000d450783b */ /* 0x000e660000000200 */
[C---:B------:R-:W-:Y:S03]  /*78c0*/  HMMA.16816.F32.BF16 R16, R96.reuse, R18, RZ ;  /* 0x000000126010723c */ /* 0x040fe600000418ff */
[----:B------:R-:W1:Y:S05]  /*78d0*/  LDSM.16.M88.4 R172, [R212+0x5900] ;  /* 0x00590000d4ac783b */ /* 0x000e6a0000000200 */
[-C--:B----4-:R-:W-:Y:S01]  /*78e0*/  HMMA.16816.F32.BF16 R20, R96, R32.reuse, RZ ;  /* 0x000000206014723c */ /* 0x090fe200000418ff */
[----:B------:R-:W-:Y:S06]  /*78f0*/  LDSM.16.M88.4 R176, [R222+0x6100] ;  /* 0x00610000deb0783b */ /* 0x000fec0000000200 */
[----:B------:R-:W4:Y:S01]  /*7900*/  LDSM.16.M88.4 R180, [R223] ;  /* 0x00000000dfb4783b */ /* 0x000f220000000200 */
[C---:B------:R-:W-:Y:S05]  /*7910*/  HMMA.16816.F32.BF16 R24, R92.reuse, R32, RZ ;  /* 0x000000205c18723c */ /* 0x040fea00000418ff */
[----:B------:R-:W1:Y:S03]  /*7920*/  LDSM.16.M88.4 R184, [R222+0x8100] ;  /* 0x00810000deb8783b */ /* 0x000e660000000200 */
[-C--:B------:R-:W-:Y:S03]  /*7930*/  HMMA.16816.F32.BF16 R28, R92, R34.reuse, RZ ;  /* 0x000000225c1c723c */ /* 0x080fe600000418ff */
[----:B------:R-:W1:Y:S05]  /*7940*/  LDSM.16.M88.4 R188, [R228] ;  /* 0x00000000e4bc783b */ /* 0x000e6a0000000200 */
[C---:B------:R-:W-:Y:S08]  /*7950*/  HMMA.16816.F32.BF16 R32, R96.reuse, R34, RZ ;  /* 0x000000226020723c */ /* 0x040ff000000418ff */
[-C--:B------:R-:W-:Y:S08]  /*7960*/  HMMA.16816.F32.BF16 R36, R96, R48.reuse, RZ ;  /* 0x000000306024723c */ /* 0x080ff000000418ff */
[C---:B------:R-:W-:Y:S08]  /*7970*/  HMMA.16816.F32.BF16 R40, R92.reuse, R48, RZ ;  /* 0x000000305c28723c */ /* 0x040ff000000418ff */
[-C--:B------:R-:W-:Y:S08]  /*7980*/  HMMA.16816.F32.BF16 R44, R92, R50.reuse, RZ ;  /* 0x000000325c2c723c */ /* 0x080ff000000418ff */
[C---:B------:R-:W-:Y:S08]  /*7990*/  HMMA.16816.F32.BF16 R48, R96.reuse, R50, RZ ;  /* 0x000000326030723c */ /* 0x040ff000000418ff */
[-C--:B-1----:R-:W-:Y:S08]  /*79a0*/  HMMA.16816.F32.BF16 R52, R96, R64.reuse, RZ ;  /* 0x000000406034723c */ /* 0x082ff000000418ff */
[C---:B------:R-:W-:Y:S08]  /*79b0*/  HMMA.16816.F32.BF16 R56, R92.reuse, R64, RZ ;  /* 0x000000405c38723c */ /* 0x040ff000000418ff */
[-C--:B------:R-:W-:Y:S08]  /*79c0*/  HMMA.16816.F32.BF16 R60, R92, R66.reuse, RZ ;  /* 0x000000425c3c723c */ /* 0x080ff000000418ff */
        /* <DEDUP_REMOVED lines=8> */
[----:B------:R-:W-:Y:S01]  /*7a50*/  HMMA.16816.F32.BF16 R96, R96, R174, RZ ;  /* 0x000000ae6060723c */ /* 0x000fe200000418ff */
[----:B------:R-:W1:Y:S07]  /*7a60*/  LDSM.16.M88.4 R172, [R227] ;  /* 0x00000000e3ac783b */ /* 0x000e6e0000000200 */
[-C--:B----4-:R-:W-:Y:S08]  /*7a70*/  HMMA.16816.F32.BF16 R4, R176, R180.reuse, R4 ;  /* 0x000000b4b004723c */ /* 0x090ff00000041804 */
[C---:B------:R-:W-:Y:S08]  /*7a80*/  HMMA.16816.F32.BF16 R8, R184.reuse, R180, R8 ;  /* 0x000000b4b808723c */ /* 0x040ff00000041808 */
[-C--:B------:R-:W-:Y:S08]  /*7a90*/  HMMA.16816.F32.BF16 R12, R184, R182.reuse, R12 ;  /* 0x000000b6b80c723c */ /* 0x080ff0000004180c */
[C---:B------:R-:W-:Y:S01]  /*7aa0*/  HMMA.16816.F32.BF16 R16, R176.reuse, R182, R16 ;  /* 0x000000b6b010723c */ /* 0x040fe20000041810 */
[----:B------:R-:W4:Y:S07]  /*7ab0*/  LDSM.16.M88.4 R180, [R226] ;  /* 0x00000000e2b4783b */ /* 0x000f2e0000000200 */
[-C--:B------:R-:W-:Y:S08]  /*7ac0*/  HMMA.16816.F32.BF16 R20, R176, R188.reuse, R20 ;  /* 0x000000bcb014723c */ /* 0x080ff00000041814 */
[C---:B------:R-:W-:Y:S08]  /*7ad0*/  HMMA.16816.F32.BF16 R24, R184.reuse, R188, R24 ;  /* 0x000000bcb818723c */ /* 0x040ff00000041818 */
[-C--:B------:R-:W-:Y:S08]  /*7ae0*/  HMMA.16816.F32.BF16 R28, R184, R190.reuse, R28 ;  /* 0x000000beb81c723c */ /* 0x080ff0000004181c */
[C---:B------:R-:W-:Y:S01]  /*7af0*/  HMMA.16816.F32.BF16 R32, R176.reuse, R190, R32 ;  /* 0x000000beb020723c */ /* 0x040fe20000041820 */
[----:B------:R-:W2:Y:S07]  /*7b00*/  LDSM.16.M88.4 R188, [R225] ;  /* 0x00000000e1bc783b */ /* 0x000eae0000000200 */
[-C--:B-1----:R-:W-:Y:S08]  /*7b10*/  HMMA.16816.F32.BF16 R36, R176, R172.reuse, R36 ;  /* 0x000000acb024723c */ /* 0x082ff00000041824 */
[C---:B------:R-:W-:Y:S08]  /*7b20*/  HMMA.16816.F32.BF16 R40, R184.reuse, R172, R40 ;  /* 0x000000acb828723c */ /* 0x040ff00000041828 */
[-C--:B------:R-:W-:Y:S04]  /*7b30*/  HMMA.16816.F32.BF16 R44, R184, R174.reuse, R44 ;  /* 0x000000aeb82c723c */ /* 0x080fe8000004182c */
[----:B---3--:R-:W-:Y:S04]  /*7b40*/  @!P0 IMAD.MOV.U32 R129, RZ, RZ, R193 ;  /* 0x000000ffff818224 */ /* 0x008fe800078e00c1 */
[C---:B------:R-:W-:Y:S01]  /*7b50*/  HMMA.16816.F32.BF16 R48, R176.reuse, R174, R48 ;  /* 0x000000aeb030723c */ /* 0x040fe20000041830 */
[----:B------:R-:W1:Y:S03]  /*7b60*/  LDSM.16.M88.4 R192, [R224] ;  /* 0x00000000e0c0783b */ /* 0x000e660000000200 */
[----:B------:R-:W-:Y:S04]  /*7b70*/  @!P0 IMAD.WIDE.U32 R128, R2, 0x60, R128 ;  /* 0x0000006002808825 */ /* 0x000fe800078e0080 */
[-C--:B----4-:R-:W-:Y:S04]  /*7b80*/  HMMA.16816.F32.BF16 R52, R176, R180.reuse, R52 ;  /* 0x000000b4b034723c */ /* 0x090fe80000041834 */
[----:B------:R-:W-:Y:S01]  /*7b90*/  @!P0 IMAD.IADD R0, R129, 0x1, R0 ;  /* 0x0000000181008824 */ /* 0x000fe200078e0200 */
[C---:B------:R-:W-:Y:S03]  /*7ba0*/  @!P0 LEA R2, P1, R128.reuse, c[0x0][0x1f8], 0x1 ;  /* 0x00007e0080028a11 */ /* 0x040fe600078208ff */
[C---:B------:R-:W-:Y:S04]  /*7bb0*/  HMMA.16816.F32.BF16 R56, R184.reuse, R180, R56 ;  /* 0x000000b4b838723c */ /* 0x040fe80000041838 */
[----:B------:R-:W-:Y:S02]  /*7bc0*/  @!P0 LEA.HI.X R3, R128, c[0x0][0x1fc], R0, 0x1, P1 ;  /* 0x00007f0080038a11 */ /* 0x000fe400008f0c00 */
[----:B------:R-:W-:Y:S02]  /*7bd0*/  @!P0 IADD3 R198, P2, R2, UR10, RZ ;  /* 0x0000000a02c68c10 */ /* 0x000fe4000ff5e0ff */
[-C--:B------:R-:W-:Y:S01]  /*7be0*/  HMMA.16816.F32.BF16 R60, R184, R182.reuse, R60 ;  /* 0x000000b6b83c723c */ /* 0x080fe2000004183c */
[----:B------:R-:W-:Y:S01]  /*7bf0*/  @!PT LDS RZ, [RZ] ;  /* 0x00000000fffff984 */ /* 0x000fe20000000800 */
[----:B------:R-:W-:Y:S01]  /*7c00*/  @!PT LDS RZ, [RZ] ;  /* 0x00000000fffff984 */ /* 0x000fe20000000800 */
[----:B------:R-:W-:Y:S01]  /*7c10*/  @!PT LDS RZ, [RZ] ;  /* 0x00000000fffff984 */ /* 0x000fe20000000800 */
[----:B------:R3:W-:Y:S03]  /*7c20*/  @!P0 LDGSTS.E.BYPASS.LTC128B.128 [R231+0x100], [R2.64], !P6 ;  /* 0x0010000002e78fae */ /* 0x0007e6000f101d4c */
[----:B------:R-:W-:Y:S02]  /*7c30*/  @!P0 IADD3.X R199, R3, UR9, RZ, P2, !PT ;  /* 0x0000000903c78c10 */ /* 0x000fe400097fe4ff */
[----:B------:R-:W-:Y:S02]  /*7c40*/  @!P0 IADD3 R196, P1, R198, UR10, RZ ;  /* 0x0000000ac6c48c10 */ /* 0x000fe4000ff3e0ff */
[C---:B------:R-:W-:Y:S01]  /*7c50*/  HMMA.16816.F32.BF16 R64, R176.reuse, R182, R64 ;  /* 0x000000b6b040723c */ /* 0x040fe20000041840 */
[----:B------:R4:W-:Y:S03]  /*7c60*/  @!P0 LDGSTS.E.BYPASS.LTC128B.128 [R231+0x900], [R198.64], !P6 ;  /* 0x00900000c6e78fae */ /* 0x0009e6000f101d4c */
[----:B------:R-:W-:Y:S02]  /*7c70*/  @!P0 IADD3.X R197, R199, UR9, RZ, P1, !PT ;  /* 0x00000009c7c58c10 */ /* 0x000fe40008ffe4ff */
[----:B------:R-:W-:Y:S02]  /*7c80*/  @!P0 IADD3 R128, P3, R196, UR10, RZ ;  /* 0x0000000ac4808c10 */ /* 0x000fe4000ff7e0ff */
[-C--:B--2---:R-:W-:Y:S01]  /*7c90*/  HMMA.16816.F32.BF16 R68, R176, R188.reuse, R68 ;  /* 0x000000bcb044723c */ /* 0x084fe20000041844 */
[----:B------:R4:W-:Y:S03]  /*7ca0*/  @!P0 LDGSTS.E.BYPASS.LTC128B.128 [R231+0x1100], [R196.64], !P6 ;  /* 0x01100000c4e78fae */ /* 0x0009e6000f101d4c */
[----:B------:R-:W-:Y:S02]  /*7cb0*/  @!P0 IADD3.X R129, R197, UR9, RZ, P3, !PT ;  /* 0x00000009c5818c10 */ /* 0x000fe40009ffe4ff */
[----:B------:R-:W-:Y:S02]  /*7cc0*/  PLOP3.LUT P3, PT, PT, PT, UP2, 0x80, 0x0 ;  /* 0x000000000000781c */ /* 0x000fe40003f6f028 */
[C---:B------:R-:W-:Y:S01]  /*7cd0*/  HMMA.16816.F32.BF16 R72, R184.reuse, R188, R72 ;  /* 0x000000bcb848723c */ /* 0x040fe20000041848 */
[----:B------:R2:W-:Y:S03]  /*7ce0*/  @!P0 LDGSTS.E.BYPASS.LTC128B.128 [R231+0x1900], [R128.64], !P6 ;  /* 0x0190000080e78fae */ /* 0x0005e6000f101d4c */
[----:B---3--:R-:W-:Y:S04]  /*7cf0*/  @!P0 IADD3 R2, P2, R128, UR10, RZ ;  /* 0x0000000a80028c10 */ /* 0x008fe8000ff5e0ff */
[-C--:B------:R-:W-:Y:S04]  /*7d00*/  HMMA.16816.F32.BF16 R76, R184, R190.reuse, R76 ;  /* 0x000000beb84c723c */ /* 0x080fe8000004184c */
[----:B------:R-:W-:Y:S02]  /*7d10*/  @!P0 IADD3.X R3, R129, UR9, RZ, P2, !PT ;  /* 0x0000000981038c10 */ /* 0x000fe400097fe4ff */
[----:B------:R-:W-:Y:S02]  /*7d20*/  @!P0 IADD3 R172, P1, R2, UR10, RZ ;  /* 0x0000000a02ac8c10 */ /* 0x000fe4000ff3e0ff */
[C---:B------:R-:W-:Y:S01]  /*7d30*/  HMMA.16816.F32.BF16 R80, R176.reuse, R190, R80 ;  /* 0x000000beb050723c */ /* 0x040fe20000041850 */
[----:B------:R3:W-:Y:S03]  /*7d40*/  @!P0 LDGSTS.E.BYPASS.LTC128B.128 [R231+0x2100], [R2.64], !P6 ;  /* 0x0210000002e78fae */ /* 0x0007e6000f101d4c */
[----:B------:R-:W-:Y:S04]  /*7d50*/  @!P0 IADD3.X R173, R3, UR9, RZ, P1, !PT ;  /* 0x0000000903ad8c10 */ /* 0x000fe80008ffe4ff */
[-C--:B-1----:R-:W-:Y:S01]  /*7d60*/  HMMA.16816.F32.BF16 R84, R176, R192.reuse, R84 ;  /* 0x000000c0b054723c */ /* 0x082fe20000041854 */
[----:B------:R1:W-:Y:S02]  /*7d70*/  @!P0 LDGSTS.E.BYPASS.LTC128B.128 [R231+0x2900], [R172.64], !P6 ;  /* 0x02900000ace78fae */ /* 0x0003e4000f101d4c */
[C---:B------:R-:W-:Y:S04]  /*7d80*/  ISETP.GT.AND P0, PT, R229.reuse, UR8, PT ;  /* 0x00000008e5007c0c */ /* 0x040fe8000bf04270 */
[----:B----4-:R-:W-:Y:S01]  /*7d90*/  LDSM.16.M88.4 R196, [R220+0x6100] ;  /* 0x00610000dcc4783b */ /* 0x010fe20000000200 */
[C---:B------:R-:W-:Y:S05]  /*7da0*/  HMMA.16816.F32.BF16 R88, R184.reuse, R192, R88 ;  /* 0x000000c0b858723c */ /* 0x040fea0000041858 */
[----:B------:R-:W4:Y:S03]  /*7db0*/  LDSM.16.M88.4 R200, [R218+0x3100] ;  /* 0x00310000dac8783b */ /* 0x000f260000000200 */
[-C--:B------:R-:W-:Y:S03]  /*7dc0*/  HMMA.16816.F32.BF16 R92, R184, R194.reuse, R92 ;  /* 0x000000c2b85c723c */ /* 0x080fe6000004185c */
[----:B------:R-:W4:Y:S01]  /*7dd0*/  LDSM.16.M88.4 R204, [R220+0x8100] ;  /* 0x00810000dccc783b */ /* 0x000f220000000200 */
[----:B------:R-:W-:Y:S01]  /*7de0*/  @P0 IMAD.SHL.U32 R130, R230, 0x20, RZ ;  /* 0x00000020e6820824 */ /* 0x000fe200078e00ff */
[----:B------:R-:W-:Y:S01]  /*7df0*/  @P0 IADD3 R0, R229, -0x1, RZ ;  /* 0xffffffffe5000810 */ /* 0x000fe20007ffe0ff */
[----:B---3--:R-:W-:Y:S02]  /*7e00*/  @P0 IMAD.MOV.U32 R3, RZ, RZ, R235 ;  /* 0x000000ffff030224 */ /* 0x008fe400078e00eb */
[----:B------:R-:W-:Y:S01]  /*7e10*/  HMMA.16816.F32.BF16 R96, R176, R194, R96 ;  /* 0x000000c2b060723c */ /* 0x000fe20000041860 */
[----:B------:R-:W0:Y:S03]  /*7e20*/  LDGDEPBAR ;  /* 0x00000000000079af */ /* 0x000e260000000000 */
[----:B--2---:R-:W-:Y:S01]  /*7e30*/  @P0 IMAD.WIDE.U32 R128, R0, c[0x0][0x1e0], RZ ;  /* 0x0000780000800a25 */ /* 0x004fe200078e00ff */
[----:B------:R-:W-:Y:S02]  /*7e40*/  @P0 SHF.R.S32.HI R2, RZ, 0x1f, R0 ;  /* 0x0000001fff020819 */ /* 0x000fe40000011400 */
[----:B-1----:R-:W1:Y:S05]  /*7e50*/  LDSM.16.M88.4 R172, [R218+0x3900] ;  /* 0x00390000daac783b */ /* 0x002e6a0000000200 */
[----:B------:R-:W-:Y:S01]  /*7e60*/  @P0 IMAD R2, R2, c[0x0][0x1e0], RZ ;  /* 0x0000780002020a24 */ /* 0x000fe200078e02ff */
[----:B------:R-:W2:Y:S03]  /*7e70*/  LDSM.16.M88.4 R180, [R218+0x4100] ;  /* 0x00410000dab4783b */ /* 0x000ea60000000200 */
[----:B------:R-:W-:Y:S03]  /*7e80*/  @P0 IMAD R2, R0, c[0x0][0x1e4], R2 ;  /* 0x0000790000020a24 */ /* 0x000fe600078e0202 */
[----:B------:R-:W3:Y:S01]  /*7e90*/  LDSM.16.M88.4 R184, [R218+0x4900] ;  /* 0x00490000dab8783b */ /* 0x000ee20000000200 */
[----:B------:R-:W-:Y:S02]  /*7ea0*/  @P0 IMAD.IADD R0, R129, 0x1, R2 ;  /* 0x0000000181000824 */ /* 0x000fe400078e0202 */
[----:B------:R-:W-:Y:S02]  /*7eb0*/  @P0 IMAD.MOV.U32 R2, RZ, RZ, R232 ;  /* 0x000000ffff020224 */ /* 0x000fe400078e00e8 */
[----:B------:R-:W-:Y:S01]  /*7ec0*/  @P0 IMAD R0, R0, 0x60, RZ ;  /* 0x0000006000000824 */ /* 0x000fe200078e02ff */
[----:B------:R-:W2:Y:S01]  /*7ed0*/  LDSM.16.M88.4 R176, [R218+0x5100] ;  /* 0x00510000dab0783b */ /* 0x000ea20000000200 */
[----:B------:R-:W-:Y:S01]  /*7ee0*/  @P0 IMAD.WIDE.U32 R2, R128, 0x60, R2 ;  /* 0x0000006080020825 */ /* 0x000fe200078e0002 */
[-C--:B----4-:R-:W-:Y:S03]  /*7ef0*/  HMMA.16816.F32.BF16 R4, R196, R200.reuse, R4 ;  /* 0x000000c8c404723c */ /* 0x090fe60000041804 */
[----:B------:R-:W-:Y:S01]  /*7f00*/  IMAD.MOV.U32 R232, RZ, RZ, c[0x0][0x1e4] ;  /* 0x00007900ffe87624 */ /* 0x000fe200078e00ff */
[----:B------:R-:W-:Y:S01]  /*7f10*/  LDSM.16.M88.4 R188, [R221+0x6100] ;  /* 0x00610000ddbc783b */ /* 0x000fe20000000200 */
[C---:B------:R-:W-:Y:S01]  /*7f20*/  @P0 LEA R128, P1, R2.reuse, c[0x0][0x1c8], 0x1 ;  /* 0x0000720002800a11 */ /* 0x040fe200078208ff */
[----:B------:R-:W-:Y:S02]  /*7f30*/  @P0 IMAD.IADD R0, R3, 0x1, R0 ;  /* 0x0000000103000824 */ /* 0x000fe400078e0200 */
[C---:B------:R-:W-:Y:S02]  /*7f40*/  HMMA.16816.F32.BF16 R8, R204.reuse, R200, R8 ;  /* 0x000000c8cc08723c */ /* 0x040fe40000041808 */
[----:B------:R-:W-:Y:S02]  /*7f50*/  LDSM.16.M88.4 R192, [R217] ;  /* 0x00000000d9c0783b */ /* 0x000fe40000000200 */
[----:B------:R-:W-:Y:S02]  /*7f60*/  @P0 LEA.HI.X R129, R2, c[0x0][0x1cc], R0, 0x1, P1 ;  /* 0x0000730002810a11 */ /* 0x000fe400008f0c00 */
[-C--:B------:R-:W-:Y:S02]  /*7f70*/  @P0 IADD3 R2, P1, R128, R130.reuse, RZ ;  /* 0x0000008280020210 */ /* 0x080fe40007f3e0ff */
[----:B------:R-:W-:Y:S01]  /*7f80*/  LDSM.16.M88.4 R208, [R217+0x1000] ;  /* 0x00100000d9d0783b */ /* 0x000fe20000000200 */
[-C--:B------:R-:W-:Y:S03]  /*7f90*/  HMMA.16816.F32.BF16 R12, R204, R202.reuse, R12 ;  /* 0x000000cacc0c723c */ /* 0x080fe6000004180c */
[----:B------:R-:W-:Y:S05]  /*7fa0*/  @P0 SHF.L.U64.HI R0, R230, 0x5, R232 ;  /* 0x00000005e6000819 */ /* 0x000fea00000102e8 */
[C---:B------:R-:W-:Y:S01]  /*7fb0*/  HMMA.16816.F32.BF16 R16, R196.reuse, R202, R16 ;  /* 0x000000cac410723c */ /* 0x040fe20000041810 */
[----:B------:R-:W-:Y:S03]  /*7fc0*/  LDSM.16.M88.4 R200, [R221+0x8100] ;  /* 0x00810000ddc8783b */ /* 0x000fe60000000200 */
[--C-:B------:R-:W-:Y:S04]  /*7fd0*/  @P0 IMAD.X R3, R129, 0x1, R0.reuse, P1 ;  /* 0x0000000181030824 */ /* 0x100fe800008e0600 */
[-C--:B-1----:R-:W-:Y:S08]  /*7fe0*/  HMMA.16816.F32.BF16 R20, R196, R172.reuse, R20 ;  /* 0x000000acc414723c */ /* 0x082ff00000041814 */
[C---:B------:R-:W-:Y:S08]  /*7ff0*/  HMMA.16816.F32.BF16 R24, R204.reuse, R172, R24 ;  /* 0x000000accc18723c */ /* 0x040ff00000041818 */
[-C--:B------:R-:W-:Y:S08]  /*8000*/  HMMA.16816.F32.BF16 R28, R204, R174.reuse, R28 ;  /* 0x000000aecc1c723c */ /* 0x080ff0000004181c */
[C---:B------:R-:W-:Y:S01]  /*8010*/  HMMA.16816.F32.BF16 R32, R196.reuse, R174, R32 ;  /* 0x000000aec420723c */ /* 0x040fe20000041820 */
[----:B------:R-:W1:Y:S07]  /*8020*/  LDSM.16.M88.4 R172, [R218+0x5900] ;  /* 0x00590000daac783b */ /* 0x000e6e0000000200 */
[-C--:B--2---:R-:W-:Y:S08]  /*8030*/  HMMA.16816.F32.BF16 R36, R196, R180.reuse, R36 ;  /* 0x000000b4c424723c */ /* 0x084ff00000041824 */
[C---:B------:R-:W-:Y:S08]  /*8040*/  HMMA.16816.F32.BF16 R40, R204.reuse, R180, R40 ;  /* 0x000000b4cc28723c */ /* 0x040ff00000041828 */
[-C--:B------:R-:W-:Y:S08]  /*8050*/  HMMA.16816.F32.BF16 R44, R204, R182.reuse, R44 ;  /* 0x000000b6cc2c723c */ /* 0x080ff0000004182c */
[C---:B------:R-:W-:Y:S01]  /*8060*/  HMMA.16816.F32.BF16 R48, R196.reuse, R182, R48 ;  /* 0x000000b6c430723c */ /* 0x040fe20000041830 */
[----:B------:R-:W2:Y:S07]  /*8070*/  LDSM.16.M88.4 R180, [R217+0x800] ;  /* 0x00080000d9b4783b */ /* 0x000eae0000000200 */
[-C--:B---3--:R-:W-:Y:S08]  /*8080*/  HMMA.16816.F32.BF16 R52, R196, R184.reuse, R52 ;  /* 0x000000b8c434723c */ /* 0x088ff00000041834 */
        /* <DEDUP_REMOVED lines=8> */
[----:B------:R-:W-:Y:S07]  /*8110*/  LDSM.16.M88.4 R176, [R217+0x2800] ;  /* 0x00280000d9b0783b */ /* 0x000fee0000000200 */
[-C--:B-1----:R-:W-:Y:S08]  /*8120*/  HMMA.16816.F32.BF16 R84, R196, R172.reuse, R84 ;  /* 0x000000acc454723c */ /* 0x082ff00000041854 */
[C---:B------:R-:W-:Y:S08]  /*8130*/  HMMA.16816.F32.BF16 R88, R204.reuse, R172, R88 ;  /* 0x000000accc58723c */ /* 0x040ff00000041858 */
[-C--:B------:R-:W-:Y:S08]  /*8140*/  HMMA.16816.F32.BF16 R92, R204, R174.reuse, R92 ;  /* 0x000000aecc5c723c */ /* 0x080ff0000004185c */
[----:B------:R-:W-:Y:S01]  /*8150*/  HMMA.16816.F32.BF16 R96, R196, R174, R96 ;  /* 0x000000aec460723c */ /* 0x000fe20000041860 */
[----:B------:R-:W1:Y:S01]  /*8160*/  LDSM.16.M88.4 R172, [R217+0x2000] ;  /* 0x00200000d9ac783b */ /* 0x000e620000000200 */
[----:B------:R-:W-:Y:S05]  /*8170*/  DEPBAR.LE SB0, 0x0 ;  /* 0x000080000000791a */ /* 0x000fea0000000000 */
[----:B------:R-:W-:Y:S01]  /*8180*/  BAR.SYNC.DEFER_BLOCKING 0x0 ;  /* 0x0000000000007b1d */ /* 0x000fe20000010000 */
[-C--:B------:R-:W-:Y:S08]  /*8190*/  HMMA.16816.F32.BF16 R4, R188, R192.reuse, R4 ;  /* 0x000000c0bc04723c */ /* 0x080ff00000041804 */
[C---:B------:R-:W-:Y:S08]  /*81a0*/  HMMA.16816.F32.BF16 R8, R200.reuse, R192, R8 ;  /* 0x000000c0c808723c */ /* 0x040ff00000041808 */
[-C--:B------:R-:W-:Y:S08]  /*81b0*/  HMMA.16816.F32.BF16 R12, R200, R194.reuse, R12 ;  /* 0x000000c2c80c723c */ /* 0x080ff0000004180c */
[C---:B------:R-:W-:Y:S08]  /*81c0*/  HMMA.16816.F32.BF16 R16, R188.reuse, R194, R16 ;  /* 0x000000c2bc10723c */ /* 0x040ff00000041810 */
[-C--:B--2---:R-:W-:Y:S08]  /*81d0*/  HMMA.16816.F32.BF16 R20, R188, R180.reuse, R20 ;  /* 0x000000b4bc14723c */ /* 0x084ff00000041814 */
[C---:B------:R-:W-:Y:S07]  /*81e0*/  HMMA.16816.F32.BF16 R24, R200.reuse, R180, R24 ;  /* 0x000000b4c818723c */ /* 0x040fee0000041818 */
[-C--:B------:R-:W-:Y:S01]  /*81f0*/  @P0 IADD3 R180, P2, R2, R130.reuse, RZ ;  /* 0x0000008202b40210 */ /* 0x080fe20007f5e0ff */
[-C--:B------:R-:W-:Y:S04]  /*8200*/  HMMA.16816.F32.BF16 R28, R200, R182.reuse, R28 ;  /* 0x000000b6c81c723c */ /* 0x080fe8000004181c */
[--C-:B------:R-:W-:Y:S04]  /*8210*/  @P0 IMAD.X R181, R3, 0x1, R0.reuse, P2 ;  /* 0x0000000103b50824 */ /* 0x100fe800010e0600 */
[C---:B------:R-:W-:Y:S01]  /*8220*/  HMMA.16816.F32.BF16 R32, R188.reuse, R182, R32 ;  /* 0x000000b6bc20723c */ /* 0x040fe20000041820 */
[----:B------:R-:W2:Y:S06]  /*8230*/  LDL R183, [R1+0x18] ;  /* 0x0000180001b77983 */ /* 0x000eac0000100800 */
[----:B------:R-:W-:Y:S01]  /*8240*/  @!PT LDS RZ, [RZ] ;  /* 0x00000000fffff984 */ /* 0x000fe20000000800 */
[----:B------:R-:W-:Y:S01]  /*8250*/  @!PT LDS RZ, [RZ] ;  /* 0x00000000fffff984 */ /* 0x000fe20000000800 */
[----:B------:R-:W-:Y:S01]  /*8260*/  @!PT LDS RZ, [RZ] ;  /* 0x00000000fffff984 */ /* 0x000fe20000000800 */
[----:B------:R4:W-:Y:S01]  /*8270*/  @P0 LDGSTS.E.BYPASS.LTC128B.128 [R231+0x3100], [R128.64], !P6 ;  /* 0x0310000080e70fae */ /* 0x0009e2000f101d4c */
[-C--:B------:R-:W-:Y:S05]  /*8280*/  HMMA.16816.F32.BF16 R36, R188, R208.reuse, R36 ;  /* 0x000000d0bc24723c */ /* 0x080fea0000041824 */
[----:B------:R1:W-:Y:S03]  /*8290*/  @P0 LDGSTS.E.BYPASS.LTC128B.128 [R231+0x3900], [R2.64], !P6 ;  /* 0x0390000002e70fae */ /* 0x0003e6000f101d4c */
[C---:B------:R-:W-:Y:S03]  /*82a0*/  HMMA.16816.F32.BF16 R40, R200.reuse, R208, R40 ;  /* 0x000000d0c828723c */ /* 0x040fe60000041828 */
[----:B------:R2:W-:Y:S05]  /*82b0*/  @P0 LDGSTS.E.BYPASS.LTC128B.128 [R231+0x4100], [R180.64], !P6 ;  /* 0x04100000b4e70fae */ /* 0x0005ea000f101d4c */
[-C--:B------:R-:W-:Y:S08]  /*82c0*/  HMMA.16816.F32.BF16 R44, R200, R210.reuse, R44 ;  /* 0x000000d2c82c723c */ /* 0x080ff0000004182c */
[C---:B------:R-:W-:Y:S08]  /*82d0*/  HMMA.16816.F32.BF16 R48, R188.reuse, R210, R48 ;  /* 0x000000d2bc30723c */ /* 0x040ff00000041830 */
[-C--:B---3--:R-:W-:Y:S04]  /*82e0*/  HMMA.16816.F32.BF16 R52, R188, R184.reuse, R52 ;  /* 0x000000b8bc34723c */ /* 0x088fe80000041834 */
[----:B-1----:R-:W-:Y:S04]  /*82f0*/  IMAD R2, R229, -0x60, RZ ;  /* 0xffffffa0e5027824 */ /* 0x002fe800078e02ff */
[C---:B------:R-:W-:Y:S08]  /*8300*/  HMMA.16816.F32.BF16 R56, R200.reuse, R184, R56 ;  /* 0x000000b8c838723c */ /* 0x040ff00000041838 */
[-C--:B------:R-:W-:Y:S08]  /*8310*/  HMMA.16816.F32.BF16 R60, R200, R186.reuse, R60 ;  /* 0x000000bac83c723c */ /* 0x080ff0000004183c */
[C---:B------:R-:W-:Y:S08]  /*8320*/  HMMA.16816.F32.BF16 R64, R188.reuse, R186, R64 ;  /* 0x000000babc40723c */ /* 0x040ff00000041840 */
[-C--:B------:R-:W-:Y:S08]  /*8330*/  HMMA.16816.F32.BF16 R68, R188, R172.reuse, R68 ;  /* 0x000000acbc44723c */ /* 0x080ff00000041844 */
[C---:B------:R-:W-:Y:S01]  /*8340*/  HMMA.16816.F32.BF16 R72, R200.reuse, R172, R72 ;  /* 0x000000acc848723c */ /* 0x040fe20000041848 */
[----:B------:R1:W3:Y:S07]  /*8350*/  LDL R173, [R1+0x20] ;  /* 0x0000200001ad7983 */ /* 0x0002ee0000100800 */
[-C--:B------:R-:W-:Y:S08]  /*8360*/  HMMA.16816.F32.BF16 R76, R200, R174.reuse, R76 ;  /* 0x000000aec84c723c */ /* 0x080ff0000004184c */
[C---:B------:R-:W-:Y:S07]  /*8370*/  HMMA.16816.F32.BF16 R80, R188.reuse, R174, R80 ;  /* 0x000000aebc50723c */ /* 0x040fee0000041850 */
[-C--:B------:R-:W-:Y:S01]  /*8380*/  @P0 IADD3 R174, P1, R180, R130.reuse, RZ ;  /* 0x00000082b4ae0210 */ /* 0x080fe20007f3e0ff */
[-C--:B------:R-:W-:Y:S04]  /*8390*/  HMMA.16816.F32.BF16 R84, R188, R176.reuse, R84 ;  /* 0x000000b0bc54723c */ /* 0x080fe80000041854 */
[--C-:B------:R-:W-:Y:S01]  /*83a0*/  @P0 IMAD.X R175, R181, 0x1, R0.reuse, P1 ;  /* 0x00000001b5af0824 */ /* 0x100fe200008e0600 */
[-C--:B----4-:R-:W-:Y:S03]  /*83b0*/  @P0 IADD3 R128, P2, R174, R130.reuse, RZ ;  /* 0x00000082ae800210 */ /* 0x090fe60007f5e0ff */
[C---:B------:R-:W-:Y:S01]  /*83c0*/  HMMA.16816.F32.BF16 R88, R200.reuse, R176, R88 ;  /* 0x000000b0c858723c */ /* 0x040fe20000041858 */
[----:B------:R4:W-:Y:S03]  /*83d0*/  @P0 LDGSTS.E.BYPASS.LTC128B.128 [R231+0x4900], [R174.64], !P6 ;  /* 0x04900000aee70fae */ /* 0x0009e6000f101d4c */
[--C-:B------:R-:W-:Y:S03]  /*83e0*/  @P0 IMAD.X R129, R175, 0x1, R0.reuse, P2 ;  /* 0x00000001af810824 */ /* 0x100fe600010e0600 */
[----:B------:R-:W-:Y:S01]  /*83f0*/  @P0 IADD3 R176, P1, R128, R130, RZ ;  /* 0x0000008280b00210 */ /* 0x000fe20007f3e0ff */
[-C--:B------:R-:W-:Y:S01]  /*8400*/  HMMA.16816.F32.BF16 R92, R200, R178.reuse, R92 ;  /* 0x000000b2c85c723c */ /* 0x080fe2000004185c */
[----:B------:R1:W-:Y:S03]  /*8410*/  @P0 LDGSTS.E.BYPASS.LTC128B.128 [R231+0x5100], [R128.64], !P6 ;  /* 0x0510000080e70fae */ /* 0x0003e6000f101d4c */
[----:B------:R-:W-:Y:S04]  /*8420*/  @P0 IMAD.X R177, R129, 0x1, R0, P1 ;  /* 0x0000000181b10824 */ /* 0x000fe800008e0600 */
[----:B------:R-:W-:Y:S01]  /*8430*/  HMMA.16816.F32.BF16 R96, R188, R178, R96 ;  /* 0x000000b2bc60723c */ /* 0x000fe20000041860 */
[----:B------:R1:W-:Y:S01]  /*8440*/  @P0 LDGSTS.E.BYPASS.LTC128B.128 [R231+0x5900], [R176.64], !P6 ;  /* 0x05900000b0e70fae */ /* 0x0003e2000f101d4c */
[----:B------:R-:W-:Y:S05]  /*8450*/  PLOP3.LUT P0, PT, PT, PT, UP1, 0x40, 0x0 ;  /* 0x000000000000781c */ /* 0x000fea0003f0e818 */
[----:B------:R-:W0:Y:S01]  /*8460*/  LDGDEPBAR ;  /* 0x00000000000079af */ /* 0x000e220000000000 */
[----:B--2---:R-:W-:Y:S04]  /*8470*/  IADD3 R182, -R183, 0x1, R2 ;  /* 0x00000001b7b67810 */ /* 0x004fe80007ffe102 */
[----:B-1----:R-:W-:Y:S04]  /*8480*/  IADD3 R176, R182, c[0x0][0x1d0], RZ ;  /* 0x00007400b6b07a10 */ /* 0x002fe80007ffe0ff */
[----:B------:R-:W-:Y:S04]  /*8490*/  IADD3 R176, R176, -c[0x0][0x168], RZ ;  /* 0x80005a00b0b07a10 */ /* 0x000fe80007ffe0ff */
[C---:B----4-:R-:W-:Y:S02]  /*84a0*/  IADD3 R174, R176.reuse, c[0x0][0x328], RZ ;  /* 0x0000ca00b0ae7a10 */ /* 0x050fe40007ffe0ff */
[----:B------:R-:W-:Y:S01]  /*84b0*/  IADD3 R175, R176, UR11, RZ ;  /* 0x0000000bb0af7c10 */ /* 0x000fe2000fffe0ff */
[----:B---3--:R-:W-:Y:S05]  /*84c0*/  @P3 IMAD.MOV.U32 R173, RZ, RZ, R135 ;  /* 0x000000ffffad3224 */ /* 0x008fea00078e0087 */
[----:B------:R-:W1:Y:S02]  /*84d0*/  SHFL.IDX PT, R3, R173, RZ, 0x1c1f ;  /* 0x001c1fffad037589 */ /* 0x000e6400000e0000 */
[----:B-1----:R-:W-:Y:S02]  /*84e0*/  IMAD.IADD R135, R174, 0x1, R3 ;  /* 0x00000001ae877824 */ /* 0x002fe400078e0203 */
[----:B------:R-:W-:Y:S01]  /*84f0*/  IMAD.IADD R0, R3, 0x1, R175 ;  /* 0x0000000103007824 */ /* 0x000fe200078e02af */
[----:B------:R-:W-:-:S05]  /*8500*/  @P0 BRA `(.L_x_165) ;  /* 0x0000019000000947 */ /* 0x000fca0003800000 */
[----:B------:R-:W-:Y:S01]  /*8510*/  IADD3 R3, R3, c[0x0][0x1d0], RZ ;  /* 0x0000740003037a10 */ /* 0x000fe20007ffe0ff */
[----:B------:R-:W-:Y:S03]  /*8520*/  BSSY B0, `(.L_x_166) ;  /* 0x0000012000007945 */ /* 0x000fe60003800000 */
[----:B------:R-:W-:Y:S04]  /*8530*/  IADD3 R3, R3, -c[0x0][0x168], RZ ;  /* 0x80005a0003037a10 */ /* 0x000fe80007ffe0ff */
[----:B------:R-:W-:Y:S11]  /*8540*/  ISETP.GT.AND P0, PT, R3, -0x1, PT ;  /* 0xffffffff0300780c */ /* 0x000ff60003f04270 */
[----:B------:R-:W-:Y:S02]  /*8550*/  @!UPT UIADD3 URZ, URZ, URZ, URZ ;  /* 0x0000003f3f3ff290 */ /* 0x000fe4000fffe03f */
[----:B------:R-:W-:-:S05]  /*8560*/  @P0 BRA `(.L_x_167) ;  /* 0x0000008000000947 */ /* 0x000fca0003800000 */
[----:B------:R-:W-:Y:S01]  /*8570*/  LOP3.LUT R3, RZ, R3, RZ, 0x33, !PT ;  /* 0x00000003ff037212 */ /* 0x000fe200078e33ff */
[----:B------:R-:W-:Y:S05]  /*8580*/  IMAD.MOV.U32 R128, RZ, RZ, c[0x0][0x32c] ;  /* 0x0000cb00ff807624 */ /* 0x000fea00078e00ff */
[----:B------:R-:W-:Y:S11]  /*8590*/  ISETP.NE.AND P0, PT, R128, 0x1, PT ;  /* 0x000000018000780c */ /* 0x000ff60003f05270 */
[----:B------:R-:W-:Y:S02]  /*85a0*/  @!UPT UIADD3 URZ, URZ, URZ, URZ ;  /* 0x0000003f3f3ff290 */ /* 0x000fe4000fffe03f */
[----:B------:R-:W-:Y:S05]  /*85b0*/  @P0 IMAD.HI.U32 R128, R3, c[0x0][0x330], RZ ;  /* 0x0000cc0003800a27 */ /* 0x000fea00078e00ff */
[----:B------:R-:W-:Y:S04]  /*85c0*/  @P0 SHF.R.U32.HI R3, RZ, c[0x0][0x334], R128 ;  /* 0x0000cd00ff030a19 */ /* 0x000fe80000011680 */
[----:B------:R-:W-:Y:S01]  /*85d0*/  LOP3.LUT R3, RZ, R3, RZ, 0x33, !PT ;  /* 0x00000003ff037212 */ /* 0x000fe200078e33ff */
[----:B------:R-:W-:-:S05]  /*85e0*/  BRA `(.L_x_168) ;  /* 0x0000005000007947 */ /* 0x000fca0003800000 */
.L_x_167:
[----:B------:R-:W-:Y:S04]  /*85f0*/  MOV R128, c[0x0][0x32c] ;  /* 0x0000cb0000807a02 */ /* 0x000fe80000000f00 */
[----:B------:R-:W-:Y:S11]  /*8600*/  ISETP.NE.AND P0, PT, R128, 0x1, PT ;  /* 0x000000018000780c */ /* 0x000ff60003f05270 */
[----:B------:R-:W-:Y:S02]  /*8610*/  @!UPT UIADD3 URZ, URZ, URZ, URZ ;  /* 0x0000003f3f3ff290 */ /* 0x000fe4000fffe03f */
[----:B------:R-:W-:Y:S05]  /*8620*/  @P0 IMAD.HI.U32 R128, R3, c[0x0][0x330], RZ ;  /* 0x0000cc0003800a27 */ /* 0x000fea00078e00ff */
[----:B------:R-:W-:Y:S02]  /*8630*/  @P0 SHF.R.U32.HI R3, RZ, c[0x0][0x334], R128 ;  /* 0x0000cd00ff030a19 */ /* 0x000fe40000011680 */
.L_x_168:
[----:B------:R-:W-:Y:S05]  /*8640*/  BSYNC B0 ;  /* 0x0000000000007941 */ /* 0x000fea0003800000 */
.L_x_166:
[----:B------:R-:W-:Y:S04]  /*8650*/  IMAD.IADD R128, R2, 0x1, -R183 ;  /* 0x0000000102807824 */ /* 0x000fe800078e0ab7 */
[----:B------:R-:W-:Y:S05]  /*8660*/  IMAD R3, R3, c[0x0][0x32c], R128 ;  /* 0x0000cb0003037a24 */ /* 0x000fea00078e0280 */
[----:B------:R-:W-:Y:S02]  /*8670*/  IADD3 R128, R3, c[0x0][0x32c], RZ ;  /* 0x0000cb0003807a10 */ /* 0x000fe40007ffe0ff */
[----:B------:R-:W-:Y:S02]  /*8680*/  IMNMX R0, R0, R3, !PT ;  /* 0x0000000300007217 */ /* 0x000fe40007800200 */
[----:B------:R-:W-:Y:S02]  /*8690*/  IMNMX R135, R135, R128, PT ;  /* 0x0000008087877217 */ /* 0x000fe40003800200 */
.L_x_165:
[----:B------:R-:W-:Y:S01]  /*86a0*/  PLOP3.LUT P0, PT, PT, PT, UP1, 0x40, 0x0 ;  /* 0x000000000000781c */ /* 0x000fe20003f0e818 */
[----:B------:R-:W1:Y:S02]  /*86b0*/  SHFL.IDX PT, R3, R173, 0x1, 0x1c1f ;  /* 0x003c1f00ad037f89 */ /* 0x000e6400000e0000 */
[----:B-1----:R-:W-:Y:S01]  /*86c0*/  IADD3 R128, R175, R3, RZ ;  /* 0x00000003af807210 */ /* 0x002fe20007ffe0ff */
[----:B------:R-:W-:Y:S09]  /*86d0*/  IMAD.IADD R130, R174, 0x1, R3 ;  /* 0x00000001ae827824 */ /* 0x000ff200078e0203 */
        /* <DEDUP_REMOVED lines=15> */
.L_x_171:
[----:B------:R-:W-:Y:S04]  /*87d0*/  MOV R129, c[0x0][0x32c] ;  /* 0x0000cb0000817a02 */ /* 0x000fe80000000f00 */
[----:B------:R-:W-:Y:S11]  /*87e0*/  ISETP.NE.AND P0, PT, R129, 0x1, PT ;  /* 0x000000018100780c */ /* 0x000ff60003f05270 */
[----:B------:R-:W-:Y:S02]  /*87f0*/  @!UPT UIADD3 URZ, URZ, URZ, URZ ;  /* 0x0000003f3f3ff290 */ /* 0x000fe4000fffe03f */
[----:B------:R-:W-:Y:S05]  /*8800*/  @P0 IMAD.HI.U32 R129, R3, c[0x0][0x330], RZ ;  /* 0x0000cc0003810a27 */ /* 0x000fea00078e00ff */
[----:B------:R-:W-:Y:S02]  /*8810*/  @P0 SHF.R.U32.HI R3, RZ, c[0x0][0x334], R129 ;  /* 0x0000cd00ff030a19 */ /* 0x000fe40000011681 */
.L_x_172:
[----:B------:R-:W-:Y:S05]  /*8820*/  BSYNC B0 ;  /* 0x0000000000007941 */ /* 0x000fea0003800000 */
.L_x_170:
[----:B------:R-:W-:Y:S04]  /*8830*/  IMAD.IADD R129, R2, 0x1, -R183 ;  /* 0x0000000102817824 */ /* 0x000fe800078e0ab7 */
[----:B------:R-:W-:Y:S05]  /*8840*/  IMAD R3, R3, c[0x0][0x32c], R129 ;  /* 0x0000cb0003037a24 */ /* 0x000fea00078e0281 */
[----:B------:R-:W-:Y:S02]  /*8850*/  IADD3 R129, R3, c[0x0][0x32c], RZ ;  /* 0x0000cb0003817a10 */ /* 0x000fe40007ffe0ff */
[----:B------:R-:W-:Y:S02]  /*8860*/  IMNMX R128, R128, R3, !PT ;  /* 0x0000000380807217 */ /* 0x000fe40007800200 */
[----:B------:R-:W-:Y:S02]  /*8870*/  IMNMX R130, R130, R129, PT ;  /* 0x0000008182827217 */ /* 0x000fe40003800200 */
.L_x_169:
        /* <DEDUP_REMOVED lines=19> */
.L_x_175:
[----:B------:R-:W-:Y:S04]  /*89b0*/  MOV R177, c[0x0][0x32c] ;  /* 0x0000cb0000b17a02 */ /* 0x000fe80000000f00 */
[----:B------:R-:W-:Y:S11]  /*89c0*/  ISETP.NE.AND P0, PT, R177, 0x1, PT ;  /* 0x00000001b100780c */ /* 0x000ff60003f05270 */
[----:B------:R-:W-:Y:S02]  /*89d0*/  @!UPT UIADD3 URZ, URZ, URZ, URZ ;  /* 0x0000003f3f3ff290 */ /* 0x000fe4000fffe03f */
[----:B------:R-:W-:Y:S05]  /*89e0*/  @P0 IMAD.HI.U32 R177, R172, c[0x0][0x330], RZ ;  /* 0x0000cc00acb10a27 */ /* 0x000fea00078e00ff */
[----:B------:R-:W-:Y:S02]  /*89f0*/  @P0 SHF.R.U32.HI R172, RZ, c[0x0][0x334], R177 ;  /* 0x0000cd00ffac0a19 */ /* 0x000fe400000116b1 */
.L_x_176:
[----:B------:R-:W-:Y:S05]  /*8a00*/  BSYNC B0 ;  /* 0x0000000000007941 */ /* 0x000fea0003800000 */
.L_x_174:
[----:B------:R-:W-:Y:S04]  /*8a10*/  IMAD.IADD R177, R2, 0x1, -R183 ;  /* 0x0000000102b17824 */ /* 0x000fe800078e0ab7 */
[----:B------:R-:W-:Y:S05]  /*8a20*/  IMAD R172, R172, c[0x0][0x32c], R177 ;  /* 0x0000cb00acac7a24 */ /* 0x000fea00078e02b1 */
[----:B------:R-:W-:Y:S02]  /*8a30*/  IADD3 R177, R172, c[0x0][0x32c], RZ ;  /* 0x0000cb00acb17a10 */ /* 0x000fe40007ffe0ff */
[----:B------:R-:W-:Y:S02]  /*8a40*/  IMNMX R3, R3, R172, !PT ;  /* 0x000000ac03037217 */ /* 0x000fe40007800200 */
[----:B------:R-:W-:Y:S02]  /*8a50*/  IMNMX R129, R129, R177, PT ;  /* 0x000000b181817217 */ /* 0x000fe40003800200 */
.L_x_173:
[C---:B------:R-:W-:Y:S02]  /*8a60*/  ISETP.GE.AND P1, PT, R2.reuse, 0x9, PT ;  /* 0x000000090200780c */ /* 0x040fe40003f26270 */
[----:B------:R-:W-:Y:S02]  /*8a70*/  ISETP.GE.AND P3, PT, R2, 0xa, PT ;  /* 0x0000000a0200780c */ /* 0x000fe40003f66270 */
[C---:B------:R-:W-:Y:S02]  /*8a80*/  ISETP.GT.AND P0, PT, R0.reuse, 0x8, !P1 ;  /* 0x000000080000780c */ /* 0x040fe40004f04270 */
[----:B------:R-:W-:Y:S02]  /*8a90*/  P2R R180, PR, RZ, 0x8 ;  /* 0x00000008ffb47803 */ /* 0x000fe40000000000 */
[----:B------:R-:W-:Y:S02]  /*8aa0*/  ISETP.LT.OR P0, PT, R135, 0x9, P0 ;  /* 0x000000098700780c */ /* 0x000fe40000701670 */
[----:B------:R-:W-:Y:S02]  /*8ab0*/  ISETP.GT.AND P2, PT, R0, 0x9, !P3 ;  /* 0x000000090000780c */ /* 0x000fe40005f44270 */
[----:B------:R-:W-:Y:S02]  /*8ac0*/  FSEL R184, R16, -INF , !P0 ;  /* 0xff80000010b87808 */ /* 0x000fe40004000000 */
[----:B------:R-:W-:Y:S02]  /*8ad0*/  ISETP.GT.AND P0, PT, R128, 0x9, !P3 ;  /* 0x000000098000780c */ /* 0x000fe40005f04270 */
[----:B------:R-:W-:Y:S02]  /*8ae0*/  ISETP.GE.AND P3, PT, R2, 0x12, PT ;  /* 0x000000120200780c */ /* 0x000fe40003f66270 */
[----:B------:R-:W-:Y:S02]  /*8af0*/  ISETP.LT.OR P0, PT, R130, 0xa, P0 ;  /* 0x0000000a8200780c */ /* 0x000fe40000701670 */
[----:B------:R-:W-:Y:S02]  /*8b00*/  P2R R178, PR, RZ, 0x8 ;  /* 0x00000008ffb27803 */ /* 0x000fe40000000000 */
[----:B------:R-:W-:Y:S02]  /*8b10*/  FSEL R187, R19, -INF , !P0 ;  /* 0xff80000013bb7808 */ /* 0x000fe40004000000 */
[----:B------:R-:W-:Y:S02]  /*8b20*/  ISETP.GT.AND P0, PT, R0, 0x11, !P3 ;  /* 0x000000110000780c */ /* 0x000fe40005f04270 */
[C---:B------:R-:W-:Y:S02]  /*8b30*/  ISETP.LT.OR P2, PT, R135.reuse, 0xa, P2 ;  /* 0x0000000a8700780c */ /* 0x040fe40001741670 */
[----:B------:R-:W-:Y:S02]  /*8b40*/  ISETP.LT.OR P0, PT, R135, 0x12, P0 ;  /* 0x000000128700780c */ /* 0x000fe40000701670 */
[----:B------:R-:W-:Y:S02]  /*8b50*/  FSEL R185, R17, -INF , !P2 ;  /* 0xff80000011b97808 */ /* 0x000fe40005000000 */
[----:B------:R-:W-:Y:S02]  /*8b60*/  FSEL R190, R21, -INF , !P0 ;  /* 0xff80000015be7808 */ /* 0x000fe40004000000 */
[----:B------:R-:W-:Y:S02]  /*8b70*/  ISETP.GT.AND P0, PT, R128, 0x11, !P3 ;  /* 0x000000118000780c */ /* 0x000fe40005f04270 */
[----:B------:R-:W-:Y:S02]  /*8b80*/  ISETP.GE.AND P3, PT, R2, 0x19, PT ;  /* 0x000000190200780c */ /* 0x000fe40003f66270 */
[----:B------:R-:W-:Y:S02]  /*8b90*/  ISETP.LT.OR P0, PT, R130, 0x12, P0 ;  /* 0x000000128200780c */ /* 0x000fe40000701670 */
[----:B------:R-:W-:Y:S02]  /*8ba0*/  ISETP.GE.AND P2, PT, R2, 0x1a, PT ;  /* 0x0000001a0200780c */ /* 0x000fe40003f46270 */
[----:B------:R-:W-:Y:S02]  /*8bb0*/  FSEL R191, R23, -INF , !P0 ;  /* 0xff80000017bf7808 */ /* 0x000fe40004000000 */
[----:B------:R-:W-:Y:S02]  /*8bc0*/  ISETP.GT.AND P0, PT, R0, 0x18, !P3 ;  /* 0x000000180000780c */ /* 0x000fe40005f04270 */
[----:B------:R-:W-:Y:S02]  /*8bd0*/  P2R R181, PR, RZ, 0x2 ;  /* 0x00000002ffb57803 */ /* 0x000fe40000000000 */
[C---:B------:R-:W-:Y:S02]  /*8be0*/  ISETP.LT.OR P0, PT, R135.reuse, 0x19, P0 ;  /* 0x000000198700780c */ /* 0x040fe40000701670 */
[----:B------:R-:W-:Y:S02]  /*8bf0*/  ISETP.GT.AND P1, PT, R128, 0x8, !P1 ;  /* 0x000000088000780c */ /* 0x000fe40004f24270 */
[----:B------:R-:W-:Y:S02]  /*8c00*/  FSEL R192, R32, -INF , !P0 ;  /* 0xff80000020c07808 */ /* 0x000fe40004000000 */
[----:B------:R-:W-:Y:S02]  /*8c10*/  ISETP.GT.AND P0, PT, R0, 0x19, !P2 ;  /* 0x000000190000780c */ /* 0x000fe40005704270 */
[----:B------:R-:W-:Y:S02]  /*8c20*/  ISETP.GE.AND P4, PT, R2, 0x11, PT ;  /* 0x000000110200780c */ /* 0x000fe40003f86270 */
[----:B------:R-:W-:Y:S02]  /*8c30*/  ISETP.LT.OR P0, PT, R135, 0x1a, P0 ;  /* 0x0000001a8700780c */ /* 0x000fe40000701670 */
[----:B------:R-:W-:Y:S02]  /*8c40*/  ISETP.LT.OR P1, PT, R130, 0x9, P1 ;  /* 0x000000098200780c */ /* 0x000fe40000f21670 */
[----:B------:R-:W-:Y:S02]  /*8c50*/  FSEL R193, R33, -INF , !P0 ;  /* 0xff80000021c17808 */ /* 0x000fe40004000000 */
[----:B------:R-:W-:Y:S02]  /*8c60*/  ISETP.GT.AND P0, PT, R128, 0x18, !P3 ;  /* 0x000000188000780c */ /* 0x000fe40005f04270 */
[----:B------:R-:W-:Y:S02]  /*8c70*/  FSEL R186, R18, -INF , !P1 ;  /* 0xff80000012ba7808 */ /* 0x000fe40004800000 */
[----:B------:R-:W-:Y:S02]  /*8c80*/  ISETP.GT.AND P1, PT, R0, 0x10, !P4 ;  /* 0x000000100000780c */ /* 0x000fe40006724270 */
[----:B------:R-:W-:Y:S02]  /*8c90*/  ISETP.LT.OR P0, PT, R130, 0x19, P0 ;  /* 0x000000198200780c */ /* 0x000fe40000701670 */
[----:B------:R-:W-:Y:S02]  /*8ca0*/  ISETP.LT.OR P1, PT, R135, 0x11, P1 ;  /* 0x000000118700780c */ /* 0x000fe40000f21670 */
[----:B------:R-:W-:Y:S02]  /*8cb0*/  FSEL R194, R34, -INF , !P0 ;  /* 0xff80000022c27808 */ /* 0x000fe40004000000 */
[----:B------:R-:W-:Y:S02]  /*8cc0*/  ISETP.GT.AND P0, PT, R128, 0x19, !P2 ;  /* 0x000000198000780c */ /* 0x000fe40005704270 */
[----:B------:R-:W-:Y:S02]  /*8cd0*/  FSEL R188, R20, -INF , !P1 ;  /* 0xff80000014bc7808 */ /* 0x000fe40004800000 */
[----:B------:R-:W-:Y:S02]  /*8ce0*/  ISETP.GT.AND P1, PT, R128, 0x10, !P4 ;  /* 0x000000108000780c */ /* 0x000fe40006724270 */
[----:B------:R-:W-:Y:S02]  /*8cf0*/  P2R R172, PR, RZ, 0x4 ;  /* 0x00000004ffac7803 */ /* 0x000fe40000000000 */
[----:B------:R-:W-:Y:S02]  /*8d00*/  ISETP.LT.OR P0, PT, R130, 0x1a, P0 ;  /* 0x0000001a8200780c */ /* 0x000fe40000701670 */
[----:B------:R-:W-:Y:S02]  /*8d10*/  ISETP.GE.AND P2, PT, R2, 0x21, PT ;  /* 0x000000210200780c */ /* 0x000fe40003f46270 */
[----:B------:R-:W-:Y:S02]  /*8d20*/  ISETP.LT.OR P1, PT, R130, 0x11, P1 ;  /* 0x000000118200780c */ /* 0x000fe40000f21670 */
[----:B------:R-:W-:Y:S02]  /*8d30*/  FSEL R195, R35, -INF , !P0 ;  /* 0xff80000023c37808 */ /* 0x000fe40004000000 */
[----:B------:R-:W-:Y:S02]  /*8d40*/  ISETP.GT.AND P0, PT, R0, 0x20, !P2 ;  /* 0x000000200000780c */ /* 0x000fe40005704270 */
[----:B------:R-:W-:Y:S02]  /*8d50*/  FSEL R189, R22, -INF , !P1 ;  /* 0xff80000016bd7808 */ /* 0x000fe40004800000 */
[C---:B------:R-:W-:Y:S02]  /*8d60*/  ISETP.LT.OR P0, PT, R135.reuse, 0x21, P0 ;  /* 0x000000218700780c */ /* 0x040fe40000701670 */
[----:B------:R-:W-:Y:S02]  /*8d70*/  ISETP.GE.AND P1, PT, R2, 0x22, PT ;  /* 0x000000220200780c */ /* 0x000fe40003f26270 */
[----:B------:R-:W-:Y:S02]  /*8d80*/  FSEL R196, R36, -INF , !P0 ;  /* 0xff80000024c47808 */ /* 0x000fe40004000000 */
[----:B------:R-:W-:Y:S02]  /*8d90*/  ISETP.GT.AND P0, PT, R0, 0x21, !P1 ;  /* 0x000000210000780c */ /* 0x000fe40004f04270 */
[----:B------:R-:W-:Y:S02]  /*8da0*/  P2R R35, PR, RZ, 0x4 ;  /* 0x00000004ff237803 */ /* 0x000fe40000000000 */
[----:B------:R-:W-:Y:S02]  /*8db0*/  ISETP.LT.OR P0, PT, R135, 0x22, P0 ;  /* 0x000000228700780c */ /* 0x000fe40000701670 */
[----:B------:R-:W-:Y:S02]  /*8dc0*/  P2R R34, PR, RZ, 0x2 ;  /* 0x00000002ff227803 */ /* 0x000fe40000000000 */
[----:B------:R-:W-:Y:S02]  /*8dd0*/  FSEL R197, R37, -INF , !P0 ;  /* 0xff80000025c57808 */ /* 0x000fe40004000000 */
[----:B------:R-:W-:Y:S02]  /*8de0*/  ISETP.GT.AND P0, PT, R128, 0x20, !P2 ;  /* 0x000000208000780c */ /* 0x000fe40005704270 */
[----:B------:R-:W-:Y:S02]  /*8df0*/  ISETP.GE.AND P2, PT, R2, 0x29, PT ;  /* 0x000000290200780c */ /* 0x000fe40003f46270 */
        /* <DEDUP_REMOVED lines=9> */
[----:B------:R-:W-:Y:S02]  /*8e90*/  P2R R177, PR, RZ, 0x8 ;  /* 0x00000008ffb17803 */ /* 0x000fe40000000000 */
[C---:B------:R-:W-:Y:S02]  /*8ea0*/  ISETP.LT.OR P0, PT, R135.reuse, 0x29, P0 ;  /* 0x000000298700780c */ /* 0x040fe40000701670 */
[----:B------:R-:W-:Y:S02]  /*8eb0*/  ISETP.GE.AND P3, PT, R2, 0x51, PT ;  /* 0x000000510200780c */ /* 0x000fe40003f66270 */
[----:B------:R-:W-:Y:S02]  /*8ec0*/  FSEL R203, R48, -INF , !P0 ;  /* 0xff80000030cb7808 */ /* 0x000fe40004000000 */
[----:B------:R-:W-:Y:S02]  /*8ed0*/  ISETP.GT.AND P0, PT, R0, 0x29, !P1 ;  /* 0x000000290000780c */ /* 0x000fe40004f04270 */
[----:B------:R-:W-:Y:S02]  /*8ee0*/  P2R R179, PR, RZ, 0x10 ;  /* 0x00000010ffb37803 */ /* 0x000fe40000000000 */
[----:B------:R-:W-:Y:S02]  /*8ef0*/  ISETP.LT.OR P0, PT, R135, 0x2a, P0 ;  /* 0x0000002a8700780c */ /* 0x000fe40000701670 */
[----:B------:R-:W-:Y:S02]  /*8f00*/  ISETP.GE.AND P4, PT, R2, 0x52, PT ;  /* 0x000000520200780c */ /* 0x000fe40003f86270 */
        /* <DEDUP_REMOVED lines=13> */
[C---:B------:R-:W-:Y:S02]  /*8fe0*/  ISETP.LT.OR P0, PT, R135.reuse, 0x31, P0 ;  /* 0x000000318700780c */ /* 0x040fe40000701670 */
        /* <DEDUP_REMOVED lines=17> */
[----:B------:R-:W-:Y:S04]  /*9100*/  ISETP.GT.AND P0, PT, R0, 0x38, !P2 ;  /* 0x000000380000780c */ /* 0x000fe80005704270 */
[C---:B------:R-:W-:Y:S04]  /*9110*/  ISETP.LT.OR P0, PT, R135.reuse, 0x39, P0 ;  /* 0x000000398700780c */ /* 0x040fe80000701670 */
[----:B------:R-:W-:Y:S02]  /*9120*/  FSEL R234, R64, -INF , !P0 ;  /* 0xff80000040ea7808 */ /* 0x000fe40004000000 */
[----:B------:R-:W-:Y:S04]  /*9130*/  ISETP.GT.AND P0, PT, R0, 0x39, !P1 ;  /* 0x000000390000780c */ /* 0x000fe80004f04270 */
[----:B------:R-:W-:Y:S04]  /*9140*/  ISETP.LT.OR P0, PT, R135, 0x3a, P0 ;  /* 0x0000003a8700780c */ /* 0x000fe80000701670 */
        /* <DEDUP_REMOVED lines=35> */
[----:B------:R-:W-:Y:S04]  /*9380*/  ISETP.LT.OR P0, PT, R130, 0x49, P0 ;  /* 0x000000498200780c */ /* 0x000fe80000701670 */
[----:B------:R-:W-:Y:S02]  /*9390*/  FSEL R248, R82, -INF , !P0 ;  /* 0xff80000052f87808 */ /* 0x000fe40004000000 */
[----:B------:R-:W-:Y:S02]  /*93a0*/  ISETP.GT.AND P0, PT, R128, 0x49, !P1 ;  /* 0x000000498000780c */ /* 0x000fe40004f04270 */
[----:B------:R-:W-:Y:S02]  /*93b0*/  ISETP.GE.AND P1, PT, R2, 0x1, PT ;  /* 0x000000010200780c */ /* 0x000fe40003f26270 */
[----:B------:R-:W-:Y:S04]  /*93c0*/  ISETP.LT.OR P0, PT, R130, 0x4a, P0 ;  /* 0x0000004a8200780c */ /* 0x000fe80000701670 */
[----:B------:R-:W-:Y:S02]  /*93d0*/  FSEL R249, R83, -INF , !P0 ;  /* 0xff80000053f97808 */ /* 0x000fe40004000000 */
[----:B------:R-:W-:Y:S04]  /*93e0*/  ISETP.GT.AND P0, PT, R0, 0x50, !P3 ;  /* 0x000000500000780c */ /* 0x000fe80005f04270 */
[C---:B------:R-:W-:Y:S04]  /*93f0*/  ISETP.LT.OR P0, PT, R135.reuse, 0x51, P0 ;  /* 0x000000518700780c */ /* 0x040fe80000701670 */
[----:B------:R-:W-:Y:S02]  /*9400*/  FSEL R250, R84, -INF , !P0 ;  /* 0xff80000054fa7808 */ /* 0x000fe40004000000 */
[----:B------:R-:W-:Y:S04]  /*9410*/  ISETP.GT.AND P0, PT, R0, 0x51, !P4 ;  /* 0x000000510000780c */ /* 0x000fe80006704270 */
[----:B------:R-:W-:Y:S04]  /*9420*/  ISETP.LT.OR P0, PT, R135, 0x52, P0 ;  /* 0x000000528700780c */ /* 0x000fe80000701670 */
[----:B------:R-:W-:Y:S02]  /*9430*/  FSEL R251, R85, -INF , !P0 ;  /* 0xff80000055fb7808 */ /* 0x000fe40004000000 */
[----:B------:R-:W-:Y:S04]  /*9440*/  ISETP.GT.AND P0, PT, R128, 0x50, !P3 ;  /* 0x000000508000780c */ /* 0x000fe80005f04270 */
[----:B------:R-:W-:Y:S04]  /*9450*/  ISETP.LT.OR P0, PT, R130, 0x51, P0 ;  /* 0x000000518200780c */ /* 0x000fe80000701670 */
[----:B------:R-:W-:Y:S02]  /*9460*/  FSEL R252, R86, -INF , !P0 ;  /* 0xff80000056fc7808 */ /* 0x000fe40004000000 */
[----:B------:R-:W-:Y:S04]  /*9470*/  ISETP.GT.AND P0, PT, R128, 0x51, !P4 ;  /* 0x000000518000780c */ /* 0x000fe80006704270 */
[----:B------:R-:W-:Y:S04]  /*9480*/  ISETP.LT.OR P0, PT, R130, 0x52, P0 ;  /* 0x000000528200780c */ /* 0x000fe80000701670 */
[----:B------:R-:W-:Y:S02]  /*9490*/  FSEL R87, R87, -INF , !P0 ;  /* 0xff80000057577808 */ /* 0x000fe40004000000 */
[C---:B------:R-:W-:Y:S04]  /*94a0*/  ISETP.GT.AND P0, PT, R0.reuse, 0x1, !P2 ;  /* 0x000000010000780c */ /* 0x040fe80005704270 */
[----:B------:R-:W-:Y:S04]  /*94b0*/  ISETP.LT.OR P0, PT, R135, 0x2, P0 ;  /* 0x000000028700780c */ /* 0x000fe80000701670 */
[----:B------:R-:W-:Y:S02]  /*94c0*/  FSEL R37, R5, -INF , !P0 ;  /* 0xff80000005257808 */ /* 0x000fe40004000000 */
[----:B------:R-:W-:Y:S04]  /*94d0*/  ISETP.GT.AND P0, PT, R0, RZ, !P1 ;  /* 0x000000ff0000720c */ /* 0x000fe80004f04270 */
[----:B------:R-:W-:Y:S04]  /*94e0*/  ISETP.LT.OR P0, PT, R135, 0x1, P0 ;  /* 0x000000018700780c */ /* 0x000fe80000701670 */
[----:B------:R-:W-:Y:S02]  /*94f0*/  FSEL R36, R4, -INF , !P0 ;  /* 0xff80000004247808 */ /* 0x000fe40004000000 */
[----:B------:R-:W-:Y:S04]  /*9500*/  ISETP.GT.AND P0, PT, R128, 0x1, !P2 ;  /* 0x000000018000780c */ /* 0x000fe80005704270 */
[----:B------:R-:W-:Y:S04]  /*9510*/  ISETP.LT.OR P0, PT, R130, 0x2, P0 ;  /* 0x000000028200780c */ /* 0x000fe80000701670 */
[----:B------:R-:W-:Y:S02]  /*9520*/  FSEL R39, R7, -INF , !P0 ;  /* 0xff80000007277808 */ /* 0x000fe40004000000 */
[----:B------:R-:W-:Y:S04]  /*9530*/  ISETP.GT.AND P0, PT, R128, RZ, !P1 ;  /* 0x000000ff8000720c */ /* 0x000fe80004f04270 */
        /* <DEDUP_REMOVED lines=17> */
[----:B------:R-:W-:Y:S04]  /*9650*/  ISETP.NE.AND P0, PT, R181, RZ, PT ;  /* 0x000000ffb500720c */ /* 0x000fe80003f05270 */
        /* <DEDUP_REMOVED lines=83> */
[----:B------:R-:W-:Y:S02]  /*9b90*/  ISETP.GT.AND P0, PT, R3, 0x59, !P6 ;  /* 0x000000590300780c */ /* 0x000fe40007704270 */
[----:B------:R-:W1:Y:S01]  /*9ba0*/  SHFL.IDX PT, R3, R173, 0x3, 0x1c1f ;  /* 0x007c1f00ad037f89 */ /* 0x000e6200000e0000 */
[----:B------:R-:W-:Y:S02]  /*9bb0*/  ISETP.NE.AND P6, PT, R183, RZ, PT ;  /* 0x000000ffb700720c */ /* 0x000fe40003fc5270 */
[----:B------:R-:W-:Y:S04]  /*9bc0*/  ISETP.LT.OR P0, PT, R129, 0x5a, P0 ;  /* 0x0000005a8100780c */ /* 0x000fe80000701670 */
[----:B------:R-:W-:Y:S02]  /*9bd0*/  FSEL R183, R93, -INF , !P0 ;  /* 0xff8000005db77808 */ /* 0x000fe40004000000 */
[----:B------:R-:W-:Y:S01]  /*9be0*/  PLOP3.LUT P0, PT, PT, PT, UP1, 0x40, 0x0 ;  /* 0x000000000000781c */ /* 0x000fe20003f0e818 */
[--C-:B-1----:R-:W-:Y:S02]  /*9bf0*/  IMAD.IADD R2, R174, 0x1, R3.reuse ;  /* 0x00000001ae027824 */ /* 0x102fe400078e0203 */
[----:B------:R-:W-:Y:S10]  /*9c00*/  IMAD.IADD R0, R175, 0x1, R3 ;  /* 0x00000001af007824 */ /* 0x000ff400078e0203 */
        /* <DEDUP_REMOVED lines=15> */
.L_x_179:
[----:B------:R-:W-:Y:S04]  /*9d00*/  MOV R2, c[0x0][0x32c] ;  /* 0x0000cb0000027a02 */ /* 0x000fe80000000f00 */
[----:B------:R-:W-:Y:S11]  /*9d10*/  ISETP.NE.AND P0, PT, R2, 0x1, PT ;  /* 0x000000010200780c */ /* 0x000ff60003f05270 */
[----:B------:R-:W-:Y:S02]  /*9d20*/  @!UPT UIADD3 URZ, URZ, URZ, URZ ;  /* 0x0000003f3f3ff290 */ /* 0x000fe4000fffe03f */
[----:B------:R-:W-:Y:S05]  /*9d30*/  @P0 IMAD.HI.U32 R2, R0, c[0x0][0x330], RZ ;  /* 0x0000cc0000020a27 */ /* 0x000fea00078e00ff */
[----:B------:R-:W-:Y:S02]  /*9d40*/  @P0 SHF.R.U32.HI R0, RZ, c[0x0][0x334], R2 ;  /* 0x0000cd00ff000a19 */ /* 0x000fe40000011602 */
.L_x_180:
[----:B------:R-:W-:Y:S05]  /*9d50*/  BSYNC B0 ;  /* 0x0000000000007941 */ /* 0x000fea0003800000 */
.L_x_178:
[----:B------:R-:W-:Y:S02]  /*9d60*/  IADD3 R2, R182, -0x1, RZ ;  /* 0xffffffffb6027810 */ /* 0x000fe40007ffe0ff */
[C-C-:B------:R-:W-:Y:S02]  /*9d70*/  IADD3 R4, R3.reuse, UR11, R176.reuse ;  /* 0x0000000b03047c10 */ /* 0x140fe4000fffe0b0 */
[----:B------:R-:W-:Y:S01]  /*9d80*/  IADD3 R3, R3, c[0x0][0x328], R176 ;  /* 0x0000ca0003037a10 */ /* 0x000fe20007ffe0b0 */
[----:B------:R-:W-:Y:S05]  /*9d90*/  IMAD R0, R0, c[0x0][0x32c], R2 ;  /* 0x0000cb0000007a24 */ /* 0x000fea00078e0202 */
[----:B------:R-:W-:Y:S02]  /*9da0*/  IADD3 R2, R0, c[0x0][0x32c], RZ ;  /* 0x0000cb0000027a10 */ /* 0x000fe40007ffe0ff */
[----:B------:R-:W-:Y:S02]  /*9db0*/  IMNMX R0, R4, R0, !PT ;  /* 0x0000000004007217 */ /* 0x000fe40007800200 */
[----:B------:R-:W-:Y:S02]  /*9dc0*/  IMNMX R2, R3, R2, PT ;  /* 0x0000000203027217 */ /* 0x000fe40003800200 */
.L_x_177:
[----:B------:R-:W-:Y:S02]  /*9dd0*/  ISETP.GT.AND P0, PT, R0, RZ, !P1 ;  /* 0x000000ff0000720c */ /* 0x000fe40004f04270 */
[----:B------:R-:W-:Y:S02]  /*9de0*/  FMNMX.FTZ R130, R36, R131, !PT ;  /* 0x0000008324827209 */ /* 0x000fe40007810000 */
[----:B------:R-:W-:Y:S02]  /*9df0*/  ISETP.LT.OR P0, PT, R2, 0x1, P0 ;  /* 0x000000010200780c */ /* 0x000fe40000701670 */
[----:B------:R-:W-:Y:S02]  /*9e00*/  FMNMX.FTZ R130, R37, R130, !PT ;  /* 0x0000008225827209 */ /* 0x000fe40007810000 */
[----:B------:R-:W-:Y:S02]  /*9e10*/  FSEL R10, R10, -INF , !P0 ;  /* 0xff8000000a0a7808 */ /* 0x000fe40004000000 */
[----:B------:R-:W-:Y:S02]  /*9e20*/  ISETP.GT.AND P0, PT, R0, 0x1, !P2 ;  /* 0x000000010000780c */ /* 0x000fe40005704270 */
[----:B------:R-:W-:Y:S02]  /*9e30*/  FMNMX.FTZ R130, R184, R130, !PT ;  /* 0x00000082b8827209 */ /* 0x000fe40007810000 */
[----:B------:R-:W-:Y:S02]  /*9e40*/  ISETP.LT.OR P0, PT, R2, 0x2, P0 ;  /* 0x000000020200780c */ /* 0x000fe40000701670 */
[----:B------:R-:W-:Y:S02]  /*9e50*/  ISETP.NE.AND P2, PT, R178, RZ, PT ;  /* 0x000000ffb200720c */ /* 0x000fe40003f45270 */
[----:B------:R-:W-:Y:S02]  /*9e60*/  FSEL R11, R11, -INF , !P0 ;  /* 0xff8000000b0b7808 */ /* 0x000fe40004000000 */
[----:B------:R-:W-:Y:S02]  /*9e70*/  ISETP.NE.AND P0, PT, R181, RZ, PT ;  /* 0x000000ffb500720c */ /* 0x000fe40003f05270 */
[----:B------:R-:W-:Y:S02]  /*9e80*/  FMNMX.FTZ R130, R185, R130, !PT ;  /* 0x00000082b9827209 */ /* 0x000fe40007810000 */
        /* <DEDUP_REMOVED lines=10> */
[----:B------:R-:W-:Y:S02]  /*9f30*/  FMNMX.FTZ R130, R193, R130, !PT ;  /* 0x00000082c1827209 */ /* 0x000fe40007810000 */
        /* <DEDUP_REMOVED lines=43> */
[----:B------:R-:W-:Y:S02]  /*a1f0*/  FMNMX.FTZ R130, R245, R130, !PT ;  /* 0x00000082f5827209 */ /* 0x000fe40007810000 */
[----:B------:R-:W-:Y:S02]  /*a200*/  ISETP.LT.OR P0, PT, R2, 0x29, P0 ;  /* 0x000000290200780c */ /* 0x000fe40000701670 */
[----:B------:R-:W-:Y:S02]  /*a210*/  FMNMX.FTZ R3, R198, R3, !PT ;  /* 0x00000003c6037209 */ /* 0x000fe40007810000 */
[----:B------:R-:W-:Y:S02]  /*a220*/  FMNMX.FTZ R130, R247, R130, !PT ;  /* 0x00000082f7827209 */ /* 0x000fe40007810000 */
[----:B------:R-:W-:Y:S02]  /*a230*/  FSEL R98, R46, -INF , !P0 ;  /* 0xff8000002e627808 */ /* 0x000fe40004000000 */
[----:B------:R-:W-:Y:S02]  /*a240*/  ISETP.NE.AND P0, PT, R32, RZ, PT ;  /* 0x000000ff2000720c */ /* 0x000fe40003f05270 */
[----:B------:R-:W-:Y:S02]  /*a250*/  FMNMX.FTZ R130, R250, R130, !PT ;  /* 0x00000082fa827209 */ /* 0x000fe40007810000 */
[----:B------:R-:W-:Y:S02]  /*a260*/  FMNMX.FTZ R3, R202, R3, !PT ;  /* 0x00000003ca037209 */ /* 0x000fe40007810000 */
[----:B------:R-:W-:Y:S02]  /*a270*/  ISETP.GT.AND P0, PT, R0, 0x29, !P0 ;  /* 0x000000290000780c */ /* 0x000fe40004704270 */
[----:B------:R-:W-:Y:S02]  /*a280*/  FMNMX.FTZ R130, R251, R130, !PT ;  /* 0x00000082fb827209 */ /* 0x000fe40007810000 */
[----:B------:R-:W-:Y:S02]  /*a290*/  FMNMX.FTZ R3, R205, R3, !PT ;  /* 0x00000003cd037209 */ /* 0x000fe40007810000 */
[----:B------:R-:W-:Y:S02]  /*a2a0*/  FMNMX.FTZ R4, R8, R133, !PT ;  /* 0x0000008508047209 */ /* 0x000fe40007810000 */
[----:B------:R-:W-:Y:S02]  /*a2b0*/  FMNMX.FTZ R130, R80, R130, !PT ;  /* 0x0000008250827209 */ /* 0x000fe40007810000 */
[----:B------:R-:W-:Y:S02]  /*a2c0*/  ISETP.LT.OR P0, PT, R2, 0x2a, P0 ;  /* 0x0000002a0200780c */ /* 0x000fe40000701670 */
[----:B------:R-:W-:Y:S02]  /*a2d0*/  FMNMX.FTZ R3, R206, R3, !PT ;  /* 0x00000003ce037209 */ /* 0x000fe40007810000 */
[----:B------:R-:W-:Y:S02]  /*a2e0*/  FMNMX.FTZ R4, R9, R4, !PT ;  /* 0x0000000409047209 */ /* 0x000fe40007810000 */
[----:B------:R-:W-:Y:S02]  /*a2f0*/  FMNMX.FTZ R130, R82, R130, !PT ;  /* 0x0000008252827209 */ /* 0x000fe40007810000 */
[----:B------:R-:W-:Y:S02]  /*a300*/  FSEL R99, R47, -INF , !P0 ;  /* 0xff8000002f637808 */ /* 0x000fe40004000000 */
[----:B------:R-:W-:Y:S01]  /*a310*/  ISETP.NE.AND P0, PT, R23, RZ, PT ;  /* 0x000000ff1700720c */ /* 0x000fe20003f05270 */
[----:B------:R-:W1:Y:S01]  /*a320*/  SHFL.BFLY PT, R5, R130, 0x2, 0x1f ;  /* 0x0c401f0082057f89 */ /* 0x000e6200000e0000 */
[----:B------:R-:W-:Y:S02]  /*a330*/  FMNMX.FTZ R3, R210, R3, !PT ;  /* 0x00000003d2037209 */ /* 0x000fe40007810000 */
        /* <DEDUP_REMOVED lines=24> */
[----:B-1----:R-:W-:Y:S02]  /*a4c0*/  FMNMX.FTZ R130, R130, R5, !PT ;  /* 0x0000000582827209 */ /* 0x002fe40007810000 */
[----:B------:R-:W-:Y:S02]  /*a4d0*/  ISETP.LT.OR P0, PT, R2, 0x39, P0 ;  /* 0x000000390200780c */ /* 0x000fe40000701670 */
[----:B------:R-:W-:Y:S01]  /*a4e0*/  FMNMX.FTZ R3, R252, R3, !PT ;  /* 0x00000003fc037209 */ /* 0x000fe20007810000 */
[----:B------:R-:W1:Y:S01]  /*a4f0*/  SHFL.BFLY PT, R6, R130, 0x1, 0x1f ;  /* 0x0c201f0082067f89 */ /* 0x000e6200000e0000 */
[----:B------:R-:W-:Y:S02]  /*a500*/  FMNMX.FTZ R4, R200, R4, !PT ;  /* 0x00000004c8047209 */ /* 0x000fe40007810000 */
[----:B------:R-:W-:Y:S02]  /*a510*/  FMNMX.FTZ R3, R87, R3, !PT ;  /* 0x0000000357037209 */ /* 0x000fe40007810000 */
[----:B------:R-:W-:Y:S02]  /*a520*/  FSEL R174, R62, -INF , !P0 ;  /* 0xff8000003eae7808 */ /* 0x000fe40004000000 */
[----:B------:R-:W-:Y:S02]  /*a530*/  MOV R62, R53 ;  /* 0x00000035003e7202 */ /* 0x000fe40000000f00 */
[----:B------:R-:W-:Y:S02]  /*a540*/  ISETP.NE.AND P0, PT, R20, RZ, PT ;  /* 0x000000ff1400720c */ /* 0x000fe40003f05270 */
[----:B------:R-:W-:Y:S02]  /*a550*/  FMNMX.FTZ R4, R201, R4, !PT ;  /* 0x00000004c9047209 */ /* 0x000fe40007810000 */
[----:B------:R-:W-:Y:S02]  /*a560*/  ISETP.GT.AND P0, PT, R0, 0x39, !P0 ;  /* 0x000000390000780c */ /* 0x000fe40004704270 */
[----:B------:R-:W-:Y:S02]  /*a570*/  FMNMX.FTZ R3, R62, R3, !PT ;  /* 0x000000033e037209 */ /* 0x000fe40007810000 */
[----:B------:R-:W-:Y:S02]  /*a580*/  FMNMX.FTZ R4, R209, R4, !PT ;  /* 0x00000004d1047209 */ /* 0x000fe40007810000 */
[----:B------:R-:W-:Y:S02]  /*a590*/  FMNMX.FTZ R3, R85, R3, !PT ;  /* 0x0000000355037209 */ /* 0x000fe40007810000 */
[----:B------:R-:W-:Y:S02]  /*a5a0*/  ISETP.NE.AND P2, PT, R19, RZ, PT ;  /* 0x000000ff1300720c */ /* 0x000fe40003f45270 */
[----:B------:R-:W-:Y:S01]  /*a5b0*/  ISETP.LT.OR P0, PT, R2, 0x3a, P0 ;  /* 0x0000003a0200780c */ /* 0x000fe20000701670 */
[----:B------:R-:W2:Y:S01]  /*a5c0*/  SHFL.BFLY PT, R129, R3, 0x2, 0x1f ;  /* 0x0c401f0003817f89 */ /* 0x000ea200000e0000 */
[----:B------:R-:W-:Y:S02]  /*a5d0*/  FMNMX.FTZ R4, R211, R4, !PT ;  /* 0x00000004d3047209 */ /* 0x000fe40007810000 */
[----:B------:R-:W-:Y:S02]  /*a5e0*/  FSEL R175, R63, -INF , !P0 ;  /* 0xff8000003faf7808 */ /* 0x000fe40004000000 */
[----:B------:R-:W-:Y:S02]  /*a5f0*/  ISETP.GT.AND P0, PT, R0, 0x40, !P2 ;  /* 0x000000400000780c */ /* 0x000fe40005704270 */
[----:B------:R-:W-:Y:S02]  /*a600*/  FMNMX.FTZ R4, R230, R4, !PT ;  /* 0x00000004e6047209 */ /* 0x000fe40007810000 */
[----:B------:R-:W-:Y:S02]  /*a610*/  ISETP.NE.AND P1, PT, R18, RZ, PT ;  /* 0x000000ff1200720c */ /* 0x000fe40003f25270 */
[----:B------:R-:W-:Y:S02]  /*a620*/  ISETP.LT.OR P0, PT, R2, 0x41, P0 ;  /* 0x000000410200780c */ /* 0x000fe40000701670 */
[----:B------:R-:W-:Y:S02]  /*a630*/  FMNMX.FTZ R4, R233, R4, !PT ;  /* 0x00000004e9047209 */ /* 0x000fe40007810000 */
[----:B------:R-:W-:Y:S02]  /*a640*/  FSEL R181, R74, -INF , !P0 ;  /* 0xff8000004ab57808 */ /* 0x000fe40004000000 */
[----:B------:R-:W-:Y:S02]  /*a650*/  ISETP.GT.AND P0, PT, R0, 0x41, !P1 ;  /* 0x000000410000780c */ /* 0x000fe40004f04270 */
[----:B------:R-:W-:Y:S02]  /*a660*/  FMNMX.FTZ R4, R241, R4, !PT ;  /* 0x00000004f1047209 */ /* 0x000fe40007810000 */
[----:B-1----:R-:W-:Y:S02]  /*a670*/  FMNMX.FTZ R130, R130, R6, !PT ;  /* 0x0000000682827209 */ /* 0x002fe40007810000 */
[----:B------:R-:W-:Y:S02]  /*a680*/  ISETP.NE.AND P2, PT, R17, RZ, PT ;  /* 0x000000ff1100720c */ /* 0x000fe40003f45270 */
[----:B------:R-:W-:Y:S01]  /*a690*/  ISETP.LT.OR P0, PT, R2, 0x42, P0 ;  /* 0x000000420200780c */ /* 0x000fe20000701670 */
[----:B------:R-:W-:Y:S01]  /*a6a0*/  FMUL.FTZ R71, R130, c[0x0][0x2d0] ;  /* 0x0000b40082477a20 */ /* 0x000fe20000410000 */
[----:B------:R-:W-:Y:S02]  /*a6b0*/  FMNMX.FTZ R5, R10, R134, !PT ;  /* 0x000000860a057209 */ /* 0x000fe40007810000 */
[----:B------:R-:W-:Y:S02]  /*a6c0*/  FMNMX.FTZ R4, R242, R4, !PT ;  /* 0x00000004f2047209 */ /* 0x000fe40007810000 */
[----:B------:R-:W-:Y:S02]  /*a6d0*/  FSEL R182, R75, -INF , !P0 ;  /* 0xff8000004bb67808 */ /* 0x000fe40004000000 */
[----:B------:R-:W-:Y:S02]  /*a6e0*/  ISETP.GT.AND P0, PT, R0, 0x48, !P2 ;  /* 0x000000480000780c */ /* 0x000fe40005704270 */
[----:B------:R-:W-:Y:S02]  /*a6f0*/  FSETP.NEU.FTZ.AND P2, PT, R130, -INF , PT ;  /* 0xff8000008200780b */ /* 0x000fe40003f5d000 */
[----:B------:R-:W-:Y:S02]  /*a700*/  FMNMX.FTZ R4, R244, R4, !PT ;  /* 0x00000004f4047209 */ /* 0x000fe40007810000 */
[----:B------:R-:W-:Y:S02]  /*a710*/  FMNMX.FTZ R5, R11, R5, !PT ;  /* 0x000000050b057209 */ /* 0x000fe40007810000 */
[----:B------:R-:W-:Y:S02]  /*a720*/  FSEL R71, R71, RZ, P2 ;  /* 0x000000ff47477208 */ /* 0x000fe40001000000 */
[----:B------:R-:W-:Y:S02]  /*a730*/  FMNMX.FTZ R4, R246, R4, !PT ;  /* 0x00000004f6047209 */ /* 0x000fe40007810000 */
[----:B------:R-:W-:Y:S02]  /*a740*/  FMNMX.FTZ R5, R14, R5, !PT ;  /* 0x000000050e057209 */ /* 0x000fe40007810000 */
[----:B--2---:R-:W-:Y:S02]  /*a750*/  FMNMX.FTZ R129, R3, R129, !PT ;  /* 0x0000008103817209 */ /* 0x004fe40007810000 */
[----:B------:R-:W-:Y:S01]  /*a760*/  FMNMX.FTZ R3, R88, R4, !PT ;  /* 0x0000000458037209 */ /* 0x000fe20007810000 */
[--C-:B------:R-:W-:Y:S01]  /*a770*/  FFMA.FTZ R4, R36, c[0x0][0x2d0], -R71.reuse ;  /* 0x0000b40024047a23 */ /* 0x100fe20000010847 */
[----:B------:R-:W-:Y:S01]  /*a780*/  FMNMX.FTZ R5, R15, R5, !PT ;  /* 0x000000050f057209 */ /* 0x000fe20007810000 */
[----:B------:R-:W1:Y:S01]  /*a790*/  SHFL.BFLY PT, R6, R129, 0x1, 0x1f ;  /* 0x0c201f0081067f89 */ /* 0x000e6200000e0000 */
[----:B------:R-:W-:Y:S01]  /*a7a0*/  FMNMX.FTZ R3, R89, R3, !PT ;  /* 0x0000000359037209 */ /* 0x000fe20007810000 */
[----:B------:R2:W-:Y:S01]  /*a7b0*/  MUFU.EX2 R63, R4 ;  /* 0x00000004003f7308 */ /* 0x0005e20000000800 */
[----:B------:R-:W-:Y:S02]  /*a7c0*/  FMNMX.FTZ R5, R56, R5, !PT ;  /* 0x0000000538057209 */ /* 0x000fe40007810000 */
[----:B------:R-:W-:Y:S02]  /*a7d0*/  FMNMX.FTZ R3, R81, R3, !PT ;  /* 0x0000000351037209 */ /* 0x000fe40007810000 */
[----:B------:R-:W-:Y:S02]  /*a7e0*/  FMNMX.FTZ R5, R57, R5, !PT ;  /* 0x0000000539057209 */ /* 0x000fe40007810000 */
[----:B------:R-:W-:Y:S02]  /*a7f0*/  FMNMX.FTZ R3, R183, R3, !PT ;  /* 0x00000003b7037209 */ /* 0x000fe40007810000 */
[----:B------:R-:W-:Y:S02]  /*a800*/  FMNMX.FTZ R5, R60, R5, !PT ;  /* 0x000000053c057209 */ /* 0x000fe40007810000 */
[----:B------:R-:W-:Y:S01]  /*a810*/  ISETP.LT.OR P0, PT, R2, 0x49, P0 ;  /* 0x000000490200780c */ /* 0x000fe20000701670 */
[----:B------:R-:W3:Y:S01]  /*a820*/  SHFL.BFLY PT, R7, R3, 0x2, 0x1f ;  /* 0x0c401f0003077f89 */ /* 0x000ee200000e0000 */
[----:B------:R-:W-:Y:S02]  /*a830*/  FMNMX.FTZ R5, R84, R5, !PT ;  /* 0x0000000554057209 */ /* 0x000fe40007810000 */
[----:B------:R-:W-:Y:S01]  /*a840*/  ISETP.NE.AND P1, PT, R16, RZ, PT ;  /* 0x000000ff1000720c */ /* 0x000fe20003f25270 */
[--C-:B------:R-:W-:Y:S01]  /*a850*/  FFMA.FTZ R16, R192, c[0x0][0x2d0], -R71.reuse ;  /* 0x0000b400c0107a23 */ /* 0x100fe20000010847 */
[----:B------:R-:W-:Y:S02]  /*a860*/  FMNMX.FTZ R5, R96, R5, !PT ;  /* 0x0000000560057209 */ /* 0x000fe40007810000 */
[----:B------:R-:W-:Y:S01]  /*a870*/  FSEL R177, R78, -INF , !P0 ;  /* 0xff8000004eb17808 */ /* 0x000fe20004000000 */
[----:B------:R-:W-:Y:S01]  /*a880*/  MUFU.EX2 R34, R16 ;  /* 0x0000001000227308 */ /* 0x000fe20000000800 */
[----:B------:R-:W-:Y:S02]  /*a890*/  FMNMX.FTZ R5, R97, R5, !PT ;  /* 0x0000000561057209 */ /* 0x000fe40007810000 */
[----:B-1----:R-:W-:Y:S02]  /*a8a0*/  FMNMX.FTZ R129, R129, R6, !PT ;  /* 0x0000000681817209 */ /* 0x002fe40007810000 */
[----:B--2---:R-:W-:Y:S01]  /*a8b0*/  FMNMX.FTZ R4, R98, R5, !PT ;  /* 0x0000000562047209 */ /* 0x004fe20007810000 */
[--C-:B------:R-:W-:Y:S01]  /*a8c0*/  FFMA.FTZ R5, R37, c[0x0][0x2d0], -R71.reuse ;  /* 0x0000b40025057a23 */ /* 0x100fe20000010847 */
[C---:B------:R-:W-:Y:S01]  /*a8d0*/  ISETP.GT.AND P0, PT, R0.reuse, 0x49, !P1 ;  /* 0x000000490000780c */ /* 0x040fe20004f04270 */
[----:B------:R-:W-:Y:S01]  /*a8e0*/  FMUL.FTZ R92, R129, c[0x0][0x2d0] ;  /* 0x0000b400815c7a20 */ /* 0x000fe20000410000 */
[----:B------:R-:W-:Y:S01]  /*a8f0*/  ISETP.GT.AND P3, PT, R0, 0x50, !P3 ;  /* 0x000000500000780c */ /* 0x000fe20005f64270 */
[----:B------:R1:W-:Y:S01]  /*a900*/  MUFU.EX2 R24, R5 ;  /* 0x0000000500187308 */ /* 0x0003e20000000800 */
[----:B------:R-:W-:Y:S02]  /*a910*/  FMNMX.FTZ R4, R99, R4, !PT ;  /* 0x0000000463047209 */ /* 0x000fe40007810000 */
[----:B------:R-:W-:Y:S02]  /*a920*/  FSETP.NEU.FTZ.AND P1, PT, R129, -INF , PT ;  /* 0xff8000008100780b */ /* 0x000fe40003f3d000 */
[----:B------:R-:W-:Y:S02]  /*a930*/  ISETP.LT.OR P0, PT, R2, 0x4a, P0 ;  /* 0x0000004a0200780c */ /* 0x000fe40000701670 */
[----:B---3--:R-:W-:Y:S02]  /*a940*/  FMNMX.FTZ R3, R3, R7, !PT ;  /* 0x0000000703037209 */ /* 0x008fe40007810000 */
[----:B------:R-:W-:Y:S02]  /*a950*/  FSEL R92, R92, RZ, P1 ;  /* 0x000000ff5c5c7208 */ /* 0x000fe40000800000 */
[----:B------:R-:W-:Y:S01]  /*a960*/  FSEL R176, R79, -INF , !P0 ;  /* 0xff8000004fb07808 */ /* 0x000fe20004000000 */
[----:B------:R-:W2:Y:S01]  /*a970*/  SHFL.BFLY PT, R128, R3, 0x1, 0x1f ;  /* 0x0c201f0003807f89 */ /* 0x000ea200000e0000 */
[----:B------:R-:W-:Y:S01]  /*a980*/  ISETP.GT.AND P0, PT, R0, 0x51, !P4 ;  /* 0x000000510000780c */ /* 0x000fe20006704270 */
[--C-:B------:R-:W-:Y:S01]  /*a990*/  FFMA.FTZ R28, R195, c[0x0][0x2d0], -R92.reuse ;  /* 0x0000b400c31c7a23 */ /* 0x100fe2000001085c */
[----:B------:R-:W-:Y:S02]  /*a9a0*/  ISETP.NE.AND P4, PT, R52, RZ, PT ;  /* 0x000000ff3400720c */ /* 0x000fe40003f85270 */
[----:B------:R-:W-:Y:S02]  /*a9b0*/  ISETP.LT.OR P0, PT, R2, 0x52, P0 ;  /* 0x000000520200780c */ /* 0x000fe40000701670 */
[----:B------:R-:W-:Y:S01]  /*a9c0*/  ISETP.GT.AND P4, PT, R0, 0x59, !P4 ;  /* 0x000000590000780c */ /* 0x000fe20006784270 */
[----:B------:R-:W-:Y:S01]  /*a9d0*/  LDSM.16.MT88.4 R52, [R214+0x100] ;  /* 0x00010000d634783b */ /* 0x000fe20000004200 */
[----:B------:R-:W-:Y:S02]  /*a9e0*/  FSEL R179, R91, -INF , !P0 ;  /* 0xff8000005bb37808 */ /* 0x000fe40004000000 */
[----:B------:R-:W-:Y:S02]  /*a9f0*/  ISETP.LT.OR P0, PT, R2, 0x5a, P4 ;  /* 0x0000005a0200780c */ /* 0x000fe40002701670 */
[----:B-1----:R-:W-:Y:S01]  /*aa00*/  FMNMX.FTZ R5, R172, R4, !PT ;  /* 0x00000004ac057209 */ /* 0x002fe20007810000 */
[----:B------:R-:W-:Y:S01]  /*aa10*/  FFMA.FTZ R4, R184, c[0x0][0x2d0], -R71 ;  /* 0x0000b400b8047a23 */ /* 0x000fe20000010847 */
[----:B------:R-:W-:Y:S01]  /*aa20*/  FSEL R70, R95, -INF , !P0 ;  /* 0xff8000005f467808 */ /* 0x000fe20004000000 */
[----:B------:R-:W-:Y:S01]  /*aa30*/  LDSM.16.MT88.4 R76, [R215+0x100] ;  /* 0x00010000d74c783b */ /* 0x000fe20000004200 */
[----:B------:R-:W-:Y:S01]  /*aa40*/  MUFU.EX2 R95, R28 ;  /* 0x0000001c005f7308 */ /* 0x000fe20000000800 */
[----:B------:R-:W-:Y:S02]  /*aa50*/  FMNMX.FTZ R5, R173, R5, !PT ;  /* 0x00000005ad057209 */ /* 0x000fe40007810000 */
[----:B------:R-:W-:Y:S01]  /*aa60*/  ISETP.GT.AND P5, PT, R0, 0x58, !P5 ;  /* 0x000000580000780c */ /* 0x000fe20006fa4270 */
[--C-:B------:R-:W-:Y:S01]  /*aa70*/  FFMA.FTZ R0, R39, c[0x0][0x2d0], -R92.reuse ;  /* 0x0000b40027007a23 */ /* 0x100fe2000001085c */
[----:B------:R-:W-:Y:S02]  /*aa80*/  ISETP.LT.OR P3, PT, R2, 0x51, P3 ;  /* 0x000000510200780c */ /* 0x000fe40001f61670 */
[----:B--2---:R-:W-:Y:S01]  /*aa90*/  FMNMX.FTZ R128, R3, R128, !PT ;  /* 0x0000008003807209 */ /* 0x004fe20007810000 */
[--C-:B------:R-:W-:Y:S01]  /*aaa0*/  FFMA.FTZ R3, R187, c[0x0][0x2d0], -R92.reuse ;  /* 0x0000b400bb037a23 */ /* 0x100fe2000001085c */
[----:B------:R-:W-:Y:S01]  /*aab0*/  MOV R187, R82 ;  /* 0x0000005200bb7202 */ /* 0x000fe20000000f00 */
[----:B------:R1:W-:Y:S01]  /*aac0*/  MUFU.EX2 R86, R4 ;  /* 0x0000000400567308 */ /* 0x0003e20000000800 */
[----:B------:R-:W-:Y:S01]  /*aad0*/  FSEL R178, R90, -INF , !P3 ;  /* 0xff8000005ab27808 */ /* 0x000fe20005800000 */
[C---:B------:R-:W-:Y:S01]  /*aae0*/  FMUL.FTZ R93, R128.reuse, c[0x0][0x2d0] ;  /* 0x0000b400805d7a20 */ /* 0x040fe20000410000 */
[----:B------:R-:W-:Y:S02]  /*aaf0*/  FSETP.NEU.FTZ.AND P0, PT, R128, -INF , PT ;  /* 0xff8000008000780b */ /* 0x000fe40003f1d000 */
[----:B------:R-:W-:Y:S01]  /*ab00*/  ISETP.LT.OR P3, PT, R2, 0x59, P5 ;  /* 0x000000590200780c */ /* 0x000fe20002f61670 */
[--C-:B------:R-:W-:Y:S01]  /*ab10*/  FFMA.FTZ R2, R186, c[0x0][0x2d0], -R92.reuse ;  /* 0x0000b400ba027a23 */ /* 0x100fe2000001085c */
[----:B------:R-:W-:Y:S01]  /*ab20*/  FSEL R93, R93, RZ, P0 ;  /* 0x000000ff5d5d7208 */ /* 0x000fe20000000000 */
[----:B------:R-:W-:Y:S01]  /*ab30*/  IMAD.MOV.U32 R186, RZ, RZ, R81 ;  /* 0x000000ffffba7224 */ /* 0x000fe200078e0051 */
[----:B------:R-:W-:Y:S01]  /*ab40*/  FSEL R180, R94, -INF , !P3 ;  /* 0xff8000005eb47808 */ /* 0x000fe20005800000 */
[----:B------:R2:W3:Y:S01]  /*ab50*/  MUFU.EX2 R19, R3 ;  /* 0x0000000300137308 */ /* 0x0004e20000000800 */
[----:B------:R-:W-:Y:S01]  /*ab60*/  FMNMX.FTZ R5, R174, R5, !PT ;  /* 0x00000005ae057209 */ /* 0x000fe20007810000 */
[----:B------:R-:W-:Y:S02]  /*ab70*/  FFMA.FTZ R32, R48, c[0x0][0x2d0], -R93 ;  /* 0x0000b40030207a23 */ /* 0x000fe4000001085d */
[----:B------:R-:W-:Y:S01]  /*ab80*/  FFMA.FTZ R48, R196, c[0x0][0x2d0], -R71 ;  /* 0x0000b400c4307a23 */ /* 0x000fe20000010847 */
[----:B------:R-:W-:Y:S01]  /*ab90*/  FMNMX.FTZ R5, R175, R5, !PT ;  /* 0x00000005af057209 */ /* 0x000fe20007810000 */
[--C-:B------:R-:W-:Y:S02]  /*aba0*/  FFMA.FTZ R40, R50, c[0x0][0x2d0], -R93.reuse ;  /* 0x0000b40032287a23 */ /* 0x100fe4000001085d */
[----:B------:R-:W-:Y:S01]  /*abb0*/  FFMA.FTZ R44, R51, c[0x0][0x2d0], -R93 ;  /* 0x0000b400332c7a23 */ /* 0x000fe2000001085d */
[----:B------:R-:W-:Y:S01]  /*abc0*/  FMNMX.FTZ R5, R181, R5, !PT ;  /* 0x00000005b5057209 */ /* 0x000fe20007810000 */
[----:B------:R-:W-:Y:S03]  /*abd0*/  MUFU.EX2 R21, R0 ;  /* 0x0000000000157308 */ /* 0x000fe60000000800 */
[----:B------:R-:W-:Y:S01]  /*abe0*/  FMNMX.FTZ R5, R182, R5, !PT ;  /* 0x00000005b6057209 */ /* 0x000fe20007810000 */
[----:B-1----:R-:W-:Y:S06]  /*abf0*/  FFMA.FTZ R4, R185, c[0x0][0x2d0], -R71 ;  /* 0x0000b400b9047a23 */ /* 0x002fec0000010847 */
[----:B------:R1:W4:Y:S01]  /*ac00*/  MUFU.EX2 R83, R4 ;  /* 0x0000000400537308 */ /* 0x0003220000000800 */
[--C-:B--2---:R-:W-:Y:S02]  /*ac10*/  FFMA.FTZ R3, R8, c[0x0][0x2d0], -R93.reuse ;  /* 0x0000b40008037a23 */ /* 0x104fe4000001085d */
[--C-:B------:R-:W-:Y:S01]  /*ac20*/  FFMA.FTZ R8, R189, c[0x0][0x2d0], -R92.reuse ;  /* 0x0000b400bd087a23 */ /* 0x100fe2000001085c */
[----:B---3--:R-:W-:Y:S06]  /*ac30*/  MOV R189, R19 ;  /* 0x0000001300bd7202 */ /* 0x008fec0000000f00 */
[----:B------:R2:W-:Y:S10]  /*ac40*/  MUFU.EX2 R185, R3 ;  /* 0x0000000300b97308 */ /* 0x0005f40000000800 */
[----:B------:R-:W-:Y:S01]  /*ac50*/  MUFU.EX2 R25, R2 ;  /* 0x0000000200197308 */ /* 0x000fe20000000800 */
[--C-:B-1----:R-:W-:Y:S01]  /*ac60*/  FFMA.FTZ R4, R38, c[0x0][0x2d0], -R92.reuse ;  /* 0x0000b40026047a23 */ /* 0x102fe2000001085c */
[----:B----4-:R-:W-:Y:S01]  /*ac70*/  F2FP.BF16.PACK_AB R74, R83, R86 ;  /* 0x00000056534a723e */ /* 0x010fe200000010ff */
[----:B------:R-:W-:Y:S07]  /*ac80*/  LDSM.16.MT88.4 R36, [R216+0x100] ;  /* 0x00010000d824783b */ /* 0x000fee0000004200 */
[----:B------:R1:W3:Y:S01]  /*ac90*/  MUFU.EX2 R184, R4 ;  /* 0x0000000400b87308 */ /* 0x0002e20000000800 */
[--C-:B--2---:R-:W-:Y:S09]  /*aca0*/  FFMA.FTZ R3, R9, c[0x0][0x2d0], -R93.reuse ;  /* 0x0000b40009037a23 */ /* 0x104ff2000001085d */
[----:B------:R2:W4:Y:S10]  /*acb0*/  MUFU.EX2 R59, R3 ;  /* 0x00000003003b7308 */ /* 0x0005340000000800 */
[----:B------:R-:W-:Y:S01]  /*acc0*/  MUFU.EX2 R33, R8 ;  /* 0x0000000800217308 */ /* 0x000fe20000000800 */
[----:B-1----:R-:W-:Y:S02]  /*acd0*/  FMNMX.FTZ R4, R177, R5, !PT ;  /* 0x00000005b1047209 */ /* 0x002fe40007810000 */
[----:B---3--:R-:W-:Y:S02]  /*ace0*/  MOV R192, R184 ;  /* 0x000000b800c07202 */ /* 0x008fe40000000f00 */
[----:B------:R-:W-:Y:S04]  /*acf0*/  FMNMX.FTZ R4, R176, R4, !PT ;  /* 0x00000004b0047209 */ /* 0x000fe80007810000 */
[----:B------:R-:W-:Y:S01]  /*ad00*/  FMNMX.FTZ R4, R178, R4, !PT ;  /* 0x00000004b2047209 */ /* 0x000fe20007810000 */
[--C-:B--2---:R-:W-:Y:S01]  /*ad10*/  FFMA.FTZ R3, R12, c[0x0][0x2d0], -R93.reuse ;  /* 0x0000b4000c037a23 */ /* 0x104fe2000001085d */
[----:B----4-:R-:W-:Y:S01]  /*ad20*/  F2FP.BF16.PACK_AB R64, R59, R185 ;  /* 0x000000b93b40723e */ /* 0x010fe200000010ff */
[----:B------:R-:W-:Y:S01]  /*ad30*/  FFMA.FTZ R12, R191, c[0x0][0x2d0], -R92 ;  /* 0x0000b400bf0c7a23 */ /* 0x000fe2000001085c */
[----:B------:R-:W-:Y:S01]  /*ad40*/  FMNMX.FTZ R0, R179, R4, !PT ;  /* 0x00000004b3007209 */ /* 0x000fe20007810000 */
[----:B------:R1:W-:Y:S01]  /*ad50*/  MUFU.EX2 R61, R3 ;  /* 0x00000003003d7308 */ /* 0x0003e20000000800 */
[----:B------:R-:W-:Y:S02]  /*ad60*/  FFMA.FTZ R4, R13, c[0x0][0x2d0], -R93 ;  /* 0x0000b4000d047a23 */ /* 0x000fe4000001085d */
[----:B------:R-:W-:Y:S01]  /*ad70*/  FMNMX.FTZ R0, R180, R0, !PT ;  /* 0x00000000b4007209 */ /* 0x000fe20007810000 */
[----:B------:R-:W-:Y:S02]  /*ad80*/  IMAD.MOV.U32 R191, RZ, RZ, R185 ;  /* 0x000000ffffbf7224 */ /* 0x000fe400078e00b9 */
[----:B------:R-:W-:Y:S01]  /*ad90*/  IMAD.MOV.U32 R185, RZ, RZ, R89 ;  /* 0x000000ffffb97224 */ /* 0x000fe200078e0059 */
[----:B------:R-:W-:Y:S03]  /*ada0*/  FMNMX.FTZ R0, R70, R0, !PT ;  /* 0x0000000046007209 */ /* 0x000fe60007810000 */
[----:B------:R2:W-:Y:S02]  /*adb0*/  MUFU.EX2 R18, R4 ;  /* 0x0000000400127308 */ /* 0x0005e40000000800 */
[----:B------:R-:W1:Y:S02]  /*adc0*/  SHFL.BFLY PT, R2, R0, 0x2, 0x1f ;  /* 0x0c401f0000027f89 */ /* 0x000e6400000e0000 */
[----:B-1----:R-:W-:Y:S01]  /*add0*/  FMNMX.FTZ R3, R0, R2, !PT ;  /* 0x0000000200037209 */ /* 0x002fe20007810000 */
[----:B------:R-:W-:Y:S01]  /*ade0*/  FFMA.FTZ R2, R188, c[0x0][0x2d0], -R71 ;  /* 0x0000b400bc027a23 */ /* 0x000fe20000010847 */
[----:B------:R-:W-:Y:S01]  /*adf0*/  FSEL R0, R130, RZ, P2 ;  /* 0x000000ff82007208 */ /* 0x000fe20001000000 */
[----:B------:R-:W-:Y:S03]  /*ae00*/  IMAD.MOV.U32 R188, RZ, RZ, R21 ;  /* 0x000000ffffbc7224 */ /* 0x000fe600078e0015 */
[----:B------:R1:W-:Y:S01]  /*ae10*/  MUFU.EX2 R31, R2 ;  /* 0x00000002001f7308 */ /* 0x0003e20000000800 */
[----:B--2---:R-:W2:Y:S01]  /*ae20*/  SHFL.BFLY PT, R4, R3, 0x1, 0x1f ;  /* 0x0c201f0003047f89 */ /* 0x004ea200000e0000 */
[----:B------:R-:W-:Y:S01]  /*ae30*/  FADD.FTZ R0, -R0, R131 ;  /* 0x0000008300007221 */ /* 0x000fe20000010100 */
[----:B------:R-:W-:Y:S02]  /*ae40*/  F2FP.BF16.PACK_AB R73, R188, R184 ;  /* 0x000000b8bc49723e */ /* 0x000fe400000010ff */
[----:B------:R-:W-:Y:S01]  /*ae50*/  MOV R184, R87 ;  /* 0x0000005700b87202 */ /* 0x000fe20000000f00 */
[----:B------:R-:W-:Y:S03]  /*ae60*/  FMUL.FTZ R0, R0, c[0x0][0x2d0] ;  /* 0x0000b40000007a20 */ /* 0x000fe60000410000 */
[----:B------:R-:W3:Y:S01]  /*ae70*/  LDSM.16.MT88.4 R20, [R213+0x100] ;  /* 0x00010000d514783b */ /* 0x000ee20000004200 */
[----:B------:R4:W5:Y:S01]  /*ae80*/  MUFU.EX2 R69, R0 ;  /* 0x0000000000457308 */ /* 0x0009620000000800 */
[----:B-1----:R-:W-:Y:S02]  /*ae90*/  FSEL R2, R129, RZ, P1 ;  /* 0x000000ff81027208 */ /* 0x002fe40000800000 */
[----:B--2---:R-:W-:Y:S03]  /*aea0*/  FMNMX.FTZ R3, R3, R4, !PT ;  /* 0x0000000403037209 */ /* 0x004fe60007810000 */
[----:B------:R-:W-:Y:S02]  /*aeb0*/  FADD.FTZ R2, -R2, R132 ;  /* 0x0000008402027221 */ /* 0x000fe40000010100 */
[----:B------:R-:W-:Y:S02]  /*aec0*/  FMUL.FTZ R94, R3, c[0x0][0x2d0] ;  /* 0x0000b400035e7a20 */ /* 0x000fe40000410000 */
[----:B------:R-:W-:Y:S01]  /*aed0*/  FMUL.FTZ R2, R2, c[0x0][0x2d0] ;  /* 0x0000b40002027a20 */ /* 0x000fe20000410000 */
[----:B----4-:R-:W-:Y:S01]  /*aee0*/  FSEL R0, R128, RZ, P0 ;  /* 0x000000ff80007208 */ /* 0x010fe20000000000 */
[----:B-----5:R-:W-:Y:S01]  /*aef0*/  FMUL.FTZ R17, R69, R149 ;  /* 0x0000009545117220 */ /* 0x020fe20000410000 */
[----:B------:R-:W-:Y:S01]  /*af00*/  MOV R149, R192 ;  /* 0x000000c000957202 */ /* 0x000fe20000000f00 */
[----:B------:R-:W1:Y:S01]  /*af10*/  MUFU.EX2 R68, R2 ;  /* 0x0000000200447308 */ /* 0x000e620000000800 */
[----:B------:R-:W-:Y:S01]  /*af20*/  FSETP.NEU.FTZ.AND P0, PT, R3, -INF , PT ;  /* 0xff8000000300780b */ /* 0x000fe20003f1d000 */
[----:B------:R-:W-:Y:S02]  /*af30*/  FADD.FTZ R0, -R0, R133 ;  /* 0x0000008500007221 */ /* 0x000fe40000010100 */
[----:B------:R-:W-:Y:S01]  /*af40*/  FMUL.FTZ R16, R69, R148 ;  /* 0x0000009445107220 */ /* 0x000fe20000410000 */
[----:B------:R-:W-:Y:S01]  /*af50*/  FSEL R94, R94, RZ, P0 ;  /* 0x000000ff5e5e7208 */ /* 0x000fe20000000000 */
[----:B------:R-:W-:Y:S01]  /*af60*/  FMUL.FTZ R0, R0, c[0x0][0x2d0] ;  /* 0x0000b40000007a20 */ /* 0x000fe20000410000 */
[----:B------:R-:W-:Y:S01]  /*af70*/  MOV R148, R88 ;  /* 0x0000005800947202 */ /* 0x000fe20000000f00 */
[----:B------:R-:W-:Y:S02]  /*af80*/  FFMA.FTZ R88, R202, c[0x0][0x2d0], -R92 ;  /* 0x0000b400ca587a23 */ /* 0x000fe4000001085c */
[----:B------:R2:W4:Y:S01]  /*af90*/  MUFU.EX2 R2, R0 ;  /* 0x0000000000027308 */ /* 0x0005220000000800 */
[--C-:B------:R-:W-:Y:S09]  /*afa0*/  FFMA.FTZ R4, R14, c[0x0][0x2d0], -R94.reuse ;  /* 0x0000b4000e047a23 */ /* 0x100ff2000001085e */
[----:B------:R5:W-:Y:S01]  /*afb0*/  MUFU.EX2 R5, R4 ;  /* 0x0000000400057308 */ /* 0x000be20000000800 */
[C---:B-1----:R-:W-:Y:S02]  /*afc0*/  FMUL.FTZ R6, R68.reuse, R138 ;  /* 0x0000008a44067220 */ /* 0x042fe40000410000 */
[C---:B------:R-:W-:Y:S01]  /*afd0*/  FMUL.FTZ R7, R68.reuse, R139 ;  /* 0x0000008b44077220 */ /* 0x040fe20000410000 */
[----:B------:R-:W-:Y:S01]  /*afe0*/  MOV R139, R18 ;  /* 0x00000012008b7202 */ /* 0x000fe20000000f00 */
[C---:B------:R-:W-:Y:S05]  /*aff0*/  FMUL.FTZ R18, R68.reuse, R150 ;  /* 0x0000009644127220 */ /* 0x040fea0000410000 */
[----:B------:R1:W-:Y:S01]  /*b000*/  MUFU.EX2 R138, R12 ;  /* 0x0000000c008a7308 */ /* 0x0003e20000000800 */
[----:B------:R-:W-:Y:S01]  /*b010*/  F2FP.BF16.PACK_AB R66, R139, R61 ;  /* 0x0000003d8b42723e */ /* 0x000fe200000010ff */
[----:B------:R-:W-:Y:S02]  /*b020*/  FMUL.FTZ R19, R68, R151 ;  /* 0x0000009744137220 */ /* 0x000fe40000410000 */
[--C-:B--2---:R-:W-:Y:S02]  /*b030*/  FFMA.FTZ R0, R10, c[0x0][0x2d0], -R94.reuse ;  /* 0x0000b4000a007a23 */ /* 0x104fe4000001085e */
[----:B------:R-:W-:Y:S02]  /*b040*/  IMAD.MOV.U32 R150, RZ, RZ, R191 ;  /* 0x000000ffff967224 */ /* 0x000fe400078e00bf */
[C---:B----4-:R-:W-:Y:S02]  /*b050*/  FMUL.FTZ R8, R2.reuse, R140 ;  /* 0x0000008c02087220 */ /* 0x050fe40000410000 */
[----:B------:R2:W-:Y:S01]  /*b060*/  MUFU.EX2 R131, R0 ;  /* 0x0000000000837308 */ /* 0x0005e20000000800 */
[C---:B------:R-:W-:Y:S02]  /*b070*/  FMUL.FTZ R9, R2.reuse, R141 ;  /* 0x0000008d02097220 */ /* 0x040fe40000410000 */
[C---:B------:R-:W-:Y:S01]  /*b080*/  FMUL.FTZ R13, R2.reuse, R145 ;  /* 0x00000091020d7220 */ /* 0x040fe20000410000 */
[----:B------:R-:W-:Y:S01]  /*b090*/  MOV R145, R86 ;  /* 0x0000005600917202 */ /* 0x000fe20000000f00 */
[--C-:B-----5:R-:W-:Y:S02]  /*b0a0*/  FFMA.FTZ R4, R15, c[0x0][0x2d0], -R94.reuse ;  /* 0x0000b4000f047a23 */ /* 0x120fe4000001085e */
[----:B------:R-:W-:Y:S02]  /*b0b0*/  IMAD.MOV.U32 R140, RZ, RZ, R83 ;  /* 0x000000ffff8c7224 */ /* 0x000fe400078e0053 */
[C---:B------:R-:W-:Y:S01]  /*b0c0*/  FMUL.FTZ R41, R2.reuse, R105 ;  /* 0x0000006902297220 */ /* 0x040fe20000410000 */
[----:B------:R4:W-:Y:S01]  /*b0d0*/  MUFU.EX2 R58, R4 ;  /* 0x00000004003a7308 */ /* 0x0009e20000000800 */
[C---:B------:R-:W-:Y:S02]  /*b0e0*/  FMUL.FTZ R28, R2.reuse, R160 ;  /* 0x000000a0021c7220 */ /* 0x040fe40000410000 */
[C---:B------:R-:W-:Y:S02]  /*b0f0*/  FMUL.FTZ R29, R2.reuse, R161 ;  /* 0x000000a1021d7220 */ /* 0x040fe40000410000 */
[----:B-1----:R-:W-:Y:S02]  /*b100*/  FMUL.FTZ R12, R2, R144 ;  /* 0x00000090020c7220 */ /* 0x002fe40000410000 */
[----:B------:R-:W-:Y:S02]  /*b110*/  FMUL.FTZ R35, R68, R103 ;  /* 0x0000006744237220 */ /* 0x000fe40000410000 */
[----:B------:R-:W-:Y:S01]  /*b120*/  FMUL.FTZ R45, R2, R109 ;  /* 0x0000006d022d7220 */ /* 0x000fe20000410000 */
[----:B------:R1:W-:Y:S01]  /*b130*/  MUFU.EX2 R133, R44 ;  /* 0x0000002c00857308 */ /* 0x0003e20000000800 */
[C---:B------:R-:W-:Y:S01]  /*b140*/  FMUL.FTZ R50, R68.reuse, R114 ;  /* 0x0000007244327220 */ /* 0x040fe20000410000 */
[----:B------:R-:W-:Y:S01]  /*b150*/  MOV R114, R95 ;  /* 0x0000005f00727202 */ /* 0x000fe20000000f00 */
[----:B------:R-:W-:Y:S01]  /*b160*/  FMUL.FTZ R51, R68, R115 ;  /* 0x0000007344337220 */ /* 0x000fe20000410000 */
[----:B------:R-:W-:Y:S01]  /*b170*/  MOV R95, R80 ;  /* 0x00000050005f7202 */ /* 0x000fe20000000f00 */
[----:B--2---:R-:W-:Y:S01]  /*b180*/  FFMA.FTZ R0, R11, c[0x0][0x2d0], -R94 ;  /* 0x0000b4000b007a23 */ /* 0x004fe2000001085e */
[----:B------:R-:W2:Y:S01]  /*b190*/  LDSM.16.MT88.4 R80, [R213+0x900] ;  /* 0x00090000d550783b */ /* 0x000ea20000004200 */
[----:B------:R-:W-:Y:S03]  /*b1a0*/  IMAD.MOV.U32 R144, RZ, RZ, R63 ;  /* 0x000000ffff907224 */ /* 0x000fe600078e003f */
[----:B------:R5:W3:Y:S01]  /*b1b0*/  MUFU.EX2 R132, R0 ;  /* 0x0000000000847308 */ /* 0x000ae20000000800 */
[----:B----4-:R-:W-:Y:S02]  /*b1c0*/  FFMA.FTZ R4, R190, c[0x0][0x2d0], -R71 ;  /* 0x0000b400be047a23 */ /* 0x010fe40000010847 */
[----:B------:R-:W-:Y:S02]  /*b1d0*/  IMAD.MOV.U32 R190, RZ, RZ, R24 ;  /* 0x000000ffffbe7224 */ /* 0x000fe400078e0018 */
[----:B------:R-:W-:Y:S05]  /*b1e0*/  FFMA.FTZ R24, R194, c[0x0][0x2d0], -R92 ;  /* 0x0000b400c2187a23 */ /* 0x000fea000001085c */
[----:B------:R4:W2:Y:S01]  /*b1f0*/  MUFU.EX2 R90, R4 ;  /* 0x00000004005a7308 */ /* 0x0008a20000000800 */
[----:B------:R-:W-:Y:S02]  /*b200*/  F2FP.BF16.PACK_AB R72, R190, R63 ;  /* 0x0000003fbe48723e */ /* 0x000fe400000010ff */
[----:B------:R-:W-:Y:S01]  /*b210*/  MOV R151, R190 ;  /* 0x000000be00977202 */ /* 0x000fe20000000f00 */
[----:B-1----:R-:W-:Y:S06]  /*b220*/  FMUL.FTZ R44, R2, R108 ;  /* 0x0000006c022c7220 */ /* 0x002fec0000410000 */
[----:B------:R-:W1:Y:S01]  /*b230*/  MUFU.EX2 R30, R24 ;  /* 0x00000018001e7308 */ /* 0x000e620000000800 */
[----:B-----5:R-:W-:Y:S02]  /*b240*/  FSEL R0, R3, RZ, P0 ;  /* 0x000000ff03007208 */ /* 0x020fe40000000000 */
[----:B---3--:R-:W-:Y:S02]  /*b250*/  F2FP.BF16.PACK_AB R65, R132, R131 ;  /* 0x000000838441723e */ /* 0x008fe400000010ff */
[C---:B------:R-:W-:Y:S01]  /*b260*/  ISETP.GT.AND P0, PT, R229.reuse, UR4, PT ;  /* 0x00000004e5007c0c */ /* 0x040fe2000bf04270 */
[----:B------:R-:W-:Y:S01]  /*b270*/  FADD.FTZ R0, -R0, R134 ;  /* 0x0000008600007221 */ /* 0x000fe20000010100 */
[----:B------:R-:W-:Y:S01]  /*b280*/  MOV R134, R25 ;  /* 0x0000001900867202 */ /* 0x000fe20000000f00 */
[----:B------:R-:W-:Y:S01]  /*b290*/  FMUL.FTZ R25, R2, R157 ;  /* 0x0000009d02197220 */ /* 0x000fe20000410000 */
[----:B------:R-:W-:Y:S01]  /*b2a0*/  IADD3 R229, R229, -0x1, RZ ;  /* 0xffffffffe5e57810 */ /* 0x000fe20007ffe0ff */
[----:B------:R-:W-:Y:S01]  /*b2b0*/  FMUL.FTZ R0, R0, c[0x0][0x2d0] ;  /* 0x0000b40000007a20 */ /* 0x000fe20000410000 */
[----:B------:R-:W-:Y:S01]  /*b2c0*/  F2FP.BF16.PACK_AB R75, R189, R134 ;  /* 0x00000086bd4b723e */ /* 0x000fe200000010ff */
[C---:B----4-:R-:W-:Y:S02]  /*b2d0*/  FMUL.FTZ R4, R69.reuse, R136 ;  /* 0x0000008845047220 */ /* 0x050fe40000410000 */
[----:B------:R-:W-:Y:S02]  /*b2e0*/  IMAD.MOV.U32 R136, RZ, RZ, R5 ;  /* 0x000000ffff887224 */ /* 0x000fe400078e0005 */
[----:B------:R-:W3:Y:S01]  /*b2f0*/  MUFU.EX2 R0, R0 ;  /* 0x0000000000007308 */ /* 0x000ee20000000800 */
[C---:B------:R-:W-:Y:S01]  /*b300*/  FMUL.FTZ R5, R69.reuse, R137 ;  /* 0x0000008945057220 */ /* 0x040fe20000410000 */
[----:B--2---:R-:W-:Y:S01]  /*b310*/  MOV R137, R90 ;  /* 0x0000005a00897202 */ /* 0x004fe20000000f00 */
[----:B------:R-:W-:Y:S01]  /*b320*/  IMAD.MOV.U32 R157, RZ, RZ, R33 ;  /* 0x000000ffff9d7224 */ /* 0x000fe200078e0021 */
[----:B------:R-:W-:Y:S01]  /*b330*/  F2FP.BF16.PACK_AB R67, R58, R136 ;  /* 0x000000883a43723e */ /* 0x000fe200000010ff */
[----:B-1----:R-:W-:Y:S02]  /*b340*/  IMAD.MOV.U32 R161, RZ, RZ, R30 ;  /* 0x000000ffffa17224 */ /* 0x002fe400078e001e */
[----:B------:R-:W-:Y:S01]  /*b350*/  FMUL.FTZ R24, R2, R156 ;  /* 0x0000009c02187220 */ /* 0x000fe20000410000 */
[-C--:B------:R-:W-:Y:S01]  /*b360*/  HMMA.16816.F32.BF16 R4, R72, R20.reuse, R4 ;  /* 0x000000144804723c */ /* 0x080fe20000041804 */
[----:B------:R-:W-:Y:S01]  /*b370*/  FMUL.FTZ R33, R69, R101 ;  /* 0x0000006545217220 */ /* 0x000fe20000410000 */
[----:B------:R1:W-:Y:S01]  /*b380*/  MUFU.EX2 R156, R32 ;  /* 0x00000020009c7308 */ /* 0x0003e20000000800 */
[C---:B---3--:R-:W-:Y:S01]  /*b390*/  FMUL.FTZ R10, R0.reuse, R142 ;  /* 0x0000008e000a7220 */ /* 0x048fe20000410000 */
[----:B------:R-:W-:Y:S01]  /*b3a0*/  MOV R142, R58 ;  /* 0x0000003a008e7202 */ /* 0x000fe20000000f00 */
[----:B------:R-:W-:Y:S02]  /*b3b0*/  FMUL.FTZ R11, R0, R143 ;  /* 0x0000008f000b7220 */ /* 0x000fe40000410000 */
[--C-:B------:R-:W-:Y:S02]  /*b3c0*/  FFMA.FTZ R58, R57, c[0x0][0x2d0], -R94.reuse ;  /* 0x0000b400393a7a23 */ /* 0x100fe4000001085e */
[----:B------:R-:W-:Y:S03]  /*b3d0*/  IMAD.MOV.U32 R143, RZ, RZ, R61 ;  /* 0x000000ffff8f7224 */ /* 0x000fe600078e003d */
[----:B------:R-:W-:Y:S01]  /*b3e0*/  FMUL.FTZ R61, R2, R125 ;  /* 0x0000007d023d7220 */ /* 0x000fe20000410000 */
[C---:B------:R-:W-:Y:S01]  /*b3f0*/  HMMA.16816.F32.BF16 R8, R64.reuse, R20, R8 ;  /* 0x000000144008723c */ /* 0x040fe20000041808 */
[C---:B------:R-:W-:Y:S01]  /*b400*/  FMUL.FTZ R14, R0.reuse, R146 ;  /* 0x00000092000e7220 */ /* 0x040fe20000410000 */
[----:B------:R-:W2:Y:S01]  /*b410*/  LDL.LU R125, [R1+0x8] ;  /* 0x00000800017d7983 */ /* 0x000ea20000300800 */
[----:B------:R-:W-:Y:S01]  /*b420*/  FMUL.FTZ R15, R0, R147 ;  /* 0x00000093000f7220 */ /* 0x000fe20000410000 */
[----:B------:R-:W-:Y:S01]  /*b430*/  MOV R147, R62 ;  /* 0x0000003e00937202 */ /* 0x000fe20000000f00 */
[----:B-1----:R-:W-:Y:S02]  /*b440*/  FMUL.FTZ R32, R69, R100 ;  /* 0x0000006445207220 */ /* 0x002fe40000410000 */
[----:B------:R-:W-:Y:S02]  /*b450*/  FFMA.FTZ R20, R193, c[0x0][0x2d0], -R71 ;  /* 0x0000b400c1147a23 */ /* 0x000fe40000010847 */
[----:B------:R-:W-:Y:S01]  /*b460*/  FFMA.FTZ R62, R60, c[0x0][0x2d0], -R94 ;  /* 0x0000b4003c3e7a23 */ /* 0x000fe2000001085e */
[-C--:B------:R-:W-:Y:S01]  /*b470*/  HMMA.16816.F32.BF16 R12, R64, R22.reuse, R12 ;  /* 0x00000016400c723c */ /* 0x080fe2000004180c */
[----:B------:R1:W3:Y:S01]  /*b480*/  MUFU.EX2 R91, R20 ;  /* 0x00000014005b7308 */ /* 0x0002e20000000800 */
[----:B------:R-:W-:Y:S02]  /*b490*/  FMUL.FTZ R60, R2, R124 ;  /* 0x0000007c023c7220 */ /* 0x000fe40000410000 */
[----:B------:R-:W4:Y:S01]  /*b4a0*/  LDL.LU R124, [R1+0xc] ;  /* 0x00000c00017c7983 */ /* 0x000f220000300800 */
[C---:B------:R-:W-:Y:S02]  /*b4b0*/  FMUL.FTZ R21, R69.reuse, R153 ;  /* 0x0000009945157220 */ /* 0x040fe40000410000 */
[C---:B------:R-:W-:Y:S01]  /*b4c0*/  FMUL.FTZ R26, R0.reuse, R158 ;  /* 0x0000009e001a7220 */ /* 0x040fe20000410000 */
[C---:B------:R-:W-:Y:S01]  /*b4d0*/  HMMA.16816.F32.BF16 R16, R72.reuse, R22, R16 ;  /* 0x000000164810723c */ /* 0x040fe20000041810 */
[C---:B------:R-:W-:Y:S02]  /*b4e0*/  FMUL.FTZ R27, R0.reuse, R159 ;  /* 0x0000009f001b7220 */ /* 0x040fe40000410000 */
[----:B------:R5:W-:Y:S01]  /*b4f0*/  MUFU.EX2 R153, R48 ;  /* 0x0000003000997308 */ /* 0x000be20000000800 */
[C---:B------:R-:W-:Y:S01]  /*b500*/  FMUL.FTZ R30, R0.reuse, R162 ;  /* 0x000000a2001e7220 */ /* 0x040fe20000410000 */
[----:B------:R-:W-:Y:S01]  /*b510*/  MOV R158, R31 ;  /* 0x0000001f009e7202 */ /* 0x000fe20000000f00 */
[----:B------:R-:W-:Y:S01]  /*b520*/  FMUL.FTZ R31, R0, R163 ;  /* 0x000000a3001f7220 */ /* 0x000fe20000410000 */
[----:B------:R-:W-:Y:S01]  /*b530*/  MOV R162, R34 ;  /* 0x0000002200a27202 */ /* 0x000fe20000000f00 */
[C---:B------:R-:W-:Y:S01]  /*b540*/  FMUL.FTZ R22, R68.reuse, R154 ;  /* 0x0000009a44167220 */ /* 0x040fe20000410000 */
[----:B------:R-:W-:Y:S03]  /*b550*/  MOV R163, R148 ;  /* 0x0000009400a37202 */ /* 0x000fe60000000f00 */
[C---:B------:R-:W-:Y:S01]  /*b560*/  FMUL.FTZ R23, R68.reuse, R155 ;  /* 0x0000009b44177220 */ /* 0x040fe20000410000 */
[----:B------:R5:W-:Y:S01]  /*b570*/  MUFU.EX2 R154, R40 ;  /* 0x00000028009a7308 */ /* 0x000be20000000800 */
[----:B------:R-:W-:Y:S02]  /*b580*/  FMUL.FTZ R34, R68, R102 ;  /* 0x0000006644227220 */ /* 0x000fe40000410000 */
[C---:B------:R-:W-:Y:S02]  /*b590*/  FMUL.FTZ R42, R0.reuse, R106 ;  /* 0x0000006a002a7220 */ /* 0x040fe40000410000 */
[C---:B-1----:R-:W-:Y:S02]  /*b5a0*/  FMUL.FTZ R20, R69.reuse, R152 ;  /* 0x0000009845147220 */ /* 0x042fe40000410000 */
[----:B---3--:R-:W-:Y:S02]  /*b5b0*/  IMAD.MOV.U32 R115, RZ, RZ, R91 ;  /* 0x000000ffff737224 */ /* 0x008fe400078e005b */
[----:B------:R-:W-:Y:S01]  /*b5c0*/  IMAD.MOV.U32 R148, RZ, RZ, R144 ;  /* 0x000000ffff947224 */ /* 0x000fe200078e0090 */
[----:B------:R-:W-:Y:S01]  /*b5d0*/  MOV R144, R143 ;  /* 0x0000008f00907202 */ /* 0x000fe20000000f00 */
[----:B------:R-:W-:Y:S01]  /*b5e0*/  IMAD.MOV.U32 R152, RZ, RZ, R188 ;  /* 0x000000ffff987224 */ /* 0x000fe200078e00bc */
[-C--:B------:R-:W-:Y:S01]  /*b5f0*/  HMMA.16816.F32.BF16 R20, R72, R36.reuse, R20 ;  /* 0x000000244814723c */ /* 0x080fe20000041814 */
[C---:B------:R-:W-:Y:S02]  /*b600*/  FMUL.FTZ R43, R0.reuse, R107 ;  /* 0x0000006b002b7220 */ /* 0x040fe40000410000 */
[----:B-----5:R-:W-:Y:S02]  /*b610*/  FMUL.FTZ R48, R69, R112 ;  /* 0x0000007045307220 */ /* 0x020fe40000410000 */
[----:B------:R1:W-:Y:S01]  /*b620*/  MUFU.EX2 R112, R58 ;  /* 0x0000003a00707308 */ /* 0x0003e20000000800 */
[C---:B------:R-:W-:Y:S02]  /*b630*/  FMUL.FTZ R46, R0.reuse, R110 ;  /* 0x0000006e002e7220 */ /* 0x040fe40000410000 */
[C---:B------:R-:W-:Y:S01]  /*b640*/  HMMA.16816.F32.BF16 R24, R64.reuse, R36, R24 ;  /* 0x000000244018723c */ /* 0x040fe20000041818 */
[----:B------:R-:W-:Y:S03]  /*b650*/  FMUL.FTZ R47, R0, R111 ;  /* 0x0000006f002f7220 */ /* 0x000fe60000410000 */
[C---:B------:R-:W-:Y:S02]  /*b660*/  FMUL.FTZ R40, R2.reuse, R104 ;  /* 0x0000006802287220 */ /* 0x040fe40000410000 */
[----:B------:R-:W-:Y:S01]  /*b670*/  FMUL.FTZ R57, R2, R121 ;  /* 0x0000007902397220 */ /* 0x000fe20000410000 */
[----:B------:R3:W-:Y:S01]  /*b680*/  MUFU.EX2 R104, R62 ;  /* 0x0000003e00687308 */ /* 0x0007e20000000800 */
[-C--:B------:R-:W-:Y:S01]  /*b690*/  HMMA.16816.F32.BF16 R28, R64, R38.reuse, R28 ;  /* 0x00000026401c723c */ /* 0x080fe2000004181c */
[----:B------:R-:W-:Y:S03]  /*b6a0*/  FFMA.FTZ R36, R49, c[0x0][0x2d0], -R93 ;  /* 0x0000b40031247a23 */ /* 0x000fe6000001085d */
[C---:B------:R-:W-:Y:S02]  /*b6b0*/  FMUL.FTZ R37, R69.reuse, R165 ;  /* 0x000000a545257220 */ /* 0x040fe40000410000 */
[C---:B------:R-:W-:Y:S02]  /*b6c0*/  FMUL.FTZ R49, R69.reuse, R113 ;  /* 0x0000007145317220 */ /* 0x040fe40000410000 */
[C---:B------:R-:W-:Y:S01]  /*b6d0*/  HMMA.16816.F32.BF16 R32, R72.reuse, R38, R32 ;  /* 0x000000264820723c */ /* 0x040fe20000041820 */
[----:B------:R5:W-:Y:S03]  /*b6e0*/  MUFU.EX2 R160, R36 ;  /* 0x0000002400a07308 */ /* 0x000be60000000800 */
[----:B------:R-:W-:Y:S02]  /*b6f0*/  IMAD.MOV.U32 R146, RZ, RZ, R59 ;  /* 0x000000ffff927224 */ /* 0x000fe400078e003b */
[----:B-1----:R-:W-:Y:S02]  /*b700*/  FMUL.FTZ R58, R0, R122 ;  /* 0x0000007a003a7220 */ /* 0x002fe40000410000 */
[C---:B------:R-:W-:Y:S03]  /*b710*/  FMUL.FTZ R38, R68.reuse, R166 ;  /* 0x000000a644267220 */ /* 0x040fe60000410000 */
[----:B------:R1:W-:Y:S01]  /*b720*/  MUFU.EX2 R166, R88 ;  /* 0x0000005800a67308 */ /* 0x0003e20000000800 */
[----:B------:R-:W-:Y:S02]  /*b730*/  FMUL.FTZ R39, R68, R167 ;  /* 0x000000a744277220 */ /* 0x000fe40000410000 */
[C---:B------:R-:W-:Y:S02]  /*b740*/  FMUL.FTZ R59, R0.reuse, R123 ;  /* 0x0000007b003b7220 */ /* 0x040fe40000410000 */
[C---:B---3--:R-:W-:Y:S02]  /*b750*/  FMUL.FTZ R62, R0.reuse, R126 ;  /* 0x0000007e003e7220 */ /* 0x048fe40000410000 */
[----:B------:R-:W-:Y:S02]  /*b760*/  FMUL.FTZ R63, R0, R127 ;  /* 0x0000007f003f7220 */ /* 0x000fe40000410000 */
[----:B------:R-:W-:Y:S02]  /*b770*/  IMAD.MOV.U32 R113, RZ, RZ, R133 ;  /* 0x000000ffff717224 */ /* 0x000fe400078e0085 */
[----:B------:R-:W-:Y:S02]  /*b780*/  IMAD.MOV.U32 R133, RZ, RZ, R85 ;  /* 0x000000ffff857224 */ /* 0x000fe400078e0055 */
[----:B------:R-:W-:Y:S01]  /*b790*/  IMAD.MOV.U32 R143, RZ, RZ, R142 ;  /* 0x000000ffff8f7224 */ /* 0x000fe200078e008e */
[----:B------:R-:W-:Y:S01]  /*b7a0*/  MOV R142, R140 ;  /* 0x0000008c008e7202 */ /* 0x000fe20000000f00 */
[C---:B-----5:R-:W-:Y:S02]  /*b7b0*/  FMUL.FTZ R36, R69.reuse, R164 ;  /* 0x000000a445247220 */ /* 0x060fe40000410000 */
[----:B------:R-:W-:Y:S02]  /*b7c0*/  IMAD.MOV.U32 R140, RZ, RZ, R189 ;  /* 0x000000ffff8c7224 */ /* 0x000fe400078e00bd */
[----:B------:R-:W-:Y:S02]  /*b7d0*/  IMAD.MOV.U32 R155, RZ, RZ, R186 ;  /* 0x000000ffff9b7224 */ /* 0x000fe400078e00ba */
[----:B------:R-:W-:Y:S01]  /*b7e0*/  IMAD.MOV.U32 R159, RZ, RZ, R185 ;  /* 0x000000ffff9f7224 */ /* 0x000fe200078e00b9 */
[-C--:B------:R-:W-:Y:S01]  /*b7f0*/  HMMA.16816.F32.BF16 R36, R72, R52.reuse, R36 ;  /* 0x000000344824723c */ /* 0x080fe20000041824 */
[----:B-1----:R-:W-:Y:S07]  /*b800*/  LDSM.16.MT88.4 R88, [R214+0x900] ;  /* 0x00090000d658783b */ /* 0x002fee0000004200 */
[C---:B------:R-:W-:Y:S07]  /*b810*/  HMMA.16816.F32.BF16 R40, R64.reuse, R52, R40 ;  /* 0x000000344028723c */ /* 0x040fee0000041828 */
[--C-:B------:R-:W-:Y:S01]  /*b820*/  FFMA.FTZ R52, R56, c[0x0][0x2d0], -R94.reuse ;  /* 0x0000b40038347a23 */ /* 0x100fe2000001085e */
[-C--:B------:R-:W-:Y:S01]  /*b830*/  HMMA.16816.F32.BF16 R44, R64, R54.reuse, R44 ;  /* 0x00000036402c723c */ /* 0x080fe2000004182c */
[----:B------:R-:W-:Y:S02]  /*b840*/  FMUL.FTZ R56, R2, R120 ;  /* 0x0000007802387220 */ /* 0x000fe40000410000 */
[----:B------:R1:W3:Y:S01]  /*b850*/  MUFU.EX2 R100, R52 ;  /* 0x0000003400647308 */ /* 0x0002e20000000800 */
[C---:B------:R-:W-:Y:S04]  /*b860*/  FMUL.FTZ R53, R69.reuse, R117 ;  /* 0x0000007545357220 */ /* 0x040fe80000410000 */
[C---:B------:R-:W-:Y:S07]  /*b870*/  HMMA.16816.F32.BF16 R48, R72.reuse, R54, R48 ;  /* 0x000000364830723c */ /* 0x040fee0000041830 */
[C---:B------:R-:W-:Y:S02]  /*b880*/  FMUL.FTZ R54, R68.reuse, R118 ;  /* 0x0000007644367220 */ /* 0x040fe40000410000 */
[----:B------:R-:W-:Y:S03]  /*b890*/  FMUL.FTZ R55, R68, R119 ;  /* 0x0000007744377220 */ /* 0x000fe60000410000 */
[C---:B-1----:R-:W-:Y:S07]  /*b8a0*/  FMUL.FTZ R52, R69.reuse, R116 ;  /* 0x0000007445347220 */ /* 0x042fee0000410000 */
[-C--:B------:R-:W-:Y:S08]  /*b8b0*/  HMMA.16816.F32.BF16 R52, R72, R76.reuse, R52 ;  /* 0x0000004c4834723c */ /* 0x080ff00000041834 */
[C---:B------:R-:W-:Y:S07]  /*b8c0*/  HMMA.16816.F32.BF16 R56, R64.reuse, R76, R56 ;  /* 0x0000004c4038723c */ /* 0x040fee0000041838 */
[----:B------:R-:W-:Y:S01]  /*b8d0*/  FFMA.FTZ R76, R84, c[0x0][0x2d0], -R94 ;  /* 0x0000b400544c7a23 */ /* 0x000fe2000001085e */
[-C--:B------:R-:W-:Y:S01]  /*b8e0*/  HMMA.16816.F32.BF16 R60, R64, R78.reuse, R60 ;  /* 0x0000004e403c723c */ /* 0x080fe2000004183c */
[----:B---3--:R-:W-:Y:S01]  /*b8f0*/  F2FP.BF16.PACK_AB R77, R112, R100 ;  /* 0x00000064704d723e */ /* 0x008fe200000010ff */
[----:B------:R-:W1:Y:S01]  /*b900*/  LDSM.16.MT88.4 R84, [R216+0x900] ;  /* 0x00090000d854783b */ /* 0x000e620000004200 */
[----:B------:R3:W5:Y:S04]  /*b910*/  MUFU.EX2 R141, R76 ;  /* 0x0000004c008d7308 */ /* 0x0007680000000800 */
[C---:B------:R-:W-:Y:S02]  /*b920*/  FMUL.FTZ R64, R69.reuse, R168 ;  /* 0x000000a845407220 */ /* 0x040fe40000410000 */
[----:B------:R-:W-:Y:S03]  /*b930*/  FMUL.FTZ R65, R69, R169 ;  /* 0x000000a945417220 */ /* 0x000fe60000410000 */
[C---:B------:R-:W-:Y:S02]  /*b940*/  FMUL.FTZ R66, R68.reuse, R170 ;  /* 0x000000aa44427220 */ /* 0x040fe40000410000 */
[----:B------:R-:W-:Y:S07]  /*b950*/  FMUL.FTZ R67, R68, R171 ;  /* 0x000000ab44437220 */ /* 0x000fee0000410000 */
[----:B------:R-:W-:Y:S01]  /*b960*/  HMMA.16816.F32.BF16 R64, R72, R78, R64 ;  /* 0x0000004e4840723c */ /* 0x000fe20000041840 */
[--C-:B---3--:R-:W-:Y:S06]  /*b970*/  FFMA.FTZ R76, R197, c[0x0][0x2d0], -R71.reuse ;  /* 0x0000b400c54c7a23 */ /* 0x108fec0000010847 */
[----:B------:R-:W-:Y:S02]  /*b980*/  F2FP.BF16.PACK_AB R74, R115, R162 ;  /* 0x000000a2734a723e */ /* 0x000fe400000010ff */
[----:B------:R-:W-:Y:S01]  /*b990*/  F2FP.BF16.PACK_AB R75, R114, R161 ;  /* 0x000000a1724b723e */ /* 0x000fe200000010ff */
[----:B------:R3:W-:Y:S02]  /*b9a0*/  MUFU.EX2 R101, R76 ;  /* 0x0000004c00657308 */ /* 0x0007e40000000800 */
[----:B------:R-:W-:Y:S02]  /*b9b0*/  F2FP.BF16.PACK_AB R72, R137, R158 ;  /* 0x0000009e8948723e */ /* 0x000fe400000010ff */
[----:B------:R-:W-:Y:S02]  /*b9c0*/  F2FP.BF16.PACK_AB R73, R138, R157 ;  /* 0x0000009d8a49723e */ /* 0x000fe400000010ff */
[----:B------:R-:W-:Y:S02]  /*b9d0*/  F2FP.BF16.PACK_AB R78, R113, R154 ;  /* 0x0000009a714e723e */ /* 0x000fe400000010ff */
[----:B-----5:R-:W-:Y:S03]  /*b9e0*/  F2FP.BF16.PACK_AB R79, R141, R104 ;  /* 0x000000688d4f723e */ /* 0x020fe600000010ff */
[-C--:B------:R-:W-:Y:S01]  /*b9f0*/  HMMA.16816.F32.BF16 R4, R72, R80.reuse, R4 ;  /* 0x000000504804723c */ /* 0x080fe20000041804 */
[--C-:B---3--:R-:W-:Y:S04]  /*ba00*/  FFMA.FTZ R76, R198, c[0x0][0x2d0], -R92.reuse ;  /* 0x0000b400c64c7a23 */ /* 0x108fe8000001085c */
[----:B------:R3:W-:Y:S02]  /*ba10*/  MUFU.EX2 R167, R76 ;  /* 0x0000004c00a77308 */ /* 0x0007e40000000800 */
[----:B---3--:R-:W-:Y:S07]  /*ba20*/  F2FP.BF16.PACK_AB R76, R160, R156 ;  /* 0x0000009ca04c723e */ /* 0x008fee00000010ff */
[C---:B------:R-:W-:Y:S07]  /*ba30*/  HMMA.16816.F32.BF16 R8, R76.reuse, R80, R8 ;  /* 0x000000504c08723c */ /* 0x040fee0000041808 */
[--C-:B------:R-:W-:Y:S01]  /*ba40*/  FFMA.FTZ R80, R203, c[0x0][0x2d0], -R71.reuse ;  /* 0x0000b400cb507a23 */ /* 0x100fe20000010847 */
[-C--:B------:R-:W-:Y:S03]  /*ba50*/  HMMA.16816.F32.BF16 R12, R76, R82.reuse, R12 ;  /* 0x000000524c0c723c */ /* 0x080fe6000004180c */
[----:B------:R3:W-:Y:S05]  /*ba60*/  MUFU.EX2 R102, R80 ;  /* 0x0000005000667308 */ /* 0x0007ea0000000800 */
[C---:B------:R-:W-:Y:S08]  /*ba70*/  HMMA.16816.F32.BF16 R16, R72.reuse, R82, R16 ;  /* 0x000000524810723c */ /* 0x040ff00000041810 */
[-C--:B-1----:R-:W-:Y:S08]  /*ba80*/  HMMA.16816.F32.BF16 R20, R72, R84.reuse, R20 ;  /* 0x000000544814723c */ /* 0x082ff00000041814 */
[C---:B------:R-:W-:Y:S01]  /*ba90*/  HMMA.16816.F32.BF16 R24, R76.reuse, R84, R24 ;  /* 0x000000544c18723c */ /* 0x040fe20000041818 */
[----:B---3--:R-:W-:Y:S06]  /*baa0*/  FFMA.FTZ R80, R204, c[0x0][0x2d0], -R71 ;  /* 0x0000b400cc507a23 */ /* 0x008fec0000010847 */
[--C-:B------:R-:W-:Y:S01]  /*bab0*/  FFMA.FTZ R84, R199, c[0x0][0x2d0], -R93.reuse ;  /* 0x0000b400c7547a23 */ /* 0x100fe2000001085d */
[-C--:B------:R-:W-:Y:S01]  /*bac0*/  HMMA.16816.F32.BF16 R28, R76, R86.reuse, R28 ;  /* 0x000000564c1c723c */ /* 0x080fe2000004181c */
[----:B------:R1:W3:Y:S07]  /*bad0*/  MUFU.EX2 R103, R80 ;  /* 0x0000005000677308 */ /* 0x0002ee0000000800 */
[C---:B------:R-:W-:Y:S03]  /*bae0*/  HMMA.16816.F32.BF16 R32, R72.reuse, R86, R32 ;  /* 0x000000564820723c */ /* 0x040fe60000041820 */
[----:B------:R5:W-:Y:S05]  /*baf0*/  MUFU.EX2 R164, R84 ;  /* 0x0000005400a47308 */ /* 0x000bea0000000800 */
[-C--:B------:R-:W-:Y:S08]  /*bb00*/  HMMA.16816.F32.BF16 R36, R72, R88.reuse, R36 ;  /* 0x000000584824723c */ /* 0x080ff00000041824 */
[C---:B------:R-:W-:Y:S01]  /*bb10*/  HMMA.16816.F32.BF16 R40, R76.reuse, R88, R40 ;  /* 0x000000584c28723c */ /* 0x040fe20000041828 */
[----:B-1----:R-:W-:Y:S04]  /*bb20*/  FFMA.FTZ R80, R205, c[0x0][0x2d0], -R92 ;  /* 0x0000b400cd507a23 */ /* 0x002fe8000001085c */
[----:B------:R1:W-:Y:S02]  /*bb30*/  MUFU.EX2 R205, R80 ;  /* 0x0000005000cd7308 */ /* 0x0003e40000000800 */
[----:B------:R-:W-:Y:S01]  /*bb40*/  FFMA.FTZ R88, R97, c[0x0][0x2d0], -R94 ;  /* 0x0000b40061587a23 */ /* 0x000fe2000001085e */
[-C--:B------:R-:W-:Y:S01]  /*bb50*/  HMMA.16816.F32.BF16 R44, R76, R90.reuse, R44 ;  /* 0x0000005a4c2c723c */ /* 0x080fe2000004182c */
[----:B-----5:R-:W-:Y:S06]  /*bb60*/  FFMA.FTZ R84, R200, c[0x0][0x2d0], -R93 ;  /* 0x0000b400c8547a23 */ /* 0x020fec000001085d */
[----:B------:R5:W-:Y:S01]  /*bb70*/  MUFU.EX2 R202, R88 ;  /* 0x0000005800ca7308 */ /* 0x000be20000000800 */
[C---:B------:R-:W-:Y:S09]  /*bb80*/  HMMA.16816.F32.BF16 R48, R72.reuse, R90, R48 ;  /* 0x0000005a4830723c */ /* 0x040ff20000041830 */
[----:B------:R2:W-:Y:S03]  /*bb90*/  MUFU.EX2 R107, R84 ;  /* 0x00000054006b7308 */ /* 0x0005e60000000800 */
[----:B-1----:R-:W-:Y:S02]  /*bba0*/  FFMA.FTZ R80, R206, c[0x0][0x2d0], -R92 ;  /* 0x0000b400ce507a23 */ /* 0x002fe4000001085c */
[----:B---3--:R-:W-:Y:S01]  /*bbb0*/  IMAD.MOV.U32 R206, RZ, RZ, R103 ;  /* 0x000000ffffce7224 */ /* 0x008fe200078e0067 */
[----:B------:R-:W-:Y:S04]  /*bbc0*/  MOV R103, R184 ;  /* 0x000000b800677202 */ /* 0x000fe80000000f00 */
[----:B------:R1:W-:Y:S01]  /*bbd0*/  MUFU.EX2 R204, R80 ;  /* 0x0000005000cc7308 */ /* 0x0003e20000000800 */
[----:B-----5:R-:W-:Y:S02]  /*bbe0*/  FFMA.FTZ R88, R98, c[0x0][0x2d0], -R94 ;  /* 0x0000b40062587a23 */ /* 0x020fe4000001085e */
[--C-:B--2---:R-:W-:Y:S07]  /*bbf0*/  FFMA.FTZ R84, R201, c[0x0][0x2d0], -R93.reuse ;  /* 0x0000b400c9547a23 */ /* 0x104fee000001085d */
[----:B------:R2:W-:Y:S01]  /*bc00*/  MUFU.EX2 R201, R88 ;  /* 0x0000005800c97308 */ /* 0x0005e20000000800 */
[----:B-1----:R-:W-:Y:S09]  /*bc10*/  FFMA.FTZ R80, R135, c[0x0][0x2d0], -R93 ;  /* 0x0000b40087507a23 */ /* 0x002ff2000001085d */
[----:B------:R1:W3:Y:S10]  /*bc20*/  MUFU.EX2 R106, R84 ;  /* 0x00000054006a7308 */ /* 0x0002f40000000800 */
[----:B------:R5:W-:Y:S01]  /*bc30*/  MUFU.EX2 R165, R80 ;  /* 0x0000005000a57308 */ /* 0x000be20000000800 */
[----:B--2---:R-:W-:Y:S01]  /*bc40*/  FFMA.FTZ R88, R232, c[0x0][0x2d0], -R92 ;  /* 0x0000b400e8587a23 */ /* 0x004fe2000001085c */
[----:B------:R-:W-:Y:S08]  /*bc50*/  MOV R232, R153 ;  /* 0x0000009900e87202 */ /* 0x000ff00000000f00 */
[----:B------:R2:W-:Y:S01]  /*bc60*/  MUFU.EX2 R109, R88 ;  /* 0x00000058006d7308 */ /* 0x0005e20000000800 */
[--C-:B-1----:R-:W-:Y:S01]  /*bc70*/  FFMA.FTZ R84, R207, c[0x0][0x2d0], -R71.reuse ;  /* 0x0000b400cf547a23 */ /* 0x102fe20000010847 */
[----:B------:R-:W-:Y:S02]  /*bc80*/  MOV R207, R102 ;  /* 0x0000006600cf7202 */ /* 0x000fe40000000f00 */
[----:B------:R-:W-:Y:S06]  /*bc90*/  MOV R102, R95 ;  /* 0x0000005f00667202 */ /* 0x000fec0000000f00 */
[----:B------:R1:W-:Y:S01]  /*bca0*/  MUFU.EX2 R203, R84 ;  /* 0x0000005400cb7308 */ /* 0x0003e20000000800 */
[----:B-----5:R-:W5:Y:S08]  /*bcb0*/  LDSM.16.MT88.4 R80, [R215+0x900] ;  /* 0x00090000d750783b */ /* 0x020f700000004200 */
[----:B--2---:R-:W-:Y:S01]  /*bcc0*/  LDSM.16.MT88.4 R88, [R214+0x1100] ;  /* 0x00110000d658783b */ /* 0x004fe20000004200 */
[--C-:B-1----:R-:W-:Y:S04]  /*bcd0*/  FFMA.FTZ R84, R96, c[0x0][0x2d0], -R94.reuse ;  /* 0x0000b40060547a23 */ /* 0x102fe8000001085e */
[----:B------:R1:W2:Y:S01]  /*bce0*/  MUFU.EX2 R105, R84 ;  /* 0x0000005400697308 */ /* 0x0002a20000000800 */
[-C--:B-----5:R-:W-:Y:S08]  /*bcf0*/  HMMA.16816.F32.BF16 R52, R72, R80.reuse, R52 ;  /* 0x000000504834723c */ /* 0x0a0ff00000041834 */
[C---:B------:R-:W-:Y:S01]  /*bd00*/  HMMA.16816.F32.BF16 R56, R76.reuse, R80, R56 ;  /* 0x000000504c38723c */ /* 0x040fe20000041838 */
[----:B-1----:R-:W1:Y:S06]  /*bd10*/  LDSM.16.MT88.4 R84, [R213+0x1100] ;  /* 0x00110000d554783b */ /* 0x002e6c0000004200 */
[----:B------:R-:W-:Y:S01]  /*bd20*/  FFMA.FTZ R80, R99, c[0x0][0x2d0], -R94 ;  /* 0x0000b40063507a23 */ /* 0x000fe2000001085e */
[-C--:B------:R-:W-:Y:S03]  /*bd30*/  HMMA.16816.F32.BF16 R60, R76, R82.reuse, R60 ;  /* 0x000000524c3c723c */ /* 0x080fe6000004183c */
[----:B------:R5:W4:Y:S04]  /*bd40*/  MUFU.EX2 R200, R80 ;  /* 0x0000005000c87308 */ /* 0x000b280000000800 */
[----:B------:R-:W-:Y:S01]  /*bd50*/  FFMA.FTZ R76, R208, c[0x0][0x2d0], -R71 ;  /* 0x0000b400d04c7a23 */ /* 0x000fe20000010847 */
[----:B------:R-:W-:Y:S01]  /*bd60*/  HMMA.16816.F32.BF16 R64, R72, R82, R64 ;  /* 0x000000524840723c */ /* 0x000fe20000041840 */
[----:B---3--:R-:W-:Y:S03]  /*bd70*/  F2FP.BF16.PACK_AB R78, R106, R107 ;  /* 0x0000006b6a4e723e */ /* 0x008fe600000010ff */
[----:B--2---:R-:W-:Y:S01]  /*bd80*/  F2FP.BF16.PACK_AB R77, R202, R105 ;  /* 0x00000069ca4d723e */ /* 0x004fe200000010ff */
[----:B------:R2:W-:Y:S01]  /*bd90*/  MUFU.EX2 R111, R76 ;  /* 0x0000004c006f7308 */ /* 0x0005e20000000800 */
[----:B------:R-:W-:Y:S02]  /*bda0*/  MOV R208, R141 ;  /* 0x0000008d00d07202 */ /* 0x000fe40000000f00 */
[----:B------:R-:W-:Y:S04]  /*bdb0*/  F2FP.BF16.PACK_AB R73, R166, R167 ;  /* 0x000000a7a649723e */ /* 0x000fe800000010ff */
[----:B------:R-:W-:Y:S02]  /*bdc0*/  F2FP.BF16.PACK_AB R74, R206, R207 ;  /* 0x000000cfce4a723e */ /* 0x000fe400000010ff */
[----:B------:R-:W-:Y:S01]  /*bdd0*/  F2FP.BF16.PACK_AB R75, R204, R205 ;  /* 0x000000cdcc4b723e */ /* 0x000fe200000010ff */
[----:B-----5:R-:W3:Y:S01]  /*bde0*/  LDSM.16.MT88.4 R80, [R216+0x1100] ;  /* 0x00110000d850783b */ /* 0x020ee20000004200 */
[----:B----4-:R-:W-:Y:S01]  /*bdf0*/  F2FP.BF16.PACK_AB R79, R200, R201 ;  /* 0x000000c9c84f723e */ /* 0x010fe200000010ff */
[----:B--2---:R-:W-:Y:S02]  /*be00*/  FFMA.FTZ R76, R210, c[0x0][0x2d0], -R92 ;  /* 0x0000b400d24c7a23 */ /* 0x004fe4000001085c */
[----:B------:R-:W-:Y:S01]  /*be10*/  IMAD.MOV.U32 R210, RZ, RZ, R101 ;  /* 0x000000ffffd27224 */ /* 0x000fe200078e0065 */
[----:B------:R-:W-:Y:S01]  /*be20*/  MOV R101, R187 ;  /* 0x000000bb00657202 */ /* 0x000fe20000000f00 */
[----:B------:R2:W-:Y:S03]  /*be30*/  MUFU.EX2 R110, R76 ;  /* 0x0000004c006e7308 */ /* 0x0005e60000000800 */
[----:B------:R-:W-:Y:S01]  /*be40*/  F2FP.BF16.PACK_AB R72, R210, R153 ;  /* 0x00000099d248723e */ /* 0x000fe200000010ff */
[----:B------:R-:W-:Y:S04]  /*be50*/  IMAD.MOV.U32 R153, RZ, RZ, R149 ;  /* 0x000000ffff997224 */ /* 0x000fe800078e0095 */
[----:B------:R-:W-:Y:S02]  /*be60*/  FFMA.FTZ R68, R68, R124, R153 ;  /* 0x0000007c44447223 */ /* 0x000fe40000010099 */
[-C--:B-1----:R-:W-:Y:S01]  /*be70*/  HMMA.16816.F32.BF16 R4, R72, R84.reuse, R4 ;  /* 0x000000544804723c */ /* 0x082fe20000041804 */
[----:B--2---:R-:W-:Y:S07]  /*be80*/  F2FP.BF16.PACK_AB R76, R164, R165 ;  /* 0x000000a5a44c723e */ /* 0x004fee00000010ff */
[C---:B------:R-:W-:Y:S07]  /*be90*/  HMMA.16816.F32.BF16 R8, R76.reuse, R84, R8 ;  /* 0x000000544c08723c */ /* 0x040fee0000041808 */
[--C-:B------:R-:W-:Y:S01]  /*bea0*/  FFMA.FTZ R84, R234, c[0x0][0x2d0], -R71.reuse ;  /* 0x0000b400ea547a23 */ /* 0x100fe20000010847 */
[-C--:B------:R-:W-:Y:S01]  /*beb0*/  HMMA.16816.F32.BF16 R12, R76, R86.reuse, R12 ;  /* 0x000000564c0c723c */ /* 0x080fe2000004180c */
[----:B------:R-:W-:Y:S02]  /*bec0*/  IMAD.MOV.U32 R234, RZ, RZ, R100 ;  /* 0x000000ffffea7224 */ /* 0x000fe400078e0064 */
[----:B------:R1:W-:Y:S05]  /*bed0*/  MUFU.EX2 R199, R84 ;  /* 0x0000005400c77308 */ /* 0x0003ea0000000800 */
[C---:B------:R-:W-:Y:S08]  /*bee0*/  HMMA.16816.F32.BF16 R16, R72.reuse, R86, R16 ;  /* 0x000000564810723c */ /* 0x040ff00000041810 */
[-C--:B---3--:R-:W-:Y:S08]  /*bef0*/  HMMA.16816.F32.BF16 R20, R72, R80.reuse, R20 ;  /* 0x000000504814723c */ /* 0x088ff00000041814 */
[C---:B------:R-:W-:Y:S01]  /*bf00*/  HMMA.16816.F32.BF16 R24, R76.reuse, R80, R24 ;  /* 0x000000504c18723c */ /* 0x040fe20000041818 */
[----:B-1----:R-:W-:Y:S03]  /*bf10*/  FFMA.FTZ R84, R235, c[0x0][0x2d0], -R71 ;  /* 0x0000b400eb547a23 */ /* 0x002fe60000010847 */
[----:B------:R-:W-:Y:S03]  /*bf20*/  MOV R235, R154 ;  /* 0x0000009a00eb7202 */ /* 0x000fe60000000f00 */
[--C-:B------:R-:W-:Y:S01]  /*bf30*/  FFMA.FTZ R80, R209, c[0x0][0x2d0], -R93.reuse ;  /* 0x0000b400d1507a23 */ /* 0x100fe2000001085d */
[-C--:B------:R-:W-:Y:S01]  /*bf40*/  HMMA.16816.F32.BF16 R28, R76, R82.reuse, R28 ;  /* 0x000000524c1c723c */ /* 0x080fe2000004181c */
[----:B------:R1:W-:Y:S03]  /*bf50*/  MUFU.EX2 R198, R84 ;  /* 0x0000005400c67308 */ /* 0x0003e60000000800 */
[----:B------:R-:W-:Y:S01]  /*bf60*/  MOV R154, R148 ;  /* 0x00000094009a7202 */ /* 0x000fe20000000f00 */
[----:B------:R-:W-:Y:S01]  /*bf70*/  IMAD.MOV.U32 R209, RZ, RZ, R234 ;  /* 0x000000ffffd17224 */ /* 0x000fe200078e00ea */
[----:B------:R-:W-:Y:S02]  /*bf80*/  MOV R234, R112 ;  /* 0x0000007000ea7202 */ /* 0x000fe40000000f00 */
[C---:B------:R-:W-:Y:S01]  /*bf90*/  HMMA.16816.F32.BF16 R32, R72.reuse, R82, R32 ;  /* 0x000000524820723c */ /* 0x040fe20000041820 */
[----:B------:R-:W-:Y:S02]  /*bfa0*/  FFMA.FTZ R69, R69, R125, R154 ;  /* 0x0000007d45457223 */ /* 0x000fe4000001009a */
[----:B------:R2:W-:Y:S05]  /*bfb0*/  MUFU.EX2 R108, R80 ;  /* 0x00000050006c7308 */ /* 0x0005ea0000000800 */
[-C--:B------:R-:W-:Y:S08]  /*bfc0*/  HMMA.16816.F32.BF16 R36, R72, R88.reuse, R36 ;  /* 0x000000584824723c */ /* 0x080ff00000041824 */
[C---:B------:R-:W-:Y:S01]  /*bfd0*/  HMMA.16816.F32.BF16 R40, R76.reuse, R88, R40 ;  /* 0x000000584c28723c */ /* 0x040fe20000041828 */
[----:B-1----:R-:W-:Y:S03]  /*bfe0*/  FFMA.FTZ R84, R236, c[0x0][0x2d0], -R92 ;  /* 0x0000b400ec547a23 */ /* 0x002fe6000001085c */
[----:B------:R-:W-:Y:S01]  /*bff0*/  IMAD.MOV.U32 R236, RZ, RZ, R152 ;  /* 0x000000ffffec7224 */ /* 0x000fe200078e0098 */
[----:B------:R1:W-:Y:S01]  /*c000*/  MUFU.EX2 R196, R84 ;  /* 0x0000005400c47308 */ /* 0x0003e20000000800 */
[----:B------:R-:W-:Y:S01]  /*c010*/  MOV R152, R150 ;  /* 0x0000009600987202 */ /* 0x000fe20000000f00 */
[----:B------:R-:W-:Y:S01]  /*c020*/  FFMA.FTZ R88, R173, c[0x0][0x2d0], -R94 ;  /* 0x0000b400ad587a23 */ /* 0x000fe2000001085e */
[-C--:B------:R-:W-:Y:S01]  /*c030*/  HMMA.16816.F32.BF16 R44, R76, R90.reuse, R44 ;  /* 0x0000005a4c2c723c */ /* 0x080fe2000004182c */
[----:B--2---:R-:W-:Y:S03]  /*c040*/  FFMA.FTZ R80, R211, c[0x0][0x2d0], -R93 ;  /* 0x0000b400d3507a23 */ /* 0x004fe6000001085d */
[----:B------:R-:W-:Y:S01]  /*c050*/  MOV R211, R235 ;  /* 0x000000eb00d37202 */ /* 0x000fe20000000f00 */
[----:B------:R-:W-:Y:S02]  /*c060*/  IMAD.MOV.U32 R235, RZ, RZ, R113 ;  /* 0x000000ffffeb7224 */ /* 0x000fe400078e0071 */
[----:B------:R2:W-:Y:S01]  /*c070*/  MUFU.EX2 R119, R88 ;  /* 0x0000005800777308 */ /* 0x0005e20000000800 */
[C---:B------:R-:W-:Y:S09]  /*c080*/  HMMA.16816.F32.BF16 R48, R72.reuse, R90, R48 ;  /* 0x0000005a4830723c */ /* 0x040ff20000041830 */
[----:B------:R3:W-:Y:S03]  /*c090*/  MUFU.EX2 R195, R80 ;  /* 0x0000005000c37308 */ /* 0x0007e60000000800 */
[----:B-1----:R-:W-:Y:S01]  /*c0a0*/  FFMA.FTZ R84, R237, c[0x0][0x2d0], -R92 ;  /* 0x0000b400ed547a23 */ /* 0x002fe2000001085c */
[----:B------:R-:W-:Y:S02]  /*c0b0*/  MOV R237, R151 ;  /* 0x0000009700ed7202 */ /* 0x000fe40000000f00 */
[----:B------:R-:W-:Y:S04]  /*c0c0*/  LDSM.16.MT88.4 R148, [R213+0x2900] ;  /* 0x00290000d594783b */ /* 0x000fe80000004200 */
[----:B------:R1:W-:Y:S01]  /*c0d0*/  MUFU.EX2 R197, R84 ;  /* 0x0000005400c57308 */ /* 0x0003e20000000800 */
[----:B--2---:R-:W-:Y:S09]  /*c0e0*/  FFMA.FTZ R88, R174, c[0x0][0x2d0], -R94 ;  /* 0x0000b400ae587a23 */ /* 0x004ff2000001085e */
[----:B------:R2:W-:Y:S01]  /*c0f0*/  MUFU.EX2 R118, R88 ;  /* 0x0000005800767308 */ /* 0x0005e20000000800 */
[--C-:B---3--:R-:W-:Y:S01]  /*c100*/  FFMA.FTZ R80, R230, c[0x0][0x2d0], -R93.reuse ;  /* 0x0000b400e6507a23 */ /* 0x108fe2000001085d */
[----:B------:R-:W-:Y:S08]  /*c110*/  MOV R230, R138 ;  /* 0x0000008a00e67202 */ /* 0x000ff00000000f00 */
[----:B------:R3:W-:Y:S01]  /*c120*/  MUFU.EX2 R193, R80 ;  /* 0x0000005000c17308 */ /* 0x0007e20000000800 */
[----:B-1----:R-:W1:Y:S01]  /*c130*/  LDSM.16.MT88.4 R84, [R215+0x1100] ;  /* 0x00110000d754783b */ /* 0x002e620000004200 */
[----:B--2---:R-:W-:Y:S08]  /*c140*/  FFMA.FTZ R88, R243, c[0x0][0x2d0], -R92 ;  /* 0x0000b400f3587a23 */ /* 0x004ff0000001085c */
[----:B------:R2:W-:Y:S01]  /*c150*/  MUFU.EX2 R189, R88 ;  /* 0x0000005800bd7308 */ /* 0x0005e20000000800 */
[----:B---3--:R-:W-:Y:S02]  /*c160*/  FFMA.FTZ R80, R233, c[0x0][0x2d0], -R93 ;  /* 0x0000b400e9507a23 */ /* 0x008fe4000001085d */
[----:B------:R-:W-:Y:S07]  /*c170*/  IMAD.MOV.U32 R233, RZ, RZ, R137 ;  /* 0x000000ffffe97224 */ /* 0x000fee00078e0089 */
[----:B------:R3:W4:Y:S01]  /*c180*/  MUFU.EX2 R194, R80 ;  /* 0x0000005000c27308 */ /* 0x0007220000000800 */
[----:B--2---:R-:W-:Y:S01]  /*c190*/  LDSM.16.MT88.4 R88, [R214+0x1900] ;  /* 0x00190000d658783b */ /* 0x004fe20000004200 */
[-C--:B-1----:R-:W-:Y:S08]  /*c1a0*/  HMMA.16816.F32.BF16 R52, R72, R84.reuse, R52 ;  /* 0x000000544834723c */ /* 0x082ff00000041834 */
[C---:B------:R-:W-:Y:S01]  /*c1b0*/  HMMA.16816.F32.BF16 R56, R76.reuse, R84, R56 ;  /* 0x000000544c38723c */ /* 0x040fe20000041838 */
[--C-:B---3--:R-:W-:Y:S03]  /*c1c0*/  FFMA.FTZ R80, R238, c[0x0][0x2d0], -R71.reuse ;  /* 0x0000b400ee507a23 */ /* 0x108fe60000010847 */
[----:B------:R-:W-:Y:S01]  /*c1d0*/  MOV R238, R136 ;  /* 0x0000008800ee7202 */ /* 0x000fe20000000f00 */
[----:B------:R1:W-:Y:S02]  /*c1e0*/  MUFU.EX2 R192, R80 ;  /* 0x0000005000c07308 */ /* 0x0003e40000000800 */
[----:B------:R-:W-:Y:S01]  /*c1f0*/  FFMA.FTZ R84, R175, c[0x0][0x2d0], -R94 ;  /* 0x0000b400af547a23 */ /* 0x000fe2000001085e */
[-C--:B------:R-:W-:Y:S07]  /*c200*/  HMMA.16816.F32.BF16 R60, R76, R86.reuse, R60 ;  /* 0x000000564c3c723c */ /* 0x080fee000004183c */
[--C-:B------:R-:W-:Y:S01]  /*c210*/  FFMA.FTZ R76, R239, c[0x0][0x2d0], -R71.reuse ;  /* 0x0000b400ef4c7a23 */ /* 0x100fe20000010847 */
[----:B------:R-:W-:Y:S01]  /*c220*/  HMMA.16816.F32.BF16 R64, R72, R86, R64 ;  /* 0x000000564840723c */ /* 0x000fe20000041840 */
[----:B------:R-:W2:Y:S03]  /*c230*/  MUFU.EX2 R98, R84 ;  /* 0x0000005400627308 */ /* 0x000ea60000000800 */
[----:B----4-:R-:W-:Y:S01]  /*c240*/  F2FP.BF16.PACK_AB R78, R194, R193 ;  /* 0x000000c1c24e723e */ /* 0x010fe200000010ff */
[----:B------:R-:W-:Y:S02]  /*c250*/  IMAD.MOV.U32 R239, RZ, RZ, R140 ;  /* 0x000000ffffef7224 */ /* 0x000fe400078e008c */
[----:B------:R-:W-:Y:S02]  /*c260*/  F2FP.BF16.PACK_AB R72, R111, R203 ;  /* 0x000000cb6f48723e */ /* 0x000fe400000010ff */
[----:B------:R-:W-:Y:S02]  /*c270*/  F2FP.BF16.PACK_AB R73, R109, R110 ;  /* 0x0000006e6d49723e */ /* 0x000fe400000010ff */
[----:B------:R3:W-:Y:S01]  /*c280*/  MUFU.EX2 R190, R76 ;  /* 0x0000004c00be7308 */ /* 0x0007e20000000800 */
[----:B------:R-:W-:Y:S01]  /*c290*/  F2FP.BF16.PACK_AB R74, R198, R199 ;  /* 0x000000c7c64a723e */ /* 0x000fe200000010ff */
[----:B-1----:R-:W-:Y:S01]  /*c2a0*/  FFMA.FTZ R80, R172, c[0x0][0x2d0], -R94 ;  /* 0x0000b400ac507a23 */ /* 0x002fe2000001085e */
[----:B------:R-:W-:Y:S07]  /*c2b0*/  F2FP.BF16.PACK_AB R75, R197, R196 ;  /* 0x000000c4c54b723e */ /* 0x000fee00000010ff */
[----:B------:R1:W4:Y:S01]  /*c2c0*/  MUFU.EX2 R191, R80 ;  /* 0x0000005000bf7308 */ /* 0x0003220000000800 */
[----:B--2---:R-:W-:Y:S01]  /*c2d0*/  F2FP.BF16.PACK_AB R79, R98, R118 ;  /* 0x00000076624f723e */ /* 0x004fe200000010ff */
[----:B------:R-:W-:Y:S01]  /*c2e0*/  LDSM.16.MT88.4 R84, [R216+0x1900] ;  /* 0x00190000d854783b */ /* 0x000fe20000004200 */
[--C-:B---3--:R-:W-:Y:S01]  /*c2f0*/  FFMA.FTZ R76, R240, c[0x0][0x2d0], -R92.reuse ;  /* 0x0000b400f04c7a23 */ /* 0x108fe2000001085c */
[----:B------:R-:W-:Y:S06]  /*c300*/  MOV R240, R142 ;  /* 0x0000008e00f07202 */ /* 0x000fec0000000f00 */
[----:B------:R2:W-:Y:S01]  /*c310*/  MUFU.EX2 R117, R76 ;  /* 0x0000004c00757308 */ /* 0x0005e20000000800 */
[----:B-1----:R-:W1:Y:S01]  /*c320*/  LDSM.16.MT88.4 R80, [R213+0x1900] ;  /* 0x00190000d550783b */ /* 0x002e620000004200 */
[----:B----4-:R-:W-:Y:S02]  /*c330*/  F2FP.BF16.PACK_AB R77, R119, R191 ;  /* 0x000000bf774d723e */ /* 0x010fe400000010ff */
[----:B--2---:R-:W-:Y:S01]  /*c340*/  F2FP.BF16.PACK_AB R76, R195, R108 ;  /* 0x0000006cc34c723e */ /* 0x004fe200000010ff */
[-C--:B-1----:R-:W-:Y:S08]  /*c350*/  HMMA.16816.F32.BF16 R4, R72, R80.reuse, R4 ;  /* 0x000000504804723c */ /* 0x082ff00000041804 */
[C---:B------:R-:W-:Y:S07]  /*c360*/  HMMA.16816.F32.BF16 R8, R76.reuse, R80, R8 ;  /* 0x000000504c08723c */ /* 0x040fee0000041808 */
[--C-:B------:R-:W-:Y:S01]  /*c370*/  FFMA.FTZ R80, R245, c[0x0][0x2d0], -R71.reuse ;  /* 0x0000b400f5507a23 */ /* 0x100fe20000010847 */
[-C--:B------:R-:W-:Y:S03]  /*c380*/  HMMA.16816.F32.BF16 R12, R76, R82.reuse, R12 ;  /* 0x000000524c0c723c */ /* 0x080fe6000004180c */
[----:B------:R1:W-:Y:S05]  /*c390*/  MUFU.EX2 R123, R80 ;  /* 0x00000050007b7308 */ /* 0x0003ea0000000800 */
[C---:B------:R-:W-:Y:S08]  /*c3a0*/  HMMA.16816.F32.BF16 R16, R72.reuse, R82, R16 ;  /* 0x000000524810723c */ /* 0x040ff00000041810 */
[-C--:B------:R-:W-:Y:S08]  /*c3b0*/  HMMA.16816.F32.BF16 R20, R72, R84.reuse, R20 ;  /* 0x000000544814723c */ /* 0x080ff00000041814 */
[C---:B------:R-:W-:Y:S01]  /*c3c0*/  HMMA.16816.F32.BF16 R24, R76.reuse, R84, R24 ;  /* 0x000000544c18723c */ /* 0x040fe20000041818 */
[----:B-1----:R-:W-:Y:S06]  /*c3d0*/  FFMA.FTZ R80, R247, c[0x0][0x2d0], -R71 ;  /* 0x0000b400f7507a23 */ /* 0x002fec0000010847 */
[--C-:B------:R-:W-:Y:S01]  /*c3e0*/  FFMA.FTZ R84, R242, c[0x0][0x2d0], -R93.reuse ;  /* 0x0000b400f2547a23 */ /* 0x100fe2000001085d */
[-C--:B------:R-:W-:Y:S01]  /*c3f0*/  HMMA.16816.F32.BF16 R28, R76, R86.reuse, R28 ;  /* 0x000000564c1c723c */ /* 0x080fe2000004181c */
[----:B------:R1:W-:Y:S07]  /*c400*/  MUFU.EX2 R188, R80 ;  /* 0x0000005000bc7308 */ /* 0x0003ee0000000800 */
        /* <DEDUP_REMOVED lines=8> */
[--C-:B--2---:R-:W-:Y:S06]  /*c490*/  FFMA.FTZ R84, R244, c[0x0][0x2d0], -R93.reuse ;  /* 0x0000b400f4547a23 */ /* 0x104fec000001085d */
[----:B------:R2:W-:Y:S01]  /*c4a0*/  MUFU.EX2 R97, R88 ;  /* 0x0000005800617308 */ /* 0x0005e20000000800 */
[C---:B------:R-:W-:Y:S09]  /*c4b0*/  HMMA.16816.F32.BF16 R48, R72.reuse, R90, R48 ;  /* 0x0000005a4830723c */ /* 0x040ff20000041830 */
[----:B------:R3:W-:Y:S03]  /*c4c0*/  MUFU.EX2 R186, R84 ;  /* 0x0000005400ba7308 */ /* 0x0007e60000000800 */
[----:B-1----:R-:W-:Y:S07]  /*c4d0*/  FFMA.FTZ R80, R249, c[0x0][0x2d0], -R92 ;  /* 0x0000b400f9507a23 */ /* 0x002fee000001085c */
[----:B------:R1:W-:Y:S01]  /*c4e0*/  MUFU.EX2 R187, R80 ;  /* 0x0000005000bb7308 */ /* 0x0003e20000000800 */
[----:B--2---:R-:W-:Y:S09]  /*c4f0*/  FFMA.FTZ R88, R177, c[0x0][0x2d0], -R94 ;  /* 0x0000b400b1587a23 */ /* 0x004ff2000001085e */
[----:B------:R2:W-:Y:S01]  /*c500*/  MUFU.EX2 R96, R88 ;  /* 0x0000005800607308 */ /* 0x0005e20000000800 */
[--C-:B---3--:R-:W-:Y:S09]  /*c510*/  FFMA.FTZ R84, R246, c[0x0][0x2d0], -R93.reuse ;  /* 0x0000b400f6547a23 */ /* 0x108ff2000001085d */
[----:B------:R3:W4:Y:S01]  /*c520*/  MUFU.EX2 R185, R84 ;  /* 0x0000005400b97308 */ /* 0x0007220000000800 */
[----:B-1----:R-:W-:Y:S09]  /*c530*/  FFMA.FTZ R80, R241, c[0x0][0x2d0], -R93 ;  /* 0x0000b400f1507a23 */ /* 0x002ff2000001085d */
[----:B------:R1:W-:Y:S01]  /*c540*/  MUFU.EX2 R116, R80 ;  /* 0x0000005000747308 */ /* 0x0003e20000000800 */
[----:B--2---:R-:W-:Y:S09]  /*c550*/  FFMA.FTZ R88, R103, c[0x0][0x2d0], -R92 ;  /* 0x0000b40067587a23 */ /* 0x004ff2000001085c */
[----:B------:R2:W-:Y:S01]  /*c560*/  MUFU.EX2 R172, R88 ;  /* 0x0000005800ac7308 */ /* 0x0005e20000000800 */
[--C-:B---3--:R-:W-:Y:S09]  /*c570*/  FFMA.FTZ R84, R250, c[0x0][0x2d0], -R71.reuse ;  /* 0x0000b400fa547a23 */ /* 0x108ff20000010847 */
[----:B------:R3:W-:Y:S01]  /*c580*/  MUFU.EX2 R184, R84 ;  /* 0x0000005400b87308 */ /* 0x0007e20000000800 */
[----:B-1----:R-:W1:Y:S08]  /*c590*/  LDSM.16.MT88.4 R80, [R215+0x1900] ;  /* 0x00190000d750783b */ /* 0x002e700000004200 */
[----:B--2---:R-:W-:Y:S01]  /*c5a0*/  LDSM.16.MT88.4 R88, [R214+0x2100] ;  /* 0x00210000d658783b */ /* 0x004fe20000004200 */
[--C-:B---3--:R-:W-:Y:S04]  /*c5b0*/  FFMA.FTZ R84, R181, c[0x0][0x2d0], -R94.reuse ;  /* 0x0000b400b5547a23 */ /* 0x108fe8000001085e */
[----:B------:R2:W3:Y:S01]  /*c5c0*/  MUFU.EX2 R120, R84 ;  /* 0x0000005400787308 */ /* 0x0004e20000000800 */
[-C--:B-1----:R-:W-:Y:S08]  /*c5d0*/  HMMA.16816.F32.BF16 R52, R72, R80.reuse, R52 ;  /* 0x000000504834723c */ /* 0x082ff00000041834 */
[C---:B------:R-:W-:Y:S01]  /*c5e0*/  HMMA.16816.F32.BF16 R56, R76.reuse, R80, R56 ;  /* 0x000000504c38723c */ /* 0x040fe20000041838 */
[----:B--2---:R-:W1:Y:S06]  /*c5f0*/  LDSM.16.MT88.4 R84, [R213+0x2100] ;  /* 0x00210000d554783b */ /* 0x004e6c0000004200 */
[----:B------:R-:W-:Y:S01]  /*c600*/  FFMA.FTZ R80, R176, c[0x0][0x2d0], -R94 ;  /* 0x0000b400b0507a23 */ /* 0x000fe2000001085e */
[-C--:B------:R-:W-:Y:S03]  /*c610*/  HMMA.16816.F32.BF16 R60, R76, R82.reuse, R60 ;  /* 0x000000524c3c723c */ /* 0x080fe6000004183c */
[----:B------:R2:W5:Y:S04]  /*c620*/  MUFU.EX2 R95, R80 ;  /* 0x00000050005f7308 */ /* 0x0005680000000800 */
[--C-:B------:R-:W-:Y:S01]  /*c630*/  FFMA.FTZ R76, R251, c[0x0][0x2d0], -R71.reuse ;  /* 0x0000b400fb4c7a23 */ /* 0x100fe20000010847 */
[----:B------:R-:W-:Y:S01]  /*c640*/  HMMA.16816.F32.BF16 R64, R72, R82, R64 ;  /* 0x000000524840723c */ /* 0x000fe20000041840 */
[----:B----4-:R-:W-:Y:S03]  /*c650*/  F2FP.BF16.PACK_AB R78, R185, R186 ;  /* 0x000000bab94e723e */ /* 0x010fe600000010ff */
[----:B---3--:R-:W-:Y:S01]  /*c660*/  F2FP.BF16.PACK_AB R77, R97, R120 ;  /* 0x00000078614d723e */ /* 0x008fe200000010ff */
[----:B------:R3:W4:Y:S02]  /*c670*/  MUFU.EX2 R175, R76 ;  /* 0x0000004c00af7308 */ /* 0x0007240000000800 */
[----:B------:R-:W-:Y:S02]  /*c680*/  F2FP.BF16.PACK_AB R72, R190, R192 ;  /* 0x000000c0be48723e */ /* 0x000fe400000010ff */
[----:B------:R-:W-:Y:S03]  /*c690*/  F2FP.BF16.PACK_AB R73, R189, R117 ;  /* 0x00000075bd49723e */ /* 0x000fe600000010ff */
[----:B------:R-:W-:Y:S02]  /*c6a0*/  F2FP.BF16.PACK_AB R74, R188, R123 ;  /* 0x0000007bbc4a723e */ /* 0x000fe400000010ff */
[----:B------:R-:W-:Y:S01]  /*c6b0*/  F2FP.BF16.PACK_AB R75, R187, R122 ;  /* 0x0000007abb4b723e */ /* 0x000fe200000010ff */
[----:B--2---:R-:W2:Y:S01]  /*c6c0*/  LDSM.16.MT88.4 R80, [R216+0x2100] ;  /* 0x00210000d850783b */ /* 0x004ea20000004200 */
[----:B-----5:R-:W-:Y:S05]  /*c6d0*/  F2FP.BF16.PACK_AB R79, R95, R96 ;  /* 0x000000605f4f723e */ /* 0x020fea00000010ff */
[-C--:B-1----:R-:W-:Y:S01]  /*c6e0*/  HMMA.16816.F32.BF16 R4, R72, R84.reuse, R4 ;  /* 0x000000544804723c */ /* 0x082fe20000041804 */
[--C-:B---3--:R-:W-:Y:S01]  /*c6f0*/  FFMA.FTZ R76, R252, c[0x0][0x2d0], -R92.reuse ;  /* 0x0000b400fc4c7a23 */ /* 0x108fe2000001085c */
[----:B----4-:R-:W-:Y:S03]  /*c700*/  F2FP.BF16.PACK_AB R168, R175, R184 ;  /* 0x000000b8afa8723e */ /* 0x010fe600000010ff */
[----:B------:R1:W3:Y:S02]  /*c710*/  MUFU.EX2 R174, R76 ;  /* 0x0000004c00ae7308 */ /* 0x0002e40000000800 */
[----:B-1----:R-:W-:Y:S02]  /*c720*/  F2FP.BF16.PACK_AB R76, R121, R116 ;  /* 0x00000074794c723e */ /* 0x002fe400000010ff */
[----:B---3--:R-:W-:Y:S05]  /*c730*/  F2FP.BF16.PACK_AB R169, R172, R174 ;  /* 0x000000aeaca9723e */ /* 0x008fea00000010ff */
[C---:B------:R-:W-:Y:S07]  /*c740*/  HMMA.16816.F32.BF16 R8, R76.reuse, R84, R8 ;  /* 0x000000544c08723c */ /* 0x040fee0000041808 */
[--C-:B------:R-:W-:Y:S01]  /*c750*/  FFMA.FTZ R84, R102, c[0x0][0x2d0], -R71.reuse ;  /* 0x0000b40066547a23 */ /* 0x100fe20000010847 */
[-C--:B------:R-:W-:Y:S01]  /*c760*/  HMMA.16816.F32.BF16 R12, R76, R86.reuse, R12 ;  /* 0x000000564c0c723c */ /* 0x080fe2000004180c */
[----:B------:R-:W-:Y:S02]  /*c770*/  FFMA.FTZ R71, R101, c[0x0][0x2d0], -R71 ;  /* 0x0000b40065477a23 */ /* 0x000fe40000010847 */
[----:B------:R-:W-:Y:S01]  /*c780*/  LDSM.16.MT88.4 R100, [R216+0x2900] ;  /* 0x00290000d864783b */ /* 0x000fe20000004200 */
[----:B------:R1:W-:Y:S04]  /*c790*/  MUFU.EX2 R173, R84 ;  /* 0x0000005400ad7308 */ /* 0x0003e80000000800 */
[C---:B------:R-:W-:Y:S06]  /*c7a0*/  HMMA.16816.F32.BF16 R16, R72.reuse, R86, R16 ;  /* 0x000000564810723c */ /* 0x040fec0000041810 */
[----:B------:R3:W4:Y:S02]  /*c7b0*/  MUFU.EX2 R135, R71 ;  /* 0x0000004700877308 */ /* 0x0007240000000800 */
[-C--:B--2---:R-:W-:Y:S08]  /*c7c0*/  HMMA.16816.F32.BF16 R20, R72, R80.reuse, R20 ;  /* 0x000000504814723c */ /* 0x084ff00000041814 */
[C---:B------:R-:W-:Y:S01]  /*c7d0*/  HMMA.16816.F32.BF16 R24, R76.reuse, R80, R24 ;  /* 0x000000504c18723c */ /* 0x040fe20000041818 */
[----:B-1----:R-:W1:Y:S07]  /*c7e0*/  LDSM.16.MT88.4 R84, [R215+0x2100] ;  /* 0x00210000d754783b */ /* 0x002e6e0000004200 */
[-C--:B------:R-:W-:Y:S01]  /*c7f0*/  HMMA.16816.F32.BF16 R28, R76, R82.reuse, R28 ;  /* 0x000000524c1c723c */ /* 0x080fe2000004181c */
[----:B---3--:R-:W-:Y:S03]  /*c800*/  FFMA.FTZ R71, R147, c[0x0][0x2d0], -R92 ;  /* 0x0000b40093477a23 */ /* 0x008fe6000001085c */
[----:B----4-:R-:W-:Y:S01]  /*c810*/  F2FP.BF16.PACK_AB R170, R135, R173 ;  /* 0x000000ad87aa723e */ /* 0x010fe200000010ff */
[----:B------:R-:W-:Y:S01]  /*c820*/  IMAD.MOV.U32 R147, RZ, RZ, R146 ;  /* 0x000000ffff937224 */ /* 0x000fe200078e0092 */
[----:B------:R-:W-:Y:S02]  /*c830*/  MOV R146, R145 ;  /* 0x0000009100927202 */ /* 0x000fe40000000f00 */
[C---:B------:R-:W-:Y:S01]  /*c840*/  HMMA.16816.F32.BF16 R32, R72.reuse, R82, R32 ;  /* 0x000000524820723c */ /* 0x040fe20000041820 */
[----:B------:R-:W2:Y:S03]  /*c850*/  LDL.LU R83, [R1+0x10] ;  /* 0x0000100001537983 */ /* 0x000ea60000300800 */
[----:B------:R-:W-:Y:S01]  /*c860*/  FFMA.FTZ R92, R133, c[0x0][0x2d0], -R92 ;  /* 0x0000b400855c7a23 */ /* 0x000fe2000001085c */
[----:B------:R-:W-:Y:S01]  /*c870*/  MOV R145, R134 ;  /* 0x0000008600917202 */ /* 0x000fe20000000f00 */
[----:B------:R-:W-:Y:S01]  /*c880*/  IMAD.MOV.U32 R154, RZ, RZ, R146 ;  /* 0x000000ffff9a7224 */ /* 0x000fe200078e0092 */
[----:B------:R3:W-:Y:S02]  /*c890*/  MUFU.EX2 R134, R71 ;  /* 0x0000004700867308 */ /* 0x0007e40000000800 */
[----:B------:R-:W-:Y:S01]  /*c8a0*/  MOV R153, R145 ;  /* 0x0000009100997202 */ /* 0x000fe20000000f00 */
[-C--:B------:R-:W-:Y:S07]  /*c8b0*/  HMMA.16816.F32.BF16 R36, R72, R88.reuse, R36 ;  /* 0x000000584824723c */ /* 0x080fee0000041824 */
[----:B------:R-:W4:Y:S01]  /*c8c0*/  MUFU.EX2 R133, R92 ;  /* 0x0000005c00857308 */ /* 0x000f220000000800 */
[C---:B------:R-:W-:Y:S08]  /*c8d0*/  HMMA.16816.F32.BF16 R40, R76.reuse, R88, R40 ;  /* 0x000000584c28723c */ /* 0x040ff00000041828 */
[-C--:B------:R-:W-:Y:S01]  /*c8e0*/  HMMA.16816.F32.BF16 R44, R76, R90.reuse, R44 ;  /* 0x0000005a4c2c723c */ /* 0x080fe2000004182c */
[----:B---3--:R-:W-:Y:S03]  /*c8f0*/  FFMA.FTZ R71, R163, c[0x0][0x2d0], -R93 ;  /* 0x0000b400a3477a23 */ /* 0x008fe6000001085d */
[----:B------:R-:W-:Y:S04]  /*c900*/  IMAD.MOV.U32 R163, RZ, RZ, R143 ;  /* 0x000000ffffa37224 */ /* 0x000fe800078e008f */
[C---:B------:R-:W-:Y:S01]  /*c910*/  HMMA.16816.F32.BF16 R48, R72.reuse, R90, R48 ;  /* 0x0000005a4830723c */ /* 0x040fe20000041830 */
[----:B------:R3:W-:Y:S03]  /*c920*/  MUFU.EX2 R99, R71 ;  /* 0x0000004700637308 */ /* 0x0007e60000000800 */
[----:B----4-:R-:W-:Y:S04]  /*c930*/  F2FP.BF16.PACK_AB R171, R133, R134 ;  /* 0x0000008685ab723e */ /* 0x010fe800000010ff */
[-C--:B-1----:R-:W-:Y:S08]  /*c940*/  HMMA.16816.F32.BF16 R52, R72, R84.reuse, R52 ;  /* 0x000000544834723c */ /* 0x082ff00000041834 */
[C---:B------:R-:W-:Y:S08]  /*c950*/  HMMA.16816.F32.BF16 R56, R76.reuse, R84, R56 ;  /* 0x000000544c38723c */ /* 0x040ff00000041838 */
[-C--:B------:R-:W-:Y:S01]  /*c960*/  HMMA.16816.F32.BF16 R60, R76, R86.reuse, R60 ;  /* 0x000000564c3c723c */ /* 0x080fe2000004183c */
[----:B---3--:R-:W-:Y:S03]  /*c970*/  FFMA.FTZ R71, R159, c[0x0][0x2d0], -R93 ;  /* 0x0000b4009f477a23 */ /* 0x008fe6000001085d */
[----:B------:R-:W-:Y:S01]  /*c980*/  MOV R159, R139 ;  /* 0x0000008b009f7202 */ /* 0x000fe20000000f00 */
[----:B------:R1:W3:Y:S03]  /*c990*/  MUFU.EX2 R92, R71 ;  /* 0x00000047005c7308 */ /* 0x0002e60000000800 */
[----:B------:R-:W-:Y:S08]  /*c9a0*/  HMMA.16816.F32.BF16 R64, R72, R86, R64 ;  /* 0x000000564840723c */ /* 0x000ff00000041840 */
[-C--:B------:R-:W-:Y:S07]  /*c9b0*/  HMMA.16816.F32.BF16 R136, R168, R148.reuse, R4 ;  /* 0x00000094a888723c */ /* 0x080fee0000041804 */
[----:B------:R-:W-:Y:S01]  /*c9c0*/  FADD.FTZ R4, R237, R69 ;  /* 0x00000045ed047221 */ /* 0x000fe20000010000 */
[----:B------:R-:W-:Y:S01]  /*c9d0*/  MOV R237, R115 ;  /* 0x0000007300ed7202 */ /* 0x000fe20000000f00 */
[----:B------:R-:W-:Y:S03]  /*c9e0*/  FADD.FTZ R6, R236, R68 ;  /* 0x00000044ec067221 */ /* 0x000fe60000010000 */
[----:B------:R-:W-:Y:S01]  /*c9f0*/  FADD.FTZ R4, R154, R4 ;  /* 0x000000049a047221 */ /* 0x000fe20000010000 */
[----:B------:R-:W-:Y:S01]  /*ca00*/  MOV R236, R114 ;  /* 0x0000007200ec7202 */ /* 0x000fe20000000f00 */
[--C-:B-1----:R-:W-:Y:S01]  /*ca10*/  FFMA.FTZ R71, R155, c[0x0][0x2d0], -R93.reuse ;  /* 0x0000b4009b477a23 */ /* 0x102fe2000001085d */
[----:B------:R-:W1:Y:S01]  /*ca20*/  LDSM.16.MT88.4 R112, [R214+0x2900] ;  /* 0x00290000d670783b */ /* 0x000e620000004200 */
[----:B------:R-:W-:Y:S01]  /*ca30*/  FFMA.FTZ R93, R183, c[0x0][0x2d0], -R93 ;  /* 0x0000b400b75d7a23 */ /* 0x000fe2000001085d */
[----:B---3--:R-:W-:Y:S01]  /*ca40*/  F2FP.BF16.PACK_AB R124, R92, R99 ;  /* 0x000000635c7c723e */ /* 0x008fe200000010ff */
[----:B------:R-:W-:Y:S01]  /*ca50*/  FADD.FTZ R6, R153, R6 ;  /* 0x0000000699067221 */ /* 0x000fe20000010000 */
[----:B------:R3:W-:Y:S01]  /*ca60*/  MUFU.EX2 R82, R71 ;  /* 0x0000004700527308 */ /* 0x0007e20000000800 */
[----:B------:R-:W-:Y:S01]  /*ca70*/  FADD.FTZ R4, R240, R4 ;  /* 0x00000004f0047221 */ /* 0x000fe20000010000 */
[----:B------:R-:W-:Y:S08]  /*ca80*/  MOV R155, R147 ;  /* 0x00000093009b7202 */ /* 0x000ff00000000f00 */
[----:B------:R-:W4:Y:S01]  /*ca90*/  MUFU.EX2 R93, R93 ;  /* 0x0000005d005d7308 */ /* 0x000f220000000800 */
[--C-:B---3--:R-:W-:Y:S09]  /*caa0*/  FFMA.FTZ R71, R178, c[0x0][0x2d0], -R94.reuse ;  /* 0x0000b400b2477a23 */ /* 0x108ff2000001085e */
[----:B------:R3:W-:Y:S01]  /*cab0*/  MUFU.EX2 R80, R71 ;  /* 0x0000004700507308 */ /* 0x0007e20000000800 */
[----:B----4-:R-:W-:Y:S01]  /*cac0*/  F2FP.BF16.PACK_AB R126, R93, R82 ;  /* 0x000000525d7e723e */ /* 0x010fe200000010ff */
[--C-:B---3--:R-:W-:Y:S08]  /*cad0*/  FFMA.FTZ R71, R179, c[0x0][0x2d0], -R94.reuse ;  /* 0x0000b400b3477a23 */ /* 0x108ff0000001085e */
[----:B------:R3:W4:Y:S02]  /*cae0*/  MUFU.EX2 R81, R71 ;  /* 0x0000004700517308 */ /* 0x0007240000000800 */
[--C-:B---3--:R-:W-:Y:S01]  /*caf0*/  FFMA.FTZ R71, R180, c[0x0][0x2d0], -R94.reuse ;  /* 0x0000b400b4477a23 */ /* 0x108fe2000001085e */
[----:B----4-:R-:W-:Y:S01]  /*cb00*/  F2FP.BF16.PACK_AB R125, R81, R80 ;  /* 0x00000050517d723e */ /* 0x010fe200000010ff */
[----:B------:R-:W-:Y:S02]  /*cb10*/  FFMA.FTZ R94, R70, c[0x0][0x2d0], -R94 ;  /* 0x0000b400465e7a23 */ /* 0x000fe4000001085e */
[----:B------:R-:W3:Y:S04]  /*cb20*/  LDL.LU R70, [R1+0x14] ;  /* 0x0000140001467983 */ /* 0x000ee80000300800 */
[----:B------:R-:W-:Y:S10]  /*cb30*/  MUFU.EX2 R71, R71 ;  /* 0x0000004700477308 */ /* 0x000ff40000000800 */
[----:B------:R-:W4:Y:S02]  /*cb40*/  MUFU.EX2 R94, R94 ;  /* 0x0000005e005e7308 */ /* 0x000f240000000800 */
[----:B----4-:R-:W-:Y:S07]  /*cb50*/  F2FP.BF16.PACK_AB R127, R94, R71 ;  /* 0x000000475e7f723e */ /* 0x010fee00000010ff */
[C---:B------:R-:W-:Y:S01]  /*cb60*/  HMMA.16816.F32.BF16 R140, R124.reuse, R148, R8 ;  /* 0x000000947c8c723c */ /* 0x040fe20000041808 */
[----:B--2---:R-:W-:Y:S01]  /*cb70*/  FFMA.FTZ R2, R2, R83, R152 ;  /* 0x0000005302027223 */ /* 0x004fe20000010098 */
[----:B------:R-:W-:Y:S06]  /*cb80*/  MOV R152, R144 ;  /* 0x0000009000987202 */ /* 0x000fec0000000f00 */
[-C--:B------:R-:W-:Y:S01]  /*cb90*/  HMMA.16816.F32.BF16 R144, R124, R150.reuse, R12 ;  /* 0x000000967c90723c */ /* 0x080fe2000004180c */
[----:B------:R-:W-:Y:S04]  /*cba0*/  FADD.FTZ R2, R155, R2 ;  /* 0x000000029b027221 */ /* 0x000fe80000010000 */
[----:B------:R-:W-:Y:S02]  /*cbb0*/  FADD.FTZ R5, R152, R2 ;  /* 0x0000000298057221 */ /* 0x000fe40000010000 */
[----:B------:R-:W-:Y:S01]  /*cbc0*/  FADD.FTZ R2, R239, R6 ;  /* 0x00000006ef027221 */ /* 0x000fe20000010000 */
[C---:B------:R-:W-:Y:S01]  /*cbd0*/  HMMA.16816.F32.BF16 R148, R168.reuse, R150, R16 ;  /* 0x00000096a894723c */ /* 0x040fe20000041810 */
[----:B------:R-:W-:Y:S07]  /*cbe0*/  FADD.FTZ R6, R158, R4 ;  /* 0x000000049e067221 */ /* 0x000fee0000010000 */
[-C--:B------:R-:W-:Y:S01]  /*cbf0*/  HMMA.16816.F32.BF16 R152, R168, R100.reuse, R20 ;  /* 0x00000064a898723c */ /* 0x080fe20000041814 */
[----:B---3--:R-:W-:Y:S03]  /*cc00*/  FFMA.FTZ R8, R0, R70, R131 ;  /* 0x0000004600087223 */ /* 0x008fe60000010083 */
[----:B------:R-:W-:Y:S02]  /*cc10*/  FADD.FTZ R0, R159, R5 ;  /* 0x000000059f007221 */ /* 0x000fe40000010000 */
[----:B------:R-:W-:Y:S01]  /*cc20*/  FADD.FTZ R8, R132, R8 ;  /* 0x0000000884087221 */ /* 0x000fe20000010000 */
[----:B------:R-:W-:Y:S01]  /*cc30*/  MOV R132, R129 ;  /* 0x0000008100847202 */ /* 0x000fe20000000f00 */
[----:B------:R-:W-:Y:S04]  /*cc40*/  FADD.FTZ R5, R157, R2 ;  /* 0x000000029d057221 */ /* 0x000fe80000010000 */
[----:B------:R-:W-:Y:S02]  /*cc50*/  FADD.FTZ R7, R156, R0 ;  /* 0x000000009c077221 */ /* 0x000fe40000010000 */
[----:B------:R-:W-:Y:S01]  /*cc60*/  FADD.FTZ R4, R238, R8 ;  /* 0x00000008ee047221 */ /* 0x000fe20000010000 */
[C---:B------:R-:W-:Y:S01]  /*cc70*/  HMMA.16816.F32.BF16 R156, R124.reuse, R100, R24 ;  /* 0x000000647c9c723c */ /* 0x040fe20000041818 */
[----:B------:R-:W-:Y:S02]  /*cc80*/  FADD.FTZ R2, R233, R6 ;  /* 0x00000006e9027221 */ /* 0x000fe40000010000 */
[----:B------:R-:W-:Y:S02]  /*cc90*/  FADD.FTZ R0, R230, R5 ;  /* 0x00000005e6007221 */ /* 0x000fe40000010000 */
[----:B------:R-:W-:Y:S02]  /*cca0*/  FADD.FTZ R7, R160, R7 ;  /* 0x00000007a0077221 */ /* 0x000fe40000010000 */
[----:B------:R-:W-:Y:S02]  /*ccb0*/  FADD.FTZ R4, R163, R4 ;  /* 0x00000004a3047221 */ /* 0x000fe40000010000 */
[----:B------:R-:W-:Y:S03]  /*ccc0*/  FADD.FTZ R6, R162, R2 ;  /* 0x00000002a2067221 */ /* 0x000fe60000010000 */
[----:B------:R-:W-:Y:S02]  /*ccd0*/  FADD.FTZ R5, R161, R0 ;  /* 0x00000000a1057221 */ /* 0x000fe40000010000 */
[----:B------:R-:W-:Y:S01]  /*cce0*/  FADD.FTZ R2, R211, R7 ;  /* 0x00000007d3027221 */ /* 0x000fe20000010000 */
[-C--:B------:R-:W-:Y:S01]  /*ccf0*/  HMMA.16816.F32.BF16 R160, R124, R102.reuse, R28 ;  /* 0x000000667ca0723c */ /* 0x080fe2000004181c */
[----:B------:R-:W-:Y:S02]  /*cd00*/  FADD.FTZ R4, R209, R4 ;  /* 0x00000004d1047221 */ /* 0x000fe40000010000 */
[----:B------:R-:W-:Y:S02]  /*cd10*/  FADD.FTZ R0, R237, R6 ;  /* 0x00000006ed007221 */ /* 0x000fe40000010000 */
[----:B------:R-:W-:Y:S02]  /*cd20*/  FADD.FTZ R10, R236, R5 ;  /* 0x00000005ec0a7221 */ /* 0x000fe40000010000 */
[----:B------:R-:W-:Y:S01]  /*cd30*/  FADD.FTZ R11, R234, R4 ;  /* 0x00000004ea0b7221 */ /* 0x000fe20000010000 */
[C---:B------:R-:W-:Y:S01]  /*cd40*/  HMMA.16816.F32.BF16 R100, R168.reuse, R102, R32 ;  /* 0x00000066a864723c */ /* 0x040fe20000041820 */
[----:B------:R-:W-:Y:S01]  /*cd50*/  FADD.FTZ R8, R235, R2 ;  /* 0x00000002eb087221 */ /* 0x000fe20000010000 */
[----:B------:R-:W2:Y:S02]  /*cd60*/  LDSM.16.MT88.4 R4, [R215+0x2900] ;  /* 0x00290000d704783b */ /* 0x000ea40000004200 */
[----:B------:R-:W-:Y:S02]  /*cd70*/  FADD.FTZ R9, R232, R0 ;  /* 0x00000000e8097221 */ /* 0x000fe40000010000 */
[----:B------:R-:W-:Y:S02]  /*cd80*/  FADD.FTZ R2, R167, R10 ;  /* 0x0000000aa7027221 */ /* 0x000fe40000010000 */
[----:B------:R-:W-:Y:S04]  /*cd90*/  FADD.FTZ R0, R165, R8 ;  /* 0x00000008a5007221 */ /* 0x000fe80000010000 */
[----:B------:R-:W-:Y:S02]  /*cda0*/  FADD.FTZ R8, R104, R11 ;  /* 0x0000000b68087221 */ /* 0x000fe40000010000 */
[----:B------:R-:W-:Y:S02]  /*cdb0*/  FADD.FTZ R9, R210, R9 ;  /* 0x00000009d2097221 */ /* 0x000fe40000010000 */
[----:B------:R-:W-:Y:S02]  /*cdc0*/  FADD.FTZ R2, R166, R2 ;  /* 0x00000002a6027221 */ /* 0x000fe40000010000 */
[----:B------:R-:W-:Y:S02]  /*cdd0*/  FADD.FTZ R0, R164, R0 ;  /* 0x00000000a4007221 */ /* 0x000fe40000010000 */
[----:B------:R-:W-:Y:S01]  /*cde0*/  FADD.FTZ R12, R208, R8 ;  /* 0x00000008d00c7221 */ /* 0x000fe20000010000 */
[-C--:B-1----:R-:W-:Y:S01]  /*cdf0*/  HMMA.16816.F32.BF16 R164, R168, R112.reuse, R36 ;  /* 0x00000070a8a4723c */ /* 0x082fe20000041824 */
[----:B------:R-:W-:Y:S02]  /*ce00*/  FADD.FTZ R8, R207, R9 ;  /* 0x00000009cf087221 */ /* 0x000fe40000010000 */
[----:B------:R-:W-:Y:S02]  /*ce10*/  FADD.FTZ R2, R205, R2 ;  /* 0x00000002cd027221 */ /* 0x000fe40000010000 */
[----:B------:R-:W-:Y:S02]  /*ce20*/  FADD.FTZ R0, R107, R0 ;  /* 0x000000006b007221 */ /* 0x000fe40000010000 */
[----:B------:R-:W-:Y:S02]  /*ce30*/  FADD.FTZ R12, R105, R12 ;  /* 0x0000000c690c7221 */ /* 0x000fe40000010000 */
[----:B------:R-:W-:Y:S03]  /*ce40*/  FADD.FTZ R10, R206, R8 ;  /* 0x00000008ce0a7221 */ /* 0x000fe60000010000 */
[----:B------:R-:W-:Y:S02]  /*ce50*/  FADD.FTZ R9, R204, R2 ;  /* 0x00000002cc097221 */ /* 0x000fe40000010000 */
        /* <DEDUP_REMOVED lines=16> */
[----:B------:R-:W-:Y:S03]  /*cf60*/  FADD.FTZ R8, R191, R8 ;  /* 0x00000008bf087221 */ /* 0x000fe60000010000 */
        /* <DEDUP_REMOVED lines=8> */
[----:B------:R-:W-:Y:S01]  /*cff0*/  FADD.FTZ R2, R190, R10 ;  /* 0x0000000abe027221 */ /* 0x000fe20000010000 */
[-C--:B--2---:R-:W-:Y:S01]  /*d000*/  HMMA.16816.F32.BF16 R116, R168, R4.reuse, R52 ;  /* 0x00000004a874723c */ /* 0x084fe20000041834 */
[----:B------:R-:W-:Y:S02]  /*d010*/  FADD.FTZ R8, R98, R8 ;  /* 0x0000000862087221 */ /* 0x000fe40000010000 */
[----:B------:R-:W-:Y:S02]  /*d020*/  FADD.FTZ R0, R189, R11 ;  /* 0x0000000bbd007221 */ /* 0x000fe40000010000 */
[----:B------:R-:W-:Y:S02]  /*d030*/  FADD.FTZ R10, R121, R9 ;  /* 0x00000009790a7221 */ /* 0x000fe40000010000 */
[----:B------:R-:W-:Y:S02]  /*d040*/  FADD.FTZ R11, R123, R2 ;  /* 0x000000027b0b7221 */ /* 0x000fe40000010000 */
[----:B------:R-:W-:Y:S03]  /*d050*/  FADD.FTZ R8, R120, R8 ;  /* 0x0000000878087221 */ /* 0x000fe60000010000 */
[----:B------:R-:W-:Y:S02]  /*d060*/  FADD.FTZ R9, R122, R0 ;  /* 0x000000007a097221 */ /* 0x000fe40000010000 */
[----:B------:R-:W-:Y:S01]  /*d070*/  FADD.FTZ R2, R186, R10 ;  /* 0x0000000aba027221 */ /* 0x000fe20000010000 */
[C---:B------:R-:W-:Y:S01]  /*d080*/  HMMA.16816.F32.BF16 R120, R124.reuse, R4, R56 ;  /* 0x000000047c78723c */ /* 0x040fe20000041838 */
[----:B------:R-:W-:Y:S02]  /*d090*/  FADD.FTZ R0, R188, R11 ;  /* 0x0000000bbc007221 */ /* 0x000fe40000010000 */
[----:B------:R-:W-:Y:S04]  /*d0a0*/  IMAD.MOV.U32 R131, RZ, RZ, R130 ;  /* 0x000000ffff837224 */ /* 0x000fe800078e0082 */
[----:B------:R-:W-:Y:S01]  /*d0b0*/  FADD.FTZ R4, R97, R8 ;  /* 0x0000000861047221 */ /* 0x000fe20000010000 */
[-C--:B------:R-:W-:Y:S01]  /*d0c0*/  HMMA.16816.F32.BF16 R124, R124, R6.reuse, R60 ;  /* 0x000000067c7c723c */ /* 0x080fe2000004183c */
[----:B------:R-:W-:Y:S03]  /*d0d0*/  FADD.FTZ R8, R187, R9 ;  /* 0x00000009bb087221 */ /* 0x000fe60000010000 */
[----:B------:R-:W-:Y:S02]  /*d0e0*/  FADD.FTZ R9, R185, R2 ;  /* 0x00000002b9097221 */ /* 0x000fe40000010000 */
[----:B------:R-:W-:Y:S02]  /*d0f0*/  FADD.FTZ R4, R96, R4 ;  /* 0x0000000460047221 */ /* 0x000fe40000010000 */
[----:B------:R-:W-:Y:S01]  /*d100*/  FADD.FTZ R5, R184, R0 ;  /* 0x00000000b8057221 */ /* 0x000fe20000010000 */
[----:B------:R-:W-:Y:S03]  /*d110*/  HMMA.16816.F32.BF16 R168, R168, R6, R64 ;  /* 0x00000006a8a8723c */ /* 0x000fe60000041840 */
[----:B------:R-:W-:Y:S02]  /*d120*/  FADD.FTZ R2, R174, R8 ;  /* 0x00000008ae027221 */ /* 0x000fe40000010000 */
[----:B------:R-:W-:Y:S02]  /*d130*/  FADD.FTZ R4, R95, R4 ;  /* 0x000000045f047221 */ /* 0x000fe40000010000 */
[----:B------:R-:W-:Y:S02]  /*d140*/  FADD.FTZ R0, R99, R9 ;  /* 0x0000000963007221 */ /* 0x000fe40000010000 */
[----:B------:R-:W-:Y:S03]  /*d150*/  FADD.FTZ R5, R175, R5 ;  /* 0x00000005af057221 */ /* 0x000fe60000010000 */
[----:B------:R-:W-:Y:S02]  /*d160*/  FADD.FTZ R8, R172, R2 ;  /* 0x00000002ac087221 */ /* 0x000fe40000010000 */
[----:B------:R-:W-:Y:S02]  /*d170*/  FADD.FTZ R2, R80, R4 ;  /* 0x0000000450027221 */ /* 0x000fe40000010000 */
[----:B------:R-:W-:Y:S02]  /*d180*/  FADD.FTZ R4, R92, R0 ;  /* 0x000000005c047221 */ /* 0x000fe40000010000 */
[----:B------:R-:W-:Y:S02]  /*d190*/  FADD.FTZ R0, R173, R5 ;  /* 0x00000005ad007221 */ /* 0x000fe40000010000 */
[----:B------:R-:W-:Y:S01]  /*d1a0*/  FADD.FTZ R5, R134, R8 ;  /* 0x0000000886057221 */ /* 0x000fe20000010000 */
[----:B------:R-:W-:Y:S01]  /*d1b0*/  MOV R134, R3 ;  /* 0x0000000300867202 */ /* 0x000fe20000000f00 */
[----:B------:R-:W-:Y:S02]  /*d1c0*/  FADD.FTZ R6, R135, R0 ;  /* 0x0000000087067221 */ /* 0x000fe40000010000 */
[----:B------:R-:W-:Y:S01]  /*d1d0*/  FADD.FTZ R5, R133, R5 ;  /* 0x0000000585057221 */ /* 0x000fe20000010000 */
[----:B------:R-:W-:Y:S01]  /*d1e0*/  MOV R133, R128 ;  /* 0x0000008000857202 */ /* 0x000fe20000000f00 */
[----:B------:R-:W-:Y:S01]  /*d1f0*/  FADD.FTZ R2, R81, R2 ;  /* 0x0000000251027221 */ /* 0x000fe20000010000 */
[----:B------:R1:W-:Y:S01]  /*d200*/  STL [R1+0x8], R6 ;  /* 0x0000080601007387 */ /* 0x0003e20000100800 */
[----:B------:R-:W-:Y:S02]  /*d210*/  FADD.FTZ R4, R82, R4 ;  /* 0x0000000452047221 */ /* 0x000fe40000010000 */
[----:B------:R-:W-:Y:S01]  /*d220*/  FADD.FTZ R0, R71, R2 ;  /* 0x0000000247007221 */ /* 0x000fe20000010000 */
[----:B------:R1:W-:Y:S01]  /*d230*/  STL [R1+0xc], R5 ;  /* 0x00000c0501007387 */ /* 0x0003e20000100800 */
[----:B------:R-:W-:Y:S02]  /*d240*/  FADD.FTZ R2, R93, R4 ;  /* 0x000000045d027221 */ /* 0x000fe40000010000 */
[----:B------:R-:W-:Y:S03]  /*d250*/  FADD.FTZ R0, R94, R0 ;  /* 0x000000005e007221 */ /* 0x000fe60000010000 */
[----:B------:R1:W-:Y:S04]  /*d260*/  STL [R1+0x10], R2 ;  /* 0x0000100201007387 */ /* 0x0003e80000100800 */
[----:B------:R1:W-:Y:S01]  /*d270*/  STL [R1+0x14], R0 ;  /* 0x0000140001007387 */ /* 0x0003e20000100800 */
[----:B------:R-:W-:-:S05]  /*d280*/  @P0 BRA `(.L_x_181) ;  /* 0xffffa49000000947 */ /* 0x000fca000383ffff */
.L_x_164:
[----:B------:R-:W2:Y:S01]  /*d290*/  S2UR UR6, SR_CTAID.X ;  /* 0x00000000000679c3 */ /* 0x000ea20000002500 */
[----:B------:R-:W-:Y:S01]  /*d2a0*/  ULDC.64 UR4, c[0x0][0x2c8] ;  /* 0x0000b20000047ab9 */ /* 0x000fe20000000a00 */
[----:B------:R-:W-:Y:S01]  /*d2b0*/  PLOP3.LUT P0, PT, PT, PT, UP1, 0x40, 0x0 ;  /* 0x000000000000781c */ /* 0x000fe20003f0e818 */
[----:B--2---:R-:W-:-:S04]  /*d2c0*/  ULEA UR6, UR6, 0x7f, 0x7 ;  /* 0x0000007f06067891 */ /* 0x004fc8000f8e383f */
[----:B------:R-:W-:-:S03]  /*d2d0*/  UIMAD.WIDE.U32 UR14, UR6, UR4, URZ ;  /* 0x00000004060e72a5 */ /* 0x000fc6000f8e003f */
[----:B------:R-:W-:Y:S02]  /*d2e0*/  ULDC UR4, c[0x0][0x168] ;  /* 0x00005a0000047ab9 */ /* 0x000fe40000000800 */
[----:B------:R-:W-:Y:S02]  /*d2f0*/  @UP2 USHF.R.U32.HI UR6, URZ, UR5, UR15 ;  /* 0x000000053f062299 */ /* 0x000fe4000801160f */
[----:B------:R-:W-:Y:S02]  /*d300*/  UIADD3 UR4, -UR4, 0x1, URZ ;  /* 0x0000000104047890 */ /* 0x000fe4000fffe13f */
[----:B------:R-:W-:Y:S02]  /*d310*/  ULDC UR5, c[0x0][0x1d0] ;  /* 0x0000740000057ab9 */ /* 0x000fe40000000800 */
[----:B------:R-:W-:-:S03]  /*d320*/  UIADD3 UR7, UR6, UR5, UR4 ;  /* 0x0000000506077290 */ /* 0x000fc6000fffe004 */
[----:B------:R-:W-:Y:S02]  /*d330*/  ULDC UR6, c[0x0][0x324] ;  /* 0x0000c90000067ab9 */ /* 0x000fe40000000800 */
[----:B------:R-:W-:Y:S01]  /*d340*/  UIADD3 UR6, UR7, -UR6, URZ ;  /* 0x8000000607067290 */ /* 0x000fe2000fffe03f */
[----:B------:R-:W-:Y:S05]  /*d350*/  @P0 BRA `(.L_x_182) ;  /* 0x0000014000000947 */ /* 0x000fea0003800000 */
        /* <DEDUP_REMOVED lines=11> */
.L_x_183:
[----:B------:R-:W-:Y:S02]  /*d410*/  ULDC UR4, c[0x0][0x32c] ;  /* 0x0000cb0000047ab9 */ /* 0x000fe40000000800 */
[----:B------:R-:W-:-:S03]  /*d420*/  UISETP.NE.AND UP0, UPT, UR4, 0x1, UPT ;  /* 0x000000010400788c */ /* 0x000fc6000bf05270 */
[----:B------:R-:W-:Y:S02]  /*d430*/  ULDC.64 UR4, c[0x0][0x330] ;  /* 0x0000cc0000047ab9 */ /* 0x000fe40000000a00 */
[----:B------:R-:W-:-:S06]  /*d440*/  UIMAD.WIDE.U32 UR14, UR7, UR4, URZ ;  /* 0x00000004070e72a5 */ /* 0x000fcc000f8e003f */
[----:B------:R-:W-:Y:S02]  /*d450*/  @UP0 USHF.R.U32.HI UR7, URZ, UR5, UR15 ;  /* 0x000000053f070299 */ /* 0x000fe4000801160f */
.L_x_184:
[----:B------:R-:W-:Y:S02]  /*d460*/  ULDC UR4, c[0x0][0x32c] ;  /* 0x0000cb0000047ab9 */ /* 0x000fe40000000800 */
[----:B------:R-:W-:-:S04]  /*d470*/  UIMAD UR4, UR7, UR4, URZ ;  /* 0x00000004070472a4 */ /* 0x000fc8000f8e023f */
[----:B------:R-:W-:-:S04]  /*d480*/  UISETP.LT.AND UP0, UPT, UR6, UR4, UPT ;  /* 0x000000040600728c */ /* 0x000fc8000bf01270 */
[----:B------:R-:W-:-:S04]  /*d490*/  USEL UR6, UR6, UR4, !UP0 ;  /* 0x0000000406067287 */ /* 0x000fc8000c000000 */
.L_x_182:
[----:B------:R-:W-:-:S04]  /*d4a0*/  UIADD3 UR6, UR6, 0x5f, URZ ;  /* 0x0000005f06067890 */ /* 0x000fc8000fffe03f */
[----:B------:R-:W-:-:S04]  /*d4b0*/  UIMAD.WIDE UR4, UR6, 0x2aaaaaab, URZ ;  /* 0x2aaaaaab060478a5 */ /* 0x000fc8000f8e023f */
[----:B------:R-:W-:-:S04]  /*d4c0*/  USHF.R.U32.HI UR4, URZ, 0x1f, UR5 ;  /* 0x0000001f3f047899 */ /* 0x000fc80008011605 */
[----:B------:R-:W-:-:S04]  /*d4d0*/  ULEA.HI.SX32 UR4, UR5, UR4, 0x1c ;  /* 0x0000000405047291 */ /* 0x000fc8000f8fe23f */
[----:B------:R-:W-:-:S04]  /*d4e0*/  UISETP.LT.AND UP0, UPT, UR8, UR4, UPT ;  /* 0x000000040800728c */ /* 0x000fc8000bf01270 */
[----:B------:R-:W-:-:S06]  /*d4f0*/  USEL UR4, UR8, UR4, !UP0 ;  /* 0x0000000408047287 */ /* 0x000fcc000c000000 */
[----:B------:R-:W-:-:S13]  /*d500*/  ISETP.GE.AND P0, PT, R229, UR4, PT ;  /* 0x00000004e5007c0c */ /* 0x000fda000bf06270 */
[----:B------:R-:W-:Y:S05]  /*d510*/  @!P0 BRA `(.L_x_185) ;  /* 0x0000368000008947 */ /* 0x000fea0003800000 */
[----:B------:R-:W-:Y:S01]  /*d520*/  MOV R131, R129 ;  /* 0x0000008100837202 */ /* 0x000fe20000000f00 */
[----:B------:R-:W-:Y:S01]  /*d530*/  IMAD.MOV.U32 R135, RZ, RZ, R3 ;  /* 0x000000ffff877224 */ /* 0x000fe200078e0003 */
[----:B-1----:R-:W-:Y:S01]  /*d540*/  MOV R0, R130 ;  /* 0x0000008200007202 */ /* 0x002fe20000000f00 */
[----:B------:R-:W-:Y:S01]  /*d550*/  IMAD.MOV.U32 R230, RZ, RZ, R229 ;  /* 0x000000ffffe67224 */ /* 0x000fe200078e00e5 */
[----:B------:R-:W-:Y:S01]  /*d560*/  MOV R134, R128 ;  /* 0x0000008000867202 */ /* 0x000fe20000000f00 */
[----:B------:R-:W-:Y:S01]  /*d570*/  IMAD.MOV.U32 R250, RZ, RZ, c[0x0][0x1e4] ;  /* 0x00007900fffa7624 */ /* 0x000fe200078e00ff */
[----:B------:R-:W-:Y:S02]  /*d580*/  MOV R249, c[0x0][0x1e0] ;  /* 0x0000780000f97a02 */ /* 0x000fe40000000f00 */
.L_x_186:
[----:B------:R-:W-:Y:S04]  /*d590*/  DEPBAR.LE SB0, 0x0 ;  /* 0x000080000000791a */ /* 0x000fe80000000000 */
[----:B------:R-:W-:Y:S01]  /*d5a0*/  BAR.SYNC.DEFER_BLOCKING 0x0 ;  /* 0x0000000000007b1d */ /* 0x000fe20000010000 */
[C---:B------:R-:W-:Y:S02]  /*d5b0*/  ISETP.LT.AND P0, PT, R230.reuse, UR8, PT ;  /* 0x00000008e6007c0c */ /* 0x040fe4000bf01270 */
[C---:B------:R-:W-:Y:S11]  /*d5c0*/  IADD3 R229, R230.reuse, -0x1, RZ ;  /* 0xffffffffe6e57810 */ /* 0x040ff60007ffe0ff */
[----:B------:R-:W-:Y:S01]  /*d5d0*/  @!P0 SHF.R.S32.HI R2, RZ, 0x1f, R230 ;  /* 0x0000001fff028819 */ /* 0x000fe200000114e6 */
[----:B------:R-:W-:Y:S04]  /*d5e0*/  @!P0 IMAD.WIDE.U32 R128, R230, c[0x0][0x208], RZ ;  /* 0x00008200e6808a25 */ /* 0x000fe800078e00ff */
[----:B------:R-:W-:Y:S04]  /*d5f0*/  @!P0 IMAD R2, R2, c[0x0][0x208], RZ ;  /* 0x0000820002028a24 */ /* 0x000fe800078e02ff */
[----:B------:R-:W-:Y:S01]  /*d600*/  @!P0 IMAD R2, R230, c[0x0][0x20c], R2 ;  /* 0x00008300e6028a24 */ /* 0x000fe200078e0202 */
[----:B------:R-:W2:Y:S04]  /*d610*/  LDL.64 R202, [R1+0x30] ;  /* 0x0000300001ca7983 */ /* 0x000ea80000100a00 */
[----:B------:R-:W-:Y:S02]  /*d620*/  @!P0 IADD3 R129, R129, R2, RZ ;  /* 0x0000000281818210 */ /* 0x000fe40007ffe0ff */
[----:B------:R-:W3:Y:S06]  /*d630*/  LDL.64 R200, [R1+0x40] ;  /* 0x0000400001c87983 */ /* 0x000eec0000100a00 */
[----:B-----5:R-:W-:Y:S08]  /*d640*/  LDSM.16.M88.4 R96, [R219+0x6100] ;  /* 0x00610000db60783b */ /* 0x020ff00000000200 */
[----:B------:R-:W1:Y:S08]  /*d650*/  LDSM.16.M88.4 R16, [R212+0x3100] ;  /* 0x00310000d410783b */ /* 0x000e700000000200 */
[----:B------:R-:W4:Y:S08]  /*d660*/  LDSM.16.M88.4 R92, [R219+0x8100] ;  /* 0x00810000db5c783b */ /* 0x000f300000000200 */
[----:B------:R-:W4:Y:S08]  /*d670*/  LDSM.16.M88.4 R32, [R212+0x3900] ;  /* 0x00390000d420783b */ /* 0x000f300000000200 */
[----:B------:R-:W3:Y:S06]  /*d680*/  LDL.64 R232, [R1+0x38] ;  /* 0x0000380001e87983 */ /* 0x000eec0000100a00 */
[----:B------:R-:W4:Y:S08]  /*d690*/  LDSM.16.M88.4 R48, [R212+0x4100] ;  /* 0x00410000d430783b */ /* 0x000f300000000200 */
[----:B------:R-:W4:Y:S01]  /*d6a0*/  LDSM.16.M88.4 R64, [R212+0x4900] ;  /* 0x00490000d440783b */ /* 0x000f220000000200 */
[-C--:B-1----:R-:W-:Y:S07]  /*d6b0*/  HMMA.16816.F32.BF16 R4, R96, R16.reuse, RZ ;  /* 0x000000106004723c */ /* 0x082fee00000418ff */
[----:B------:R-:W1:Y:S01]  /*d6c0*/  LDSM.16.M88.4 R80, [R212+0x5100] ;  /* 0x00510000d450783b */ /* 0x000e620000000200 */
[C---:B----4-:R-:W-:Y:S07]  /*d6d0*/  HMMA.16816.F32.BF16 R8, R92.reuse, R16, RZ ;  /* 0x000000105c08723c */ /* 0x050fee00000418ff */
[----:B------:R-:W4:Y:S01]  /*d6e0*/  LDSM.16.M88.4 R172, [R212+0x5900] ;  /* 0x00590000d4ac783b */ /* 0x000f220000000200 */
[-C--:B------:R-:W-:Y:S07]  /*d6f0*/  HMMA.16816.F32.BF16 R12, R92, R18.reuse, RZ ;  /* 0x000000125c0c723c */ /* 0x080fee00000418ff */
[----:B------:R-:W-:Y:S01]  /*d700*/  LDSM.16.M88.4 R176, [R222+0x6100] ;  /* 0x00610000deb0783b */ /* 0x000fe20000000200 */
[C---:B------:R-:W-:Y:S07]  /*d710*/  HMMA.16816.F32.BF16 R16, R96.reuse, R18, RZ ;  /* 0x000000126010723c */ /* 0x040fee00000418ff */
[----:B------:R-:W1:Y:S01]  /*d720*/  LDSM.16.M88.4 R180, [R223] ;  /* 0x00000000dfb4783b */ /* 0x000e620000000200 */
[-C--:B------:R-:W-:Y:S07]  /*d730*/  HMMA.16816.F32.BF16 R20, R96, R32.reuse, RZ ;  /* 0x000000206014723c */ /* 0x080fee00000418ff */
[----:B------:R-:W1:Y:S01]  /*d740*/  LDSM.16.M88.4 R184, [R222+0x8100] ;  /* 0x00810000deb8783b */ /* 0x000e620000000200 */
[C---:B------:R-:W-:Y:S07]  /*d750*/  HMMA.16816.F32.BF16 R24, R92.reuse, R32, RZ ;  /* 0x000000205c18723c */ /* 0x040fee00000418ff */
[----:B------:R-:W1:Y:S01]  /*d760*/  LDSM.16.M88.4 R188, [R228] ;  /* 0x00000000e4bc783b */ /* 0x000e620000000200 */
[-C--:B------:R-:W-:Y:S07]  /*d770*/  HMMA.16816.F32.BF16 R28, R92, R34.reuse, RZ ;  /* 0x000000225c1c723c */ /* 0x080fee00000418ff */
[----:B------:R-:W1:Y:S01]  /*d780*/  LDSM.16.M88.4 R192, [R227] ;  /* 0x00000000e3c0783b */ /* 0x000e620000000200 */
[C---:B------:R-:W-:Y:S07]  /*d790*/  HMMA.16816.F32.BF16 R32, R96.reuse, R34, RZ ;  /* 0x000000226020723c */ /* 0x040fee00000418ff */
[----:B------:R-:W3:Y:S01]  /*d7a0*/  LDL.64 R234, [R1+0x28] ;  /* 0x0000280001ea7983 */ /* 0x000ee20000100a00 */
[-C--:B------:R-:W-:Y:S05]  /*d7b0*/  HMMA.16816.F32.BF16 R36, R96, R48.reuse, RZ ;  /* 0x000000306024723c */ /* 0x080fea00000418ff */
[----:B------:R-:W3:Y:S03]  /*d7c0*/  LDL.LU R252, [R1+0x10] ;  /* 0x0000100001fc7983 */ /* 0x000ee60000300800 */
[C---:B------:R-:W-:Y:S01]  /*d7d0*/  HMMA.16816.F32.BF16 R40, R92.reuse, R48, RZ ;  /* 0x000000305c28723c */ /* 0x040fe200000418ff */
[----:B------:R-:W3:Y:S07]  /*d7e0*/  LDL.LU R251, [R1+0x14] ;  /* 0x0000140001fb7983 */ /* 0x000eee0000300800 */
[-C--:B------:R-:W-:Y:S08]  /*d7f0*/  HMMA.16816.F32.BF16 R44, R92, R50.reuse, RZ ;  /* 0x000000325c2c723c */ /* 0x080ff000000418ff */
        /* <DEDUP_REMOVED lines=9> */
[-C--:B----4-:R-:W-:Y:S08]  /*d890*/  HMMA.16816.F32.BF16 R84, R96, R172.reuse, RZ ;  /* 0x000000ac6054723c */ /* 0x090ff000000418ff */
[C---:B------:R-:W-:Y:S08]  /*d8a0*/  HMMA.16816.F32.BF16 R88, R92.reuse, R172, RZ ;  /* 0x000000ac5c58723c */ /* 0x040ff000000418ff */
[-C--:B------:R-:W-:Y:S08]  /*d8b0*/  HMMA.16816.F32.BF16 R92, R92, R174.reuse, RZ ;  /* 0x000000ae5c5c723c */ /* 0x080ff000000418ff */
[----:B------:R-:W-:Y:S01]  /*d8c0*/  HMMA.16816.F32.BF16 R96, R96, R174, RZ ;  /* 0x000000ae6060723c */ /* 0x000fe200000418ff */
[----:B------:R-:W1:Y:S07]  /*d8d0*/  LDSM.16.M88.4 R172, [R226] ;  /* 0x00000000e2ac783b */ /* 0x000e6e0000000200 */
[-C--:B------:R-:W-:Y:S08]  /*d8e0*/  HMMA.16816.F32.BF16 R4, R176, R180.reuse, R4 ;  /* 0x000000b4b004723c */ /* 0x080ff00000041804 */
[C---:B------:R-:W-:Y:S08]  /*d8f0*/  HMMA.16816.F32.BF16 R8, R184.reuse, R180, R8 ;  /* 0x000000b4b808723c */ /* 0x040ff00000041808 */
[-C--:B------:R-:W-:Y:S08]  /*d900*/  HMMA.16816.F32.BF16 R12, R184, R182.reuse, R12 ;  /* 0x000000b6b80c723c */ /* 0x080ff0000004180c */
[C---:B------:R-:W-:Y:S01]  /*d910*/  HMMA.16816.F32.BF16 R16, R176.reuse, R182, R16 ;  /* 0x000000b6b010723c */ /* 0x040fe20000041810 */
[----:B------:R-:W4:Y:S07]  /*d920*/  LDSM.16.M88.4 R180, [R225] ;  /* 0x00000000e1b4783b */ /* 0x000f2e0000000200 */
[-C--:B------:R-:W-:Y:S08]  /*d930*/  HMMA.16816.F32.BF16 R20, R176, R188.reuse, R20 ;  /* 0x000000bcb014723c */ /* 0x080ff00000041814 */
[C---:B------:R-:W-:Y:S08]  /*d940*/  HMMA.16816.F32.BF16 R24, R184.reuse, R188, R24 ;  /* 0x000000bcb818723c */ /* 0x040ff00000041818 */
[-C--:B------:R-:W-:Y:S04]  /*d950*/  HMMA.16816.F32.BF16 R28, R184, R190.reuse, R28 ;  /* 0x000000beb81c723c */ /* 0x080fe8000004181c */
[----:B--2---:R-:W-:Y:S02]  /*d960*/  @!P0 MOV R3, R203 ;  /* 0x000000cb00038202 */ /* 0x004fe40000000f00 */
[----:B---3--:R-:W-:Y:S02]  /*d970*/  @!P0 MOV R2, R200 ;  /* 0x000000c800028202 */ /* 0x008fe40000000f00 */
[C---:B------:R-:W-:Y:S01]  /*d980*/  HMMA.16816.F32.BF16 R32, R176.reuse, R190, R32 ;  /* 0x000000beb020723c */ /* 0x040fe20000041820 */
[----:B------:R-:W2:Y:S03]  /*d990*/  LDSM.16.M88.4 R188, [R224] ;  /* 0x00000000e0bc783b */ /* 0x000ea60000000200 */
[----:B------:R-:W-:Y:S04]  /*d9a0*/  @!P0 IMAD.WIDE.U32 R2, R128, 0x60, R2 ;  /* 0x0000006080028825 */ /* 0x000fe800078e0002 */
[-C--:B------:R-:W-:Y:S04]  /*d9b0*/  HMMA.16816.F32.BF16 R36, R176, R192.reuse, R36 ;  /* 0x000000c0b024723c */ /* 0x080fe80000041824 */
[----:B------:R-:W-:Y:S01]  /*d9c0*/  @!P0 IMAD R128, R129, 0x60, RZ ;  /* 0x0000006081808824 */ /* 0x000fe200078e02ff */
[----:B------:R-:W-:Y:S03]  /*d9d0*/  @!P0 LEA R198, P1, R2, c[0x0][0x1f8], 0x1 ;  /* 0x00007e0002c68a11 */ /* 0x000fe600078208ff */
[C---:B------:R-:W-:Y:S04]  /*d9e0*/  HMMA.16816.F32.BF16 R40, R184.reuse, R192, R40 ;  /* 0x000000c0b828723c */ /* 0x040fe80000041828 */
[----:B------:R-:W-:Y:S02]  /*d9f0*/  @!P0 IADD3 R3, R3, R128, RZ ;  /* 0x0000008003038210 */ /* 0x000fe40007ffe0ff */
[----:B------:R-:W-:Y:S02]  /*da00*/  @!P0 IADD3 R196, P2, R198, UR10, RZ ;  /* 0x0000000ac6c48c10 */ /* 0x000fe4000ff5e0ff */
[-C--:B------:R-:W-:Y:S04]  /*da10*/  HMMA.16816.F32.BF16 R44, R184, R194.reuse, R44 ;  /* 0x000000c2b82c723c */ /* 0x080fe8000004182c */
[----:B------:R-:W-:Y:S02]  /*da20*/  @!P0 LEA.HI.X R199, R2, c[0x0][0x1fc], R3, 0x1, P1 ;  /* 0x00007f0002c78a11 */ /* 0x000fe400008f0c03 */
[----:B------:R-:W-:Y:S02]  /*da30*/  @!P0 IADD3 R132, P1, R196, UR10, RZ ;  /* 0x0000000ac4848c10 */ /* 0x000fe4000ff3e0ff */
[C---:B------:R-:W-:Y:S01]  /*da40*/  HMMA.16816.F32.BF16 R48, R176.reuse, R194, R48 ;  /* 0x000000c2b030723c */ /* 0x040fe20000041830 */
[----:B------:R-:W-:Y:S01]  /*da50*/  @!PT LDS RZ, [RZ] ;  /* 0x00000000fffff984 */ /* 0x000fe20000000800 */
[----:B------:R-:W-:Y:S01]  /*da60*/  @!PT LDS RZ, [RZ] ;  /* 0x00000000fffff984 */ /* 0x000fe20000000800 */
[----:B------:R-:W-:Y:S01]  /*da70*/  @!PT LDS RZ, [RZ] ;  /* 0x00000000fffff984 */ /* 0x000fe20000000800 */
[----:B------:R3:W-:Y:S03]  /*da80*/  @!P0 LDGSTS.E.BYPASS.LTC128B.128 [R231+0x100], [R198.64], !P6 ;  /* 0x00100000c6e78fae */ /* 0x0007e6000f101d4c */
[----:B------:R-:W-:Y:S02]  /*da90*/  @!P0 IADD3.X R197, R199, UR9, RZ, P2, !PT ;  /* 0x00000009c7c58c10 */ /* 0x000fe400097fe4ff */
[----:B------:R-:W-:Y:S02]  /*daa0*/  @!P0 IADD3 R128, P3, R132, UR10, RZ ;  /* 0x0000000a84808c10 */ /* 0x000fe4000ff7e0ff */
[-C--:B-1----:R-:W-:Y:S01]  /*dab0*/  HMMA.16816.F32.BF16 R52, R176, R172.reuse, R52 ;  /* 0x000000acb034723c */ /* 0x082fe20000041834 */
[----:B------:R3:W-:Y:S03]  /*dac0*/  @!P0 LDGSTS.E.BYPASS.LTC128B.128 [R231+0x900], [R196.64], !P6 ;  /* 0x00900000c4e78fae */ /* 0x0007e6000f101d4c */
[----:B------:R-:W-:Y:S02]  /*dad0*/  @!P0 IADD3.X R133, R197, UR9, RZ, P1, !PT ;  /* 0x00000009c5858c10 */ /* 0x000fe40008ffe4ff */
[----:B------:R-:W-:Y:S02]  /*dae0*/  @!P0 IADD3 R2, P2, R128, UR10, RZ ;  /* 0x0000000a80028c10 */ /* 0x000fe4000ff5e0ff */
[C---:B------:R-:W-:Y:S01]  /*daf0*/  HMMA.16816.F32.BF16 R56, R184.reuse, R172, R56 ;  /* 0x000000acb838723c */ /* 0x040fe20000041838 */
[----:B------:R1:W-:Y:S03]  /*db00*/  @!P0 LDGSTS.E.BYPASS.LTC128B.128 [R231+0x1100], [R132.64], !P6 ;  /* 0x0110000084e78fae */ /* 0x0003e6000f101d4c */
[----:B------:R-:W-:Y:S02]  /*db10*/  @!P0 IADD3.X R129, R133, UR9, RZ, P3, !PT ;  /* 0x0000000985818c10 */ /* 0x000fe40009ffe4ff */
[----:B------:R-:W-:Y:S02]  /*db20*/  @!P0 IADD3 R192, P1, R2, UR10, RZ ;  /* 0x0000000a02c08c10 */ /* 0x000fe4000ff3e0ff */
[-C--:B------:R-:W-:Y:S01]  /*db30*/  HMMA.16816.F32.BF16 R60, R184, R174.reuse, R60 ;  /* 0x000000aeb83c723c */ /* 0x080fe2000004183c */
[----:B------:R1:W-:Y:S03]  /*db40*/  @!P0 LDGSTS.E.BYPASS.LTC128B.128 [R231+0x1900], [R128.64], !P6 ;  /* 0x0190000080e78fae */ /* 0x0003e6000f101d4c */
[----:B------:R-:W-:Y:S04]  /*db50*/  @!P0 IADD3.X R3, R129, UR9, RZ, P2, !PT ;  /* 0x0000000981038c10 */ /* 0x000fe800097fe4ff */
[C---:B------:R-:W-:Y:S01]  /*db60*/  HMMA.16816.F32.BF16 R64, R176.reuse, R174, R64 ;  /* 0x000000aeb040723c */ /* 0x040fe20000041840 */
[----:B------:R1:W-:Y:S03]  /*db70*/  @!P0 LDGSTS.E.BYPASS.LTC128B.128 [R231+0x2100], [R2.64], !P6 ;  /* 0x0210000002e78fae */ /* 0x0003e6000f101d4c */
[----:B------:R-:W-:Y:S04]  /*db80*/  @!P0 IADD3.X R193, R3, UR9, RZ, P1, !PT ;  /* 0x0000000903c18c10 */ /* 0x000fe80008ffe4ff */
[-C--:B----4-:R-:W-:Y:S01]  /*db90*/  HMMA.16816.F32.BF16 R68, R176, R180.reuse, R68 ;  /* 0x000000b4b044723c */ /* 0x090fe20000041844 */
[----:B------:R4:W-:Y:S02]  /*dba0*/  @!P0 LDGSTS.E.BYPASS.LTC128B.128 [R231+0x2900], [R192.64], !P6 ;  /* 0x02900000c0e78fae */ /* 0x0009e4000f101d4c */
[----:B------:R-:W-:Y:S05]  /*dbb0*/  ISETP.GT.AND P0, PT, R230, UR8, PT ;  /* 0x00000008e6007c0c */ /* 0x000fea000bf04270 */
[C---:B------:R-:W-:Y:S01]  /*dbc0*/  HMMA.16816.F32.BF16 R72, R184.reuse, R180, R72 ;  /* 0x000000b4b848723c */ /* 0x040fe20000041848 */
[----:B---3--:R-:W-:Y:S07]  /*dbd0*/  LDSM.16.M88.4 R196, [R218+0x3100] ;  /* 0x00310000dac4783b */ /* 0x008fee0000000200 */
[-C--:B------:R-:W-:Y:S01]  /*dbe0*/  HMMA.16816.F32.BF16 R76, R184, R182.reuse, R76 ;  /* 0x000000b6b84c723c */ /* 0x080fe2000004184c */
[----:B------:R-:W0:Y:S07]  /*dbf0*/  LDGDEPBAR ;  /* 0x00000000000079af */ /* 0x000e2e0000000000 */
[C---:B------:R-:W-:Y:S01]  /*dc00*/  HMMA.16816.F32.BF16 R80, R176.reuse, R182, R80 ;  /* 0x000000b6b050723c */ /* 0x040fe20000041850 */
[----:B------:R-:W-:Y:S07]  /*dc10*/  LDSM.16.M88.4 R200, [R220+0x8100] ;  /* 0x00810000dcc8783b */ /* 0x000fee0000000200 */
[-C--:B--2---:R-:W-:Y:S01]  /*dc20*/  HMMA.16816.F32.BF16 R84, R176, R188.reuse, R84 ;  /* 0x000000bcb054723c */ /* 0x084fe20000041854 */
[----:B----4-:R-:W2:Y:S07]  /*dc30*/  LDSM.16.M88.4 R192, [R220+0x6100] ;  /* 0x00610000dcc0783b */ /* 0x010eae0000000200 */
[C---:B------:R-:W-:Y:S01]  /*dc40*/  HMMA.16816.F32.BF16 R88, R184.reuse, R188, R88 ;  /* 0x000000bcb858723c */ /* 0x040fe20000041858 */
[----:B------:R-:W3:Y:S07]  /*dc50*/  LDSM.16.M88.4 R204, [R218+0x3900] ;  /* 0x00390000dacc783b */ /* 0x000eee0000000200 */
[-C--:B------:R-:W-:Y:S01]  /*dc60*/  HMMA.16816.F32.BF16 R92, R184, R190.reuse, R92 ;  /* 0x000000beb85c723c */ /* 0x080fe2000004185c */
[----:B------:R-:W4:Y:S07]  /*dc70*/  LDSM.16.M88.4 R208, [R218+0x4100] ;  /* 0x00410000dad0783b */ /* 0x000f2e0000000200 */
[----:B------:R-:W-:Y:S01]  /*dc80*/  HMMA.16816.F32.BF16 R96, R176, R190, R96 ;  /* 0x000000beb060723c */ /* 0x000fe20000041860 */
[----:B------:R-:W1:Y:S08]  /*dc90*/  LDSM.16.M88.4 R172, [R218+0x4900] ;  /* 0x00490000daac783b */ /* 0x000e700000000200 */
[----:B------:R-:W1:Y:S01]  /*dca0*/  LDSM.16.M88.4 R176, [R218+0x5100] ;  /* 0x00510000dab0783b */ /* 0x000e620000000200 */
[-C--:B--2---:R-:W-:Y:S07]  /*dcb0*/  HMMA.16816.F32.BF16 R4, R192, R196.reuse, R4 ;  /* 0x000000c4c004723c */ /* 0x084fee0000041804 */
[----:B------:R-:W2:Y:S01]  /*dcc0*/  LDSM.16.M88.4 R180, [R218+0x5900] ;  /* 0x00590000dab4783b */ /* 0x000ea20000000200 */
[C---:B------:R-:W-:Y:S07]  /*dcd0*/  HMMA.16816.F32.BF16 R8, R200.reuse, R196, R8 ;  /* 0x000000c4c808723c */ /* 0x040fee0000041808 */
[----:B------:R-:W-:Y:S01]  /*dce0*/  LDSM.16.M88.4 R184, [R221+0x6100] ;  /* 0x00610000ddb8783b */ /* 0x000fe20000000200 */
[-C--:B------:R-:W-:Y:S07]  /*dcf0*/  HMMA.16816.F32.BF16 R12, R200, R198.reuse, R12 ;  /* 0x000000c6c80c723c */ /* 0x080fee000004180c */
[----:B------:R-:W1:Y:S01]  /*dd00*/  LDSM.16.M88.4 R188, [R217] ;  /* 0x00000000d9bc783b */ /* 0x000e620000000200 */
[C---:B------:R-:W-:Y:S07]  /*dd10*/  HMMA.16816.F32.BF16 R16, R192.reuse, R198, R16 ;  /* 0x000000c6c010723c */ /* 0x040fee0000041810 */
[----:B------:R-:W-:Y:S01]  /*dd20*/  LDSM.16.M88.4 R196, [R217+0x800] ;  /* 0x00080000d9c4783b */ /* 0x000fe20000000200 */
        /* <DEDUP_REMOVED lines=10> */
[-C--:B-1----:R-:W-:Y:S08]  /*ddd0*/  HMMA.16816.F32.BF16 R52, R192, R172.reuse, R52 ;  /* 0x000000acc034723c */ /* 0x082ff00000041834 */
        /* <DEDUP_REMOVED lines=8> */
[----:B------:R-:W3:Y:S07]  /*de60*/  LDSM.16.M88.4 R176, [R217+0x2000] ;  /* 0x00200000d9b0783b */ /* 0x000eee0000000200 */
[-C--:B--2---:R-:W-:Y:S08]  /*de70*/  HMMA.16816.F32.BF16 R84, R192, R180.reuse, R84 ;  /* 0x000000b4c054723c */ /* 0x084ff00000041854 */
[C---:B------:R-:W-:Y:S08]  /*de80*/  HMMA.16816.F32.BF16 R88, R200.reuse, R180, R88 ;  /* 0x000000b4c858723c */ /* 0x040ff00000041858 */
[-C--:B------:R-:W-:Y:S08]  /*de90*/  HMMA.16816.F32.BF16 R92, R200, R182.reuse, R92 ;  /* 0x000000b6c85c723c */ /* 0x080ff0000004185c */
[----:B------:R-:W-:Y:S01]  /*dea0*/  HMMA.16816.F32.BF16 R96, R192, R182, R96 ;  /* 0x000000b6c060723c */ /* 0x000fe20000041860 */
[----:B------:R-:W2:Y:S01]  /*deb0*/  LDSM.16.M88.4 R180, [R217+0x2800] ;  /* 0x00280000d9b4783b */ /* 0x000ea20000000200 */
[----:B------:R-:W-:Y:S06]  /*dec0*/  DEPBAR.LE SB0, 0x0 ;  /* 0x000080000000791a */ /* 0x000fec0000000000 */
[-C--:B------:R-:W-:Y:S01]  /*ded0*/  HMMA.16816.F32.BF16 R4, R184, R188.reuse, R4 ;  /* 0x000000bcb804723c */ /* 0x080fe20000041804 */
[----:B------:R-:W-:Y:S07]  /*dee0*/  BAR.SYNC.DEFER_BLOCKING 0x0 ;  /* 0x0000000000007b1d */ /* 0x000fee0000010000 */
[C---:B-1----:R-:W-:Y:S08]  /*def0*/  HMMA.16816.F32.BF16 R8, R172.reuse, R188, R8 ;  /* 0x000000bcac08723c */ /* 0x042ff00000041808 */
[-C--:B------:R-:W-:Y:S08]  /*df00*/  HMMA.16816.F32.BF16 R12, R172, R190.reuse, R12 ;  /* 0x000000beac0c723c */ /* 0x080ff0000004180c */
[C---:B------:R-:W-:Y:S04]  /*df10*/  HMMA.16816.F32.BF16 R16, R184.reuse, R190, R16 ;  /* 0x000000beb810723c */ /* 0x040fe80000041810 */
[----:B------:R-:W-:Y:S02]  /*df20*/  FMNMX.FTZ R2, R4, R0, !PT ;  /* 0x0000000004027209 */ /* 0x000fe40007810000 */
[----:B------:R-:W-:Y:S02]  /*df30*/  FMNMX.FTZ R3, R6, R131, !PT ;  /* 0x0000008306037209 */ /* 0x000fe40007810000 */
[-C--:B------:R-:W-:Y:S04]  /*df40*/  HMMA.16816.F32.BF16 R20, R184, R196.reuse, R20 ;  /* 0x000000c4b814723c */ /* 0x080fe80000041814 */
[----:B------:R-:W-:Y:S02]  /*df50*/  FMNMX.FTZ R2, R5, R2, !PT ;  /* 0x0000000205027209 */ /* 0x000fe40007810000 */
[----:B------:R-:W-:Y:S02]  /*df60*/  FMNMX.FTZ R3, R7, R3, !PT ;  /* 0x0000000307037209 */ /* 0x000fe40007810000 */
[C---:B------:R-:W-:Y:S04]  /*df70*/  HMMA.16816.F32.BF16 R24, R172.reuse, R196, R24 ;  /* 0x000000c4ac18723c */ /* 0x040fe80000041818 */
[----:B------:R-:W-:Y:S04]  /*df80*/  FMNMX.FTZ R128, R8, R134, !PT ;  /* 0x0000008608807209 */ /* 0x000fe80007810000 */
        /* <DEDUP_REMOVED lines=106> */
[----:B------:R-:W-:Y:S01]  /*e630*/  FMUL.FTZ R180, R130, c[0x0][0x2d0] ;  /* 0x0000b40082b47a20 */ /* 0x000fe20000410000 */
[----:B--2---:R-:W-:Y:S03]  /*e640*/  FMNMX.FTZ R3, R3, R129, !PT ;  /* 0x0000008103037209 */ /* 0x004fe60007810000 */
[--C-:B------:R-:W-:Y:S01]  /*e650*/  FFMA.FTZ R52, R52, c[0x0][0x2d0], -R180.reuse ;  /* 0x0000b40034347a23 */ /* 0x100fe200000108b4 */
[----:B------:R-:W-:Y:S01]  /*e660*/  FMNMX.FTZ R128, R58, R128, !PT ;  /* 0x000000803a807209 */ /* 0x000fe20007810000 */
[--C-:B------:R-:W-:Y:S02]  /*e670*/  FFMA.FTZ R53, R53, c[0x0][0x2d0], -R180.reuse ;  /* 0x0000b40035357a23 */ /* 0x100fe400000108b4 */
[----:B------:R-:W-:Y:S01]  /*e680*/  MUFU.EX2 R194, R52 ;  /* 0x0000003400c27308 */ /* 0x000fe20000000800 */
[----:B------:R-:W-:Y:S01]  /*e690*/  FMNMX.FTZ R128, R59, R128, !PT ;  /* 0x000000803b807209 */ /* 0x000fe20007810000 */
        /* <DEDUP_REMOVED lines=8> */
[----:B------:R-:W-:Y:S02]  /*e720*/  FMUL.FTZ R181, R129, c[0x0][0x2d0] ;  /* 0x0000b40081b57a20 */ /* 0x000fe40000410000 */
[----:B------:R-:W-:Y:S01]  /*e730*/  FMNMX.FTZ R128, R74, R128, !PT ;  /* 0x000000804a807209 */ /* 0x000fe20007810000 */
[--C-:B------:R-:W-:Y:S02]  /*e740*/  FFMA.FTZ R16, R16, c[0x0][0x2d0], -R180.reuse ;  /* 0x0000b40010107a23 */ /* 0x100fe400000108b4 */
[--C-:B------:R-:W-:Y:S01]  /*e750*/  FFMA.FTZ R54, R54, c[0x0][0x2d0], -R181.reuse ;  /* 0x0000b40036367a23 */ /* 0x100fe200000108b5 */
[----:B------:R-:W-:Y:S01]  /*e760*/  FMNMX.FTZ R128, R75, R128, !PT ;  /* 0x000000804b807209 */ /* 0x000fe20007810000 */
[--C-:B------:R-:W-:Y:S02]  /*e770*/  FFMA.FTZ R55, R55, c[0x0][0x2d0], -R181.reuse ;  /* 0x0000b40037377a23 */ /* 0x100fe400000108b5 */
[----:B------:R3:W-:Y:S01]  /*e780*/  MUFU.EX2 R246, R16 ;  /* 0x0000001000f67308 */ /* 0x0007e20000000800 */
[----:B------:R-:W-:Y:S01]  /*e790*/  FMNMX.FTZ R128, R78, R128, !PT ;  /* 0x000000804e807209 */ /* 0x000fe20007810000 */
[--C-:B------:R-:W-:Y:S02]  /*e7a0*/  FFMA.FTZ R6, R6, c[0x0][0x2d0], -R181.reuse ;  /* 0x0000b40006067a23 */ /* 0x100fe400000108b5 */
[--C-:B------:R-:W-:Y:S01]  /*e7b0*/  FFMA.FTZ R66, R66, c[0x0][0x2d0], -R181.reuse ;  /* 0x0000b40042427a23 */ /* 0x100fe200000108b5 */
[----:B------:R-:W-:Y:S01]  /*e7c0*/  FMNMX.FTZ R128, R79, R128, !PT ;  /* 0x000000804f807209 */ /* 0x000fe20007810000 */
[----:B------:R-:W-:Y:S02]  /*e7d0*/  FFMA.FTZ R67, R67, c[0x0][0x2d0], -R181 ;  /* 0x0000b40043437a23 */ /* 0x000fe400000108b5 */
[--C-:B------:R-:W-:Y:S01]  /*e7e0*/  FFMA.FTZ R17, R17, c[0x0][0x2d0], -R180.reuse ;  /* 0x0000b40011117a23 */ /* 0x100fe200000108b4 */
[----:B------:R-:W-:Y:S01]  /*e7f0*/  FMNMX.FTZ R128, R90, R128, !PT ;  /* 0x000000805a807209 */ /* 0x000fe20007810000 */
[----:B------:R4:W-:Y:S01]  /*e800*/  MUFU.EX2 R240, R6 ;  /* 0x0000000600f07308 */ /* 0x0009e20000000800 */
[--C-:B------:R-:W-:Y:S02]  /*e810*/  FFMA.FTZ R4, R4, c[0x0][0x2d0], -R180.reuse ;  /* 0x0000b40004047a23 */ /* 0x100fe400000108b4 */
[----:B------:R-:W-:Y:S01]  /*e820*/  FMNMX.FTZ R0, R91, R128, !PT ;  /* 0x000000805b007209 */ /* 0x000fe20007810000 */
[----:B--2---:R-:W-:Y:S01]  /*e830*/  FADD.FTZ R2, -R129, R131 ;  /* 0x0000008381027221 */ /* 0x004fe20000010100 */
[----:B-1----:R-:W-:Y:S01]  /*e840*/  FMNMX.FTZ R128, R3, R172, !PT ;  /* 0x000000ac03807209 */ /* 0x002fe20007810000 */
[--C-:B------:R-:W-:Y:S01]  /*e850*/  FFMA.FTZ R5, R5, c[0x0][0x2d0], -R180.reuse ;  /* 0x0000b40005057a23 */ /* 0x100fe200000108b4 */
[----:B------:R-:W-:Y:S01]  /*e860*/  FMNMX.FTZ R0, R94, R0, !PT ;  /* 0x000000005e007209 */ /* 0x000fe20007810000 */
[----:B------:R-:W-:Y:S02]  /*e870*/  FMUL.FTZ R2, R2, c[0x0][0x2d0] ;  /* 0x0000b40002027a20 */ /* 0x000fe40000410000 */
[----:B------:R-:W-:Y:S01]  /*e880*/  MUFU.EX2 R242, R4 ;  /* 0x0000000400f27308 */ /* 0x000fe20000000800 */
[--C-:B------:R-:W-:Y:S01]  /*e890*/  FFMA.FTZ R18, R18, c[0x0][0x2d0], -R181.reuse ;  /* 0x0000b40012127a23 */ /* 0x100fe200000108b5 */
[----:B------:R-:W-:Y:S01]  /*e8a0*/  FMNMX.FTZ R0, R95, R0, !PT ;  /* 0x000000005f007209 */ /* 0x000fe20007810000 */
[----:B------:R-:W-:Y:S02]  /*e8b0*/  FFMA.FTZ R19, R19, c[0x0][0x2d0], -R181 ;  /* 0x0000b40013137a23 */ /* 0x000fe400000108b5 */
[----:B---3--:R-:W-:Y:S02]  /*e8c0*/  FMUL.FTZ R16, R133, R148 ;  /* 0x0000009485107220 */ /* 0x008fe40000410000 */
[--C-:B------:R-:W-:Y:S01]  /*e8d0*/  FFMA.FTZ R20, R20, c[0x0][0x2d0], -R180.reuse ;  /* 0x0000b40014147a23 */ /* 0x100fe200000108b4 */
[----:B------:R-:W1:Y:S01]  /*e8e0*/  SHFL.BFLY PT, R3, R0, 0x2, 0x1f ;  /* 0x0c401f0000037f89 */ /* 0x000e6200000e0000 */
[--C-:B------:R-:W-:Y:S01]  /*e8f0*/  FFMA.FTZ R21, R21, c[0x0][0x2d0], -R180.reuse ;  /* 0x0000b40015157a23 */ /* 0x100fe200000108b4 */
[----:B------:R2:W3:Y:S01]  /*e900*/  MUFU.EX2 R132, R2 ;  /* 0x0000000200847308 */ /* 0x0004e20000000800 */
[C---:B------:R-:W-:Y:S02]  /*e910*/  FMUL.FTZ R112, R133.reuse, R112 ;  /* 0x0000007085707220 */ /* 0x040fe40000410000 */
[C---:B------:R-:W-:Y:S01]  /*e920*/  FMUL.FTZ R113, R133.reuse, R113 ;  /* 0x0000007185717220 */ /* 0x040fe20000410000 */
[----:B----4-:R-:W-:Y:S01]  /*e930*/  @P0 SHF.R.S32.HI R6, RZ, 0x1f, R229 ;  /* 0x0000001fff060819 */ /* 0x010fe200000114e5 */
[C---:B------:R-:W-:Y:S02]  /*e940*/  FMUL.FTZ R116, R133.reuse, R116 ;  /* 0x0000007485747220 */ /* 0x040fe40000410000 */
[----:B------:R-:W-:Y:S02]  /*e950*/  FMUL.FTZ R117, R133, R117 ;  /* 0x0000007585757220 */ /* 0x000fe40000410000 */
[--C-:B------:R-:W-:Y:S01]  /*e960*/  FFMA.FTZ R23, R23, c[0x0][0x2d0], -R181.reuse ;  /* 0x0000b40017177a23 */ /* 0x100fe200000108b5 */
[----:B------:R4:W-:Y:S01]  /*e970*/  MUFU.EX2 R247, R5 ;  /* 0x0000000500f77308 */ /* 0x0009e20000000800 */
[--C-:B------:R-:W-:Y:S02]  /*e980*/  FFMA.FTZ R7, R7, c[0x0][0x2d0], -R181.reuse ;  /* 0x0000b40007077a23 */ /* 0x100fe400000108b5 */
[--C-:B------:R-:W-:Y:S02]  /*e990*/  FFMA.FTZ R32, R32, c[0x0][0x2d0], -R180.reuse ;  /* 0x0000b40020207a23 */ /* 0x100fe400000108b4 */
[----:B------:R-:W-:Y:S02]  /*e9a0*/  FFMA.FTZ R33, R33, c[0x0][0x2d0], -R180 ;  /* 0x0000b40021217a23 */ /* 0x000fe400000108b4 */
[--C-:B------:R-:W-:Y:S02]  /*e9b0*/  FFMA.FTZ R34, R34, c[0x0][0x2d0], -R181.reuse ;  /* 0x0000b40022227a23 */ /* 0x100fe400000108b5 */
[----:B------:R-:W-:Y:S01]  /*e9c0*/  FFMA.FTZ R35, R35, c[0x0][0x2d0], -R181 ;  /* 0x0000b40023237a23 */ /* 0x000fe200000108b5 */
[----:B------:R4:W-:Y:S01]  /*e9d0*/  MUFU.EX2 R243, R7 ;  /* 0x0000000700f37308 */ /* 0x0009e20000000800 */
[----:B------:R-:W-:Y:S01]  /*e9e0*/  @P0 IMAD R6, R6, c[0x0][0x1e0], RZ ;  /* 0x0000780006060a24 */ /* 0x000fe200078e02ff */
[----:B-1----:R-:W-:Y:S01]  /*e9f0*/  FMNMX.FTZ R0, R0, R3, !PT ;  /* 0x0000000300007209 */ /* 0x002fe20007810000 */
[----:B------:R-:W-:Y:S02]  /*ea00*/  FMUL.FTZ R100, R133, R100 ;  /* 0x0000006485647220 */ /* 0x000fe40000410000 */
[----:B--2---:R-:W-:Y:S02]  /*ea10*/  FADD.FTZ R2, -R128, R134 ;  /* 0x0000008680027221 */ /* 0x004fe40000010100 */
[C---:B------:R-:W-:Y:S02]  /*ea20*/  @P0 IMAD R6, R229.reuse, c[0x0][0x1e4], R6 ;  /* 0x00007900e5060a24 */ /* 0x040fe400078e0206 */
[----:B------:R-:W-:Y:S01]  /*ea30*/  FMUL.FTZ R2, R2, c[0x0][0x2d0] ;  /* 0x0000b40002027a20 */ /* 0x000fe20000410000 */
[----:B------:R1:W-:Y:S01]  /*ea40*/  MUFU.EX2 R248, R17 ;  /* 0x0000001100f87308 */ /* 0x0003e20000000800 */
[C---:B---3--:R-:W-:Y:S02]  /*ea50*/  FMUL.FTZ R114, R132.reuse, R114 ;  /* 0x0000007284727220 */ /* 0x048fe40000410000 */
[C---:B------:R-:W-:Y:S02]  /*ea60*/  FMUL.FTZ R115, R132.reuse, R115 ;  /* 0x0000007384737220 */ /* 0x040fe40000410000 */
[----:B----4-:R-:W-:Y:S04]  /*ea70*/  @P0 IMAD.WIDE.U32 R4, R229, c[0x0][0x1e0], RZ ;  /* 0x00007800e5040a25 */ /* 0x010fe800078e00ff */
[C---:B------:R-:W-:Y:S01]  /*ea80*/  FMUL.FTZ R118, R132.reuse, R118 ;  /* 0x0000007684767220 */ /* 0x040fe20000410000 */
[----:B------:R2:W3:Y:S01]  /*ea90*/  MUFU.EX2 R131, R2 ;  /* 0x0000000200837308 */ /* 0x0004e20000000800 */
[----:B------:R-:W-:Y:S01]  /*eaa0*/  @P0 IADD3 R5, R5, R6, RZ ;  /* 0x0000000605050210 */ /* 0x000fe20007ffe0ff */
[C---:B------:R-:W-:Y:S01]  /*eab0*/  FMUL.FTZ R119, R132.reuse, R119 ;  /* 0x0000007784777220 */ /* 0x040fe20000410000 */
[----:B------:R-:W-:Y:S01]  /*eac0*/  @P0 MOV R6, R232 ;  /* 0x000000e800060202 */ /* 0x000fe20000000f00 */
[----:B------:R-:W-:Y:S01]  /*ead0*/  FMUL.FTZ R101, R133, R101 ;  /* 0x0000006585657220 */ /* 0x000fe20000410000 */
[----:B------:R-:W-:Y:S01]  /*eae0*/  @P0 MOV R7, R235 ;  /* 0x000000eb00070202 */ /* 0x000fe20000000f00 */
[----:B------:R-:W-:Y:S02]  /*eaf0*/  @P0 IMAD R5, R5, 0x60, RZ ;  /* 0x0000006005050824 */ /* 0x000fe400078e02ff */
[----:B------:R-:W-:Y:S02]  /*eb00*/  FMUL.FTZ R102, R132, R102 ;  /* 0x0000006684667220 */ /* 0x000fe40000410000 */
[----:B------:R4:W-:Y:S01]  /*eb10*/  MUFU.EX2 R245, R18 ;  /* 0x0000001200f57308 */ /* 0x0009e20000000800 */
[----:B------:R-:W-:Y:S04]  /*eb20*/  @P0 IMAD.WIDE.U32 R6, R4, 0x60, R6 ;  /* 0x0000006004060825 */ /* 0x000fe800078e0006 */
[----:B-1----:R-:W-:Y:S01]  /*eb30*/  FMUL.FTZ R17, R133, R149 ;  /* 0x0000009585117220 */ /* 0x002fe20000410000 */
[----:B------:R-:W-:Y:S01]  /*eb40*/  @P0 LEA R4, P1, R6, c[0x0][0x1c8], 0x1 ;  /* 0x0000720006040a11 */ /* 0x000fe200078208ff */
[----:B------:R-:W-:Y:S01]  /*eb50*/  FMUL.FTZ R103, R132, R103 ;  /* 0x0000006784677220 */ /* 0x000fe20000410000 */
[----:B------:R-:W-:Y:S01]  /*eb60*/  @P0 IADD3 R5, R7, R5, RZ ;  /* 0x0000000507050210 */ /* 0x000fe20007ffe0ff */
[--C-:B------:R-:W-:Y:S01]  /*eb70*/  FFMA.FTZ R36, R36, c[0x0][0x2d0], -R180.reuse ;  /* 0x0000b40024247a23 */ /* 0x100fe200000108b4 */
[----:B------:R1:W-:Y:S01]  /*eb80*/  MUFU.EX2 R244, R19 ;  /* 0x0000001300f47308 */ /* 0x0003e20000000800 */
[--C-:B------:R-:W-:Y:S01]  /*eb90*/  FFMA.FTZ R37, R37, c[0x0][0x2d0], -R180.reuse ;  /* 0x0000b40025257a23 */ /* 0x100fe200000108b4 */
[----:B------:R-:W-:Y:S01]  /*eba0*/  @P0 LEA.HI.X R5, R6, c[0x0][0x1cc], R5, 0x1, P1 ;  /* 0x0000730006050a11 */ /* 0x000fe200008f0c05 */
[--C-:B------:R-:W-:Y:S01]  /*ebb0*/  FFMA.FTZ R38, R38, c[0x0][0x2d0], -R181.reuse ;  /* 0x0000b40026267a23 */ /* 0x100fe200000108b5 */
[----:B--2---:R-:W2:Y:S01]  /*ebc0*/  SHFL.BFLY PT, R2, R0, 0x1, 0x1f ;  /* 0x0c201f0000027f89 */ /* 0x004ea200000e0000 */
[C---:B---3--:R-:W-:Y:S02]  /*ebd0*/  FMUL.FTZ R104, R131.reuse, R104 ;  /* 0x0000006883687220 */ /* 0x048fe40000410000 */
[C---:B------:R-:W-:Y:S02]  /*ebe0*/  FMUL.FTZ R105, R131.reuse, R105 ;  /* 0x0000006983697220 */ /* 0x040fe40000410000 */
[C---:B------:R-:W-:Y:S01]  /*ebf0*/  FMUL.FTZ R108, R131.reuse, R108 ;  /* 0x0000006c836c7220 */ /* 0x040fe20000410000 */
[----:B------:R3:W-:Y:S01]  /*ec00*/  MUFU.EX2 R236, R20 ;  /* 0x0000001400ec7308 */ /* 0x0007e20000000800 */
[C---:B------:R-:W-:Y:S01]  /*ec10*/  FMUL.FTZ R109, R131.reuse, R109 ;  /* 0x0000006d836d7220 */ /* 0x040fe20000410000 */
[----:B------:R3:W-:Y:S01]  /*ec20*/  @P0 LDGSTS.E.BYPASS.LTC128B.128 [R231+0x3100], [R4.64], !P6 ;  /* 0x0310000004e70fae */ /* 0x0007e2000f101d4c */
[C---:B------:R-:W-:Y:S02]  /*ec30*/  FMUL.FTZ R120, R131.reuse, R120 ;  /* 0x0000007883787220 */ /* 0x040fe40000410000 */
[C---:B----4-:R-:W-:Y:S02]  /*ec40*/  FMUL.FTZ R18, R132.reuse, R150 ;  /* 0x0000009684127220 */ /* 0x050fe40000410000 */
[C---:B------:R-:W-:Y:S02]  /*ec50*/  FMUL.FTZ R121, R131.reuse, R121 ;  /* 0x0000007983797220 */ /* 0x040fe40000410000 */
[C---:B------:R-:W-:Y:S01]  /*ec60*/  FMUL.FTZ R124, R131.reuse, R124 ;  /* 0x0000007c837c7220 */ /* 0x040fe20000410000 */
[----:B------:R4:W-:Y:S01]  /*ec70*/  MUFU.EX2 R235, R21 ;  /* 0x0000001500eb7308 */ /* 0x0009e20000000800 */
[----:B------:R-:W-:Y:S02]  /*ec80*/  FMUL.FTZ R125, R131, R125 ;  /* 0x0000007d837d7220 */ /* 0x000fe40000410000 */
[--C-:B------:R-:W-:Y:S02]  /*ec90*/  FFMA.FTZ R39, R39, c[0x0][0x2d0], -R181.reuse ;  /* 0x0000b40027277a23 */ /* 0x100fe400000108b5 */
[----:B-1----:R-:W-:Y:S02]  /*eca0*/  FMUL.FTZ R19, R132, R151 ;  /* 0x0000009784137220 */ /* 0x002fe40000410000 */
[--C-:B------:R-:W-:Y:S01]  /*ecb0*/  FFMA.FTZ R48, R48, c[0x0][0x2d0], -R180.reuse ;  /* 0x0000b40030307a23 */ /* 0x100fe200000108b4 */
[----:B--2---:R-:W-:Y:S01]  /*ecc0*/  FMNMX.FTZ R3, R0, R2, !PT ;  /* 0x0000000200037209 */ /* 0x004fe20007810000 */
[----:B------:R-:W-:Y:S01]  /*ecd0*/  FFMA.FTZ R49, R49, c[0x0][0x2d0], -R180 ;  /* 0x0000b40031317a23 */ /* 0x000fe200000108b4 */
[----:B------:R-:W-:Y:S01]  /*ece0*/  MUFU.EX2 R210, R23 ;  /* 0x0000001700d27308 */ /* 0x000fe20000000800 */
[----:B------:R-:W-:Y:S02]  /*ecf0*/  FFMA.FTZ R50, R50, c[0x0][0x2d0], -R181 ;  /* 0x0000b40032327a23 */ /* 0x000fe400000108b5 */
[C---:B------:R-:W-:Y:S02]  /*ed00*/  FADD.FTZ R0, -R3.reuse, R135 ;  /* 0x0000008703007221 */ /* 0x040fe40000010100 */
[----:B------:R-:W-:Y:S02]  /*ed10*/  FMUL.FTZ R135, R128, c[0x0][0x2d0] ;  /* 0x0000b40080877a20 */ /* 0x000fe40000410000 */
[----:B------:R-:W-:Y:S02]  /*ed20*/  FMUL.FTZ R2, R3, c[0x0][0x2d0] ;  /* 0x0000b40003027a20 */ /* 0x000fe40000410000 */
[--C-:B------:R-:W-:Y:S01]  /*ed30*/  FFMA.FTZ R13, R13, c[0x0][0x2d0], -R135.reuse ;  /* 0x0000b4000d0d7a23 */ /* 0x100fe20000010887 */
[----:B------:R-:W-:Y:S01]  /*ed40*/  MUFU.EX2 R234, R32 ;  /* 0x0000002000ea7308 */ /* 0x000fe20000000800 */
[C---:B---3--:R-:W-:Y:S02]  /*ed50*/  FMUL.FTZ R20, R133.reuse, R152 ;  /* 0x0000009885147220 */ /* 0x048fe40000410000 */
[----:B------:R-:W2:Y:S01]  /*ed60*/  LDL.LU R152, [R1+0xc] ;  /* 0x00000c0001987983 */ /* 0x000ea20000300800 */
[----:B----4-:R-:W-:Y:S02]  /*ed70*/  FMUL.FTZ R21, R133, R153 ;  /* 0x0000009985157220 */ /* 0x010fe40000410000 */
[--C-:B------:R-:W-:Y:S01]  /*ed80*/  FFMA.FTZ R44, R44, c[0x0][0x2d0], -R135.reuse ;  /* 0x0000b4002c2c7a23 */ /* 0x100fe20000010887 */
[----:B------:R-:W3:Y:S01]  /*ed90*/  LDL.LU R153, [R1+0x8] ;  /* 0x0000080001997983 */ /* 0x000ee20000300800 */
[--C-:B------:R-:W-:Y:S02]  /*eda0*/  FFMA.FTZ R45, R45, c[0x0][0x2d0], -R135.reuse ;  /* 0x0000b4002d2d7a23 */ /* 0x100fe40000010887 */
        /* <DEDUP_REMOVED lines=15> */
[----:B-1----:R-:W-:Y:S01]  /*eea0*/  @P0 SHF.L.U32 R13, R249, 0x5, RZ ;  /* 0x00000005f90d0819 */ /* 0x002fe200000006ff */
[--C-:B------:R-:W-:Y:S02]  /*eeb0*/  FFMA.FTZ R9, R9, c[0x0][0x2d0], -R135.reuse ;  /* 0x0000b40009097a23 */ /* 0x100fe40000010887 */
[----:B------:R-:W-:Y:S02]  /*eec0*/  FMUL.FTZ R32, R131, R156 ;  /* 0x0000009c83207220 */ /* 0x000fe40000410000 */
[--C-:B------:R-:W-:Y:S01]  /*eed0*/  FFMA.FTZ R60, R60, c[0x0][0x2d0], -R135.reuse ;  /* 0x0000b4003c3c7a23 */ /* 0x100fe20000010887 */
[----:B------:R1:W-:Y:S01]  /*eee0*/  MUFU.EX2 R186, R11 ;  /* 0x0000000b00ba7308 */ /* 0x0003e20000000800 */
[--C-:B------:R-:W-:Y:S02]  /*eef0*/  FFMA.FTZ R61, R61, c[0x0][0x2d0], -R135.reuse ;  /* 0x0000b4003d3d7a23 */ /* 0x100fe40000010887 */
[----:B------:R-:W-:Y:S01]  /*ef00*/  FMUL.FTZ R0, R0, c[0x0][0x2d0] ;  /* 0x0000b40000007a20 */ /* 0x000fe20000410000 */
[----:B----4-:R-:W-:Y:S01]  /*ef10*/  @P0 IADD3 R10, P2, R4, R13, RZ ;  /* 0x0000000d040a0210 */ /* 0x010fe20007f5e0ff */
[--C-:B------:R-:W-:Y:S02]  /*ef20*/  FFMA.FTZ R28, R28, c[0x0][0x2d0], -R135.reuse ;  /* 0x0000b4001c1c7a23 */ /* 0x100fe40000010887 */
[--C-:B------:R-:W-:Y:S02]  /*ef30*/  FFMA.FTZ R24, R24, c[0x0][0x2d0], -R135.reuse ;  /* 0x0000b40018187a23 */ /* 0x100fe40000010887 */
[--C-:B------:R-:W-:Y:S01]  /*ef40*/  FFMA.FTZ R25, R25, c[0x0][0x2d0], -R135.reuse ;  /* 0x0000b40019197a23 */ /* 0x100fe20000010887 */
[----:B------:R-:W4:Y:S01]  /*ef50*/  MUFU.EX2 R0, R0 ;  /* 0x0000000000007308 */ /* 0x000f220000000800 */
[----:B------:R-:W-:Y:S02]  /*ef60*/  FFMA.FTZ R26, R26, c[0x0][0x2d0], -R2 ;  /* 0x0000b4001a1a7a23 */ /* 0x000fe40000010802 */
[----:B------:R-:W-:Y:S01]  /*ef70*/  FMUL.FTZ R23, R132, R155 ;  /* 0x0000009b84177220 */ /* 0x000fe20000410000 */
[----:B------:R-:W-:Y:S01]  /*ef80*/  @P0 SHF.L.U64.HI R12, R249, 0x5, R250 ;  /* 0x00000005f90c0819 */ /* 0x000fe200000102fa */
[--C-:B------:R-:W-:Y:S02]  /*ef90*/  FFMA.FTZ R29, R29, c[0x0][0x2d0], -R135.reuse ;  /* 0x0000b4001d1d7a23 */ /* 0x100fe40000010887 */
[--C-:B------:R-:W-:Y:S02]  /*efa0*/  FFMA.FTZ R30, R30, c[0x0][0x2d0], -R2.reuse ;  /* 0x0000b4001e1e7a23 */ /* 0x100fe40000010802 */
[--C-:B------:R-:W-:Y:S01]  /*efb0*/  FFMA.FTZ R134, R31, c[0x0][0x2d0], -R2.reuse ;  /* 0x0000b4001f867a23 */ /* 0x100fe20000010802 */
[----:B------:R4:W-:Y:S01]  /*efc0*/  MUFU.EX2 R237, R8 ;  /* 0x0000000800ed7308 */ /* 0x0009e20000000800 */
[----:B------:R-:W-:Y:S02]  /*efd0*/  FMUL.FTZ R31, R132, R167 ;  /* 0x000000a7841f7220 */ /* 0x000fe40000410000 */
[--C-:B------:R-:W-:Y:S01]  /*efe0*/  FFMA.FTZ R40, R40, c[0x0][0x2d0], -R135.reuse ;  /* 0x0000b40028287a23 */ /* 0x100fe20000010887 */
[----:B-1----:R-:W-:Y:S01]  /*eff0*/  @P0 IADD3.X R11, R5, R12, RZ, P2, !PT ;  /* 0x0000000c050b0210 */ /* 0x002fe200017fe4ff */
[----:B------:R-:W-:Y:S02]  /*f000*/  FFMA.FTZ R41, R41, c[0x0][0x2d0], -R135 ;  /* 0x0000b40029297a23 */ /* 0x000fe40000010887 */
[--C-:B------:R-:W-:Y:S02]  /*f010*/  FFMA.FTZ R42, R42, c[0x0][0x2d0], -R2.reuse ;  /* 0x0000b4002a2a7a23 */ /* 0x100fe40000010802 */
[----:B------:R1:W-:Y:S01]  /*f020*/  @P0 LDGSTS.E.BYPASS.LTC128B.128 [R231+0x3900], [R10.64], !P6 ;  /* 0x039000000ae70fae */ /* 0x0003e2000f101d4c */
[----:B------:R1:W-:Y:S01]  /*f030*/  MUFU.EX2 R185, R14 ;  /* 0x0000000e00b97308 */ /* 0x0003e20000000800 */
[----:B------:R-:W-:Y:S02]  /*f040*/  FFMA.FTZ R43, R43, c[0x0][0x2d0], -R2 ;  /* 0x0000b4002b2b7a23 */ /* 0x000fe40000010802 */
[----:B------:R-:W-:Y:S02]  /*f050*/  FFMA.FTZ R97, R97, c[0x0][0x2d0], -R180 ;  /* 0x0000b40061617a23 */ /* 0x000fe400000108b4 */
[C---:B----4-:R-:W-:Y:S02]  /*f060*/  FMUL.FTZ R106, R0.reuse, R106 ;  /* 0x0000006a006a7220 */ /* 0x050fe40000410000 */
[C---:B------:R-:W-:Y:S02]  /*f070*/  FMUL.FTZ R107, R0.reuse, R107 ;  /* 0x0000006b006b7220 */ /* 0x040fe40000410000 */
[----:B------:R-:W-:Y:S01]  /*f080*/  FMUL.FTZ R110, R0, R110 ;  /* 0x0000006e006e7220 */ /* 0x000fe20000410000 */
[----:B------:R4:W4:Y:S01]  /*f090*/  MUFU.EX2 R238, R9 ;  /* 0x0000000900ee7308 */ /* 0x0009220000000800 */
[--C-:B------:R-:W-:Y:S02]  /*f0a0*/  FFMA.FTZ R22, R22, c[0x0][0x2d0], -R181.reuse ;  /* 0x0000b40016167a23 */ /* 0x100fe400000108b5 */
[----:B------:R-:W-:Y:S01]  /*f0b0*/  FMUL.FTZ R111, R0, R111 ;  /* 0x0000006f006f7220 */ /* 0x000fe20000410000 */
[----:B------:R-:W-:Y:S01]  /*f0c0*/  @P0 IADD3 R8, P1, R10, R13, RZ ;  /* 0x0000000d0a080210 */ /* 0x000fe20007f3e0ff */
[C---:B------:R-:W-:Y:S02]  /*f0d0*/  FMUL.FTZ R122, R0.reuse, R122 ;  /* 0x0000007a007a7220 */ /* 0x040fe40000410000 */
[----:B------:R-:W-:Y:S01]  /*f0e0*/  FMUL.FTZ R123, R0, R123 ;  /* 0x0000007b007b7220 */ /* 0x000fe20000410000 */
[----:B------:R-:W-:Y:S01]  /*f0f0*/  @P0 IADD3 R6, P3, R8, R13, RZ ;  /* 0x0000000d08060210 */ /* 0x000fe20007f7e0ff */
[C---:B------:R-:W-:Y:S01]  /*f100*/  FMUL.FTZ R126, R0.reuse, R126 ;  /* 0x0000007e007e7220 */ /* 0x040fe20000410000 */
[----:B------:R4:W4:Y:S01]  /*f110*/  MUFU.EX2 R183, R15 ;  /* 0x0000000f00b77308 */ /* 0x0009220000000800 */
[----:B------:R-:W-:Y:S01]  /*f120*/  FMUL.FTZ R127, R0, R127 ;  /* 0x0000007f007f7220 */ /* 0x000fe20000410000 */
[-C--:B------:R-:W-:Y:S01]  /*f130*/  @P0 IADD3 R4, P2, R6, R13.reuse, RZ ;  /* 0x0000000d06040210 */ /* 0x080fe20007f5e0ff */
[----:B------:R-:W-:Y:S02]  /*f140*/  FFMA.FTZ R99, R99, c[0x0][0x2d0], -R181 ;  /* 0x0000b40063637a23 */ /* 0x000fe400000108b5 */
[----:B-1----:R-:W-:Y:S02]  /*f150*/  FMUL.FTZ R14, R0, R146 ;  /* 0x00000092000e7220 */ /* 0x002fe40000410000 */
[----:B------:R-:W-:Y:S02]  /*f160*/  FFMA.FTZ R93, R93, c[0x0][0x2d0], -R135 ;  /* 0x0000b4005d5d7a23 */ /* 0x000fe40000010887 */
[--C-:B------:R-:W-:Y:S01]  /*f170*/  FFMA.FTZ R62, R62, c[0x0][0x2d0], -R2.reuse ;  /* 0x0000b4003e3e7a23 */ /* 0x100fe20000010802 */
[----:B------:R1:W-:Y:S01]  /*f180*/  MUFU.EX2 R209, R22 ;  /* 0x0000001600d17308 */ /* 0x0003e20000000800 */
[----:B------:R-:W-:Y:S02]  /*f190*/  FFMA.FTZ R63, R63, c[0x0][0x2d0], -R2 ;  /* 0x0000b4003f3f7a23 */ /* 0x000fe40000010802 */
[--C-:B------:R-:W-:Y:S01]  /*f1a0*/  FFMA.FTZ R68, R68, c[0x0][0x2d0], -R180.reuse ;  /* 0x0000b40044447a23 */ /* 0x100fe200000108b4 */
[-C--:B----4-:R-:W-:Y:S01]  /*f1b0*/  @P0 IADD3.X R9, R11, R12.reuse, RZ, P1, !PT ;  /* 0x0000000c0b090210 */ /* 0x090fe20000ffe4ff */
[--C-:B------:R-:W-:Y:S01]  /*f1c0*/  FFMA.FTZ R69, R69, c[0x0][0x2d0], -R180.reuse ;  /* 0x0000b40045457a23 */ /* 0x100fe200000108b4 */
[----:B------:R-:W-:Y:S01]  /*f1d0*/  @P0 IADD3 R10, P1, R4, R13, RZ ;  /* 0x0000000d040a0210 */ /* 0x000fe20007f3e0ff */
[----:B------:R-:W-:Y:S01]  /*f1e0*/  FMUL.FTZ R13, R131, R145 ;  /* 0x00000091830d7220 */ /* 0x000fe20000410000 */
[-C--:B------:R-:W-:Y:S01]  /*f1f0*/  @P0 IADD3.X R7, R9, R12.reuse, RZ, P3, !PT ;  /* 0x0000000c09070210 */ /* 0x080fe20001ffe4ff */
[----:B------:R4:W-:Y:S01]  /*f200*/  @P0 LDGSTS.E.BYPASS.LTC128B.128 [R231+0x4100], [R8.64], !P6 ;  /* 0x0410000008e70fae */ /* 0x0009e2000f101d4c */
[----:B------:R4:W-:Y:S01]  /*f210*/  MUFU.EX2 R206, R28 ;  /* 0x0000001c00ce7308 */ /* 0x0009e20000000800 */
[--C-:B------:R-:W-:Y:S01]  /*f220*/  FFMA.FTZ R80, R80, c[0x0][0x2d0], -R180.reuse ;  /* 0x0000b40050507a23 */ /* 0x100fe200000108b4 */
[-C--:B------:R-:W-:Y:S01]  /*f230*/  @P0 IADD3.X R5, R7, R12.reuse, RZ, P2, !PT ;  /* 0x0000000c07050210 */ /* 0x080fe200017fe4ff */
[----:B------:R-:W-:Y:S02]  /*f240*/  FFMA.FTZ R81, R81, c[0x0][0x2d0], -R180 ;  /* 0x0000b40051517a23 */ /* 0x000fe400000108b4 */
[----:B------:R-:W-:Y:S01]  /*f250*/  FMUL.FTZ R15, R0, R147 ;  /* 0x00000093000f7220 */ /* 0x000fe20000410000 */
[----:B------:R-:W-:Y:S01]  /*f260*/  @P0 IADD3.X R11, R5, R12, RZ, P1, !PT ;  /* 0x0000000c050b0210 */ /* 0x000fe20000ffe4ff */
[----:B------:R4:W-:Y:S01]  /*f270*/  @P0 LDGSTS.E.BYPASS.LTC128B.128 [R231+0x4900], [R6.64], !P6 ;  /* 0x0490000006e70fae */ /* 0x0009e2000f101d4c */
[----:B------:R-:W-:Y:S02]  /*f280*/  FMUL.FTZ R12, R131, R144 ;  /* 0x00000090830c7220 */ /* 0x000fe40000410000 */
[----:B------:R4:W-:Y:S01]  /*f290*/  MUFU.EX2 R211, R34 ;  /* 0x0000002200d37308 */ /* 0x0009e20000000800 */
[--C-:B------:R-:W-:Y:S02]  /*f2a0*/  FFMA.FTZ R70, R70, c[0x0][0x2d0], -R181.reuse ;  /* 0x0000b40046467a23 */ /* 0x100fe400000108b5 */
[--C-:B------:R-:W-:Y:S02]  /*f2b0*/  FFMA.FTZ R71, R71, c[0x0][0x2d0], -R181.reuse ;  /* 0x0000b40047477a23 */ /* 0x100fe400000108b5 */
[----:B------:R4:W-:Y:S01]  /*f2c0*/  @P0 LDGSTS.E.BYPASS.LTC128B.128 [R231+0x5100], [R4.64], !P6 ;  /* 0x0510000004e70fae */ /* 0x0009e2000f101d4c */
[----:B-1----:R-:W-:Y:S02]  /*f2d0*/  FMUL.FTZ R22, R132, R154 ;  /* 0x0000009a84167220 */ /* 0x002fe40000410000 */
[--C-:B------:R-:W-:Y:S02]  /*f2e0*/  FFMA.FTZ R82, R82, c[0x0][0x2d0], -R181.reuse ;  /* 0x0000b40052527a23 */ /* 0x100fe400000108b5 */
[----:B------:R1:W-:Y:S01]  /*f2f0*/  MUFU.EX2 R233, R33 ;  /* 0x0000002100e97308 */ /* 0x0003e20000000800 */
[----:B------:R-:W-:Y:S02]  /*f300*/  FFMA.FTZ R83, R83, c[0x0][0x2d0], -R181 ;  /* 0x0000b40053537a23 */ /* 0x000fe400000108b5 */
[----:B------:R1:W-:Y:S01]  /*f310*/  @P0 LDGSTS.E.BYPASS.LTC128B.128 [R231+0x5900], [R10.64], !P6 ;  /* 0x059000000ae70fae */ /* 0x0003e2000f101d4c */
[--C-:B----4-:R-:W-:Y:S01]  /*f320*/  FFMA.FTZ R28, R27, c[0x0][0x2d0], -R2.reuse ;  /* 0x0000b4001b1c7a23 */ /* 0x110fe20000010802 */
[----:B------:R-:W-:Y:S01]  /*f330*/  ISETP.GT.AND P0, PT, R230, UR4, PT ;  /* 0x00000004e6007c0c */ /* 0x000fe2000bf04270 */
[C---:B------:R-:W-:Y:S01]  /*f340*/  FMUL.FTZ R8, R131.reuse, R140 ;  /* 0x0000008c83087220 */ /* 0x040fe20000410000 */
[----:B------:R-:W-:Y:S01]  /*f350*/  F2FP.BF16.PACK_AB R140, R238, R237 ;  /* 0x000000edee8c723e */ /* 0x000fe200000010ff */
[----:B------:R-:W-:Y:S01]  /*f360*/  FMUL.FTZ R9, R131, R141 ;  /* 0x0000008d83097220 */ /* 0x000fe20000410000 */
[----:B------:R-:W-:Y:S01]  /*f370*/  F2FP.BF16.PACK_AB R141, R186, R184 ;  /* 0x000000b8ba8d723e */ /* 0x000fe200000010ff */
[----:B------:R4:W2:Y:S01]  /*f380*/  MUFU.EX2 R232, R35 ;  /* 0x0000002300e87308 */ /* 0x0008a20000000800 */
[----:B------:R-:W4:Y:S01]  /*f390*/  LDSM.16.MT88.4 R172, [R213+0x100] ;  /* 0x00010000d5ac783b */ /* 0x000f220000004200 */
[----:B------:R-:W-:Y:S01]  /*f3a0*/  FMUL.FTZ R27, R0, R163 ;  /* 0x000000a3001b7220 */ /* 0x000fe20000410000 */
[----:B------:R-:W-:Y:S01]  /*f3b0*/  MOV R230, R229 ;  /* 0x000000e500e67202 */ /* 0x000fe20000000f00 */
[----:B------:R-:W-:Y:S01]  /*f3c0*/  FMUL.FTZ R6, R132, R138 ;  /* 0x0000008a84067220 */ /* 0x000fe20000410000 */
[----:B------:R-:W-:Y:S01]  /*f3d0*/  F2FP.BF16.PACK_AB R138, R248, R246 ;  /* 0x000000f6f88a723e */ /* 0x000fe200000010ff */
[----:B------:R-:W-:Y:S01]  /*f3e0*/  FMUL.FTZ R7, R132, R139 ;  /* 0x0000008b84077220 */ /* 0x000fe20000410000 */
[----:B------:R-:W-:Y:S01]  /*f3f0*/  F2FP.BF16.PACK_AB R139, R244, R245 ;  /* 0x000000f5f48b723e */ /* 0x000fe200000010ff */
[----:B------:R-:W-:Y:S01]  /*f400*/  FMUL.FTZ R34, R0, R158 ;  /* 0x0000009e00227220 */ /* 0x000fe20000410000 */
[----:B------:R-:W4:Y:S01]  /*f410*/  LDSM.16.MT88.4 R176, [R216+0x100] ;  /* 0x00010000d8b0783b */ /* 0x000f220000004200 */
[----:B------:R4:W-:Y:S01]  /*f420*/  MUFU.EX2 R207, R25 ;  /* 0x0000001900cf7308 */ /* 0x0009e20000000800 */
[--C-:B------:R-:W-:Y:S02]  /*f430*/  FFMA.FTZ R72, R72, c[0x0][0x2d0], -R135.reuse ;  /* 0x0000b40048487a23 */ /* 0x100fe40000010887 */
[----:B------:R-:W-:Y:S01]  /*f440*/  FMUL.FTZ R4, R133, R136 ;  /* 0x0000008885047220 */ /* 0x000fe20000410000 */
[----:B------:R-:W-:Y:S01]  /*f450*/  F2FP.BF16.PACK_AB R136, R247, R242 ;  /* 0x000000f2f788723e */ /* 0x000fe200000010ff */
[----:B------:R-:W-:Y:S01]  /*f460*/  FMUL.FTZ R5, R133, R137 ;  /* 0x0000008985057220 */ /* 0x000fe20000410000 */
[----:B------:R-:W-:Y:S01]  /*f470*/  F2FP.BF16.PACK_AB R137, R243, R240 ;  /* 0x000000f0f389723e */ /* 0x000fe200000010ff */
[----:B------:R-:W4:Y:S01]  /*f480*/  LDSM.16.MT88.4 R144, [R214+0x100] ;  /* 0x00010000d690783b */ /* 0x000f220000004200 */
[----:B-1----:R-:W-:Y:S02]  /*f490*/  FMUL.FTZ R33, R131, R157 ;  /* 0x0000009d83217220 */ /* 0x002fe40000410000 */
[----:B------:R-:W-:Y:S01]  /*f4a0*/  MUFU.EX2 R196, R44 ;  /* 0x0000002c00c47308 */ /* 0x000fe20000000800 */
[C---:B------:R-:W-:Y:S01]  /*f4b0*/  FMUL.FTZ R10, R0.reuse, R142 ;  /* 0x0000008e000a7220 */ /* 0x040fe20000410000 */
[----:B------:R-:W-:Y:S01]  /*f4c0*/  F2FP.BF16.PACK_AB R142, R241, R239 ;  /* 0x000000eff18e723e */ /* 0x000fe200000010ff */
[C---:B------:R-:W-:Y:S01]  /*f4d0*/  FMUL.FTZ R11, R0.reuse, R143 ;  /* 0x0000008f000b7220 */ /* 0x040fe20000410000 */
[----:B------:R-:W-:Y:S01]  /*f4e0*/  F2FP.BF16.PACK_AB R143, R183, R185 ;  /* 0x000000b9b78f723e */ /* 0x000fe200000010ff */
[----:B------:R-:W1:Y:S01]  /*f4f0*/  LDSM.16.MT88.4 R148, [R215+0x100] ;  /* 0x00010000d794783b */ /* 0x000e620000004200 */
[----:B----4-:R-:W-:Y:S02]  /*f500*/  FMUL.FTZ R35, R0, R159 ;  /* 0x0000009f00237220 */ /* 0x010fe40000410000 */
[--C-:B------:R-:W-:Y:S02]  /*f510*/  FFMA.FTZ R73, R73, c[0x0][0x2d0], -R135.reuse ;  /* 0x0000b40049497a23 */ /* 0x100fe40000010887 */
[----:B------:R-:W-:Y:S01]  /*f520*/  MUFU.EX2 R195, R45 ;  /* 0x0000002d00c37308 */ /* 0x000fe20000000800 */
[--C-:B------:R-:W-:Y:S02]  /*f530*/  FFMA.FTZ R76, R76, c[0x0][0x2d0], -R135.reuse ;  /* 0x0000b4004c4c7a23 */ /* 0x100fe40000010887 */
[----:B------:R-:W0:Y:S01]  /*f540*/  LDGDEPBAR ;  /* 0x00000000000079af */ /* 0x000e220000000000 */
[----:B------:R-:W-:Y:S02]  /*f550*/  FMUL.FTZ R25, R131, R161 ;  /* 0x000000a183197220 */ /* 0x000fe40000410000 */
[----:B------:R-:W-:Y:S02]  /*f560*/  FFMA.FTZ R77, R77, c[0x0][0x2d0], -R135 ;  /* 0x0000b4004d4d7a23 */ /* 0x000fe40000010887 */
[--C-:B------:R-:W-:Y:S02]  /*f570*/  FFMA.FTZ R74, R74, c[0x0][0x2d0], -R2.reuse ;  /* 0x0000b4004a4a7a23 */ /* 0x100fe40000010802 */
[----:B------:R-:W-:Y:S01]  /*f580*/  MUFU.EX2 R193, R53 ;  /* 0x0000003500c17308 */ /* 0x000fe20000000800 */
[-C--:B------:R-:W-:Y:S05]  /*f590*/  HMMA.16816.F32.BF16 R4, R136, R172.reuse, R4 ;  /* 0x000000ac8804723c */ /* 0x080fea0000041804 */
[--C-:B------:R-:W-:Y:S02]  /*f5a0*/  FFMA.FTZ R75, R75, c[0x0][0x2d0], -R2.reuse ;  /* 0x0000b4004b4b7a23 */ /* 0x100fe40000010802 */
[--C-:B------:R-:W-:Y:S01]  /*f5b0*/  FFMA.FTZ R78, R78, c[0x0][0x2d0], -R2.reuse ;  /* 0x0000b4004e4e7a23 */ /* 0x100fe20000010802 */
[C---:B------:R-:W-:Y:S01]  /*f5c0*/  HMMA.16816.F32.BF16 R8, R140.reuse, R172, R8 ;  /* 0x000000ac8c08723c */ /* 0x040fe20000041808 */
[----:B------:R-:W-:Y:S03]  /*f5d0*/  MUFU.EX2 R172, R46 ;  /* 0x0000002e00ac7308 */ /* 0x000fe60000000800 */
[----:B------:R-:W-:Y:S02]  /*f5e0*/  FFMA.FTZ R79, R79, c[0x0][0x2d0], -R2 ;  /* 0x0000b4004f4f7a23 */ /* 0x000fe40000010802 */
[--C-:B------:R-:W-:Y:S02]  /*f5f0*/  FFMA.FTZ R84, R84, c[0x0][0x2d0], -R180.reuse ;  /* 0x0000b40054547a23 */ /* 0x100fe400000108b4 */
[-C--:B------:R-:W-:Y:S03]  /*f600*/  HMMA.16816.F32.BF16 R12, R140, R174.reuse, R12 ;  /* 0x000000ae8c0c723c */ /* 0x080fe6000004180c */
[----:B------:R4:W1:Y:S01]  /*f610*/  MUFU.EX2 R208, R24 ;  /* 0x0000001800d07308 */ /* 0x0008620000000800 */
[--C-:B------:R-:W-:Y:S02]  /*f620*/  FFMA.FTZ R85, R85, c[0x0][0x2d0], -R180.reuse ;  /* 0x0000b40055557a23 */ /* 0x100fe400000108b4 */
[----:B------:R-:W-:Y:S02]  /*f630*/  FFMA.FTZ R96, R96, c[0x0][0x2d0], -R180 ;  /* 0x0000b40060607a23 */ /* 0x000fe400000108b4 */
[C---:B------:R-:W-:Y:S04]  /*f640*/  HMMA.16816.F32.BF16 R16, R136.reuse, R174, R16 ;  /* 0x000000ae8810723c */ /* 0x040fe80000041810 */
[--C-:B------:R-:W-:Y:S01]  /*f650*/  FFMA.FTZ R86, R86, c[0x0][0x2d0], -R181.reuse ;  /* 0x0000b40056567a23 */ /* 0x100fe200000108b5 */
[----:B------:R1:W-:Y:S01]  /*f660*/  MUFU.EX2 R182, R26 ;  /* 0x0000001a00b67308 */ /* 0x0003e20000000800 */
[--C-:B------:R-:W-:Y:S02]  /*f670*/  FFMA.FTZ R87, R87, c[0x0][0x2d0], -R181.reuse ;  /* 0x0000b40057577a23 */ /* 0x100fe400000108b5 */
[-C--:B------:R-:W-:Y:S04]  /*f680*/  HMMA.16816.F32.BF16 R20, R136, R176.reuse, R20 ;  /* 0x000000b08814723c */ /* 0x080fe80000041814 */
[----:B------:R-:W-:Y:S02]  /*f690*/  FFMA.FTZ R98, R98, c[0x0][0x2d0], -R181 ;  /* 0x0000b40062627a23 */ /* 0x000fe400000108b5 */
[--C-:B------:R-:W-:Y:S01]  /*f6a0*/  FFMA.FTZ R92, R92, c[0x0][0x2d0], -R135.reuse ;  /* 0x0000b4005c5c7a23 */ /* 0x100fe20000010887 */
[----:B------:R1:W-:Y:S01]  /*f6b0*/  MUFU.EX2 R175, R28 ;  /* 0x0000001c00af7308 */ /* 0x0003e20000000800 */
[C---:B------:R-:W-:Y:S04]  /*f6c0*/  HMMA.16816.F32.BF16 R32, R140.reuse, R176, R32 ;  /* 0x000000b08c20723c */ /* 0x040fe80000041820 */
[----:B----4-:R-:W-:Y:S02]  /*f6d0*/  FMUL.FTZ R24, R131, R160 ;  /* 0x000000a083187220 */ /* 0x010fe40000410000 */
[--C-:B------:R-:W-:Y:S02]  /*f6e0*/  FFMA.FTZ R90, R90, c[0x0][0x2d0], -R2.reuse ;  /* 0x0000b4005a5a7a23 */ /* 0x100fe40000010802 */
[--C-:B------:R-:W-:Y:S01]  /*f6f0*/  FFMA.FTZ R91, R91, c[0x0][0x2d0], -R2.reuse ;  /* 0x0000b4005b5b7a23 */ /* 0x100fe20000010802 */
[----:B------:R4:W-:Y:S03]  /*f700*/  MUFU.EX2 R174, R30 ;  /* 0x0000001e00ae7308 */ /* 0x0009e60000000800 */
[--C-:B------:R-:W-:Y:S02]  /*f710*/  FFMA.FTZ R94, R94, c[0x0][0x2d0], -R2.reuse ;  /* 0x0000b4005e5e7a23 */ /* 0x100fe40000010802 */
[----:B-1----:R-:W-:Y:S02]  /*f720*/  FMUL.FTZ R26, R0, R162 ;  /* 0x000000a2001a7220 */ /* 0x002fe40000410000 */
[----:B------:R-:W-:Y:S02]  /*f730*/  FFMA.FTZ R2, R95, c[0x0][0x2d0], -R2 ;  /* 0x0000b4005f027a23 */ /* 0x000fe40000010802 */
[--C-:B------:R-:W-:Y:S01]  /*f740*/  FFMA.FTZ R88, R88, c[0x0][0x2d0], -R135.reuse ;  /* 0x0000b40058587a23 */ /* 0x100fe20000010887 */
[----:B------:R1:W1:Y:S01]  /*f750*/  MUFU.EX2 R205, R29 ;  /* 0x0000001d00cd7308 */ /* 0x0002620000000800 */
[----:B------:R-:W-:Y:S01]  /*f760*/  FFMA.FTZ R89, R89, c[0x0][0x2d0], -R135 ;  /* 0x0000b40059597a23 */ /* 0x000fe20000010887 */
[-C--:B------:R-:W-:Y:S03]  /*f770*/  HMMA.16816.F32.BF16 R24, R140, R178.reuse, R24 ;  /* 0x000000b28c18723c */ /* 0x080fe60000041818 */
[----:B------:R-:W-:Y:S01]  /*f780*/  FMUL.FTZ R28, R133, R164 ;  /* 0x000000a4851c7220 */ /* 0x000fe20000410000 */
[----:B------:R-:W-:Y:S01]  /*f790*/  MOV R135, R3 ;  /* 0x0000000300877202 */ /* 0x000fe20000000f00 */
[----:B------:R-:W-:Y:S02]  /*f7a0*/  FFMA.FTZ R131, R131, R252, R237 ;  /* 0x000000fc83837223 */ /* 0x000fe400000100ed */
[----:B------:R-:W-:Y:S01]  /*f7b0*/  FFMA.FTZ R0, R0, R251, R184 ;  /* 0x000000fb00007223 */ /* 0x000fe200000100b8 */
[C---:B------:R-:W-:Y:S01]  /*f7c0*/  HMMA.16816.F32.BF16 R100, R136.reuse, R178, R100 ;  /* 0x000000b28864723c */ /* 0x040fe20000041864 */
[----:B------:R1:W-:Y:S03]  /*f7d0*/  MUFU.EX2 R204, R36 ;  /* 0x0000002400cc7308 */ /* 0x0003e60000000800 */
[----:B----4-:R-:W-:Y:S02]  /*f7e0*/  FMUL.FTZ R30, R132, R166 ;  /* 0x000000a6841e7220 */ /* 0x010fe40000410000 */
[----:B------:R-:W-:Y:S05]  /*f7f0*/  FADD.FTZ R0, R186, R0 ;  /* 0x00000000ba007221 */ /* 0x000fea0000010000 */
[----:B------:R4:W-:Y:S01]  /*f800*/  MUFU.EX2 R203, R37 ;  /* 0x0000002500cb7308 */ /* 0x0009e20000000800 */
[----:B------:R-:W-:Y:S02]  /*f810*/  FADD.FTZ R0, R185, R0 ;  /* 0x00000000b9007221 */ /* 0x000fe40000010000 */
[C---:B-1----:R-:W-:Y:S07]  /*f820*/  FMUL.FTZ R29, R133.reuse, R165 ;  /* 0x000000a5851d7220 */ /* 0x042fee0000410000 */
[-C--:B------:R-:W-:Y:S01]  /*f830*/  HMMA.16816.F32.BF16 R28, R136, R144.reuse, R28 ;  /* 0x00000090881c723c */ /* 0x080fe2000004181c */
[----:B------:R-:W-:Y:S02]  /*f840*/  MUFU.EX2 R190, R54 ;  /* 0x0000003600be7308 */ /* 0x000fe40000000800 */
[C---:B------:R-:W-:Y:S05]  /*f850*/  FMUL.FTZ R36, R133.reuse, R168 ;  /* 0x000000a885247220 */ /* 0x040fea0000410000 */
[C---:B------:R-:W-:Y:S03]  /*f860*/  HMMA.16816.F32.BF16 R104, R140.reuse, R144, R104 ;  /* 0x000000908c68723c */ /* 0x040fe60000041868 */
[----:B------:R1:W-:Y:S01]  /*f870*/  MUFU.EX2 R189, R55 ;  /* 0x0000003700bd7308 */ /* 0x0003e20000000800 */
[C---:B----4-:R-:W-:Y:S04]  /*f880*/  FMUL.FTZ R37, R133.reuse, R169 ;  /* 0x000000a985257220 */ /* 0x050fe80000410000 */
[-C--:B------:R-:W-:Y:S05]  /*f890*/  HMMA.16816.F32.BF16 R108, R140, R146.reuse, R108 ;  /* 0x000000928c6c723c */ /* 0x080fea000004186c */
[----:B------:R-:W-:Y:S03]  /*f8a0*/  MUFU.EX2 R191, R64 ;  /* 0x0000004000bf7308 */ /* 0x000fe60000000800 */
[C---:B------:R-:W-:Y:S01]  /*f8b0*/  HMMA.16816.F32.BF16 R112, R136.reuse, R146, R112 ;  /* 0x000000928870723c */ /* 0x040fe20000041870 */
[----:B------:R-:W4:Y:S06]  /*f8c0*/  LDSM.16.MT88.4 R144, [R213+0x900] ;  /* 0x00090000d590783b */ /* 0x000f2c0000004200 */
[----:B------:R2:W-:Y:S01]  /*f8d0*/  MUFU.EX2 R167, R38 ;  /* 0x0000002600a77308 */ /* 0x0005e20000000800 */
[-C--:B------:R-:W-:Y:S01]  /*f8e0*/  HMMA.16816.F32.BF16 R116, R136, R148.reuse, R116 ;  /* 0x000000948874723c */ /* 0x080fe20000041874 */
[----:B-1----:R-:W-:Y:S03]  /*f8f0*/  LDSM.16.MT88.4 R52, [R216+0x1100] ;  /* 0x00110000d834783b */ /* 0x002fe60000004200 */
[----:B---3--:R-:W-:Y:S04]  /*f900*/  FFMA.FTZ R133, R133, R153, R242 ;  /* 0x0000009985857223 */ /* 0x008fe800000100f2 */
[C---:B------:R-:W-:Y:S01]  /*f910*/  HMMA.16816.F32.BF16 R120, R140.reuse, R148, R120 ;  /* 0x000000948c78723c */ /* 0x040fe20000041878 */
[----:B------:R1:W-:Y:S07]  /*f920*/  MUFU.EX2 R200, R39 ;  /* 0x0000002700c87308 */ /* 0x0003ee0000000800 */
[-C--:B------:R-:W-:Y:S01]  /*f930*/  HMMA.16816.F32.BF16 R124, R140, R150.reuse, R124 ;  /* 0x000000968c7c723c */ /* 0x080fe2000004187c */
[----:B------:R-:W3:Y:S02]  /*f940*/  LDSM.16.MT88.4 R140, [R216+0x900] ;  /* 0x00090000d88c783b */ /* 0x000ee40000004200 */
[----:B------:R4:W3:Y:S01]  /*f950*/  MUFU.EX2 R165, R134 ;  /* 0x0000008600a57308 */ /* 0x0008e20000000800 */
[C---:B--2---:R-:W-:Y:S09]  /*f960*/  FMUL.FTZ R38, R132.reuse, R170 ;  /* 0x000000aa84267220 */ /* 0x044ff20000410000 */
[----:B------:R2:W-:Y:S01]  /*f970*/  MUFU.EX2 R202, R48 ;  /* 0x0000003000ca7308 */ /* 0x0005e20000000800 */
[C---:B-1----:R-:W-:Y:S02]  /*f980*/  FMUL.FTZ R39, R132.reuse, R171 ;  /* 0x000000ab84277220 */ /* 0x042fe40000410000 */
[----:B------:R-:W-:Y:S07]  /*f990*/  FFMA.FTZ R132, R132, R152, R240 ;  /* 0x0000009884847223 */ /* 0x000fee00000100f0 */
[----:B------:R1:W1:Y:S01]  /*f9a0*/  MUFU.EX2 R201, R49 ;  /* 0x0000003100c97308 */ /* 0x0002620000000800 */
[----:B------:R-:W-:Y:S01]  /*f9b0*/  HMMA.16816.F32.BF16 R36, R136, R150, R36 ;  /* 0x000000968824723c */ /* 0x000fe20000041824 */
[----:B------:R-:W1:Y:S03]  /*f9c0*/  LDSM.16.MT88.4 R148, [R214+0x900] ;  /* 0x00090000d694783b */ /* 0x000e660000004200 */
[----:B----4-:R-:W-:Y:S01]  /*f9d0*/  FFMA.FTZ R134, R51, c[0x0][0x2d0], -R181 ;  /* 0x0000b40033867a23 */ /* 0x010fe200000108b5 */
[----:B------:R-:W-:Y:S02]  /*f9e0*/  F2FP.BF16.PACK_AB R51, R232, R211 ;  /* 0x000000d3e833723e */ /* 0x000fe400000010ff */
[----:B------:R-:W-:Y:S02]  /*f9f0*/  F2FP.BF16.PACK_AB R136, R207, R208 ;  /* 0x000000d0cf88723e */ /* 0x000fe400000010ff */
[----:B------:R4:W-:Y:S03]  /*fa00*/  MUFU.EX2 R199, R50 ;  /* 0x0000003200c77308 */ /* 0x0009e60000000800 */
[----:B------:R-:W-:Y:S02]  /*fa10*/  F2FP.BF16.PACK_AB R138, R205, R206 ;  /* 0x000000cecd8a723e */ /* 0x000fe400000010ff */
[----:B--2---:R-:W-:Y:S02]  /*fa20*/  F2FP.BF16.PACK_AB R48, R235, R236 ;  /* 0x000000eceb30723e */ /* 0x004fe400000010ff */
[----:B------:R-:W-:Y:S02]  /*fa30*/  F2FP.BF16.PACK_AB R137, R175, R182 ;  /* 0x000000b6af89723e */ /* 0x000fe400000010ff */
[----:B---3--:R-:W-:Y:S01]  /*fa40*/  F2FP.BF16.PACK_AB R139, R165, R174 ;  /* 0x000000aea58b723e */ /* 0x008fe200000010ff */
[----:B------:R-:W-:Y:S01]  /*fa50*/  MUFU.EX2 R192, R65 ;  /* 0x0000004100c07308 */ /* 0x000fe20000000800 */
[----:B-1----:R-:W-:Y:S09]  /*fa60*/  F2FP.BF16.PACK_AB R49, R210, R209 ;  /* 0x000000d1d231723e */ /* 0x002ff200000010ff */
[----:B------:R-:W-:Y:S01]  /*fa70*/  MUFU.EX2 R187, R66 ;  /* 0x0000004200bb7308 */ /* 0x000fe20000000800 */
[----:B----4-:R-:W-:Y:S09]  /*fa80*/  F2FP.BF16.PACK_AB R50, R233, R234 ;  /* 0x000000eae932723e */ /* 0x010ff200000010ff */
[----:B------:R1:W-:Y:S01]  /*fa90*/  MUFU.EX2 R188, R67 ;  /* 0x0000004300bc7308 */ /* 0x0003e20000000800 */
[-C--:B------:R-:W-:Y:S08]  /*faa0*/  HMMA.16816.F32.BF16 R4, R48, R144.reuse, R4 ;  /* 0x000000903004723c */ /* 0x080ff00000041804 */
[C---:B------:R-:W-:Y:S01]  /*fab0*/  HMMA.16816.F32.BF16 R8, R136.reuse, R144, R8 ;  /* 0x000000908808723c */ /* 0x040fe20000041808 */
[----:B------:R-:W-:Y:S07]  /*fac0*/  MUFU.EX2 R177, R56 ;  /* 0x0000003800b17308 */ /* 0x000fee0000000800 */
[-C--:B------:R-:W-:Y:S03]  /*fad0*/  HMMA.16816.F32.BF16 R12, R136, R146.reuse, R12 ;  /* 0x00000092880c723c */ /* 0x080fe6000004180c */
[----:B------:R-:W-:Y:S01]  /*fae0*/  MUFU.EX2 R179, R57 ;  /* 0x0000003900b37308 */ /* 0x000fe20000000800 */
[----:B-1----:R-:W-:Y:S04]  /*faf0*/  LDSM.16.MT88.4 R64, [R214+0x1100] ;  /* 0x00110000d640783b */ /* 0x002fe80000004200 */
[C---:B------:R-:W-:Y:S05]  /*fb00*/  HMMA.16816.F32.BF16 R16, R48.reuse, R146, R16 ;  /* 0x000000923010723c */ /* 0x040fea0000041810 */
[----:B------:R-:W1:Y:S01]  /*fb10*/  MUFU.EX2 R198, R134 ;  /* 0x0000008600c67308 */ /* 0x000e620000000800 */
[----:B------:R-:W2:Y:S02]  /*fb20*/  LDSM.16.MT88.4 R144, [R215+0x900] ;  /* 0x00090000d790783b */ /* 0x000ea40000004200 */
[-C--:B------:R-:W-:Y:S07]  /*fb30*/  HMMA.16816.F32.BF16 R20, R48, R140.reuse, R20 ;  /* 0x0000008c3014723c */ /* 0x080fee0000041814 */
[----:B------:R3:W-:Y:S01]  /*fb40*/  MUFU.EX2 R134, R47 ;  /* 0x0000002f00867308 */ /* 0x0007e20000000800 */
[C---:B------:R-:W-:Y:S08]  /*fb50*/  HMMA.16816.F32.BF16 R32, R136.reuse, R140, R32 ;  /* 0x0000008c8820723c */ /* 0x040ff00000041820 */
[-C--:B------:R-:W-:Y:S01]  /*fb60*/  HMMA.16816.F32.BF16 R24, R136, R142.reuse, R24 ;  /* 0x0000008e8818723c */ /* 0x080fe20000041818 */
[----:B------:R4:W-:Y:S07]  /*fb70*/  MUFU.EX2 R166, R40 ;  /* 0x0000002800a67308 */ /* 0x0009ee0000000800 */
[C---:B------:R-:W-:Y:S03]  /*fb80*/  HMMA.16816.F32.BF16 R100, R48.reuse, R142, R100 ;  /* 0x0000008e3064723c */ /* 0x040fe60000041864 */
[----:B------:R1:W1:Y:S01]  /*fb90*/  MUFU.EX2 R197, R41 ;  /* 0x0000002900c57308 */ /* 0x0002620000000800 */
[----:B---3--:R-:W3:Y:S04]  /*fba0*/  LDSM.16.MT88.4 R44, [R213+0x1100] ;  /* 0x00110000d52c783b */ /* 0x008ee80000004200 */
[-C--:B------:R-:W-:Y:S05]  /*fbb0*/  HMMA.16816.F32.BF16 R28, R48, R148.reuse, R28 ;  /* 0x00000094301c723c */ /* 0x080fea000004181c */
[----:B------:R2:W-:Y:S03]  /*fbc0*/  MUFU.EX2 R164, R42 ;  /* 0x0000002a00a47308 */ /* 0x0005e60000000800 */
[C---:B------:R-:W-:Y:S04]  /*fbd0*/  HMMA.16816.F32.BF16 R104, R136.reuse, R148, R104 ;  /* 0x000000948868723c */ /* 0x040fe80000041868 */
[----:B----4-:R-:W-:Y:S03]  /*fbe0*/  F2FP.BF16.PACK_AB R40, R203, R204 ;  /* 0x000000cccb28723e */ /* 0x010fe600000010ff */
[----:B------:R4:W3:Y:S01]  /*fbf0*/  MUFU.EX2 R173, R43 ;  /* 0x0000002b00ad7308 */ /* 0x0008e20000000800 */
[-C--:B------:R-:W-:Y:S04]  /*fc00*/  HMMA.16816.F32.BF16 R108, R136, R150.reuse, R108 ;  /* 0x00000096886c723c */ /* 0x080fe8000004186c */
[----:B-1----:R-:W-:Y:S04]  /*fc10*/  F2FP.BF16.PACK_AB R41, R200, R167 ;  /* 0x000000a7c829723e */ /* 0x002fe800000010ff */
[C---:B------:R-:W-:Y:S01]  /*fc20*/  HMMA.16816.F32.BF16 R112, R48.reuse, R150, R112 ;  /* 0x000000963070723c */ /* 0x040fe20000041870 */
[----:B------:R-:W-:Y:S01]  /*fc30*/  LDSM.16.MT88.4 R148, [R213+0x2900] ;  /* 0x00290000d594783b */ /* 0x000fe20000004200 */
[----:B------:R-:W-:Y:S02]  /*fc40*/  MUFU.EX2 R178, R60 ;  /* 0x0000003c00b27308 */ /* 0x000fe40000000800 */
[----:B--2---:R-:W-:Y:S04]  /*fc50*/  F2FP.BF16.PACK_AB R42, R201, R202 ;  /* 0x000000cac92a723e */ /* 0x004fe800000010ff */
[-C--:B------:R-:W-:Y:S04]  /*fc60*/  HMMA.16816.F32.BF16 R116, R48, R144.reuse, R116 ;  /* 0x000000903074723c */ /* 0x080fe80000041874 */
[----:B------:R-:W-:Y:S01]  /*fc70*/  MUFU.EX2 R60, R59 ;  /* 0x0000003b003c7308 */ /* 0x000fe20000000800 */
[----:B----4-:R-:W-:Y:S03]  /*fc80*/  F2FP.BF16.PACK_AB R43, R198, R199 ;  /* 0x000000c7c62b723e */ /* 0x010fe600000010ff */
[C---:B------:R-:W-:Y:S06]  /*fc90*/  HMMA.16816.F32.BF16 R120, R136.reuse, R144, R120 ;  /* 0x000000908878723c */ /* 0x040fec0000041878 */
[----:B------:R-:W-:Y:S02]  /*fca0*/  MUFU.EX2 R176, R61 ;  /* 0x0000003d00b07308 */ /* 0x000fe40000000800 */
[-C--:B------:R-:W-:Y:S08]  /*fcb0*/  HMMA.16816.F32.BF16 R124, R136, R146.reuse, R124 ;  /* 0x00000092887c723c */ /* 0x080ff0000004187c */
[----:B------:R-:W-:Y:S01]  /*fcc0*/  HMMA.16816.F32.BF16 R36, R48, R146, R36 ;  /* 0x000000923024723c */ /* 0x000fe20000041824 */
[----:B------:R1:W2:Y:S06]  /*fcd0*/  MUFU.EX2 R61, R58 ;  /* 0x0000003a003d7308 */ /* 0x0002ac0000000800 */
[----:B------:R-:W-:Y:S01]  /*fce0*/  F2FP.BF16.PACK_AB R48, R197, R166 ;  /* 0x000000a6c530723e */ /* 0x000fe200000010ff */
[-C--:B---3--:R-:W-:Y:S03]  /*fcf0*/  HMMA.16816.F32.BF16 R4, R40, R44.reuse, R4 ;  /* 0x0000002c2804723c */ /* 0x088fe60000041804 */
[----:B------:R-:W-:Y:S02]  /*fd00*/  MUFU.EX2 R97, R97 ;  /* 0x0000006100617308 */ /* 0x000fe40000000800 */
[----:B------:R-:W-:Y:S02]  /*fd10*/  F2FP.BF16.PACK_AB R50, R195, R196 ;  /* 0x000000c4c332723e */ /* 0x000fe400000010ff */
[----:B------:R-:W-:Y:S02]  /*fd20*/  F2FP.BF16.PACK_AB R49, R173, R164 ;  /* 0x000000a4ad31723e */ /* 0x000fe400000010ff */
[----:B------:R-:W-:Y:S04]  /*fd30*/  F2FP.BF16.PACK_AB R51, R134, R172 ;  /* 0x000000ac8633723e */ /* 0x000fe800000010ff */
[----:B------:R-:W-:Y:S03]  /*fd40*/  MUFU.EX2 R99, R99 ;  /* 0x0000006300637308 */ /* 0x000fe60000000800 */
[C---:B------:R-:W-:Y:S01]  /*fd50*/  HMMA.16816.F32.BF16 R8, R48.reuse, R44, R8 ;  /* 0x0000002c3008723c */ /* 0x040fe20000041808 */
[----:B-1----:R-:W-:Y:S06]  /*fd60*/  LDSM.16.MT88.4 R56, [R214+0x1900] ;  /* 0x00190000d638783b */ /* 0x002fec0000004200 */
[----:B------:R-:W-:Y:S01]  /*fd70*/  MUFU.EX2 R93, R93 ;  /* 0x0000005d005d7308 */ /* 0x000fe20000000800 */
[-C--:B------:R-:W-:Y:S08]  /*fd80*/  HMMA.16816.F32.BF16 R12, R48, R46.reuse, R12 ;  /* 0x0000002e300c723c */ /* 0x080ff0000004180c */
[C---:B------:R-:W-:Y:S01]  /*fd90*/  HMMA.16816.F32.BF16 R16, R40.reuse, R46, R16 ;  /* 0x0000002e2810723c */ /* 0x040fe20000041810 */
[----:B------:R-:W1:Y:S01]  /*fda0*/  LDSM.16.MT88.4 R44, [R215+0x1100] ;  /* 0x00110000d72c783b */ /* 0x000e620000004200 */
[----:B------:R-:W-:Y:S06]  /*fdb0*/  MUFU.EX2 R62, R62 ;  /* 0x0000003e003e7308 */ /* 0x000fec0000000800 */
[-C--:B------:R-:W-:Y:S04]  /*fdc0*/  HMMA.16816.F32.BF16 R20, R40, R52.reuse, R20 ;  /* 0x000000342814723c */ /* 0x080fe80000041814 */
[----:B------:R-:W3:Y:S04]  /*fdd0*/  MUFU.EX2 R63, R63 ;  /* 0x0000003f003f7308 */ /* 0x000ee80000000800 */
[C---:B------:R-:W-:Y:S06]  /*fde0*/  HMMA.16816.F32.BF16 R32, R48.reuse, R52, R32 ;  /* 0x000000343020723c */ /* 0x040fec0000041820 */
[----:B------:R-:W-:Y:S02]  /*fdf0*/  MUFU.EX2 R68, R68 ;  /* 0x0000004400447308 */ /* 0x000fe40000000800 */
[-C--:B------:R-:W-:Y:S08]  /*fe00*/  HMMA.16816.F32.BF16 R24, R48, R54.reuse, R24 ;  /* 0x000000363018723c */ /* 0x080ff00000041818 */
[C---:B------:R-:W-:Y:S01]  /*fe10*/  HMMA.16816.F32.BF16 R100, R40.reuse, R54, R100 ;  /* 0x000000362864723c */ /* 0x040fe20000041864 */
[----:B------:R-:W4:Y:S01]  /*fe20*/  LDSM.16.MT88.4 R52, [R213+0x1900] ;  /* 0x00190000d534783b */ /* 0x000f220000004200 */
        /* <DEDUP_REMOVED lines=8> */
[-C--:B-1----:R-:W-:Y:S03]  /*feb0*/  HMMA.16816.F32.BF16 R116, R40, R44.reuse, R116 ;  /* 0x0000002c2874723c */ /* 0x082fe60000041874 */
[----:B------:R-:W-:Y:S05]  /*fec0*/  MUFU.EX2 R71, R71 ;  /* 0x0000004700477308 */ /* 0x000fea0000000800 */
[C---:B------:R-:W-:Y:S05]  /*fed0*/  HMMA.16816.F32.BF16 R120, R48.reuse, R44, R120 ;  /* 0x0000002c3078723c */ /* 0x040fea0000041878 */
[----:B------:R-:W-:Y:S02]  /*fee0*/  MUFU.EX2 R82, R82 ;  /* 0x0000005200527308 */ /* 0x000fe40000000800 */
[----:B------:R-:W-:Y:S01]  /*fef0*/  F2FP.BF16.PACK_AB R44, R179, R177 ;  /* 0x000000b1b32c723e */ /* 0x000fe200000010ff */
[-C--:B------:R-:W-:Y:S01]  /*ff00*/  HMMA.16816.F32.BF16 R124, R48, R46.reuse, R124 ;  /* 0x0000002e307c723c */ /* 0x080fe2000004187c */
[----:B------:R-:W1:Y:S03]  /*ff10*/  LDSM.16.MT88.4 R48, [R216+0x1900] ;  /* 0x00190000d830783b */ /* 0x000e660000004200 */
[----:B--2---:R-:W-:Y:S03]  /*ff20*/  F2FP.BF16.PACK_AB R45, R60, R61 ;  /* 0x0000003d3c2d723e */ /* 0x004fe600000010ff */
[----:B------:R-:W-:Y:S01]  /*ff30*/  MUFU.EX2 R83, R83 ;  /* 0x0000005300537308 */ /* 0x000fe20000000800 */
[----:B------:R-:W-:Y:S07]  /*ff40*/  HMMA.16816.F32.BF16 R36, R40, R46, R36 ;  /* 0x0000002e2824723c */ /* 0x000fee0000041824 */
[----:B------:R-:W-:Y:S02]  /*ff50*/  F2FP.BF16.PACK_AB R40, R193, R194 ;  /* 0x000000c2c128723e */ /* 0x000fe400000010ff */
[----:B------:R-:W-:Y:S01]  /*ff60*/  F2FP.BF16.PACK_AB R42, R192, R191 ;  /* 0x000000bfc02a723e */ /* 0x000fe200000010ff */
[----:B------:R-:W-:Y:S02]  /*ff70*/  MUFU.EX2 R72, R72 ;  /* 0x0000004800487308 */ /* 0x000fe40000000800 */
[----:B------:R-:W-:Y:S02]  /*ff80*/  F2FP.BF16.PACK_AB R41, R189, R190 ;  /* 0x000000bebd29723e */ /* 0x000fe400000010ff */
[----:B------:R-:W-:Y:S02]  /*ff90*/  F2FP.BF16.PACK_AB R43, R188, R187 ;  /* 0x000000bbbc2b723e */ /* 0x000fe400000010ff */
[----:B------:R-:W-:Y:S02]  /*ffa0*/  F2FP.BF16.PACK_AB R46, R176, R178 ;  /* 0x000000b2b02e723e */ /* 0x000fe400000010ff */
[----:B---3--:R-:W-:Y:S02]  /*ffb0*/  F2FP.BF16.PACK_AB R47, R63, R62 ;  /* 0x0000003e3f2f723e */ /* 0x008fe400000010ff */
[----:B------:R-:W-:Y:S01]  /*ffc0*/  MUFU.EX2 R73, R73 ;  /* 0x0000004900497308 */ /* 0x000fe20000000800 */
[-C--:B----4-:R-:W-:Y:S08]  /*ffd0*/  HMMA.16816.F32.BF16 R4, R40, R52.reuse, R4 ;  /* 0x000000342804723c */ /* 0x090ff00000041804 */
[C---:B------:R-:W-:Y:S01]  /*ffe0*/  HMMA.16816.F32.BF16 R8, R44.reuse, R52, R8 ;  /* 0x000000342c08723c */ /* 0x040fe20000041808 */
[----:B------:R-:W-:Y:S07]  /*fff0*/  MUFU.EX2 R76, R76 ;  /* 0x0000004c004c7308 */ /* 0x000fee0000000800 */
[-C--:B------:R-:W-:Y:S03]  /*10000*/  HMMA.16816.F32.BF16 R12, R44, R54.reuse, R12 ;  /* 0x000000362c0c723c */ /* 0x080fe6000004180c */
[----:B------:R-:W-:Y:S05]  /*10010*/  MUFU.EX2 R77, R77 ;  /* 0x0000004d004d7308 */ /* 0x000fea0000000800 */
[C---:B------:R-:W-:Y:S01]  /*10020*/  HMMA.16816.F32.BF16 R16, R40.reuse, R54, R16 ;  /* 0x000000362810723c */ /* 0x040fe20000041810 */
[----:B------:R-:W2:Y:S04]  /*10030*/  LDSM.16.MT88.4 R52, [R215+0x1900] ;  /* 0x00190000d734783b */ /* 0x000ea80000004200 */
[----:B------:R-:W-:Y:S03]  /*10040*/  MUFU.EX2 R74, R74 ;  /* 0x0000004a004a7308 */ /* 0x000fe60000000800 */
[-C--:B-1----:R-:W-:Y:S07]  /*10050*/  HMMA.16816.F32.BF16 R20, R40, R48.reuse, R20 ;  /* 0x000000302814723c */ /* 0x082fee0000041814 */
[----:B------:R-:W-:Y:S01]  /*10060*/  MUFU.EX2 R75, R75 ;  /* 0x0000004b004b7308 */ /* 0x000fe20000000800 */
[C---:B------:R-:W-:Y:S08]  /*10070*/  HMMA.16816.F32.BF16 R32, R44.reuse, R48, R32 ;  /* 0x000000302c20723c */ /* 0x040ff00000041820 */
[-C--:B------:R-:W-:Y:S01]  /*10080*/  HMMA.16816.F32.BF16 R24, R44, R50.reuse, R24 ;  /* 0x000000322c18723c */ /* 0x080fe20000041818 */
[----:B------:R-:W-:Y:S07]  /*10090*/  MUFU.EX2 R78, R78 ;  /* 0x0000004e004e7308 */ /* 0x000fee0000000800 */
[C---:B------:R-:W-:Y:S01]  /*100a0*/  HMMA.16816.F32.BF16 R100, R40.reuse, R50, R100 ;  /* 0x000000322864723c */ /* 0x040fe20000041864 */
[----:B------:R-:W1:Y:S02]  /*100b0*/  LDSM.16.MT88.4 R48, [R213+0x2100] ;  /* 0x00210000d530783b */ /* 0x000e640000004200 */
[----:B------:R-:W-:Y:S05]  /*100c0*/  MUFU.EX2 R79, R79 ;  /* 0x0000004f004f7308 */ /* 0x000fea0000000800 */
[-C--:B------:R-:W-:Y:S05]  /*100d0*/  HMMA.16816.F32.BF16 R28, R40, R56.reuse, R28 ;  /* 0x00000038281c723c */ /* 0x080fea000004181c */
[----:B------:R-:W-:Y:S03]  /*100e0*/  MUFU.EX2 R84, R84 ;  /* 0x0000005400547308 */ /* 0x000fe60000000800 */
[C---:B------:R-:W-:Y:S07]  /*100f0*/  HMMA.16816.F32.BF16 R104, R44.reuse, R56, R104 ;  /* 0x000000382c68723c */ /* 0x040fee0000041868 */
[----:B------:R-:W3:Y:S01]  /*10100*/  MUFU.EX2 R85, R85 ;  /* 0x0000005500557308 */ /* 0x000ee20000000800 */
[-C--:B------:R-:W-:Y:S08]  /*10110*/  HMMA.16816.F32.BF16 R108, R44, R58.reuse, R108 ;  /* 0x0000003a2c6c723c */ /* 0x080ff0000004186c */
[C---:B------:R-:W-:Y:S01]  /*10120*/  HMMA.16816.F32.BF16 R112, R40.reuse, R58, R112 ;  /* 0x0000003a2870723c */ /* 0x040fe20000041870 */
[----:B------:R-:W-:Y:S01]  /*10130*/  LDSM.16.MT88.4 R56, [R214+0x2100] ;  /* 0x00210000d638783b */ /* 0x000fe20000004200 */
[----:B------:R-:W4:Y:S06]  /*10140*/  MUFU.EX2 R96, R96 ;  /* 0x0000006000607308 */ /* 0x000f2c0000000800 */
[-C--:B--2---:R-:W-:Y:S04]  /*10150*/  HMMA.16816.F32.BF16 R116, R40, R52.reuse, R116 ;  /* 0x000000342874723c */ /* 0x084fe80000041874 */
[----:B------:R-:W-:Y:S01]  /*10160*/  MUFU.EX2 R86, R86 ;  /* 0x0000005600567308 */ /* 0x000fe20000000800 */
[----:B---3--:R-:W-:Y:S03]  /*10170*/  F2FP.BF16.PACK_AB R168, R85, R84 ;  /* 0x0000005455a8723e */ /* 0x008fe600000010ff */
[C---:B------:R-:W-:Y:S06]  /*10180*/  HMMA.16816.F32.BF16 R120, R44.reuse, R52, R120 ;  /* 0x000000342c78723c */ /* 0x040fec0000041878 */
[----:B------:R-:W2:Y:S02]  /*10190*/  MUFU.EX2 R87, R87 ;  /* 0x0000005700577308 */ /* 0x000ea40000000800 */
[-C--:B------:R-:W-:Y:S04]  /*101a0*/  HMMA.16816.F32.BF16 R124, R44, R54.reuse, R124 ;  /* 0x000000362c7c723c */ /* 0x080fe8000004187c */
[----:B----4-:R-:W-:Y:S03]  /*101b0*/  F2FP.BF16.PACK_AB R170, R97, R96 ;  /* 0x0000006061aa723e */ /* 0x010fe600000010ff */
[----:B------:R-:W-:Y:S01]  /*101c0*/  F2FP.BF16.PACK_AB R44, R73, R72 ;  /* 0x00000048492c723e */ /* 0x000fe200000010ff */
[----:B------:R-:W-:Y:S01]  /*101d0*/  HMMA.16816.F32.BF16 R36, R40, R54, R36 ;  /* 0x000000362824723c */ /* 0x000fe20000041824 */
[----:B------:R-:W3:Y:S01]  /*101e0*/  LDSM.16.MT88.4 R52, [R216+0x2100] ;  /* 0x00210000d834783b */ /* 0x000ee20000004200 */
        /* <DEDUP_REMOVED lines=8> */
[----:B------:R-:W-:Y:S02]  /*10270*/  F2FP.BF16.PACK_AB R47, R79, R78 ;  /* 0x0000004e4f2f723e */ /* 0x000fe400000010ff */
[----:B--2---:R-:W-:Y:S03]  /*10280*/  F2FP.BF16.PACK_AB R169, R87, R86 ;  /* 0x0000005657a9723e */ /* 0x004fe600000010ff */
[-C--:B-1----:R-:W-:Y:S01]  /*10290*/  HMMA.16816.F32.BF16 R4, R40, R48.reuse, R4 ;  /* 0x000000302804723c */ /* 0x082fe20000041804 */
[----:B------:R-:W-:Y:S02]  /*102a0*/  MUFU.EX2 R91, R91 ;  /* 0x0000005b005b7308 */ /* 0x000fe40000000800 */
[----:B----4-:R-:W-:Y:S05]  /*102b0*/  F2FP.BF16.PACK_AB R171, R99, R98 ;  /* 0x0000006263ab723e */ /* 0x010fea00000010ff */
[C---:B------:R-:W-:Y:S03]  /*102c0*/  HMMA.16816.F32.BF16 R8, R44.reuse, R48, R8 ;  /* 0x000000302c08723c */ /* 0x040fe60000041808 */
[----:B------:R-:W-:Y:S05]  /*102d0*/  MUFU.EX2 R94, R94 ;  /* 0x0000005e005e7308 */ /* 0x000fea0000000800 */
[-C--:B------:R-:W-:Y:S05]  /*102e0*/  HMMA.16816.F32.BF16 R12, R44, R50.reuse, R12 ;  /* 0x000000322c0c723c */ /* 0x080fea000004180c */
[----:B------:R-:W-:Y:S03]  /*102f0*/  MUFU.EX2 R88, R88 ;  /* 0x0000005800587308 */ /* 0x000fe60000000800 */
[C---:B------:R-:W-:Y:S01]  /*10300*/  HMMA.16816.F32.BF16 R16, R40.reuse, R50, R16 ;  /* 0x000000322810723c */ /* 0x040fe20000041810 */
[----:B------:R-:W1:Y:S06]  /*10310*/  LDSM.16.MT88.4 R48, [R215+0x2100] ;  /* 0x00210000d730783b */ /* 0x000e6c0000004200 */
[----:B------:R-:W2:Y:S01]  /*10320*/  MUFU.EX2 R89, R89 ;  /* 0x0000005900597308 */ /* 0x000ea20000000800 */
[-C--:B---3--:R-:W-:Y:S08]  /*10330*/  HMMA.16816.F32.BF16 R20, R40, R52.reuse, R20 ;  /* 0x000000342814723c */ /* 0x088ff00000041814 */
[C---:B------:R-:W-:Y:S01]  /*10340*/  HMMA.16816.F32.BF16 R32, R44.reuse, R52, R32 ;  /* 0x000000342c20723c */ /* 0x040fe20000041820 */
[----:B------:R-:W3:Y:S07]  /*10350*/  MUFU.EX2 R90, R90 ;  /* 0x0000005a005a7308 */ /* 0x000eee0000000800 */
[-C--:B------:R-:W-:Y:S08]  /*10360*/  HMMA.16816.F32.BF16 R24, R44, R54.reuse, R24 ;  /* 0x000000362c18723c */ /* 0x080ff00000041818 */
[C---:B------:R-:W-:Y:S01]  /*10370*/  HMMA.16816.F32.BF16 R100, R40.reuse, R54, R100 ;  /* 0x000000362864723c */ /* 0x040fe20000041864 */
[----:B------:R-:W4:Y:S07]  /*10380*/  LDSM.16.MT88.4 R52, [R216+0x2900] ;  /* 0x00290000d834783b */ /* 0x000f2e0000004200 */
[-C--:B------:R-:W-:Y:S08]  /*10390*/  HMMA.16816.F32.BF16 R28, R40, R56.reuse, R28 ;  /* 0x00000038281c723c */ /* 0x080ff0000004181c */
[C---:B------:R-:W-:Y:S01]  /*103a0*/  HMMA.16816.F32.BF16 R104, R44.reuse, R56, R104 ;  /* 0x000000382c68723c */ /* 0x040fe20000041868 */
[----:B------:R2:W2:Y:S07]  /*103b0*/  MUFU.EX2 R56, R2 ;  /* 0x0000000200387308 */ /* 0x0004ae0000000800 */
[-C--:B------:R-:W-:Y:S08]  /*103c0*/  HMMA.16816.F32.BF16 R108, R44, R58.reuse, R108 ;  /* 0x0000003a2c6c723c */ /* 0x080ff0000004186c */
[C---:B------:R-:W-:Y:S08]  /*103d0*/  HMMA.16816.F32.BF16 R112, R40.reuse, R58, R112 ;  /* 0x0000003a2870723c */ /* 0x040ff00000041870 */
[-C--:B-1----:R-:W-:Y:S04]  /*103e0*/  HMMA.16816.F32.BF16 R116, R40, R48.reuse, R116 ;  /* 0x000000302874723c */ /* 0x082fe80000041874 */
[----:B--2---:R-:W-:Y:S01]  /*103f0*/  FADD.FTZ R2, R238, R131 ;  /* 0x00000083ee027221 */ /* 0x004fe20000010000 */
[----:B------:R-:W-:Y:S03]  /*10400*/  MOV R131, R129 ;  /* 0x0000008100837202 */ /* 0x000fe60000000f00 */
[----:B------:R-:W-:Y:S01]  /*10410*/  FADD.FTZ R2, R239, R2 ;  /* 0x00000002ef027221 */ /* 0x000fe20000010000 */
[C---:B------:R-:W-:Y:S08]  /*10420*/  HMMA.16816.F32.BF16 R120, R44.reuse, R48, R120 ;  /* 0x000000302c78723c */ /* 0x040ff00000041878 */
[-C--:B------:R-:W-:Y:S08]  /*10430*/  HMMA.16816.F32.BF16 R124, R44, R50.reuse, R124 ;  /* 0x000000322c7c723c */ /* 0x080ff0000004187c */
[----:B------:R-:W-:Y:S07]  /*10440*/  HMMA.16816.F32.BF16 R36, R40, R50, R36 ;  /* 0x000000322824723c */ /* 0x000fee0000041824 */
[----:B------:R-:W-:Y:S01]  /*10450*/  F2FP.BF16.PACK_AB R40, R89, R88 ;  /* 0x000000585928723e */ /* 0x000fe200000010ff */
[-C--:B------:R-:W-:Y:S01]  /*10460*/  HMMA.16816.F32.BF16 R136, R168, R148.reuse, R4 ;  /* 0x00000094a888723c */ /* 0x080fe20000041804 */
[----:B------:R-:W1:Y:S04]  /*10470*/  LDSM.16.MT88.4 R4, [R214+0x2900] ;  /* 0x00290000d604783b */ /* 0x000e680000004200 */
[----:B------:R-:W-:Y:S02]  /*10480*/  F2FP.BF16.PACK_AB R42, R93, R92 ;  /* 0x0000005c5d2a723e */ /* 0x000fe400000010ff */
[----:B---3--:R-:W-:Y:S02]  /*10490*/  F2FP.BF16.PACK_AB R41, R91, R90 ;  /* 0x0000005a5b29723e */ /* 0x008fe400000010ff */
[----:B------:R-:W-:Y:S07]  /*104a0*/  F2FP.BF16.PACK_AB R43, R56, R94 ;  /* 0x0000005e382b723e */ /* 0x000fee00000010ff */
        /* <DEDUP_REMOVED lines=10> */
[-C--:B----4-:R-:W-:Y:S03]  /*10550*/  HMMA.16816.F32.BF16 R152, R168, R52.reuse, R20 ;  /* 0x00000034a898723c */ /* 0x090fe60000041814 */
        /* <DEDUP_REMOVED lines=16> */
[----:B------:R-:W-:Y:S01]  /*10660*/  FADD.FTZ R14, R233, R2 ;  /* 0x00000002e90e7221 */ /* 0x000fe20000010000 */
[----:B------:R-:W2:Y:S01]  /*10670*/  LDSM.16.MT88.4 R8, [R215+0x2900] ;  /* 0x00290000d708783b */ /* 0x000ea20000004200 */
        /* <DEDUP_REMOVED lines=24> */
[-C--:B--2---:R-:W-:Y:S03]  /*10800*/  HMMA.16816.F32.BF16 R116, R168, R8.reuse, R116 ;  /* 0x00000008a874723c */ /* 0x084fe60000041874 */
[----:B------:R-:W-:Y:S01]  /*10810*/  FADD.FTZ R12, R190, R2 ;  /* 0x00000002be0c7221 */ /* 0x000fe20000010000 */
[----:B------:R-:W-:Y:S01]  /*10820*/  MOV R134, R128 ;  /* 0x0000008000867202 */ /* 0x000fe20000000f00 */
        /* <DEDUP_REMOVED lines=46> */
[----:B------:R-:W-:Y:S02]  /*10b10*/  FADD.FTZ R0, R94, R4 ;  /* 0x000000045e007221 */ /* 0x000fe40000010000 */
[----:B------:R-:W-:Y:S02]  /*10b20*/  FADD.FTZ R4, R99, R5 ;  /* 0x0000000563047221 */ /* 0x000fe40000010000 */
[----:B------:R-:W-:Y:S02]  /*10b30*/  FADD.FTZ R2, R93, R2 ;  /* 0x000000025d027221 */ /* 0x000fe40000010000 */
[----:B------:R-:W-:Y:S01]  /*10b40*/  FADD.FTZ R0, R56, R0 ;  /* 0x0000000038007221 */ /* 0x000fe20000010000 */
[----:B------:R-:W-:Y:S04]  /*10b50*/  STL [R1+0xc], R4 ;  /* 0x00000c0401007387 */ /* 0x000fe80000100800 */
[----:B------:R-:W-:Y:S04]  /*10b60*/  STL [R1+0x10], R2 ;  /* 0x0000100201007387 */ /* 0x000fe80000100800 */
[----:B------:R1:W-:Y:S02]  /*10b70*/  STL [R1+0x14], R0 ;  /* 0x0000140001007387 */ /* 0x0003e40000100800 */
[----:B-1----:R-:W-:Y:S01]  /*10b80*/  MOV R0, R130 ;  /* 0x0000008200007202 */ /* 0x002fe20000000f00 */
[----:B------:R-:W-:-:S05]  /*10b90*/  @P0 BRA `(.L_x_186) ;  /* 0xffffc9f000000947 */ /* 0x000fca000383ffff */
.L_x_185:
[----:B------:R-:W-:-:S13]  /*10ba0*/  ISETP.GE.AND P0, PT, R229, UR8, PT ;  /* 0x00000008e5007c0c */ /* 0x000fda000bf06270 */
[----:B------:R-:W-:Y:S05]  /*10bb0*/  @!P0 BRA `(.L_x_187) ;  /* 0x00005a9000008947 */ /* 0x000fea0003800000 */
[----:B-1----:R-:W2:Y:S01]  /*10bc0*/  LDL.LU.64 R6, [R1+0x30] ;  /* 0x0000300001067983 */ /* 0x002ea20000300a00 */
[----:B------:R-:W-:Y:S01]  /*10bd0*/  MOV R134, R3 ;  /* 0x0000000300867202 */ /* 0x000fe20000000f00 */
[----:B------:R-:W-:Y:S01]  /*10be0*/  UMOV UR14, 0x60 ;  /* 0x00000060000e7882 */ /* 0x000fe20000000000 */
[----:B------:R-:W-:Y:S01]  /*10bf0*/  IMAD.MOV.U32 R132, RZ, RZ, R129 ;  /* 0x000000ffff847224 */ /* 0x000fe200078e0081 */
[----:B------:R-:W3:Y:S01]  /*10c00*/  LDL.LU.64 R4, [R1+0x40] ;  /* 0x0000400001047983 */ /* 0x000ee20000300a00 */
[----:B------:R-:W-:Y:S01]  /*10c10*/  ULDC.64 UR4, c[0x0][0x208] ;  /* 0x0000820000047ab9 */ /* 0x000fe20000000a00 */
[----:B------:R-:W-:Y:S01]  /*10c20*/  IMAD.MOV.U32 R131, RZ, RZ, R130 ;  /* 0x000000ffff837224 */ /* 0x000fe200078e0082 */
[----:B------:R-:W-:Y:S01]  /*10c30*/  UIMAD.WIDE.U32 UR16, UR14, UR4, URZ ;  /* 0x000000040e1072a5 */ /* 0x000fe2000f8e003f */
[----:B------:R-:W-:Y:S01]  /*10c40*/  IMAD.MOV.U32 R133, RZ, RZ, R128 ;  /* 0x000000ffff857224 */ /* 0x000fe200078e0080 */
[----:B------:R-:W-:Y:S02]  /*10c50*/  UIMAD UR5, UR14, UR5, URZ ;  /* 0x000000050e0572a4 */ /* 0x000fe4000f8e023f */
[----:B------:R-:W-:-:S02]  /*10c60*/  ULDC.64 UR6, c[0x0][0x1e0] ;  /* 0x0000780000067ab9 */ /* 0x000fc40000000a00 */
[----:B------:R-:W-:Y:S02]  /*10c70*/  USHF.L.U64.HI UR7, UR6, 0x5, UR7 ;  /* 0x0000000506077899 */ /* 0x000fe40008010207 */
[----:B------:R-:W-:Y:S02]  /*10c80*/  USHF.L.U32 UR6, UR6, 0x5, URZ ;  /* 0x0000000506067899 */ /* 0x000fe4000800063f */
[----:B------:R-:W-:Y:S01]  /*10c90*/  UIADD3 UR5, UR17, UR5, URZ ;  /* 0x0000000511057290 */ /* 0x000fe2000fffe03f */
[----:B--2---:R-:W-:Y:S02]  /*10ca0*/  MOV R3, R7 ;  /* 0x0000000700037202 */ /* 0x004fe40000000f00 */
[----:B---3--:R-:W-:-:S05]  /*10cb0*/  MOV R2, R4 ;  /* 0x0000000400027202 */ /* 0x008fca0000000f00 */
[----:B------:R1:W-:Y:S04]  /*10cc0*/  STL.64 [R1], R2 ;  /* 0x0000000201007387 */ /* 0x0003e80000100a00 */
.L_x_204:
[----:B------:R-:W-:Y:S04]  /*10cd0*/  DEPBAR.LE SB0, 0x0 ;  /* 0x000080000000791a */ /* 0x000fe80000000000 */
[----:B------:R-:W-:Y:S01]  /*10ce0*/  BAR.SYNC.DEFER_BLOCKING 0x0 ;  /* 0x0000000000007b1d */ /* 0x000fe20000010000 */
[----:B------:R-:W-:Y:S01]  /*10cf0*/  SHF.R.S32.HI R128, RZ, 0x1f, R229 ;  /* 0x0000001fff807819 */ /* 0x000fe200000114e5 */
[C---:B------:R-:W-:Y:S01]  /*10d00*/  IMAD R0, R229.reuse, UR5, RZ ;  /* 0x00000005e5007c24 */ /* 0x040fe2000f8e02ff */
[----:B------:R-:W-:Y:S03]  /*10d10*/  PLOP3.LUT P3, PT, PT, PT, UP2, 0x80, 0x0 ;  /* 0x000000000000781c */ /* 0x000fe60003f6f028 */
[----:B------:R-:W-:Y:S01]  /*10d20*/  IMAD R0, R128, UR16, R0 ;  /* 0x0000001080007c24 */ /* 0x000fe2000f8e0200 */
[----:B-----5:R-:W-:Y:S06]  /*10d30*/  LDSM.16.M88.4 R96, [R219+0x6100] ;  /* 0x00610000db60783b */ /* 0x020fec0000000200 */
[----:B--2---:R-:W2:Y:S06]  /*10d40*/  LDSM.16.M88.4 R16, [R212+0x3100] ;  /* 0x00310000d410783b */ /* 0x004eac0000000200 */
[----:B------:R-:W3:Y:S06]  /*10d50*/  LDSM.16.M88.4 R92, [R219+0x8100] ;  /* 0x00810000db5c783b */ /* 0x000eec0000000200 */
[----:B-1----:R-:W4:Y:S06]  /*10d60*/  LDL.64 R2, [R1] ;  /* 0x0000000001027983 */ /* 0x002f2c0000100a00 */
[----:B------:R-:W1:Y:S06]  /*10d70*/  LDSM.16.M88.4 R32, [R212+0x3900] ;  /* 0x00390000d420783b */ /* 0x000e6c0000000200 */
[----:B------:R-:W4:Y:S06]  /*10d80*/  LDL.64 R234, [R1+0x28] ;  /* 0x0000280001ea7983 */ /* 0x000f2c0000100a00 */
[----:B------:R-:W1:Y:S06]  /*10d90*/  LDSM.16.M88.4 R48, [R212+0x4100] ;  /* 0x00410000d430783b */ /* 0x000e6c0000000200 */
[----:B------:R-:W4:Y:S01]  /*10da0*/  LDL.64 R232, [R1+0x38] ;  /* 0x0000380001e87983 */ /* 0x000f220000100a00 */
[-C--:B--2---:R-:W-:Y:S05]  /*10db0*/  HMMA.16816.F32.BF16 R4, R96, R16.reuse, RZ ;  /* 0x000000106004723c */ /* 0x084fea00000418ff */
[----:B------:R-:W2:Y:S03]  /*10dc0*/  LDSM.16.M88.4 R64, [R212+0x4900] ;  /* 0x00490000d440783b */ /* 0x000ea60000000200 */
[C---:B---3--:R-:W-:Y:S03]  /*10dd0*/  HMMA.16816.F32.BF16 R8, R92.reuse, R16, RZ ;  /* 0x000000105c08723c */ /* 0x048fe600000418ff */
[----:B------:R-:W3:Y:S06]  /*10de0*/  LDL R135, [R1+0x20] ;  /* 0x0000200001877983 */ /* 0x000eec0000100800 */
[----:B------:R-:W2:Y:S01]  /*10df0*/  LDSM.16.M88.4 R80, [R212+0x5100] ;  /* 0x00510000d450783b */ /* 0x000ea20000000200 */
[-C--:B------:R-:W-:Y:S05]  /*10e00*/  HMMA.16816.F32.BF16 R12, R92, R18.reuse, RZ ;  /* 0x000000125c0c723c */ /* 0x080fea00000418ff */
[----:B------:R-:W3:Y:S03]  /*10e10*/  LDL R130, [R1+0x18] ;  /* 0x0000180001827983 */ /* 0x000ee60000100800 */
[C---:B------:R-:W-:Y:S03]  /*10e20*/  HMMA.16816.F32.BF16 R16, R96.reuse, R18, RZ ;  /* 0x000000126010723c */ /* 0x040fe600000418ff */
[----:B------:R-:W2:Y:S05]  /*10e30*/  LDSM.16.M88.4 R172, [R212+0x5900] ;  /* 0x00590000d4ac783b */ /* 0x000eaa0000000200 */
[-C--:B-1----:R-:W-:Y:S01]  /*10e40*/  HMMA.16816.F32.BF16 R20, R96, R32.reuse, RZ ;  /* 0x000000206014723c */ /* 0x082fe200000418ff */
[----:B------:R-:W-:Y:S06]  /*10e50*/  LDSM.16.M88.4 R176, [R222+0x6100] ;  /* 0x00610000deb0783b */ /* 0x000fec0000000200 */
[----:B------:R-:W1:Y:S01]  /*10e60*/  LDSM.16.M88.4 R180, [R223] ;  /* 0x00000000dfb4783b */ /* 0x000e620000000200 */
[C---:B------:R-:W-:Y:S05]  /*10e70*/  HMMA.16816.F32.BF16 R24, R92.reuse, R32, RZ ;  /* 0x000000205c18723c */ /* 0x040fea00000418ff */
[----:B------:R-:W1:Y:S03]  /*10e80*/  LDSM.16.M88.4 R184, [R222+0x8100] ;  /* 0x00810000deb8783b */ /* 0x000e660000000200 */
[-C--:B------:R-:W-:Y:S03]  /*10e90*/  HMMA.16816.F32.BF16 R28, R92, R34.reuse, RZ ;  /* 0x000000225c1c723c */ /* 0x080fe600000418ff */
[----:B------:R-:W1:Y:S05]  /*10ea0*/  LDSM.16.M88.4 R188, [R228] ;  /* 0x00000000e4bc783b */ /* 0x000e6a0000000200 */
[C---:B------:R-:W-:Y:S01]  /*10eb0*/  HMMA.16816.F32.BF16 R32, R96.reuse, R34, RZ ;  /* 0x000000226020723c */ /* 0x040fe200000418ff */
[----:B------:R-:W-:Y:S06]  /*10ec0*/  LDSM.16.M88.4 R192, [R225] ;  /* 0x00000000e1c0783b */ /* 0x000fec0000000200 */
[----:B------:R-:W-:Y:S01]  /*10ed0*/  LDSM.16.M88.4 R196, [R224] ;  /* 0x00000000e0c4783b */ /* 0x000fe20000000200 */
[-C--:B------:R-:W-:Y:S08]  /*10ee0*/  HMMA.16816.F32.BF16 R36, R96, R48.reuse, RZ ;  /* 0x000000306024723c */ /* 0x080ff000000418ff */
[C---:B------:R-:W-:Y:S08]  /*10ef0*/  HMMA.16816.F32.BF16 R40, R92.reuse, R48, RZ ;  /* 0x000000305c28723c */ /* 0x040ff000000418ff */
[-C--:B------:R-:W-:Y:S08]  /*10f00*/  HMMA.16816.F32.BF16 R44, R92, R50.reuse, RZ ;  /* 0x000000325c2c723c */ /* 0x080ff000000418ff */
[C---:B------:R-:W-:Y:S08]  /*10f10*/  HMMA.16816.F32.BF16 R48, R96.reuse, R50, RZ ;  /* 0x000000326030723c */ /* 0x040ff000000418ff */
[-C--:B--2---:R-:W-:Y:S08]  /*10f20*/  HMMA.16816.F32.BF16 R52, R96, R64.reuse, RZ ;  /* 0x000000406034723c */ /* 0x084ff000000418ff */
        /* <DEDUP_REMOVED lines=11> */
[----:B------:R-:W2:Y:S07]  /*10fe0*/  LDSM.16.M88.4 R172, [R227] ;  /* 0x00000000e3ac783b */ /* 0x000eae0000000200 */
[-C--:B-1----:R-:W-:Y:S08]  /*10ff0*/  HMMA.16816.F32.BF16 R4, R176, R180.reuse, R4 ;  /* 0x000000b4b004723c */ /* 0x082ff00000041804 */
[C---:B------:R-:W-:Y:S08]  /*11000*/  HMMA.16816.F32.BF16 R8, R184.reuse, R180, R8 ;  /* 0x000000b4b808723c */ /* 0x040ff00000041808 */
[-C--:B------:R-:W-:Y:S08]  /*11010*/  HMMA.16816.F32.BF16 R12, R184, R182.reuse, R12 ;  /* 0x000000b6b80c723c */ /* 0x080ff0000004180c */
[C---:B------:R-:W-:Y:S01]  /*11020*/  HMMA.16816.F32.BF16 R16, R176.reuse, R182, R16 ;  /* 0x000000b6b010723c */ /* 0x040fe20000041810 */
[----:B------:R-:W1:Y:S07]  /*11030*/  LDSM.16.M88.4 R180, [R226] ;  /* 0x00000000e2b4783b */ /* 0x000e6e0000000200 */
[-C--:B------:R-:W-:Y:S08]  /*11040*/  HMMA.16816.F32.BF16 R20, R176, R188.reuse, R20 ;  /* 0x000000bcb014723c */ /* 0x080ff00000041814 */
[C---:B------:R-:W-:Y:S08]  /*11050*/  HMMA.16816.F32.BF16 R24, R184.reuse, R188, R24 ;  /* 0x000000bcb818723c */ /* 0x040ff00000041818 */
[-C--:B------:R-:W-:Y:S08]  /*11060*/  HMMA.16816.F32.BF16 R28, R184, R190.reuse, R28 ;  /* 0x000000beb81c723c */ /* 0x080ff0000004181c */
[C---:B------:R-:W-:Y:S08]  /*11070*/  HMMA.16816.F32.BF16 R32, R176.reuse, R190, R32 ;  /* 0x000000beb020723c */ /* 0x040ff00000041820 */
[-C--:B--2---:R-:W-:Y:S08]  /*11080*/  HMMA.16816.F32.BF16 R36, R176, R172.reuse, R36 ;  /* 0x000000acb024723c */ /* 0x084ff00000041824 */
[C---:B------:R-:W-:Y:S08]  /*11090*/  HMMA.16816.F32.BF16 R40, R184.reuse, R172, R40 ;  /* 0x000000acb828723c */ /* 0x040ff00000041828 */
[-C--:B------:R-:W-:Y:S04]  /*110a0*/  HMMA.16816.F32.BF16 R44, R184, R174.reuse, R44 ;  /* 0x000000aeb82c723c */ /* 0x080fe8000004182c */
[----:B----4-:R-:W-:Y:S04]  /*110b0*/  IMAD.WIDE.U32 R2, R229, UR16, R2 ;  /* 0x00000010e5027c25 */ /* 0x010fe8000f8e0002 */
[C---:B------:R-:W-:Y:S04]  /*110c0*/  HMMA.16816.F32.BF16 R48, R176.reuse, R174, R48 ;  /* 0x000000aeb030723c */ /* 0x040fe80000041830 */
[----:B------:R-:W-:Y:S01]  /*110d0*/  IMAD.IADD R0, R3, 0x1, R0 ;  /* 0x0000000103007824 */ /* 0x000fe200078e0200 */
[C---:B------:R-:W-:Y:S03]  /*110e0*/  LEA R202, P0, R2.reuse, c[0x0][0x1f8], 0x1 ;  /* 0x00007e0002ca7a11 */ /* 0x040fe600078008ff */
[-C--:B-1----:R-:W-:Y:S04]  /*110f0*/  HMMA.16816.F32.BF16 R52, R176, R180.reuse, R52 ;  /* 0x000000b4b034723c */ /* 0x082fe80000041834 */
[----:B------:R-:W-:Y:S02]  /*11100*/  LEA.HI.X R203, R2, c[0x0][0x1fc], R0, 0x1, P0 ;  /* 0x00007f0002cb7a11 */ /* 0x000fe400000f0c00 */
[----:B------:R-:W-:Y:S02]  /*11110*/  IADD3 R128, P0, R202, UR10, RZ ;  /* 0x0000000aca807c10 */ /* 0x000fe4000ff1e0ff */
[C---:B------:R-:W-:Y:S01]  /*11120*/  HMMA.16816.F32.BF16 R56, R184.reuse, R180, R56 ;  /* 0x000000b4b838723c */ /* 0x040fe20000041838 */
[----:B------:R-:W-:Y:S01]  /*11130*/  @!PT LDS RZ, [RZ] ;  /* 0x00000000fffff984 */ /* 0x000fe20000000800 */
[----:B------:R-:W-:Y:S01]  /*11140*/  @!PT LDS RZ, [RZ] ;  /* 0x00000000fffff984 */ /* 0x000fe20000000800 */
[----:B------:R-:W-:Y:S01]  /*11150*/  @!PT LDS RZ, [RZ] ;  /* 0x00000000fffff984 */ /* 0x000fe20000000800 */
[----:B------:R1:W-:Y:S03]  /*11160*/  LDGSTS.E.BYPASS.LTC128B.128 [R231+0x100], [R202.64], !P6 ;  /* 0x00100000cae77fae */ /* 0x0003e6000f101d4c */
[----:B------:R-:W-:Y:S02]  /*11170*/  IADD3.X R129, R203, UR9, RZ, P0, !PT ;  /* 0x00000009cb817c10 */ /* 0x000fe400087fe4ff */
[----:B------:R-:W-:Y:S02]  /*11180*/  IADD3 R200, P1, R128, UR10, RZ ;  /* 0x0000000a80c87c10 */ /* 0x000fe4000ff3e0ff */
[-C--:B------:R-:W-:Y:S01]  /*11190*/  HMMA.16816.F32.BF16 R60, R184, R182.reuse, R60 ;  /* 0x000000b6b83c723c */ /* 0x080fe2000004183c */
[----:B------:R2:W-:Y:S03]  /*111a0*/  LDGSTS.E.BYPASS.LTC128B.128 [R231+0x900], [R128.64], !P6 ;  /* 0x0090000080e77fae */ /* 0x0005e6000f101d4c */
[----:B------:R-:W-:Y:S02]  /*111b0*/  IADD3.X R201, R129, UR9, RZ, P1, !PT ;  /* 0x0000000981c97c10 */ /* 0x000fe40008ffe4ff */
[----:B------:R-:W-:Y:S02]  /*111c0*/  IADD3 R2, P0, R200, UR10, RZ ;  /* 0x0000000ac8027c10 */ /* 0x000fe4000ff1e0ff */
[C---:B------:R-:W-:Y:S01]  /*111d0*/  HMMA.16816.F32.BF16 R64, R176.reuse, R182, R64 ;  /* 0x000000b6b040723c */ /* 0x040fe20000041840 */
[----:B------:R1:W-:Y:S03]  /*111e0*/  LDGSTS.E.BYPASS.LTC128B.128 [R231+0x1100], [R200.64], !P6 ;  /* 0x01100000c8e77fae */ /* 0x0003e6000f101d4c */
[----:B------:R-:W-:Y:S02]  /*111f0*/  IADD3.X R3, R201, UR9, RZ, P0, !PT ;  /* 0x00000009c9037c10 */ /* 0x000fe400087fe4ff */
[----:B------:R-:W-:Y:S02]  /*11200*/  IADD3 R188, P1, R2, UR10, RZ ;  /* 0x0000000a02bc7c10 */ /* 0x000fe4000ff3e0ff */
[-C--:B------:R-:W-:Y:S01]  /*11210*/  HMMA.16816.F32.BF16 R68, R176, R192.reuse, R68 ;  /* 0x000000c0b044723c */ /* 0x080fe20000041844 */
[----:B------:R4:W-:Y:S03]  /*11220*/  LDGSTS.E.BYPASS.LTC128B.128 [R231+0x1900], [R2.64], !P6 ;  /* 0x0190000002e77fae */ /* 0x0009e6000f101d4c */
[----:B------:R-:W-:Y:S02]  /*11230*/  IADD3.X R189, R3, UR9, RZ, P1, !PT ;  /* 0x0000000903bd7c10 */ /* 0x000fe40008ffe4ff */
[----:B------:R-:W-:Y:S02]  /*11240*/  PLOP3.LUT P1, PT, PT, PT, UP2, 0x80, 0x0 ;  /* 0x000000000000781c */ /* 0x000fe40003f2f028 */
[C---:B------:R-:W-:Y:S01]  /*11250*/  HMMA.16816.F32.BF16 R72, R184.reuse, R192, R72 ;  /* 0x000000c0b848723c */ /* 0x040fe20000041848 */
[----:B------:R3:W-:Y:S03]  /*11260*/  LDGSTS.E.BYPASS.LTC128B.128 [R231+0x2100], [R188.64], !P6 ;  /* 0x02100000bce77fae */ /* 0x0007e6000f101d4c */
[----:B--2---:R-:W-:Y:S04]  /*11270*/  IADD3 R128, P0, R188, UR10, RZ ;  /* 0x0000000abc807c10 */ /* 0x004fe8000ff1e0ff */
[-C--:B------:R-:W-:Y:S04]  /*11280*/  HMMA.16816.F32.BF16 R76, R184, R194.reuse, R76 ;  /* 0x000000c2b84c723c */ /* 0x080fe8000004184c */
[----:B------:R-:W-:Y:S02]  /*11290*/  IADD3.X R129, R189, UR9, RZ, P0, !PT ;  /* 0x00000009bd817c10 */ /* 0x000fe400087fe4ff */
[C---:B------:R-:W-:Y:S02]  /*112a0*/  ISETP.GT.AND P0, PT, R229.reuse, UR8, PT ;  /* 0x00000008e5007c0c */ /* 0x040fe4000bf04270 */
[C---:B------:R-:W-:Y:S01]  /*112b0*/  HMMA.16816.F32.BF16 R80, R176.reuse, R194, R80 ;  /* 0x000000c2b050723c */ /* 0x040fe20000041850 */
[----:B------:R2:W-:Y:S06]  /*112c0*/  LDGSTS.E.BYPASS.LTC128B.128 [R231+0x2900], [R128.64], !P6 ;  /* 0x0290000080e77fae */ /* 0x0005ec000f101d4c */
[----:B-1----:R-:W-:Y:S01]  /*112d0*/  LDSM.16.M88.4 R200, [R218+0x3100] ;  /* 0x00310000dac8783b */ /* 0x002fe20000000200 */
[-C--:B------:R-:W-:Y:S04]  /*112e0*/  HMMA.16816.F32.BF16 R84, R176, R196.reuse, R84 ;  /* 0x000000c4b054723c */ /* 0x080fe80000041854 */
[----:B------:R-:W-:Y:S01]  /*112f0*/  @P0 IADD3 R0, R229, -0x1, RZ ;  /* 0xffffffffe5000810 */ /* 0x000fe20007ffe0ff */
[----:B---3--:R-:W1:Y:S01]  /*11300*/  LDSM.16.M88.4 R188, [R220+0x6100] ;  /* 0x00610000dcbc783b */ /* 0x008e620000000200 */
[----:B----4-:R-:W-:Y:S02]  /*11310*/  @P0 IMAD.MOV.U32 R3, RZ, RZ, R235 ;  /* 0x000000ffff030224 */ /* 0x010fe400078e00eb */
[C---:B------:R-:W-:Y:S03]  /*11320*/  HMMA.16816.F32.BF16 R88, R184.reuse, R196, R88 ;  /* 0x000000c4b858723c */ /* 0x040fe60000041858 */
[----:B------:R-:W3:Y:S01]  /*11330*/  LDSM.16.M88.4 R204, [R220+0x8100] ;  /* 0x00810000dccc783b */ /* 0x000ee20000000200 */
[----:B------:R-:W-:Y:S04]  /*11340*/  @P0 SHF.R.S32.HI R2, RZ, 0x1f, R0 ;  /* 0x0000001fff020819 */ /* 0x000fe80000011400 */
[-C--:B------:R-:W-:Y:S01]  /*11350*/  HMMA.16816.F32.BF16 R92, R184, R198.reuse, R92 ;  /* 0x000000c6b85c723c */ /* 0x080fe2000004185c */
[----:B------:R-:W0:Y:S03]  /*11360*/  LDGDEPBAR ;  /* 0x00000000000079af */ /* 0x000e260000000000 */
[----:B--2---:R-:W-:Y:S03]  /*11370*/  @P0 IMAD.WIDE.U32 R128, R0, c[0x0][0x1e0], RZ ;  /* 0x0000780000800a25 */ /* 0x004fe600078e00ff */
[----:B------:R-:W2:Y:S01]  /*11380*/  LDSM.16.M88.4 R208, [R218+0x3900] ;  /* 0x00390000dad0783b */ /* 0x000ea20000000200 */
[----:B------:R-:W-:Y:S04]  /*11390*/  HMMA.16816.F32.BF16 R96, R176, R198, R96 ;  /* 0x000000c6b060723c */ /* 0x000fe80000041860 */
[----:B------:R-:W-:Y:S01]  /*113a0*/  @P0 IMAD R2, R2, c[0x0][0x1e0], RZ ;  /* 0x0000780002020a24 */ /* 0x000fe200078e02ff */
[----:B------:R-:W4:Y:S03]  /*113b0*/  LDSM.16.M88.4 R172, [R218+0x4100] ;  /* 0x00410000daac783b */ /* 0x000f260000000200 */
[----:B------:R-:W-:Y:S03]  /*113c0*/  @P0 IMAD R2, R0, c[0x0][0x1e4], R2 ;  /* 0x0000790000020a24 */ /* 0x000fe600078e0202 */
[----:B------:R-:W2:Y:S01]  /*113d0*/  LDSM.16.M88.4 R180, [R218+0x4900] ;  /* 0x00490000dab4783b */ /* 0x000ea20000000200 */
[----:B------:R-:W-:Y:S02]  /*113e0*/  @P0 IMAD.IADD R0, R129, 0x1, R2 ;  /* 0x0000000181000824 */ /* 0x000fe400078e0202 */
[----:B------:R-:W-:Y:S02]  /*113f0*/  @P0 IMAD.MOV.U32 R2, RZ, RZ, R232 ;  /* 0x000000ffff020224 */ /* 0x000fe400078e00e8 */
[----:B------:R-:W-:Y:S01]  /*11400*/  @P0 IMAD R0, R0, 0x60, RZ ;  /* 0x0000006000000824 */ /* 0x000fe200078e02ff */
[----:B------:R-:W4:Y:S01]  /*11410*/  LDSM.16.M88.4 R176, [R218+0x5100] ;  /* 0x00510000dab0783b */ /* 0x000f220000000200 */
[----:B------:R-:W-:Y:S01]  /*11420*/  @P0 IMAD.WIDE.U32 R2, R128, 0x60, R2 ;  /* 0x0000006080020825 */ /* 0x000fe200078e0002 */
[-C--:B-1----:R-:W-:Y:S04]  /*11430*/  HMMA.16816.F32.BF16 R4, R188, R200.reuse, R4 ;  /* 0x000000c8bc04723c */ /* 0x082fe80000041804 */
[----:B------:R-:W1:Y:S01]  /*11440*/  LDSM.16.M88.4 R184, [R218+0x5900] ;  /* 0x00590000dab8783b */ /* 0x000e620000000200 */
[C---:B------:R-:W-:Y:S01]  /*11450*/  @P0 LEA R128, P2, R2.reuse, c[0x0][0x1c8], 0x1 ;  /* 0x0000720002800a11 */ /* 0x040fe200078408ff */
[----:B------:R-:W-:Y:S02]  /*11460*/  @P0 IMAD.IADD R0, R3, 0x1, R0 ;  /* 0x0000000103000824 */ /* 0x000fe400078e0200 */
[C---:B---3--:R-:W-:Y:S02]  /*11470*/  HMMA.16816.F32.BF16 R8, R204.reuse, R200, R8 ;  /* 0x000000c8cc08723c */ /* 0x048fe40000041808 */
[----:B------:R-:W-:Y:S02]  /*11480*/  LDSM.16.M88.4 R192, [R217] ;  /* 0x00000000d9c0783b */ /* 0x000fe40000000200 */
[----:B------:R-:W-:Y:S01]  /*11490*/  @P0 LEA.HI.X R129, R2, c[0x0][0x1cc], R0, 0x1, P2 ;  /* 0x0000730002810a11 */ /* 0x000fe200010f0c00 */
[----:B------:R-:W-:Y:S01]  /*114a0*/  @P1 IMAD.HI.U32 R0, R135, c[0x0][0x2c8], RZ ;  /* 0x0000b20087001a27 */ /* 0x000fe200078e00ff */
[----:B------:R-:W-:Y:S02]  /*114b0*/  @P0 IADD3 R2, P1, R128, UR6, RZ ;  /* 0x0000000680020c10 */ /* 0x000fe4000ff3e0ff */
[----:B------:R-:W-:Y:S01]  /*114c0*/  LDSM.16.M88.4 R196, [R221+0x8100] ;  /* 0x00810000ddc4783b */ /* 0x000fe20000000200 */
[-C--:B------:R-:W-:Y:S03]  /*114d0*/  HMMA.16816.F32.BF16 R12, R204, R202.reuse, R12 ;  /* 0x000000cacc0c723c */ /* 0x080fe6000004180c */
[----:B------:R-:W-:Y:S02]  /*114e0*/  @P0 IADD3.X R3, R129, UR7, RZ, P1, !PT ;  /* 0x0000000781030c10 */ /* 0x000fe40008ffe4ff */
[----:B------:R-:W-:Y:S03]  /*114f0*/  @P3 SHF.R.U32.HI R135, RZ, c[0x0][0x2cc], R0 ;  /* 0x0000b300ff873a19 */ /* 0x000fe60000011600 */
[C---:B------:R-:W-:Y:S01]  /*11500*/  HMMA.16816.F32.BF16 R16, R188.reuse, R202, R16 ;  /* 0x000000cabc10723c */ /* 0x040fe20000041810 */
[----:B------:R-:W-:Y:S07]  /*11510*/  LDSM.16.M88.4 R200, [R217+0x800] ;  /* 0x00080000d9c8783b */ /* 0x000fee0000000200 */
[-C--:B--2---:R-:W-:Y:S08]  /*11520*/  HMMA.16816.F32.BF16 R20, R188, R208.reuse, R20 ;  /* 0x000000d0bc14723c */ /* 0x084ff00000041814 */
[C---:B------:R-:W-:Y:S08]  /*11530*/  HMMA.16816.F32.BF16 R24, R204.reuse, R208, R24 ;  /* 0x000000d0cc18723c */ /* 0x040ff00000041818 */
[-C--:B------:R-:W-:Y:S08]  /*11540*/  HMMA.16816.F32.BF16 R28, R204, R210.reuse, R28 ;  /* 0x000000d2cc1c723c */ /* 0x080ff0000004181c */
[C---:B------:R-:W-:Y:S08]  /*11550*/  HMMA.16816.F32.BF16 R32, R188.reuse, R210, R32 ;  /* 0x000000d2bc20723c */ /* 0x040ff00000041820 */
[-C--:B----4-:R-:W-:Y:S08]  /*11560*/  HMMA.16816.F32.BF16 R36, R188, R172.reuse, R36 ;  /* 0x000000acbc24723c */ /* 0x090ff00000041824 */
        /* <DEDUP_REMOVED lines=14> */
[-C--:B-1----:R-:W-:Y:S08]  /*11650*/  HMMA.16816.F32.BF16 R84, R188, R184.reuse, R84 ;  /* 0x000000b8bc54723c */ /* 0x082ff00000041854 */
[C---:B------:R-:W-:Y:S08]  /*11660*/  HMMA.16816.F32.BF16 R88, R204.reuse, R184, R88 ;  /* 0x000000b8cc58723c */ /* 0x040ff00000041858 */
[-C--:B------:R-:W-:Y:S08]  /*11670*/  HMMA.16816.F32.BF16 R92, R204, R186.reuse, R92 ;  /* 0x000000bacc5c723c */ /* 0x080ff0000004185c */
[----:B------:R-:W-:Y:S01]  /*11680*/  HMMA.16816.F32.BF16 R96, R188, R186, R96 ;  /* 0x000000babc60723c */ /* 0x000fe20000041860 */
[----:B------:R-:W1:Y:S07]  /*11690*/  LDSM.16.M88.4 R184, [R217+0x2000] ;  /* 0x00200000d9b8783b */ /* 0x000e6e0000000200 */
[-C--:B--2---:R-:W-:Y:S08]  /*116a0*/  HMMA.16816.F32.BF16 R4, R172, R192.reuse, R4 ;  /* 0x000000c0ac04723c */ /* 0x084ff00000041804 */
[C---:B------:R-:W-:Y:S08]  /*116b0*/  HMMA.16816.F32.BF16 R8, R196.reuse, R192, R8 ;  /* 0x000000c0c408723c */ /* 0x040ff00000041808 */
[-C--:B------:R-:W-:Y:S08]  /*116c0*/  HMMA.16816.F32.BF16 R12, R196, R194.reuse, R12 ;  /* 0x000000c2c40c723c */ /* 0x080ff0000004180c */
[C---:B------:R-:W-:Y:S08]  /*116d0*/  HMMA.16816.F32.BF16 R16, R172.reuse, R194, R16 ;  /* 0x000000c2ac10723c */ /* 0x040ff00000041810 */
[-C--:B------:R-:W-:Y:S08]  /*116e0*/  HMMA.16816.F32.BF16 R20, R172, R200.reuse, R20 ;  /* 0x000000c8ac14723c */ /* 0x080ff00000041814 */
[C---:B------:R-:W-:Y:S08]  /*116f0*/  HMMA.16816.F32.BF16 R24, R196.reuse, R200, R24 ;  /* 0x000000c8c418723c */ /* 0x040ff00000041818 */
[-C--:B------:R-:W-:Y:S08]  /*11700*/  HMMA.16816.F32.BF16 R28, R196, R202.reuse, R28 ;  /* 0x000000cac41c723c */ /* 0x080ff0000004181c */
[C---:B------:R-:W-:Y:S08]  /*11710*/  HMMA.16816.F32.BF16 R32, R172.reuse, R202, R32 ;  /* 0x000000caac20723c */ /* 0x040ff00000041820 */
[-C--:B---3--:R-:W-:Y:S08]  /*11720*/  HMMA.16816.F32.BF16 R36, R172, R180.reuse, R36 ;  /* 0x000000b4ac24723c */ /* 0x088ff00000041824 */
[C---:B------:R-:W-:Y:S07]  /*11730*/  HMMA.16816.F32.BF16 R40, R196.reuse, R180, R40 ;  /* 0x000000b4c428723c */ /* 0x040fee0000041828 */
[----:B------:R-:W-:Y:S01]  /*11740*/  @P0 IADD3 R180, P2, R2, UR6, RZ ;  /* 0x0000000602b40c10 */ /* 0x000fe2000ff5e0ff */
[-C--:B------:R-:W-:Y:S04]  /*11750*/  HMMA.16816.F32.BF16 R44, R196, R182.reuse, R44 ;  /* 0x000000b6c42c723c */ /* 0x080fe8000004182c */
[----:B------:R-:W-:Y:S04]  /*11760*/  @P0 IADD3.X R181, R3, UR7, RZ, P2, !PT ;  /* 0x0000000703b50c10 */ /* 0x000fe800097fe4ff */
[C---:B------:R-:W-:Y:S08]  /*11770*/  HMMA.16816.F32.BF16 R48, R172.reuse, R182, R48 ;  /* 0x000000b6ac30723c */ /* 0x040ff00000041830 */
[-C--:B----4-:R-:W-:Y:S08]  /*11780*/  HMMA.16816.F32.BF16 R52, R172, R176.reuse, R52 ;  /* 0x000000b0ac34723c */ /* 0x090ff00000041834 */
[C---:B------:R-:W-:Y:S08]  /*11790*/  HMMA.16816.F32.BF16 R56, R196.reuse, R176, R56 ;  /* 0x000000b0c438723c */ /* 0x040ff00000041838 */
[-C--:B------:R-:W-:Y:S08]  /*117a0*/  HMMA.16816.F32.BF16 R60, R196, R178.reuse, R60 ;  /* 0x000000b2c43c723c */ /* 0x080ff0000004183c */
[C---:B------:R-:W-:Y:S01]  /*117b0*/  HMMA.16816.F32.BF16 R64, R172.reuse, R178, R64 ;  /* 0x000000b2ac40723c */ /* 0x040fe20000041840 */
[----:B------:R-:W2:Y:S01]  /*117c0*/  LDSM.16.M88.4 R176, [R217+0x2800] ;  /* 0x00280000d9b0783b */ /* 0x000ea20000000200 */
[----:B------:R-:W-:Y:S05]  /*117d0*/  DEPBAR.LE SB0, 0x0 ;  /* 0x000080000000791a */ /* 0x000fea0000000000 */
[----:B------:R-:W-:Y:S01]  /*117e0*/  BAR.SYNC.DEFER_BLOCKING 0x0 ;  /* 0x0000000000007b1d */ /* 0x000fe20000010000 */
[-C--:B-1----:R-:W-:Y:S08]  /*117f0*/  HMMA.16816.F32.BF16 R68, R172, R184.reuse, R68 ;  /* 0x000000b8ac44723c */ /* 0x082ff00000041844 */
[C---:B------:R-:W-:Y:S08]  /*11800*/  HMMA.16816.F32.BF16 R72, R196.reuse, R184, R72 ;  /* 0x000000b8c448723c */ /* 0x040ff00000041848 */
[-C--:B------:R-:W-:Y:S01]  /*11810*/  HMMA.16816.F32.BF16 R76, R196, R186.reuse, R76 ;  /* 0x000000bac44c723c */ /* 0x080fe2000004184c */
[----:B------:R-:W-:Y:S01]  /*11820*/  @!PT LDS RZ, [RZ] ;  /* 0x00000000fffff984 */ /* 0x000fe20000000800 */
[----:B------:R-:W-:Y:S01]  /*11830*/  @!PT LDS RZ, [RZ] ;  /* 0x00000000fffff984 */ /* 0x000fe20000000800 */
[----:B------:R-:W-:Y:S01]  /*11840*/  @!PT LDS RZ, [RZ] ;  /* 0x00000000fffff984 */ /* 0x000fe20000000800 */
[----:B------:R1:W-:Y:S07]  /*11850*/  @P0 LDGSTS.E.BYPASS.LTC128B.128 [R231+0x3100], [R128.64], !P6 ;  /* 0x0310000080e70fae */ /* 0x0003ee000f101d4c */
[C---:B------:R-:W-:Y:S01]  /*11860*/  HMMA.16816.F32.BF16 R80, R172.reuse, R186, R80 ;  /* 0x000000baac50723c */ /* 0x040fe20000041850 */
[----:B------:R3:W-:Y:S07]  /*11870*/  @P0 LDGSTS.E.BYPASS.LTC128B.128 [R231+0x3900], [R2.64], !P6 ;  /* 0x0390000002e70fae */ /* 0x0007ee000f101d4c */
[-C--:B--2---:R-:W-:Y:S01]  /*11880*/  HMMA.16816.F32.BF16 R84, R172, R176.reuse, R84 ;  /* 0x000000b0ac54723c */ /* 0x084fe20000041854 */
[----:B------:R2:W-:Y:S07]  /*11890*/  @P0 LDGSTS.E.BYPASS.LTC128B.128 [R231+0x4100], [R180.64], !P6 ;  /* 0x04100000b4e70fae */ /* 0x0005ee000f101d4c */
[C---:B------:R-:W-:Y:S08]  /*118a0*/  HMMA.16816.F32.BF16 R88, R196.reuse, R176, R88 ;  /* 0x000000b0c458723c */ /* 0x040ff00000041858 */
[-C--:B------:R-:W-:Y:S04]  /*118b0*/  HMMA.16816.F32.BF16 R92, R196, R178.reuse, R92 ;  /* 0x000000b2c45c723c */ /* 0x080fe8000004185c */
[----:B-1----:R-:W-:Y:S04]  /*118c0*/  @P0 IADD3 R128, P1, R180, UR6, RZ ;  /* 0x00000006b4800c10 */ /* 0x002fe8000ff3e0ff */
[----:B------:R-:W-:Y:S01]  /*118d0*/  @P0 IADD3.X R129, R181, UR7, RZ, P1, !PT ;  /* 0x00000007b5810c10 */ /* 0x000fe20008ffe4ff */
[----:B------:R-:W-:Y:S04]  /*118e0*/  HMMA.16816.F32.BF16 R96, R172, R178, R96 ;  /* 0x000000b2ac60723c */ /* 0x000fe80000041860 */
[----:B------:R1:W-:Y:S01]  /*118f0*/  @P0 LDGSTS.E.BYPASS.LTC128B.128 [R231+0x4900], [R128.64], !P6 ;  /* 0x0490000080e70fae */ /* 0x0003e2000f101d4c */
[----:B---3--:R-:W-:Y:S04]  /*11900*/  @P0 IADD3 R2, P2, R128, UR6, RZ ;  /* 0x0000000680020c10 */ /* 0x008fe8000ff5e0ff */
[----:B------:R-:W-:Y:S03]  /*11910*/  @P0 IADD3.X R3, R129, UR7, RZ, P2, !PT ;  /* 0x0000000781030c10 */ /* 0x000fe600097fe4ff */
[----:B------:R-:W-:Y:S02]  /*11920*/  @P0 IADD3 R176, P1, R2, UR6, RZ ;  /* 0x0000000602b00c10 */ /* 0x000fe4000ff3e0ff */
[----:B------:R3:W-:Y:S02]  /*11930*/  @P0 LDGSTS.E.BYPASS.LTC128B.128 [R231+0x5100], [R2.64], !P6 ;  /* 0x0510000002e70fae */ /* 0x0007e4000f101d4c */
[----:B------:R-:W-:Y:S05]  /*11940*/  @P0 IADD3.X R177, R3, UR7, RZ, P1, !PT ;  /* 0x0000000703b10c10 */ /* 0x000fea0008ffe4ff */
[----:B------:R2:W-:Y:S01]  /*11950*/  @P0 LDGSTS.E.BYPASS.LTC128B.128 [R231+0x5900], [R176.64], !P6 ;  /* 0x05900000b0e70fae */ /* 0x0005e2000f101d4c */
[----:B------:R-:W-:Y:S05]  /*11960*/  PLOP3.LUT P0, PT, PT, PT, UP1, 0x40, 0x0 ;  /* 0x000000000000781c */ /* 0x000fea0003f0e818 */
[----:B------:R-:W0:Y:S01]  /*11970*/  LDGDEPBAR ;  /* 0x00000000000079af */ /* 0x000e220000000000 */
[----:B-1----:R-:W-:Y:S05]  /*11980*/  IMAD R129, R229, -0x60, RZ ;  /* 0xffffffa0e5817824 */ /* 0x002fea00078e02ff */
[----:B------:R-:W3:Y:S01]  /*11990*/  SHFL.IDX PT, R128, R135, RZ, 0x1c1f ;  /* 0x001c1fff87807589 */ /* 0x000ee200000e0000 */
[----:B------:R-:W-:Y:S01]  /*119a0*/  IMAD.IADD R174, R129, 0x1, -R130 ;  /* 0x0000000181ae7824 */ /* 0x000fe200078e0a82 */
[----:B------:R-:W-:Y:S04]  /*119b0*/  IADD3 R173, -R130, 0x1, R129 ;  /* 0x0000000182ad7810 */ /* 0x000fe80007ffe181 */
[----:B------:R-:W-:Y:S04]  /*119c0*/  IADD3 R173, R173, c[0x0][0x1d0], RZ ;  /* 0x00007400adad7a10 */ /* 0x000fe80007ffe0ff */
[----:B------:R-:W-:Y:S04]  /*119d0*/  IADD3 R173, R173, -c[0x0][0x168], RZ ;  /* 0x80005a00adad7a10 */ /* 0x000fe80007ffe0ff */
[C---:B------:R-:W-:Y:S02]  /*119e0*/  IADD3 R172, R173.reuse, c[0x0][0x328], RZ ;  /* 0x0000ca00adac7a10 */ /* 0x040fe40007ffe0ff */
[----:B------:R-:W-:Y:S03]  /*119f0*/  IADD3 R173, R173, UR11, RZ ;  /* 0x0000000badad7c10 */ /* 0x000fe6000fffe0ff */
[--C-:B---3--:R-:W-:Y:S02]  /*11a00*/  IMAD.IADD R2, R172, 0x1, R128.reuse ;  /* 0x00000001ac027824 */ /* 0x108fe400078e0280 */
[----:B------:R-:W-:Y:S01]  /*11a10*/  IMAD.IADD R0, R173, 0x1, R128 ;  /* 0x00000001ad007824 */ /* 0x000fe200078e0280 */
[----:B------:R-:W-:-:S05]  /*11a20*/  @P0 BRA `(.L_x_188) ;  /* 0x0000018000000947 */ /* 0x000fca0003800000 */
[----:B--2---:R-:W-:Y:S01]  /*11a30*/  IADD3 R3, R128, c[0x0][0x1d0], RZ ;  /* 0x0000740080037a10 */ /* 0x004fe20007ffe0ff */
        /* <DEDUP_REMOVED lines=13> */
.L_x_190:
[----:B------:R-:W-:Y:S04]  /*11b10*/  MOV R128, c[0x0][0x32c] ;  /* 0x0000cb0000807a02 */ /* 0x000fe80000000f00 */
[----:B------:R-:W-:Y:S11]  /*11b20*/  ISETP.NE.AND P0, PT, R128, 0x1, PT ;  /* 0x000000018000780c */ /* 0x000ff60003f05270 */
[----:B------:R-:W-:Y:S02]  /*11b30*/  @!UPT UIADD3 URZ, URZ, URZ, URZ ;  /* 0x0000003f3f3ff290 */ /* 0x000fe4000fffe03f */
[----:B------:R-:W-:Y:S05]  /*11b40*/  @P0 IMAD.HI.U32 R128, R3, c[0x0][0x330], RZ ;  /* 0x0000cc0003800a27 */ /* 0x000fea00078e00ff */
[----:B------:R-:W-:Y:S02]  /*11b50*/  @P0 SHF.R.U32.HI R3, RZ, c[0x0][0x334], R128 ;  /* 0x0000cd00ff030a19 */ /* 0x000fe40000011680 */
.L_x_191:
[----:B------:R-:W-:Y:S05]  /*11b60*/  BSYNC B0 ;  /* 0x0000000000007941 */ /* 0x000fea0003800000 */
.L_x_189:
[----:B------:R-:W-:Y:S05]  /*11b70*/  IMAD R3, R3, c[0x0][0x32c], R174 ;  /* 0x0000cb0003037a24 */ /* 0x000fea00078e02ae */
[----:B------:R-:W-:Y:S02]  /*11b80*/  IADD3 R128, R3, c[0x0][0x32c], RZ ;  /* 0x0000cb0003807a10 */ /* 0x000fe40007ffe0ff */
[----:B------:R-:W-:Y:S02]  /*11b90*/  IMNMX R0, R0, R3, !PT ;  /* 0x0000000300007217 */ /* 0x000fe40007800200 */
[----:B------:R-:W-:Y:S02]  /*11ba0*/  IMNMX R2, R2, R128, PT ;  /* 0x0000008002027217 */ /* 0x000fe40003800200 */
.L_x_188:
[----:B--2---:R-:W-:Y:S01]  /*11bb0*/  PLOP3.LUT P0, PT, PT, PT, UP1, 0x40, 0x0 ;  /* 0x000000000000781c */ /* 0x004fe20003f0e818 */
        /* <DEDUP_REMOVED lines=18> */
.L_x_194:
[----:B------:R-:W-:Y:S04]  /*11ce0*/  MOV R175, c[0x0][0x32c] ;  /* 0x0000cb0000af7a02 */ /* 0x000fe80000000f00 */
[----:B------:R-:W-:Y:S11]  /*11cf0*/  ISETP.NE.AND P0, PT, R175, 0x1, PT ;  /* 0x00000001af00780c */ /* 0x000ff60003f05270 */
[----:B------:R-:W-:Y:S02]  /*11d00*/  @!UPT UIADD3 URZ, URZ, URZ, URZ ;  /* 0x0000003f3f3ff290 */ /* 0x000fe4000fffe03f */
[----:B------:R-:W-:Y:S05]  /*11d10*/  @P0 IMAD.HI.U32 R175, R130, c[0x0][0x330], RZ ;  /* 0x0000cc0082af0a27 */ /* 0x000fea00078e00ff */
[----:B------:R-:W-:Y:S02]  /*11d20*/  @P0 SHF.R.U32.HI R130, RZ, c[0x0][0x334], R175 ;  /* 0x0000cd00ff820a19 */ /* 0x000fe400000116af */
.L_x_195:
[----:B------:R-:W-:Y:S05]  /*11d30*/  BSYNC B0 ;  /* 0x0000000000007941 */ /* 0x000fea0003800000 */
.L_x_193:
[----:B------:R-:W-:Y:S05]  /*11d40*/  IMAD R130, R130, c[0x0][0x32c], R174 ;  /* 0x0000cb0082827a24 */ /* 0x000fea00078e02ae */
[----:B------:R-:W-:Y:S02]  /*11d50*/  IADD3 R175, R130, c[0x0][0x32c], RZ ;  /* 0x0000cb0082af7a10 */ /* 0x000fe40007ffe0ff */
[----:B------:R-:W-:Y:S02]  /*11d60*/  IMNMX R3, R3, R130, !PT ;  /* 0x0000008203037217 */ /* 0x000fe40007800200 */
[----:B------:R-:W-:Y:S02]  /*11d70*/  IMNMX R128, R128, R175, PT ;  /* 0x000000af80807217 */ /* 0x000fe40003800200 */
.L_x_192:
[C---:B------:R-:W-:Y:S02]  /*11d80*/  ISETP.GE.AND P0, PT, R129.reuse, 0x9, PT ;  /* 0x000000098100780c */ /* 0x040fe40003f06270 */
[C---:B------:R-:W-:Y:S02]  /*11d90*/  ISETP.GE.AND P1, PT, R129.reuse, 0x2, PT ;  /* 0x000000028100780c */ /* 0x040fe40003f26270 */
[----:B------:R-:W-:Y:S02]  /*11da0*/  P2R R181, PR, RZ, 0x1 ;  /* 0x00000001ffb57803 */ /* 0x000fe40000000000 */
[C---:B------:R-:W-:Y:S02]  /*11db0*/  ISETP.GT.AND P0, PT, R0.reuse, 0x8, !P0 ;  /* 0x000000080000780c */ /* 0x040fe40004704270 */
[----:B------:R-:W-:Y:S02]  /*11dc0*/  P2R R182, PR, RZ, 0x2 ;  /* 0x00000002ffb67803 */ /* 0x000fe40000000000 */
[----:B------:R-:W-:Y:S02]  /*11dd0*/  ISETP.GT.AND P1, PT, R0, 0x1, !P1 ;  /* 0x000000010000780c */ /* 0x000fe40004f24270 */
[C---:B------:R-:W-:Y:S02]  /*11de0*/  ISETP.GE.AND P2, PT, R129.reuse, 0x11, PT ;  /* 0x000000118100780c */ /* 0x040fe40003f46270 */
[C---:B------:R-:W-:Y:S02]  /*11df0*/  ISETP.LT.OR P0, PT, R2.reuse, 0x9, P0 ;  /* 0x000000090200780c */ /* 0x040fe40000701670 */
[----:B------:R-:W-:Y:S02]  /*11e00*/  ISETP.LT.OR P1, PT, R2, 0x2, P1 ;  /* 0x000000020200780c */ /* 0x000fe40000f21670 */
[----:B------:R-:W-:Y:S02]  /*11e10*/  ISETP.GE.AND P3, PT, R129, 0xa, PT ;  /* 0x0000000a8100780c */ /* 0x000fe40003f66270 */
[----:B------:R-:W-:Y:S02]  /*11e20*/  FSEL R184, R16, -INF , !P0 ;  /* 0xff80000010b87808 */ /* 0x000fe40004000000 */
[C---:B------:R-:W-:Y:S02]  /*11e30*/  ISETP.GT.AND P0, PT, R0.reuse, 0x10, !P2 ;  /* 0x000000100000780c */ /* 0x040fe40005704270 */
[----:B------:R-:W-:Y:S02]  /*11e40*/  FSEL R183, R5, -INF , !P1 ;  /* 0xff80000005b77808 */ /* 0x000fe40004800000 */
[----:B------:R-:W-:Y:S02]  /*11e50*/  ISETP.GT.AND P1, PT, R0, 0x9, !P3 ;  /* 0x000000090000780c */ /* 0x000fe40005f24270 */
[----:B------:R-:W-:Y:S02]  /*11e60*/  P2R R179, PR, RZ, 0x4 ;  /* 0x00000004ffb37803 */ /* 0x000fe40000000000 */
[C---:B------:R-:W-:Y:S02]  /*11e70*/  ISETP.LT.OR P0, PT, R2.reuse, 0x11, P0 ;  /* 0x000000110200780c */ /* 0x040fe40000701670 */
[----:B------:R-:W-:Y:S02]  /*11e80*/  ISETP.GE.AND P2, PT, R129, 0x12, PT ;  /* 0x000000128100780c */ /* 0x000fe40003f46270 */
[----:B------:R-:W-:Y:S02]  /*11e90*/  ISETP.LT.OR P1, PT, R2, 0xa, P1 ;  /* 0x0000000a0200780c */ /* 0x000fe40000f21670 */
[----:B------:R-:W-:Y:S02]  /*11ea0*/  FSEL R186, R20, -INF , !P0 ;  /* 0xff80000014ba7808 */ /* 0x000fe40004000000 */
[----:B------:R-:W-:Y:S02]  /*11eb0*/  ISETP.GT.AND P0, PT, R0, 0x11, !P2 ;  /* 0x000000110000780c */ /* 0x000fe40005704270 */
[----:B------:R-:W-:Y:S02]  /*11ec0*/  FSEL R185, R17, -INF , !P1 ;  /* 0xff80000011b97808 */ /* 0x000fe40004800000 */
[----:B------:R-:W-:Y:S02]  /*11ed0*/  ISETP.LT.OR P0, PT, R2, 0x12, P0 ;  /* 0x000000120200780c */ /* 0x000fe40000701670 */
[----:B------:R-:W-:Y:S02]  /*11ee0*/  ISETP.GE.AND P1, PT, R129, 0x19, PT ;  /* 0x000000198100780c */ /* 0x000fe40003f26270 */
[----:B------:R-:W-:Y:S02]  /*11ef0*/  FSEL R187, R21, -INF , !P0 ;  /* 0xff80000015bb7808 */ /* 0x000fe40004000000 */
[----:B------:R-:W-:Y:S02]  /*11f00*/  ISETP.GT.AND P0, PT, R0, 0x18, !P1 ;  /* 0x000000180000780c */ /* 0x000fe40004f04270 */
[----:B------:R-:W-:Y:S02]  /*11f10*/  P2R R177, PR, RZ, 0x2 ;  /* 0x00000002ffb17803 */ /* 0x000fe40000000000 */
[----:B------:R-:W-:Y:S02]  /*11f20*/  ISETP.LT.OR P0, PT, R2, 0x19, P0 ;  /* 0x000000190200780c */ /* 0x000fe40000701670 */
[C---:B------:R-:W-:Y:S02]  /*11f30*/  ISETP.GE.AND P1, PT, R129.reuse, 0x1a, PT ;  /* 0x0000001a8100780c */ /* 0x040fe40003f26270 */
[----:B------:R-:W-:Y:S02]  /*11f40*/  FSEL R188, R32, -INF , !P0 ;  /* 0xff80000020bc7808 */ /* 0x000fe40004000000 */
[----:B------:R-:W-:Y:S02]  /*11f50*/  ISETP.GT.AND P0, PT, R0, 0x19, !P1 ;  /* 0x000000190000780c */ /* 0x000fe40004f04270 */
[----:B------:R-:W-:Y:S02]  /*11f60*/  P2R R176, PR, RZ, 0x2 ;  /* 0x00000002ffb07803 */ /* 0x000fe40000000000 */
        /* <DEDUP_REMOVED lines=39> */
[----:B------:R-:W-:Y:S02]  /*121e0*/  ISETP.GE.AND P4, PT, R129, 0x41, PT ;  /* 0x000000418100780c */ /* 0x000fe40003f86270 */
[----:B------:R-:W-:Y:S02]  /*121f0*/  ISETP.LT.OR P0, PT, R2, 0x3a, P0 ;  /* 0x0000003a0200780c */ /* 0x000fe40000701670 */
[----:B------:R-:W-:Y:S02]  /*12200*/  P2R R180, PR, RZ, 0x8 ;  /* 0x00000008ffb47803 */ /* 0x000fe40000000000 */
[----:B------:R-:W-:Y:S02]  /*12210*/  FSEL R204, R65, -INF , !P0 ;  /* 0xff80000041cc7808 */ /* 0x000fe40004000000 */
[----:B------:R-:W-:Y:S02]  /*12220*/  ISETP.GT.AND P0, PT, R0, 0x40, !P4 ;  /* 0x000000400000780c */ /* 0x000fe40006704270 */
[C---:B------:R-:W-:Y:S02]  /*12230*/  ISETP.GE.AND P3, PT, R129.reuse, 0x42, PT ;  /* 0x000000428100780c */ /* 0x040fe40003f66270 */
        /* <DEDUP_REMOVED lines=28> */
[----:B------:R-:W-:Y:S04]  /*12400*/  ISETP.GT.AND P0, PT, R0, 0x58, !P5 ;  /* 0x000000580000780c */ /* 0x000fe80006f04270 */
[----:B------:R-:W-:Y:S04]  /*12410*/  ISETP.LT.OR P0, PT, R2, 0x59, P0 ;  /* 0x000000590200780c */ /* 0x000fe80000701670 */
[----:B------:R-:W-:Y:S02]  /*12420*/  FSEL R246, R96, -INF , !P0 ;  /* 0xff80000060f67808 */ /* 0x000fe40004000000 */
[----:B------:R-:W-:Y:S04]  /*12430*/  ISETP.GT.AND P0, PT, R0, RZ, !P1 ;  /* 0x000000ff0000720c */ /* 0x000fe80004f04270 */
[----:B------:R-:W-:Y:S04]  /*12440*/  ISETP.LT.OR P0, PT, R2, 0x1, P0 ;  /* 0x000000010200780c */ /* 0x000fe80000701670 */
[----:B------:R-:W-:Y:S02]  /*12450*/  FSEL R52, R4, -INF , !P0 ;  /* 0xff80000004347808 */ /* 0x000fe40004000000 */
[----:B------:R-:W-:Y:S01]  /*12460*/  ISETP.GE.AND P0, PT, R129, 0x5a, PT ;  /* 0x0000005a8100780c */ /* 0x000fe20003f06270 */
[----:B------:R-:W1:Y:S03]  /*12470*/  SHFL.IDX PT, R4, R135, 0x2, 0x1c1f ;  /* 0x005c1f0087047f89 */ /* 0x000e6600000e0000 */
[----:B------:R-:W-:Y:S02]  /*12480*/  P2R R37, PR, RZ, 0x1 ;  /* 0x00000001ff257803 */ /* 0x000fe40000000000 */
[----:B------:R-:W-:Y:S04]  /*12490*/  ISETP.GT.AND P0, PT, R0, 0x59, !P0 ;  /* 0x000000590000780c */ /* 0x000fe80004704270 */
        /* <DEDUP_REMOVED lines=20> */
.L_x_198:
[----:B------:R-:W-:Y:S04]  /*125e0*/  MOV R49, c[0x0][0x32c] ;  /* 0x0000cb0000317a02 */ /* 0x000fe80000000f00 */
[----:B------:R-:W-:Y:S11]  /*125f0*/  ISETP.NE.AND P0, PT, R49, 0x1, PT ;  /* 0x000000013100780c */ /* 0x000ff60003f05270 */
[----:B------:R-:W-:Y:S02]  /*12600*/  @!UPT UIADD3 URZ, URZ, URZ, URZ ;  /* 0x0000003f3f3ff290 */ /* 0x000fe4000fffe03f */
[----:B------:R-:W-:Y:S05]  /*12610*/  @P0 IMAD.HI.U32 R49, R4, c[0x0][0x330], RZ ;  /* 0x0000cc0004310a27 */ /* 0x000fea00078e00ff */
[----:B------:R-:W-:Y:S02]  /*12620*/  @P0 SHF.R.U32.HI R4, RZ, c[0x0][0x334], R49 ;  /* 0x0000cd00ff040a19 */ /* 0x000fe40000011631 */
.L_x_199:
[----:B------:R-:W-:Y:S05]  /*12630*/  BSYNC B0 ;  /* 0x0000000000007941 */ /* 0x000fea0003800000 */
.L_x_197:
[----:B------:R-:W-:Y:S05]  /*12640*/  IMAD R4, R4, c[0x0][0x32c], R174 ;  /* 0x0000cb0004047a24 */ /* 0x000fea00078e02ae */
[----:B------:R-:W-:Y:S02]  /*12650*/  IADD3 R49, R4, c[0x0][0x32c], RZ ;  /* 0x0000cb0004317a10 */ /* 0x000fe40007ffe0ff */
[----:B------:R-:W-:Y:S02]  /*12660*/  IMNMX R0, R0, R4, !PT ;  /* 0x0000000400007217 */ /* 0x000fe40007800200 */
[----:B------:R-:W-:Y:S02]  /*12670*/  IMNMX R2, R2, R49, PT ;  /* 0x0000003102027217 */ /* 0x000fe40003800200 */
.L_x_196:
[----:B------:R-:W-:Y:S02]  /*12680*/  ISETP.NE.AND P0, PT, R181, RZ, PT ;  /* 0x000000ffb500720c */ /* 0x000fe40003f05270 */
[----:B------:R-:W-:Y:S02]  /*12690*/  P2R R4, PR, RZ, 0x10 ;  /* 0x00000010ff047803 */ /* 0x000fe40000000000 */
[----:B------:R-:W-:Y:S02]  /*126a0*/  ISETP.GT.AND P0, PT, R3, 0x8, !P0 ;  /* 0x000000080300780c */ /* 0x000fe40004704270 */
[----:B------:R-:W-:Y:S02]  /*126b0*/  P2R R49, PR, RZ, 0x40 ;  /* 0x00000040ff317803 */ /* 0x000fe40000000000 */
[----:B------:R-:W-:Y:S02]  /*126c0*/  ISETP.LT.OR P0, PT, R128, 0x9, P0 ;  /* 0x000000098000780c */ /* 0x000fe40000701670 */
[----:B------:R-:W-:Y:S02]  /*126d0*/  ISETP.NE.AND P6, PT, R37, RZ, PT ;  /* 0x000000ff2500720c */ /* 0x000fe40003fc5270 */
[----:B------:R-:W-:Y:S02]  /*126e0*/  FSEL R53, R18, -INF , !P0 ;  /* 0xff80000012357808 */ /* 0x000fe40004000000 */
[----:B------:R-:W-:Y:S04]  /*126f0*/  ISETP.NE.AND P0, PT, R180, RZ, PT ;  /* 0x000000ffb400720c */ /* 0x000fe80003f05270 */
[----:B------:R-:W-:Y:S04]  /*12700*/  ISETP.GT.AND P0, PT, R3, 0x9, !P0 ;  /* 0x000000090300780c */ /* 0x000fe80004704270 */
[C---:B------:R-:W-:Y:S04]  /*12710*/  ISETP.LT.OR P0, PT, R128.reuse, 0xa, P0 ;  /* 0x0000000a8000780c */ /* 0x040fe80000701670 */
[----:B------:R-:W-:Y:S02]  /*12720*/  FSEL R68, R19, -INF , !P0 ;  /* 0xff80000013447808 */ /* 0x000fe40004000000 */
[----:B------:R-:W-:Y:S04]  /*12730*/  ISETP.NE.AND P0, PT, R179, RZ, PT ;  /* 0x000000ffb300720c */ /* 0x000fe80003f05270 */
[C---:B------:R-:W-:Y:S04]  /*12740*/  ISETP.GT.AND P0, PT, R3.reuse, 0x10, !P0 ;  /* 0x000000100300780c */ /* 0x040fe80004704270 */
[----:B------:R-:W-:Y:S04]  /*12750*/  ISETP.LT.OR P0, PT, R128, 0x11, P0 ;  /* 0x000000118000780c */ /* 0x000fe80000701670 */
        /* <DEDUP_REMOVED lines=45> */
[C---:B------:R-:W-:Y:S02]  /*12a30*/  ISETP.GT.AND P0, PT, R3.reuse, 0x40, !P4 ;  /* 0x000000400300780c */ /* 0x040fe40006704270 */
[----:B------:R-:W-:Y:S02]  /*12a40*/  ISETP.NE.AND P4, PT, R182, RZ, PT ;  /* 0x000000ffb600720c */ /* 0x000fe40003f85270 */
[----:B------:R-:W-:Y:S04]  /*12a50*/  ISETP.LT.OR P0, PT, R128, 0x41, P0 ;  /* 0x000000418000780c */ /* 0x000fe80000701670 */
[----:B------:R-:W-:Y:S02]  /*12a60*/  FSEL R206, R70, -INF , !P0 ;  /* 0xff80000046ce7808 */ /* 0x000fe40004000000 */
[----:B------:R-:W-:Y:S04]  /*12a70*/  ISETP.GT.AND P0, PT, R3, 0x41, !P3 ;  /* 0x000000410300780c */ /* 0x000fe80005f04270 */
[C---:B------:R-:W-:Y:S04]  /*12a80*/  ISETP.LT.OR P0, PT, R128.reuse, 0x42, P0 ;  /* 0x000000428000780c */ /* 0x040fe80000701670 */
[----:B------:R-:W-:Y:S02]  /*12a90*/  FSEL R207, R71, -INF , !P0 ;  /* 0xff80000047cf7808 */ /* 0x000fe40004000000 */
        /* <DEDUP_REMOVED lines=15> */
[----:B------:R-:W-:Y:S04]  /*12b90*/  ISETP.GT.AND P0, PT, R3, 0x1, !P4 ;  /* 0x000000010300780c */ /* 0x000fe80006704270 */
[C---:B------:R-:W-:Y:S04]  /*12ba0*/  ISETP.LT.OR P0, PT, R128.reuse, 0x2, P0 ;  /* 0x000000028000780c */ /* 0x040fe80000701670 */
[----:B------:R-:W-:Y:S02]  /*12bb0*/  FSEL R19, R7, -INF , !P0 ;  /* 0xff80000007137808 */ /* 0x000fe40004000000 */
[C---:B------:R-:W-:Y:S04]  /*12bc0*/  ISETP.GT.AND P0, PT, R3.reuse, RZ, !P1 ;  /* 0x000000ff0300720c */ /* 0x040fe80004f04270 */
[----:B------:R-:W-:Y:S04]  /*12bd0*/  ISETP.LT.OR P0, PT, R128, 0x1, P0 ;  /* 0x000000018000780c */ /* 0x000fe80000701670 */
[----:B------:R-:W-:Y:S02]  /*12be0*/  FSEL R18, R6, -INF , !P0 ;  /* 0xff80000006127808 */ /* 0x000fe40004000000 */
[C---:B------:R-:W-:Y:S04]  /*12bf0*/  ISETP.GT.AND P0, PT, R3.reuse, 0x58, !P5 ;  /* 0x000000580300780c */ /* 0x040fe80006f04270 */
[----:B------:R-:W-:Y:S04]  /*12c00*/  ISETP.LT.OR P0, PT, R128, 0x59, P0 ;  /* 0x000000598000780c */ /* 0x000fe80000701670 */
[----:B------:R-:W-:Y:S02]  /*12c10*/  FSEL R242, R98, -INF , !P0 ;  /* 0xff80000062f27808 */ /* 0x000fe40004000000 */
[----:B------:R-:W-:Y:S02]  /*12c20*/  ISETP.GT.AND P0, PT, R3, 0x59, !P6 ;  /* 0x000000590300780c */ /* 0x000fe40007704270 */
[----:B------:R-:W1:Y:S02]  /*12c30*/  SHFL.IDX PT, R3, R135, 0x3, 0x1c1f ;  /* 0x007c1f0087037f89 */ /* 0x000e6400000e0000 */
[----:B------:R-:W-:Y:S04]  /*12c40*/  ISETP.LT.OR P0, PT, R128, 0x5a, P0 ;  /* 0x0000005a8000780c */ /* 0x000fe80000701670 */
[----:B------:R-:W-:Y:S02]  /*12c50*/  FSEL R245, R99, -INF , !P0 ;  /* 0xff80000063f57808 */ /* 0x000fe40004000000 */
[----:B------:R-:W-:Y:S04]  /*12c60*/  ISETP.GT.AND P0, PT, R0, RZ, !P1 ;  /* 0x000000ff0000720c */ /* 0x000fe80004f04270 */
[----:B------:R-:W-:Y:S04]  /*12c70*/  ISETP.LT.OR P0, PT, R2, 0x1, P0 ;  /* 0x000000010200780c */ /* 0x000fe80000701670 */
[----:B------:R-:W-:Y:S02]  /*12c80*/  FSEL R8, R8, -INF , !P0 ;  /* 0xff80000008087808 */ /* 0x000fe40004000000 */
[----:B------:R-:W-:Y:S02]  /*12c90*/  ISETP.GT.AND P0, PT, R0, 0x1, !P4 ;  /* 0x000000010000780c */ /* 0x000fe40006704270 */
[----:B------:R-:W-:Y:S02]  /*12ca0*/  ISETP.NE.AND P4, PT, R4, RZ, PT ;  /* 0x000000ff0400720c */ /* 0x000fe40003f85270 */
        /* <DEDUP_REMOVED lines=82> */
[----:B------:R-:W-:Y:S01]  /*131d0*/  ISETP.GT.AND P0, PT, R0, 0x59, !P6 ;  /* 0x000000590000780c */ /* 0x000fe20007704270 */
[--C-:B-1----:R-:W-:Y:S01]  /*131e0*/  IMAD.IADD R0, R173, 0x1, R3.reuse ;  /* 0x00000001ad007824 */ /* 0x102fe200078e0203 */
[----:B------:R-:W-:Y:S02]  /*131f0*/  ISETP.NE.AND P6, PT, R49, RZ, PT ;  /* 0x000000ff3100720c */ /* 0x000fe40003fc5270 */
[----:B------:R-:W-:Y:S01]  /*13200*/  ISETP.LT.OR P0, PT, R2, 0x5a, P0 ;  /* 0x0000005a0200780c */ /* 0x000fe20000701670 */
[----:B------:R-:W-:Y:S03]  /*13210*/  IMAD.IADD R2, R172, 0x1, R3 ;  /* 0x00000001ac027824 */ /* 0x000fe600078e0203 */
[----:B------:R-:W-:Y:S02]  /*13220*/  FSEL R244, R93, -INF , !P0 ;  /* 0xff8000005df47808 */ /* 0x000fe40004000000 */
[----:B------:R-:W-:Y:S11]  /*13230*/  PLOP3.LUT P0, PT, PT, PT, UP1, 0x40, 0x0 ;  /* 0x000000000000781c */ /* 0x000ff60003f0e818 */
[----:B------:R-:W-:Y:S02]  /*13240*/  @!UPT UIADD3 URZ, URZ, URZ, URZ ;  /* 0x0000003f3f3ff290 */ /* 0x000fe4000fffe03f */
        /* <DEDUP_REMOVED lines=15> */
.L_x_202:
[----:B------:R-:W-:Y:S04]  /*13340*/  MOV R4, c[0x0][0x32c] ;  /* 0x0000cb0000047a02 */ /* 0x000fe80000000f00 */
[----:B------:R-:W-:Y:S11]  /*13350*/  ISETP.NE.AND P0, PT, R4, 0x1, PT ;  /* 0x000000010400780c */ /* 0x000ff60003f05270 */
[----:B------:R-:W-:Y:S02]  /*13360*/  @!UPT UIADD3 URZ, URZ, URZ, URZ ;  /* 0x0000003f3f3ff290 */ /* 0x000fe4000fffe03f */
[----:B------:R-:W-:Y:S05]  /*13370*/  @P0 IMAD.HI.U32 R4, R3, c[0x0][0x330], RZ ;  /* 0x0000cc0003040a27 */ /* 0x000fea00078e00ff */
[----:B------:R-:W-:Y:S02]  /*13380*/  @P0 SHF.R.U32.HI R3, RZ, c[0x0][0x334], R4 ;  /* 0x0000cd00ff030a19 */ /* 0x000fe40000011604 */
.L_x_203:
[----:B------:R-:W-:Y:S05]  /*13390*/  BSYNC B0 ;  /* 0x0000000000007941 */ /* 0x000fea0003800000 */
.L_x_201:
[----:B------:R-:W-:Y:S05]  /*133a0*/  IMAD R3, R3, c[0x0][0x32c], R174 ;  /* 0x0000cb0003037a24 */ /* 0x000fea00078e02ae */
[----:B------:R-:W-:Y:S02]  /*133b0*/  IADD3 R4, R3, c[0x0][0x32c], RZ ;  /* 0x0000cb0003047a10 */ /* 0x000fe40007ffe0ff */
[----:B------:R-:W-:Y:S02]  /*133c0*/  IMNMX R0, R0, R3, !PT ;  /* 0x0000000300007217 */ /* 0x000fe40007800200 */
[----:B------:R-:W-:Y:S02]  /*133d0*/  IMNMX R2, R2, R4, PT ;  /* 0x0000000402027217 */ /* 0x000fe40003800200 */
.L_x_200:
[----:B------:R-:W-:Y:S02]  /*133e0*/  ISETP.GT.AND P0, PT, R0, RZ, !P1 ;  /* 0x000000ff0000720c */ /* 0x000fe40004f04270 */
[----:B------:R-:W-:Y:S02]  /*133f0*/  ISETP.NE.AND P1, PT, R179, RZ, PT ;  /* 0x000000ffb300720c */ /* 0x000fe40003f25270 */
        /* <DEDUP_REMOVED lines=64> */
[----:B------:R-:W-:Y:S02]  /*13800*/  FMNMX.FTZ R130, R185, R130, !PT ;  /* 0x00000082b9827209 */ /* 0x000fe40007810000 */
        /* <DEDUP_REMOVED lines=16> */
[----:B------:R-:W-:Y:S01]  /*13910*/  FMNMX.FTZ R130, R194, R130, !PT ;  /* 0x00000082c2827209 */ /* 0x000fe20007810000 */
[----:B------:R-:W-:Y:S01]  /*13920*/  LDSM.16.MT88.4 R32, [R216+0x100] ;  /* 0x00010000d820783b */ /* 0x000fe20000004200 */
        /* <DEDUP_REMOVED lines=30> */
[----:B------:R-:W-:Y:S02]  /*13b10*/  ISETP.NE.AND P3, PT, R5, RZ, PT ;  /* 0x000000ff0500720c */ /* 0x000fe40003f65270 */
[----:B------:R-:W1:Y:S01]  /*13b20*/  SHFL.BFLY PT, R5, R130, 0x2, 0x1f ;  /* 0x0c401f0082057f89 */ /* 0x000e6200000e0000 */
        /* <DEDUP_REMOVED lines=17> */
[----:B------:R-:W-:Y:S02]  /*13c40*/  ISETP.LT.OR P0, PT, R2, 0x42, P0 ;  /* 0x000000420200780c */ /* 0x000fe40000701670 */
[----:B------:R-:W-:Y:S02]  /*13c50*/  FMNMX.FTZ R4, R199, R4, !PT ;  /* 0x00000004c7047209 */ /* 0x000fe40007810000 */
[----:B------:R-:W-:Y:S01]  /*13c60*/  FMNMX.FTZ R5, R10, R134, !PT ;  /* 0x000000860a057209 */ /* 0x000fe20007810000 */
[----:B------:R-:W2:Y:S01]  /*13c70*/  SHFL.BFLY PT, R129, R3, 0x2, 0x1f ;  /* 0x0c401f0003817f89 */ /* 0x000ea200000e0000 */
[----:B------:R-:W-:Y:S02]  /*13c80*/  FMNMX.FTZ R4, R200, R4, !PT ;  /* 0x00000004c8047209 */ /* 0x000fe40007810000 */
[----:B------:R-:W-:Y:S02]  /*13c90*/  FSEL R172, R75, -INF , !P0 ;  /* 0xff8000004bac7808 */ /* 0x000fe40004000000 */
[----:B------:R-:W-:Y:S02]  /*13ca0*/  FMNMX.FTZ R4, R208, R4, !PT ;  /* 0x00000004d0047209 */ /* 0x000fe40007810000 */
[----:B------:R-:W-:Y:S02]  /*13cb0*/  ISETP.GT.AND P0, PT, R0, 0x48, !P2 ;  /* 0x000000480000780c */ /* 0x000fe40005704270 */
[----:B------:R-:W-:Y:S02]  /*13cc0*/  FMNMX.FTZ R4, R209, R4, !PT ;  /* 0x00000004d1047209 */ /* 0x000fe40007810000 */
[----:B------:R-:W-:Y:S02]  /*13cd0*/  FMNMX.FTZ R5, R11, R5, !PT ;  /* 0x000000050b057209 */ /* 0x000fe40007810000 */
[----:B------:R-:W-:Y:S02]  /*13ce0*/  FMNMX.FTZ R4, R211, R4, !PT ;  /* 0x00000004d3047209 */ /* 0x000fe40007810000 */
[----:B------:R-:W-:Y:S02]  /*13cf0*/  FMNMX.FTZ R5, R14, R5, !PT ;  /* 0x000000050e057209 */ /* 0x000fe40007810000 */
[----:B-1----:R-:W-:Y:S02]  /*13d00*/  FMNMX.FTZ R130, R130, R6, !PT ;  /* 0x0000000682827209 */ /* 0x002fe40007810000 */
[----:B------:R-:W-:Y:S02]  /*13d10*/  FMNMX.FTZ R4, R230, R4, !PT ;  /* 0x00000004e6047209 */ /* 0x000fe40007810000 */
[C---:B------:R-:W-:Y:S01]  /*13d20*/  FSETP.NEU.FTZ.AND P2, PT, R130.reuse, -INF , PT ;  /* 0xff8000008200780b */ /* 0x040fe20003f5d000 */
[----:B------:R-:W-:Y:S01]  /*13d30*/  FMUL.FTZ R43, R130, c[0x0][0x2d0] ;  /* 0x0000b400822b7a20 */ /* 0x000fe20000410000 */
[----:B------:R-:W-:Y:S02]  /*13d40*/  FMNMX.FTZ R5, R15, R5, !PT ;  /* 0x000000050f057209 */ /* 0x000fe40007810000 */
[----:B--2---:R-:W-:Y:S02]  /*13d50*/  FMNMX.FTZ R129, R3, R129, !PT ;  /* 0x0000008103817209 */ /* 0x004fe40007810000 */
[----:B------:R-:W-:Y:S02]  /*13d60*/  FSEL R43, R43, RZ, P2 ;  /* 0x000000ff2b2b7208 */ /* 0x000fe40001000000 */
[----:B------:R-:W-:Y:S01]  /*13d70*/  FMNMX.FTZ R3, R239, R4, !PT ;  /* 0x00000004ef037209 */ /* 0x000fe20007810000 */
[----:B------:R-:W1:Y:S01]  /*13d80*/  SHFL.BFLY PT, R6, R129, 0x1, 0x1f ;  /* 0x0c201f0081067f89 */ /* 0x000e6200000e0000 */
[----:B------:R-:W-:Y:S01]  /*13d90*/  FMNMX.FTZ R5, R57, R5, !PT ;  /* 0x0000000539057209 */ /* 0x000fe20007810000 */
[--C-:B------:R-:W-:Y:S01]  /*13da0*/  FFMA.FTZ R4, R52, c[0x0][0x2d0], -R43.reuse ;  /* 0x0000b40034047a23 */ /* 0x100fe2000001082b */
[----:B------:R-:W-:Y:S01]  /*13db0*/  ISETP.NE.AND P1, PT, R16, RZ, PT ;  /* 0x000000ff1000720c */ /* 0x000fe20003f25270 */
[--C-:B------:R-:W-:Y:S01]  /*13dc0*/  FFMA.FTZ R16, R188, c[0x0][0x2d0], -R43.reuse ;  /* 0x0000b400bc107a23 */ /* 0x100fe2000001082b */
[----:B------:R-:W-:Y:S01]  /*13dd0*/  FMNMX.FTZ R5, R60, R5, !PT ;  /* 0x000000053c057209 */ /* 0x000fe20007810000 */
[----:B------:R2:W3:Y:S01]  /*13de0*/  MUFU.EX2 R24, R4 ;  /* 0x0000000400187308 */ /* 0x0004e20000000800 */
[----:B------:R-:W-:Y:S02]  /*13df0*/  FMNMX.FTZ R3, R241, R3, !PT ;  /* 0x00000003f1037209 */ /* 0x000fe40007810000 */
[----:B------:R-:W-:Y:S02]  /*13e00*/  FMNMX.FTZ R5, R61, R5, !PT ;  /* 0x000000053d057209 */ /* 0x000fe40007810000 */
[----:B------:R-:W-:Y:S02]  /*13e10*/  FMNMX.FTZ R3, R243, R3, !PT ;  /* 0x00000003f3037209 */ /* 0x000fe40007810000 */
[----:B------:R-:W-:Y:S02]  /*13e20*/  FMNMX.FTZ R5, R71, R5, !PT ;  /* 0x0000000547057209 */ /* 0x000fe40007810000 */
[----:B------:R-:W-:Y:S01]  /*13e30*/  FMNMX.FTZ R3, R244, R3, !PT ;  /* 0x00000003f4037209 */ /* 0x000fe20007810000 */
[----:B------:R-:W-:Y:S01]  /*13e40*/  MUFU.EX2 R63, R16 ;  /* 0x00000010003f7308 */ /* 0x000fe20000000800 */
[----:B------:R-:W-:Y:S02]  /*13e50*/  FMNMX.FTZ R5, R72, R5, !PT ;  /* 0x0000000548057209 */ /* 0x000fe40007810000 */
[----:B------:R-:W-:Y:S01]  /*13e60*/  ISETP.LT.OR P0, PT, R2, 0x49, P0 ;  /* 0x000000490200780c */ /* 0x000fe20000701670 */
[----:B------:R-:W4:Y:S01]  /*13e70*/  SHFL.BFLY PT, R7, R3, 0x2, 0x1f ;  /* 0x0c401f0003077f89 */ /* 0x000f2200000e0000 */
[----:B------:R-:W-:Y:S02]  /*13e80*/  FMNMX.FTZ R5, R73, R5, !PT ;  /* 0x0000000549057209 */ /* 0x000fe40007810000 */
[----:B------:R-:W-:Y:S02]  /*13e90*/  FSEL R78, R78, -INF , !P0 ;  /* 0xff8000004e4e7808 */ /* 0x000fe40004000000 */
[----:B-1----:R-:W-:Y:S02]  /*13ea0*/  FMNMX.FTZ R129, R129, R6, !PT ;  /* 0x0000000681817209 */ /* 0x002fe40007810000 */
[----:B------:R-:W-:Y:S02]  /*13eb0*/  ISETP.GT.AND P0, PT, R0, 0x49, !P1 ;  /* 0x000000490000780c */ /* 0x000fe40004f04270 */
[C---:B------:R-:W-:Y:S01]  /*13ec0*/  FSETP.NEU.FTZ.AND P1, PT, R129.reuse, -INF , PT ;  /* 0xff8000008100780b */ /* 0x040fe20003f3d000 */
[----:B------:R-:W-:Y:S01]  /*13ed0*/  FMUL.FTZ R64, R129, c[0x0][0x2d0] ;  /* 0x0000b40081407a20 */ /* 0x000fe20000410000 */
[----:B--2---:R-:W-:Y:S01]  /*13ee0*/  FMNMX.FTZ R4, R76, R5, !PT ;  /* 0x000000054c047209 */ /* 0x004fe20007810000 */
[--C-:B------:R-:W-:Y:S01]  /*13ef0*/  FFMA.FTZ R5, R183, c[0x0][0x2d0], -R43.reuse ;  /* 0x0000b400b7057a23 */ /* 0x100fe2000001082b */
[----:B------:R-:W-:Y:S02]  /*13f00*/  ISETP.LT.OR P0, PT, R2, 0x4a, P0 ;  /* 0x0000004a0200780c */ /* 0x000fe40000701670 */
[----:B------:R-:W-:Y:S01]  /*13f10*/  FSEL R64, R64, RZ, P1 ;  /* 0x000000ff40407208 */ /* 0x000fe20000800000 */
[----:B------:R1:W2:Y:S01]  /*13f20*/  MUFU.EX2 R56, R5 ;  /* 0x0000000500387308 */ /* 0x0002a20000000800 */
[----:B------:R-:W-:Y:S02]  /*13f30*/  FMNMX.FTZ R4, R77, R4, !PT ;  /* 0x000000044d047209 */ /* 0x000fe40007810000 */
[----:B------:R-:W-:Y:S01]  /*13f40*/  FSEL R79, R79, -INF , !P0 ;  /* 0xff8000004f4f7808 */ /* 0x000fe20004000000 */
[--C-:B------:R-:W-:Y:S01]  /*13f50*/  FFMA.FTZ R28, R84, c[0x0][0x2d0], -R64.reuse ;  /* 0x0000b400541c7a23 */ /* 0x100fe20000010840 */
[----:B------:R-:W-:Y:S02]  /*13f60*/  ISETP.NE.AND P0, PT, R48, RZ, PT ;  /* 0x000000ff3000720c */ /* 0x000fe40003f05270 */
[----:B------:R-:W-:Y:S01]  /*13f70*/  ISETP.NE.AND P4, PT, R37, RZ, PT ;  /* 0x000000ff2500720c */ /* 0x000fe20003f85270 */
[----:B------:R-:W-:Y:S01]  /*13f80*/  LDSM.16.MT88.4 R48, [R214+0x100] ;  /* 0x00010000d630783b */ /* 0x000fe20000004200 */
[----:B----4-:R-:W-:Y:S02]  /*13f90*/  FMNMX.FTZ R3, R3, R7, !PT ;  /* 0x0000000703037209 */ /* 0x010fe40007810000 */
[C---:B------:R-:W-:Y:S02]  /*13fa0*/  ISETP.GT.AND P0, PT, R0.reuse, 0x51, !P0 ;  /* 0x000000510000780c */ /* 0x040fe40004704270 */
[----:B------:R-:W-:Y:S02]  /*13fb0*/  ISETP.GT.AND P4, PT, R0, 0x59, !P4 ;  /* 0x000000590000780c */ /* 0x000fe40006784270 */
[----:B------:R-:W-:Y:S01]  /*13fc0*/  ISETP.LT.OR P0, PT, R2, 0x52, P0 ;  /* 0x000000520200780c */ /* 0x000fe20000701670 */
[----:B------:R-:W4:Y:S01]  /*13fd0*/  SHFL.BFLY PT, R128, R3, 0x1, 0x1f ;  /* 0x0c201f0003807f89 */ /* 0x000f2200000e0000 */
[----:B------:R-:W-:Y:S02]  /*13fe0*/  ISETP.GT.AND P3, PT, R0, 0x50, !P3 ;  /* 0x000000500000780c */ /* 0x000fe40005f64270 */
[----:B------:R-:W-:Y:S02]  /*13ff0*/  FSEL R91, R91, -INF , !P0 ;  /* 0xff8000005b5b7808 */ /* 0x000fe40004000000 */
[----:B------:R-:W-:Y:S02]  /*14000*/  ISETP.LT.OR P0, PT, R2, 0x5a, P4 ;  /* 0x0000005a0200780c */ /* 0x000fe40002701670 */
[----:B------:R-:W-:Y:S02]  /*14010*/  ISETP.GT.AND P5, PT, R0, 0x58, !P5 ;  /* 0x000000580000780c */ /* 0x000fe40006fa4270 */
[----:B-1----:R-:W-:Y:S01]  /*14020*/  FMNMX.FTZ R5, R88, R4, !PT ;  /* 0x0000000458057209 */ /* 0x002fe20007810000 */
[--C-:B------:R-:W-:Y:S01]  /*14030*/  FFMA.FTZ R4, R184, c[0x0][0x2d0], -R43.reuse ;  /* 0x0000b400b8047a23 */ /* 0x100fe2000001082b */
[----:B------:R-:W-:Y:S02]  /*14040*/  FSEL R42, R95, -INF , !P0 ;  /* 0xff8000005f2a7808 */ /* 0x000fe40004000000 */
[----:B---3--:R-:W-:Y:S01]  /*14050*/  MOV R95, R24 ;  /* 0x00000018005f7202 */ /* 0x008fe20000000f00 */
[----:B------:R1:W-:Y:S01]  /*14060*/  MUFU.EX2 R174, R4 ;  /* 0x0000000400ae7308 */ /* 0x0003e20000000800 */
[----:B------:R-:W-:Y:S01]  /*14070*/  FMNMX.FTZ R5, R89, R5, !PT ;  /* 0x0000000559057209 */ /* 0x000fe20007810000 */
[--C-:B------:R-:W-:Y:S01]  /*14080*/  FFMA.FTZ R24, R81, c[0x0][0x2d0], -R64.reuse ;  /* 0x0000b40051187a23 */ /* 0x100fe20000010840 */
[----:B------:R-:W-:Y:S02]  /*14090*/  ISETP.LT.OR P3, PT, R2, 0x51, P3 ;  /* 0x000000510200780c */ /* 0x000fe40001f61670 */
[----:B------:R-:W-:Y:S02]  /*140a0*/  FMNMX.FTZ R5, R92, R5, !PT ;  /* 0x000000055c057209 */ /* 0x000fe40007810000 */
[----:B------:R-:W-:Y:S02]  /*140b0*/  FSEL R90, R90, -INF , !P3 ;  /* 0xff8000005a5a7808 */ /* 0x000fe40005800000 */
[----:B------:R-:W-:Y:S01]  /*140c0*/  FMNMX.FTZ R5, R93, R5, !PT ;  /* 0x000000055d057209 */ /* 0x000fe20007810000 */
[----:B------:R-:W-:Y:S01]  /*140d0*/  MUFU.EX2 R30, R24 ;  /* 0x00000018001e7308 */ /* 0x000fe20000000800 */
[----:B----4-:R-:W-:Y:S01]  /*140e0*/  FMNMX.FTZ R128, R3, R128, !PT ;  /* 0x0000008003807209 */ /* 0x010fe20007810000 */
[--C-:B------:R-:W-:Y:S01]  /*140f0*/  FFMA.FTZ R3, R68, c[0x0][0x2d0], -R64.reuse ;  /* 0x0000b40044037a23 */ /* 0x100fe20000010840 */
[----:B--2---:R-:W-:Y:S02]  /*14100*/  F2FP.BF16.PACK_AB R44, R56, R95 ;  /* 0x0000005f382c723e */ /* 0x004fe400000010ff */
[C---:B------:R-:W-:Y:S01]  /*14110*/  FSETP.NEU.FTZ.AND P0, PT, R128.reuse, -INF , PT ;  /* 0xff8000008000780b */ /* 0x040fe20003f1d000 */
[----:B------:R-:W-:Y:S01]  /*14120*/  FMUL.FTZ R65, R128, c[0x0][0x2d0] ;  /* 0x0000b40080417a20 */ /* 0x000fe20000410000 */
[----:B------:R-:W-:Y:S01]  /*14130*/  ISETP.LT.OR P3, PT, R2, 0x59, P5 ;  /* 0x000000590200780c */ /* 0x000fe20002f61670 */
[--C-:B------:R-:W-:Y:S01]  /*14140*/  FFMA.FTZ R2, R53, c[0x0][0x2d0], -R64.reuse ;  /* 0x0000b40035027a23 */ /* 0x100fe20000010840 */
[----:B------:R-:W-:Y:S01]  /*14150*/  FMNMX.FTZ R5, R135, R5, !PT ;  /* 0x0000000587057209 */ /* 0x000fe20007810000 */
[----:B------:R2:W3:Y:S01]  /*14160*/  MUFU.EX2 R6, R3 ;  /* 0x0000000300067308 */ /* 0x0004e20000000800 */
[----:B------:R-:W-:Y:S02]  /*14170*/  FSEL R65, R65, RZ, P0 ;  /* 0x000000ff41417208 */ /* 0x000fe40000000000 */
[----:B------:R-:W-:Y:S01]  /*14180*/  FMNMX.FTZ R5, R172, R5, !PT ;  /* 0x00000005ac057209 */ /* 0x000fe20007810000 */
[----:B-1----:R-:W-:Y:S01]  /*14190*/  FFMA.FTZ R4, R185, c[0x0][0x2d0], -R43 ;  /* 0x0000b400b9047a23 */ /* 0x002fe2000001082b */
[----:B------:R-:W-:Y:S05]  /*141a0*/  FSEL R94, R94, -INF , !P3 ;  /* 0xff8000005e5e7808 */ /* 0x000fea0005800000 */
[----:B------:R1:W4:Y:S10]  /*141b0*/  MUFU.EX2 R23, R4 ;  /* 0x0000000400177308 */ /* 0x0003340000000800 */
[----:B------:R-:W5:Y:S01]  /*141c0*/  MUFU.EX2 R58, R2 ;  /* 0x00000002003a7308 */ /* 0x000f620000000800 */
[----:B--2---:R-:W-:Y:S02]  /*141d0*/  FFMA.FTZ R3, R8, c[0x0][0x2d0], -R65 ;  /* 0x0000b40008037a23 */ /* 0x004fe40000010841 */
[----:B------:R-:W-:Y:S02]  /*141e0*/  FFMA.FTZ R8, R69, c[0x0][0x2d0], -R64 ;  /* 0x0000b40045087a23 */ /* 0x000fe40000010840 */
[----:B---3--:R-:W-:Y:S05]  /*141f0*/  IMAD.MOV.U32 R69, RZ, RZ, R6 ;  /* 0x000000ffff457224 */ /* 0x008fea00078e0006 */
[----:B------:R-:W-:Y:S01]  /*14200*/  MUFU.EX2 R62, R8 ;  /* 0x00000008003e7308 */ /* 0x000fe20000000800 */
[--C-:B-1----:R-:W-:Y:S02]  /*14210*/  FFMA.FTZ R4, R18, c[0x0][0x2d0], -R64.reuse ;  /* 0x0000b40012047a23 */ /* 0x102fe40000010840 */
[----:B----4-:R-:W-:Y:S07]  /*14220*/  IMAD.MOV.U32 R68, RZ, RZ, R23 ;  /* 0x000000ffff447224 */ /* 0x010fee00078e0017 */
[----:B------:R1:W-:Y:S01]  /*14230*/  MUFU.EX2 R22, R4 ;  /* 0x0000000400167308 */ /* 0x0003e20000000800 */
[----:B------:R-:W-:Y:S02]  /*14240*/  F2FP.BF16.PACK_AB R46, R68, R174 ;  /* 0x000000ae442e723e */ /* 0x000fe400000010ff */
[----:B-----5:R-:W-:Y:S02]  /*14250*/  F2FP.BF16.PACK_AB R47, R69, R58 ;  /* 0x0000003a452f723e */ /* 0x020fe400000010ff */
[----:B-1----:R-:W-:Y:S05]  /*14260*/  FMNMX.FTZ R4, R78, R5, !PT ;  /* 0x000000054e047209 */ /* 0x002fea0007810000 */
[----:B------:R1:W2:Y:S01]  /*14270*/  MUFU.EX2 R5, R3 ;  /* 0x0000000300057308 */ /* 0x0002a20000000800 */
[----:B------:R-:W-:Y:S01]  /*14280*/  FMNMX.FTZ R0, R79, R4, !PT ;  /* 0x000000044f007209 */ /* 0x000fe20007810000 */
[----:B------:R-:W-:Y:S03]  /*14290*/  FFMA.FTZ R4, R19, c[0x0][0x2d0], -R64 ;  /* 0x0000b40013047a23 */ /* 0x000fe60000010840 */
[----:B------:R-:W-:Y:S05]  /*142a0*/  FMNMX.FTZ R0, R90, R0, !PT ;  /* 0x000000005a007209 */ /* 0x000fea0007810000 */
[----:B------:R3:W-:Y:S01]  /*142b0*/  MUFU.EX2 R173, R4 ;  /* 0x0000000400ad7308 */ /* 0x0007e20000000800 */
[----:B------:R-:W-:Y:S04]  /*142c0*/  FMNMX.FTZ R0, R91, R0, !PT ;  /* 0x000000005b007209 */ /* 0x000fe80007810000 */
[----:B------:R-:W-:Y:S04]  /*142d0*/  FMNMX.FTZ R0, R94, R0, !PT ;  /* 0x000000005e007209 */ /* 0x000fe80007810000 */
[----:B------:R-:W-:Y:S01]  /*142e0*/  FMNMX.FTZ R0, R42, R0, !PT ;  /* 0x000000002a007209 */ /* 0x000fe20007810000 */
[--C-:B-1----:R-:W-:Y:S04]  /*142f0*/  FFMA.FTZ R3, R9, c[0x0][0x2d0], -R65.reuse ;  /* 0x0000b40009037a23 */ /* 0x102fe80000010841 */
[----:B------:R-:W1:Y:S01]  /*14300*/  SHFL.BFLY PT, R2, R0, 0x2, 0x1f ;  /* 0x0c401f0000027f89 */ /* 0x000e6200000e0000 */
[----:B------:R4:W5:Y:S01]  /*14310*/  MUFU.EX2 R52, R3 ;  /* 0x0000000300347308 */ /* 0x0009620000000800 */
[--C-:B---3--:R-:W-:Y:S09]  /*14320*/  FFMA.FTZ R4, R13, c[0x0][0x2d0], -R65.reuse ;  /* 0x0000b4000d047a23 */ /* 0x108ff20000010841 */
[----:B------:R-:W-:Y:S01]  /*14330*/  MUFU.EX2 R7, R4 ;  /* 0x0000000400077308 */ /* 0x000fe20000000800 */
[----:B----4-:R-:W-:Y:S09]  /*14340*/  FFMA.FTZ R3, R12, c[0x0][0x2d0], -R65 ;  /* 0x0000b4000c037a23 */ /* 0x010ff20000010841 */
[----:B------:R1:W-:Y:S02]  /*14350*/  MUFU.EX2 R53, R3 ;  /* 0x0000000300357308 */ /* 0x0003e40000000800 */
[----:B-1----:R-:W-:Y:S01]  /*14360*/  FMNMX.FTZ R3, R0, R2, !PT ;  /* 0x0000000200037209 */ /* 0x002fe20007810000 */
[----:B------:R-:W-:Y:S01]  /*14370*/  FFMA.FTZ R2, R186, c[0x0][0x2d0], -R43 ;  /* 0x0000b400ba027a23 */ /* 0x000fe2000001082b */
[----:B------:R-:W-:Y:S06]  /*14380*/  FSEL R0, R130, RZ, P2 ;  /* 0x000000ff82007208 */ /* 0x000fec0001000000 */
[----:B------:R1:W-:Y:S01]  /*14390*/  MUFU.EX2 R59, R2 ;  /* 0x00000002003b7308 */ /* 0x0003e20000000800 */
[----:B------:R-:W3:Y:S01]  /*143a0*/  SHFL.BFLY PT, R4, R3, 0x1, 0x1f ;  /* 0x0c201f0003047f89 */ /* 0x000ee200000e0000 */
[----:B------:R-:W-:Y:S01]  /*143b0*/  FADD.FTZ R0, -R0, R131 ;  /* 0x0000008300007221 */ /* 0x000fe20000010100 */
[----:B--2---:R-:W-:Y:S03]  /*143c0*/  MOV R131, R5 ;  /* 0x0000000500837202 */ /* 0x004fe60000000f00 */
[----:B------:R-:W-:Y:S01]  /*143d0*/  FMUL.FTZ R0, R0, c[0x0][0x2d0] ;  /* 0x0000b40000007a20 */ /* 0x000fe20000410000 */
[----:B-----5:R-:W-:Y:S03]  /*143e0*/  F2FP.BF16.PACK_AB R36, R52, R131 ;  /* 0x000000833424723e */ /* 0x020fe600000010ff */
[----:B------:R2:W4:Y:S01]  /*143f0*/  MUFU.EX2 R41, R0 ;  /* 0x0000000000297308 */ /* 0x0005220000000800 */
[----:B-1----:R-:W-:Y:S02]  /*14400*/  FSEL R2, R129, RZ, P1 ;  /* 0x000000ff81027208 */ /* 0x002fe40000800000 */
[----:B---3--:R-:W-:Y:S03]  /*14410*/  FMNMX.FTZ R3, R3, R4, !PT ;  /* 0x0000000403037209 */ /* 0x008fe60007810000 */
[----:B------:R-:W-:Y:S02]  /*14420*/  FADD.FTZ R2, -R2, R132 ;  /* 0x0000008402027221 */ /* 0x000fe40000010100 */
[C---:B------:R-:W-:Y:S02]  /*14430*/  FMUL.FTZ R66, R3.reuse, c[0x0][0x2d0] ;  /* 0x0000b40003427a20 */ /* 0x040fe40000410000 */
[----:B------:R-:W-:Y:S01]  /*14440*/  FMUL.FTZ R2, R2, c[0x0][0x2d0] ;  /* 0x0000b40002027a20 */ /* 0x000fe20000410000 */
[----:B--2---:R-:W-:Y:S01]  /*14450*/  FSEL R0, R128, RZ, P0 ;  /* 0x000000ff80007208 */ /* 0x004fe20000000000 */
[----:B------:R-:W-:Y:S01]  /*14460*/  IMAD.MOV.U32 R132, RZ, RZ, R22 ;  /* 0x000000ffff847224 */ /* 0x000fe200078e0016 */
[----:B------:R-:W-:Y:S01]  /*14470*/  FSETP.NEU.FTZ.AND P0, PT, R3, -INF , PT ;  /* 0xff8000000300780b */ /* 0x000fe20003f1d000 */
[----:B------:R-:W1:Y:S01]  /*14480*/  MUFU.EX2 R40, R2 ;  /* 0x0000000200287308 */ /* 0x000e620000000800 */
[----:B------:R-:W2:Y:S01]  /*14490*/  LDSM.16.MT88.4 R20, [R213+0x100] ;  /* 0x00010000d514783b */ /* 0x000ea20000004200 */
[----:B------:R-:W-:Y:S01]  /*144a0*/  FADD.FTZ R0, -R0, R133 ;  /* 0x0000008500007221 */ /* 0x000fe20000010100 */
[----:B------:R-:W-:Y:S01]  /*144b0*/  FSEL R66, R66, RZ, P0 ;  /* 0x000000ff42427208 */ /* 0x000fe20000000000 */
[----:B----4-:R-:W-:Y:S01]  /*144c0*/  FMUL.FTZ R16, R41, R148 ;  /* 0x0000009429107220 */ /* 0x010fe20000410000 */
[----:B------:R-:W-:Y:S01]  /*144d0*/  F2FP.BF16.PACK_AB R45, R173, R132 ;  /* 0x00000084ad2d723e */ /* 0x000fe200000010ff */
[----:B------:R-:W-:Y:S02]  /*144e0*/  FMUL.FTZ R0, R0, c[0x0][0x2d0] ;  /* 0x0000b40000007a20 */ /* 0x000fe40000410000 */
[C---:B------:R-:W-:Y:S02]  /*144f0*/  FMUL.FTZ R17, R41.reuse, R149 ;  /* 0x0000009529117220 */ /* 0x040fe40000410000 */
[----:B------:R3:W4:Y:S01]  /*14500*/  MUFU.EX2 R2, R0 ;  /* 0x0000000000027308 */ /* 0x0007220000000800 */
[--C-:B------:R-:W-:Y:S02]  /*14510*/  FFMA.FTZ R4, R14, c[0x0][0x2d0], -R66.reuse ;  /* 0x0000b4000e047a23 */ /* 0x100fe40000010842 */
[C---:B------:R-:W-:Y:S02]  /*14520*/  FMUL.FTZ R112, R41.reuse, R112 ;  /* 0x0000007029707220 */ /* 0x040fe40000410000 */
[C---:B------:R-:W-:Y:S02]  /*14530*/  FMUL.FTZ R113, R41.reuse, R113 ;  /* 0x0000007129717220 */ /* 0x040fe40000410000 */
[C---:B------:R-:W-:Y:S02]  /*14540*/  FMUL.FTZ R100, R41.reuse, R100 ;  /* 0x0000006429647220 */ /* 0x040fe40000410000 */
[C---:B------:R-:W-:Y:S01]  /*14550*/  FMUL.FTZ R101, R41.reuse, R101 ;  /* 0x0000006529657220 */ /* 0x040fe20000410000 */
[----:B------:R5:W-:Y:S01]  /*14560*/  MUFU.EX2 R5, R4 ;  /* 0x0000000400057308 */ /* 0x000be20000000800 */
[C---:B------:R-:W-:Y:S02]  /*14570*/  FMUL.FTZ R116, R41.reuse, R116 ;  /* 0x0000007429747220 */ /* 0x040fe40000410000 */
[----:B------:R-:W-:Y:S02]  /*14580*/  FMUL.FTZ R117, R41, R117 ;  /* 0x0000007529757220 */ /* 0x000fe40000410000 */
[C---:B-1----:R-:W-:Y:S02]  /*14590*/  FMUL.FTZ R6, R40.reuse, R138 ;  /* 0x0000008a28067220 */ /* 0x042fe40000410000 */
[C---:B------:R-:W-:Y:S02]  /*145a0*/  FMUL.FTZ R18, R40.reuse, R150 ;  /* 0x0000009628127220 */ /* 0x040fe40000410000 */
[C---:B------:R-:W-:Y:S02]  /*145b0*/  FMUL.FTZ R19, R40.reuse, R151 ;  /* 0x0000009728137220 */ /* 0x040fe40000410000 */
[C---:B------:R-:W-:Y:S01]  /*145c0*/  FMUL.FTZ R102, R40.reuse, R102 ;  /* 0x0000006628667220 */ /* 0x040fe20000410000 */
[----:B------:R-:W-:Y:S01]  /*145d0*/  LDSM.16.MT88.4 R148, [R213+0x2900] ;  /* 0x00290000d594783b */ /* 0x000fe20000004200 */
[----:B------:R-:W-:Y:S02]  /*145e0*/  FMUL.FTZ R103, R40, R103 ;  /* 0x0000006728677220 */ /* 0x000fe40000410000 */
[--C-:B---3--:R-:W-:Y:S02]  /*145f0*/  FFMA.FTZ R0, R10, c[0x0][0x2d0], -R66.reuse ;  /* 0x0000b4000a007a23 */ /* 0x108fe40000010842 */
[C---:B----4-:R-:W-:Y:S02]  /*14600*/  FMUL.FTZ R25, R2.reuse, R157 ;  /* 0x0000009d02197220 */ /* 0x050fe40000410000 */
[----:B------:R1:W-:Y:S01]  /*14610*/  MUFU.EX2 R75, R0 ;  /* 0x00000000004b7308 */ /* 0x0003e20000000800 */
[C---:B------:R-:W-:Y:S02]  /*14620*/  FMUL.FTZ R8, R2.reuse, R140 ;  /* 0x0000008c02087220 */ /* 0x040fe40000410000 */
[C---:B------:R-:W-:Y:S01]  /*14630*/  FMUL.FTZ R13, R2.reuse, R145 ;  /* 0x00000091020d7220 */ /* 0x040fe20000410000 */
[----:B------:R-:W-:Y:S01]  /*14640*/  MOV R145, R95 ;  /* 0x0000005f00917202 */ /* 0x000fe20000000f00 */
[----:B-----5:R-:W-:Y:S02]  /*14650*/  FFMA.FTZ R4, R15, c[0x0][0x2d0], -R66 ;  /* 0x0000b4000f047a23 */ /* 0x020fe40000010842 */
[----:B------:R-:W-:Y:S02]  /*14660*/  IMAD.MOV.U32 R157, RZ, RZ, R62 ;  /* 0x000000ffff9d7224 */ /* 0x000fe400078e003e */
[C---:B------:R-:W-:Y:S01]  /*14670*/  FMUL.FTZ R104, R2.reuse, R104 ;  /* 0x0000006802687220 */ /* 0x040fe20000410000 */
[----:B------:R3:W-:Y:S01]  /*14680*/  MUFU.EX2 R12, R4 ;  /* 0x00000004000c7308 */ /* 0x0007e20000000800 */
[C---:B------:R-:W-:Y:S02]  /*14690*/  FMUL.FTZ R24, R2.reuse, R156 ;  /* 0x0000009c02187220 */ /* 0x040fe40000410000 */
[C---:B------:R-:W-:Y:S02]  /*146a0*/  FMUL.FTZ R29, R2.reuse, R161 ;  /* 0x000000a1021d7220 */ /* 0x040fe40000410000 */
[----:B------:R-:W-:Y:S02]  /*146b0*/  IMAD.MOV.U32 R161, RZ, RZ, R30 ;  /* 0x000000ffffa17224 */ /* 0x000fe400078e001e */
[C---:B------:R-:W-:Y:S02]  /*146c0*/  FMUL.FTZ R105, R2.reuse, R105 ;  /* 0x0000006902697220 */ /* 0x040fe40000410000 */
[C---:B------:R-:W-:Y:S02]  /*146d0*/  FMUL.FTZ R108, R2.reuse, R108 ;  /* 0x0000006c026c7220 */ /* 0x040fe40000410000 */
[----:B------:R-:W-:Y:S02]  /*146e0*/  FMUL.FTZ R109, R2, R109 ;  /* 0x0000006d026d7220 */ /* 0x000fe40000410000 */
[C---:B------:R-:W-:Y:S02]  /*146f0*/  FMUL.FTZ R114, R40.reuse, R114 ;  /* 0x0000007228727220 */ /* 0x040fe40000410000 */
[----:B-1----:R-:W-:Y:S02]  /*14700*/  FFMA.FTZ R0, R11, c[0x0][0x2d0], -R66 ;  /* 0x0000b4000b007a23 */ /* 0x002fe40000010842 */
[C---:B------:R-:W-:Y:S02]  /*14710*/  FMUL.FTZ R115, R40.reuse, R115 ;  /* 0x0000007328737220 */ /* 0x040fe40000410000 */
[----:B------:R1:W4:Y:S01]  /*14720*/  MUFU.EX2 R9, R0 ;  /* 0x0000000000097308 */ /* 0x0003220000000800 */
[C---:B------:R-:W-:Y:S02]  /*14730*/  FMUL.FTZ R118, R40.reuse, R118 ;  /* 0x0000007628767220 */ /* 0x040fe40000410000 */
[----:B------:R-:W-:Y:S02]  /*14740*/  FMUL.FTZ R119, R40, R119 ;  /* 0x0000007728777220 */ /* 0x000fe40000410000 */
[--C-:B---3--:R-:W-:Y:S02]  /*14750*/  FFMA.FTZ R4, R187, c[0x0][0x2d0], -R43.reuse ;  /* 0x0000b400bb047a23 */ /* 0x108fe4000001082b */
[C---:B------:R-:W-:Y:S02]  /*14760*/  FMUL.FTZ R120, R2.reuse, R120 ;  /* 0x0000007802787220 */ /* 0x040fe40000410000 */
[C---:B------:R-:W-:Y:S01]  /*14770*/  FMUL.FTZ R121, R2.reuse, R121 ;  /* 0x0000007902797220 */ /* 0x040fe20000410000 */
[----:B------:R3:W5:Y:S01]  /*14780*/  MUFU.EX2 R31, R4 ;  /* 0x00000004001f7308 */ /* 0x0007620000000800 */
[C---:B------:R-:W-:Y:S02]  /*14790*/  FMUL.FTZ R124, R2.reuse, R124 ;  /* 0x0000007c027c7220 */ /* 0x040fe40000410000 */
[C---:B------:R-:W-:Y:S01]  /*147a0*/  FMUL.FTZ R125, R2.reuse, R125 ;  /* 0x0000007d027d7220 */ /* 0x040fe20000410000 */
[----:B-1----:R-:W-:Y:S02]  /*147b0*/  FSEL R0, R3, RZ, P0 ;  /* 0x000000ff03007208 */ /* 0x002fe40000000000 */
[----:B----4-:R-:W-:Y:S01]  /*147c0*/  MOV R140, R9 ;  /* 0x00000009008c7202 */ /* 0x010fe20000000f00 */
[----:B------:R-:W-:Y:S01]  /*147d0*/  FMUL.FTZ R9, R2, R141 ;  /* 0x0000008d02097220 */ /* 0x000fe20000410000 */
[----:B------:R-:W-:Y:S01]  /*147e0*/  ISETP.GT.AND P0, PT, R229, UR8, PT ;  /* 0x00000008e5007c0c */ /* 0x000fe2000bf04270 */
[----:B------:R-:W-:Y:S01]  /*147f0*/  FADD.FTZ R0, -R0, R134 ;  /* 0x0000008600007221 */ /* 0x000fe20000010100 */
[----:B------:R-:W-:Y:S01]  /*14800*/  MOV R134, R7 ;  /* 0x0000000700867202 */ /* 0x000fe20000000f00 */
[----:B------:R-:W-:Y:S01]  /*14810*/  FMUL.FTZ R7, R40, R139 ;  /* 0x0000008b28077220 */ /* 0x000fe20000410000 */
[----:B------:R-:W-:Y:S01]  /*14820*/  F2FP.BF16.PACK_AB R37, R140, R75 ;  /* 0x0000004b8c25723e */ /* 0x000fe200000010ff */
[----:B------:R-:W-:Y:S01]  /*14830*/  FMUL.FTZ R0, R0, c[0x0][0x2d0] ;  /* 0x0000b40000007a20 */ /* 0x000fe20000410000 */
[----:B------:R-:W-:Y:S01]  /*14840*/  F2FP.BF16.PACK_AB R38, R134, R53 ;  /* 0x000000358626723e */ /* 0x000fe200000010ff */
[----:B------:R-:W-:Y:S02]  /*14850*/  IMAD.MOV.U32 R139, RZ, RZ, R12 ;  /* 0x000000ffff8b7224 */ /* 0x000fe400078e000c */
[----:B------:R-:W-:Y:S02]  /*14860*/  FFMA.FTZ R12, R80, c[0x0][0x2d0], -R64 ;  /* 0x0000b400500c7a23 */ /* 0x000fe40000010840 */
[----:B------:R-:W1:Y:S01]  /*14870*/  MUFU.EX2 R0, R0 ;  /* 0x0000000000007308 */ /* 0x000e620000000800 */
[C---:B---3--:R-:W-:Y:S01]  /*14880*/  FMUL.FTZ R4, R41.reuse, R136 ;  /* 0x0000008829047220 */ /* 0x048fe20000410000 */
[----:B------:R-:W-:Y:S01]  /*14890*/  MOV R136, R5 ;  /* 0x0000000500887202 */ /* 0x000fe20000000f00 */
[----:B------:R-:W-:Y:S01]  /*148a0*/  FMUL.FTZ R5, R41, R137 ;  /* 0x0000008929057220 */ /* 0x000fe20000410000 */
[----:B-----5:R-:W-:Y:S02]  /*148b0*/  MOV R137, R31 ;  /* 0x0000001f00897202 */ /* 0x020fe40000000f00 */
[----:B------:R-:W-:Y:S04]  /*148c0*/  F2FP.BF16.PACK_AB R39, R139, R136 ;  /* 0x000000888b27723e */ /* 0x000fe800000010ff */
[-C--:B--2---:R-:W-:Y:S01]  /*148d0*/  HMMA.16816.F32.BF16 R4, R44, R20.reuse, R4 ;  /* 0x000000142c04723c */ /* 0x084fe20000041804 */
[----:B------:R2:W-:Y:S04]  /*148e0*/  MUFU.EX2 R138, R12 ;  /* 0x0000000c008a7308 */ /* 0x0005e80000000800 */
[C---:B-1----:R-:W-:Y:S02]  /*148f0*/  FMUL.FTZ R10, R0.reuse, R142 ;  /* 0x0000008e000a7220 */ /* 0x042fe40000410000 */
[C---:B------:R-:W-:Y:S04]  /*14900*/  FMUL.FTZ R11, R0.reuse, R143 ;  /* 0x0000008f000b7220 */ /* 0x040fe80000410000 */
[----:B------:R1:W-:Y:S01]  /*14910*/  MUFU.EX2 R142, R28 ;  /* 0x0000001c008e7308 */ /* 0x0003e20000000800 */
[C---:B------:R-:W-:Y:S01]  /*14920*/  FMUL.FTZ R26, R0.reuse, R158 ;  /* 0x0000009e001a7220 */ /* 0x040fe20000410000 */
[----:B------:R-:W-:Y:S01]  /*14930*/  MOV R158, R59 ;  /* 0x0000003b009e7202 */ /* 0x000fe20000000f00 */
[C---:B------:R-:W-:Y:S01]  /*14940*/  FMUL.FTZ R30, R0.reuse, R162 ;  /* 0x000000a2001e7220 */ /* 0x040fe20000410000 */
[----:B------:R-:W-:Y:S01]  /*14950*/  MOV R162, R63 ;  /* 0x0000003f00a27202 */ /* 0x000fe20000000f00 */
[----:B------:R-:W-:Y:S01]  /*14960*/  FMUL.FTZ R106, R0, R106 ;  /* 0x0000006a006a7220 */ /* 0x000fe20000410000 */
[C---:B------:R-:W-:Y:S04]  /*14970*/  HMMA.16816.F32.BF16 R8, R36.reuse, R20, R8 ;  /* 0x000000142408723c */ /* 0x040fe80000041808 */
[----:B--2---:R-:W-:Y:S02]  /*14980*/  FMUL.FTZ R12, R2, R144 ;  /* 0x00000090020c7220 */ /* 0x004fe40000410000 */
[C---:B------:R-:W-:Y:S02]  /*14990*/  FMUL.FTZ R14, R0.reuse, R146 ;  /* 0x00000092000e7220 */ /* 0x040fe40000410000 */
[----:B------:R-:W-:Y:S04]  /*149a0*/  FFMA.FTZ R20, R189, c[0x0][0x2d0], -R43 ;  /* 0x0000b400bd147a23 */ /* 0x000fe8000001082b */
[----:B------:R2:W-:Y:S01]  /*149b0*/  MUFU.EX2 R141, R20 ;  /* 0x00000014008d7308 */ /* 0x0005e20000000800 */
[C---:B------:R-:W-:Y:S02]  /*149c0*/  FMUL.FTZ R15, R0.reuse, R147 ;  /* 0x00000093000f7220 */ /* 0x040fe40000410000 */
[C---:B------:R-:W-:Y:S01]  /*149d0*/  FMUL.FTZ R21, R41.reuse, R153 ;  /* 0x0000009929157220 */ /* 0x040fe20000410000 */
[----:B------:R-:W-:Y:S01]  /*149e0*/  MOV R153, R58 ;  /* 0x0000003a00997202 */ /* 0x000fe20000000f00 */
[C---:B------:R-:W-:Y:S02]  /*149f0*/  FMUL.FTZ R107, R0.reuse, R107 ;  /* 0x0000006b006b7220 */ /* 0x040fe40000410000 */
[C---:B------:R-:W-:Y:S01]  /*14a00*/  FMUL.FTZ R110, R0.reuse, R110 ;  /* 0x0000006e006e7220 */ /* 0x040fe20000410000 */
[-C--:B------:R-:W-:Y:S03]  /*14a10*/  HMMA.16816.F32.BF16 R12, R36, R22.reuse, R12 ;  /* 0x00000016240c723c */ /* 0x080fe6000004180c */
[C---:B------:R-:W-:Y:S02]  /*14a20*/  FMUL.FTZ R111, R0.reuse, R111 ;  /* 0x0000006f006f7220 */ /* 0x040fe40000410000 */
[----:B------:R-:W-:Y:S01]  /*14a30*/  FMUL.FTZ R27, R0, R159 ;  /* 0x0000009f001b7220 */ /* 0x000fe20000410000 */
[----:B------:R-:W-:Y:S01]  /*14a40*/  MOV R159, R140 ;  /* 0x0000008c009f7202 */ /* 0x000fe20000000f00 */
[----:B-1----:R-:W-:Y:S01]  /*14a50*/  FMUL.FTZ R28, R2, R160 ;  /* 0x000000a0021c7220 */ /* 0x002fe20000410000 */
[C---:B------:R-:W-:Y:S04]  /*14a60*/  HMMA.16816.F32.BF16 R16, R44.reuse, R22, R16 ;  /* 0x000000162c10723c */ /* 0x040fe80000041810 */
[C---:B------:R-:W-:Y:S02]  /*14a70*/  FMUL.FTZ R31, R0.reuse, R163 ;  /* 0x000000a3001f7220 */ /* 0x040fe40000410000 */
[----:B------:R-:W-:Y:S02]  /*14a80*/  FMUL.FTZ R122, R0, R122 ;  /* 0x0000007a007a7220 */ /* 0x000fe40000410000 */
[----:B--2---:R-:W-:Y:S04]  /*14a90*/  FMUL.FTZ R20, R41, R152 ;  /* 0x0000009829147220 */ /* 0x004fe80000410000 */
[C---:B------:R-:W-:Y:S01]  /*14aa0*/  FMUL.FTZ R23, R40.reuse, R155 ;  /* 0x0000009b28177220 */ /* 0x040fe20000410000 */
[----:B------:R-:W-:Y:S01]  /*14ab0*/  MOV R155, R52 ;  /* 0x00000034009b7202 */ /* 0x000fe20000000f00 */
[----:B------:R-:W-:Y:S02]  /*14ac0*/  FMUL.FTZ R22, R40, R154 ;  /* 0x0000009a28167220 */ /* 0x000fe40000410000 */
[----:B------:R-:W-:Y:S02]  /*14ad0*/  IMAD.MOV.U32 R152, RZ, RZ, R53 ;  /* 0x000000ffff987224 */ /* 0x000fe400078e0035 */
[----:B------:R-:W-:Y:S02]  /*14ae0*/  IMAD.MOV.U32 R163, RZ, RZ, R139 ;  /* 0x000000ffffa37224 */ /* 0x000fe400078e008b */
[C---:B------:R-:W-:Y:S01]  /*14af0*/  FMUL.FTZ R123, R0.reuse, R123 ;  /* 0x0000007b007b7220 */ /* 0x040fe20000410000 */
[-C--:B------:R-:W-:Y:S03]  /*14b00*/  HMMA.16816.F32.BF16 R20, R44, R32.reuse, R20 ;  /* 0x000000202c14723c */ /* 0x080fe60000041814 */
[----:B------:R-:W-:Y:S02]  /*14b10*/  IMAD.MOV.U32 R143, RZ, RZ, R56 ;  /* 0x000000ffff8f7224 */ /* 0x000fe400078e0038 */
[--C-:B------:R-:W-:Y:S02]  /*14b20*/  FFMA.FTZ R56, R67, c[0x0][0x2d0], -R65.reuse ;  /* 0x0000b40043387a23 */ /* 0x100fe40000010841 */
[C---:B------:R-:W-:Y:S01]  /*14b30*/  FMUL.FTZ R126, R0.reuse, R126 ;  /* 0x0000007e007e7220 */ /* 0x040fe20000410000 */
[C---:B------:R-:W-:Y:S01]  /*14b40*/  HMMA.16816.F32.BF16 R24, R36.reuse, R32, R24 ;  /* 0x000000202418723c */ /* 0x040fe20000041818 */
[----:B------:R1:W-:Y:S03]  /*14b50*/  MUFU.EX2 R80, R56 ;  /* 0x0000003800507308 */ /* 0x0003e60000000800 */
[----:B------:R-:W-:Y:S02]  /*14b60*/  FMUL.FTZ R127, R0, R127 ;  /* 0x0000007f007f7220 */ /* 0x000fe40000410000 */
[----:B------:R-:W-:Y:S02]  /*14b70*/  IMAD.MOV.U32 R154, RZ, RZ, R174 ;  /* 0x000000ffff9a7224 */ /* 0x000fe400078e00ae */
[-C--:B------:R-:W-:Y:S04]  /*14b80*/  HMMA.16816.F32.BF16 R28, R36, R34.reuse, R28 ;  /* 0x00000022241c723c */ /* 0x080fe8000004181c */
[--C-:B------:R-:W-:Y:S02]  /*14b90*/  FFMA.FTZ R32, R54, c[0x0][0x2d0], -R65.reuse ;  /* 0x0000b40036207a23 */ /* 0x100fe40000010841 */
[----:B------:R-:W-:Y:S02]  /*14ba0*/  FMUL.FTZ R33, R41, R165 ;  /* 0x000000a529217220 */ /* 0x000fe40000410000 */
[C---:B------:R-:W-:Y:S01]  /*14bb0*/  HMMA.16816.F32.BF16 R100, R44.reuse, R34, R100 ;  /* 0x000000222c64723c */ /* 0x040fe20000041864 */
[----:B------:R2:W-:Y:S06]  /*14bc0*/  MUFU.EX2 R156, R32 ;  /* 0x00000020009c7308 */ /* 0x0005ec0000000800 */
[C---:B------:R-:W-:Y:S02]  /*14bd0*/  FMUL.FTZ R34, R40.reuse, R166 ;  /* 0x000000a628227220 */ /* 0x040fe40000410000 */
[----:B------:R-:W-:Y:S03]  /*14be0*/  FMUL.FTZ R35, R40, R167 ;  /* 0x000000a728237220 */ /* 0x000fe60000410000 */
[--C-:B-1----:R-:W-:Y:S04]  /*14bf0*/  FFMA.FTZ R56, R70, c[0x0][0x2d0], -R65.reuse ;  /* 0x0000b40046387a23 */ /* 0x102fe80000010841 */
[----:B------:R1:W3:Y:S01]  /*14c00*/  MUFU.EX2 R81, R56 ;  /* 0x0000003800517308 */ /* 0x0002e20000000800 */
[----:B--2---:R-:W-:Y:S02]  /*14c10*/  FFMA.FTZ R32, R55, c[0x0][0x2d0], -R65 ;  /* 0x0000b40037207a23 */ /* 0x004fe40000010841 */
[----:B------:R-:W2:Y:S07]  /*14c20*/  LDSM.16.MT88.4 R52, [R215+0x100] ;  /* 0x00010000d734783b */ /* 0x000eae0000004200 */
[----:B------:R4:W-:Y:S01]  /*14c30*/  MUFU.EX2 R160, R32 ;  /* 0x0000002000a07308 */ /* 0x0009e20000000800 */
[--C-:B-1----:R-:W-:Y:S09]  /*14c40*/  FFMA.FTZ R56, R61, c[0x0][0x2d0], -R66.reuse ;  /* 0x0000b4003d387a23 */ /* 0x102ff20000010842 */
[----:B------:R-:W-:Y:S01]  /*14c50*/  MUFU.EX2 R250, R56 ;  /* 0x0000003800fa7308 */ /* 0x000fe20000000800 */
[----:B----4-:R-:W-:Y:S07]  /*14c60*/  FMUL.FTZ R32, R41, R164 ;  /* 0x000000a429207220 */ /* 0x010fee0000410000 */
[-C--:B------:R-:W-:Y:S08]  /*14c70*/  HMMA.16816.F32.BF16 R32, R44, R48.reuse, R32 ;  /* 0x000000302c20723c */ /* 0x080ff00000041820 */
[C---:B------:R-:W-:Y:S07]  /*14c80*/  HMMA.16816.F32.BF16 R104, R36.reuse, R48, R104 ;  /* 0x000000302468723c */ /* 0x040fee0000041868 */
[--C-:B------:R-:W-:Y:S01]  /*14c90*/  FFMA.FTZ R48, R190, c[0x0][0x2d0], -R43.reuse ;  /* 0x0000b400be307a23 */ /* 0x100fe2000001082b */
[-C--:B------:R-:W-:Y:S03]  /*14ca0*/  HMMA.16816.F32.BF16 R108, R36, R50.reuse, R108 ;  /* 0x00000032246c723c */ /* 0x080fe6000004186c */
[----:B------:R1:W-:Y:S05]  /*14cb0*/  MUFU.EX2 R252, R48 ;  /* 0x0000003000fc7308 */ /* 0x0003ea0000000800 */
[C---:B------:R-:W-:Y:S08]  /*14cc0*/  HMMA.16816.F32.BF16 R112, R44.reuse, R50, R112 ;  /* 0x000000322c70723c */ /* 0x040ff00000041870 */
[-C--:B--2---:R-:W-:Y:S08]  /*14cd0*/  HMMA.16816.F32.BF16 R116, R44, R52.reuse, R116 ;  /* 0x000000342c74723c */ /* 0x084ff00000041874 */
[C---:B------:R-:W-:Y:S04]  /*14ce0*/  HMMA.16816.F32.BF16 R120, R36.reuse, R52, R120 ;  /* 0x000000342478723c */ /* 0x040fe80000041878 */
[--C-:B-1----:R-:W-:Y:S02]  /*14cf0*/  FFMA.FTZ R48, R57, c[0x0][0x2d0], -R66.reuse ;  /* 0x0000b40039307a23 */ /* 0x102fe40000010842 */
[----:B------:R-:W-:Y:S01]  /*14d00*/  LDSM.16.MT88.4 R56, [R216+0x900] ;  /* 0x00090000d838783b */ /* 0x000fe20000004200 */
[--C-:B------:R-:W-:Y:S01]  /*14d10*/  FFMA.FTZ R52, R71, c[0x0][0x2d0], -R66.reuse ;  /* 0x0000b40047347a23 */ /* 0x100fe20000010842 */
[----:B------:R1:W-:Y:S01]  /*14d20*/  MUFU.EX2 R74, R48 ;  /* 0x00000030004a7308 */ /* 0x0003e20000000800 */
[-C--:B------:R-:W-:Y:S07]  /*14d30*/  HMMA.16816.F32.BF16 R124, R36, R54.reuse, R124 ;  /* 0x00000036247c723c */ /* 0x080fee000004187c */
[C---:B------:R-:W-:Y:S02]  /*14d40*/  FMUL.FTZ R36, R41.reuse, R168 ;  /* 0x000000a829247220 */ /* 0x040fe40000410000 */
[----:B------:R2:W4:Y:S03]  /*14d50*/  MUFU.EX2 R249, R52 ;  /* 0x0000003400f97308 */ /* 0x0005260000000800 */
[----:B------:R-:W-:Y:S02]  /*14d60*/  FMUL.FTZ R37, R41, R169 ;  /* 0x000000a929257220 */ /* 0x000fe40000410000 */
[C---:B------:R-:W-:Y:S02]  /*14d70*/  FMUL.FTZ R38, R40.reuse, R170 ;  /* 0x000000aa28267220 */ /* 0x040fe40000410000 */
[----:B------:R-:W-:Y:S07]  /*14d80*/  FMUL.FTZ R39, R40, R171 ;  /* 0x000000ab28277220 */ /* 0x000fee0000410000 */
[----:B------:R-:W-:Y:S04]  /*14d90*/  HMMA.16816.F32.BF16 R36, R44, R54, R36 ;  /* 0x000000362c24723c */ /* 0x000fe80000041824 */
[----:B-1----:R-:W-:Y:S02]  /*14da0*/  FFMA.FTZ R48, R60, c[0x0][0x2d0], -R66 ;  /* 0x0000b4003c307a23 */ /* 0x002fe40000010842 */
[--C-:B------:R-:W-:Y:S01]  /*14db0*/  FFMA.FTZ R60, R96, c[0x0][0x2d0], -R64.reuse ;  /* 0x0000b400603c7a23 */ /* 0x100fe20000010840 */
[----:B---3--:R-:W-:Y:S01]  /*14dc0*/  F2FP.BF16.PACK_AB R54, R81, R80 ;  /* 0x000000505136723e */ /* 0x008fe200000010ff */
[----:B------:R1:W3:Y:S01]  /*14dd0*/  MUFU.EX2 R251, R48 ;  /* 0x0000003000fb7308 */ /* 0x0002e20000000800 */
[----:B------:R-:W-:Y:S03]  /*14de0*/  F2FP.BF16.PACK_AB R44, R137, R158 ;  /* 0x0000009e892c723e */ /* 0x000fe600000010ff */
[--C-:B--2---:R-:W-:Y:S01]  /*14df0*/  FFMA.FTZ R52, R191, c[0x0][0x2d0], -R43.reuse ;  /* 0x0000b400bf347a23 */ /* 0x104fe2000001082b */
[----:B------:R-:W-:Y:S02]  /*14e00*/  F2FP.BF16.PACK_AB R45, R138, R157 ;  /* 0x0000009d8a2d723e */ /* 0x000fe400000010ff */
[----:B------:R-:W-:Y:S02]  /*14e10*/  F2FP.BF16.PACK_AB R46, R141, R162 ;  /* 0x000000a28d2e723e */ /* 0x000fe400000010ff */
[----:B------:R-:W-:Y:S01]  /*14e20*/  F2FP.BF16.PACK_AB R47, R142, R161 ;  /* 0x000000a18e2f723e */ /* 0x000fe200000010ff */
[----:B------:R2:W-:Y:S01]  /*14e30*/  MUFU.EX2 R248, R52 ;  /* 0x0000003400f87308 */ /* 0x0005e20000000800 */
[----:B----4-:R-:W-:Y:S09]  /*14e40*/  F2FP.BF16.PACK_AB R55, R249, R250 ;  /* 0x000000faf937723e */ /* 0x010ff200000010ff */
[----:B------:R4:W-:Y:S01]  /*14e50*/  MUFU.EX2 R166, R60 ;  /* 0x0000003c00a67308 */ /* 0x0009e20000000800 */
[----:B-1----:R-:W1:Y:S01]  /*14e60*/  LDSM.16.MT88.4 R48, [R213+0x900] ;  /* 0x00090000d530783b */ /* 0x002e620000004200 */
[----:B---3--:R-:W-:Y:S01]  /*14e70*/  F2FP.BF16.PACK_AB R53, R251, R74 ;  /* 0x0000004afb35723e */ /* 0x008fe200000010ff */
[--C-:B--2---:R-:W-:Y:S07]  /*14e80*/  FFMA.FTZ R52, R85, c[0x0][0x2d0], -R64.reuse ;  /* 0x0000b40055347a23 */ /* 0x104fee0000010840 */
[----:B------:R2:W-:Y:S01]  /*14e90*/  MUFU.EX2 R167, R52 ;  /* 0x0000003400a77308 */ /* 0x0005e20000000800 */
[----:B----4-:R-:W3:Y:S01]  /*14ea0*/  LDSM.16.MT88.4 R60, [R214+0x900] ;  /* 0x00090000d63c783b */ /* 0x010ee20000004200 */
[----:B--2---:R-:W-:Y:S01]  /*14eb0*/  F2FP.BF16.PACK_AB R52, R160, R156 ;  /* 0x0000009ca034723e */ /* 0x004fe200000010ff */
[-C--:B-1----:R-:W-:Y:S08]  /*14ec0*/  HMMA.16816.F32.BF16 R4, R44, R48.reuse, R4 ;  /* 0x000000302c04723c */ /* 0x082ff00000041804 */
[C---:B------:R-:W-:Y:S07]  /*14ed0*/  HMMA.16816.F32.BF16 R8, R52.reuse, R48, R8 ;  /* 0x000000303408723c */ /* 0x040fee0000041808 */
[----:B------:R-:W-:Y:S01]  /*14ee0*/  FFMA.FTZ R48, R193, c[0x0][0x2d0], -R43 ;  /* 0x0000b400c1307a23 */ /* 0x000fe2000001082b */
[-C--:B------:R-:W-:Y:S03]  /*14ef0*/  HMMA.16816.F32.BF16 R12, R52, R50.reuse, R12 ;  /* 0x00000032340c723c */ /* 0x080fe6000004180c */
[----:B------:R1:W-:Y:S01]  /*14f00*/  MUFU.EX2 R191, R48 ;  /* 0x0000003000bf7308 */ /* 0x0003e20000000800 */
[----:B------:R-:W-:Y:S04]  /*14f10*/  IMAD.MOV.U32 R193, RZ, RZ, R81 ;  /* 0x000000ffffc17224 */ /* 0x000fe800078e0051 */
[C---:B------:R-:W-:Y:S08]  /*14f20*/  HMMA.16816.F32.BF16 R16, R44.reuse, R50, R16 ;  /* 0x000000322c10723c */ /* 0x040ff00000041810 */
[-C--:B------:R-:W-:Y:S08]  /*14f30*/  HMMA.16816.F32.BF16 R20, R44, R56.reuse, R20 ;  /* 0x000000382c14723c */ /* 0x080ff00000041814 */
[C---:B------:R-:W-:Y:S04]  /*14f40*/  HMMA.16816.F32.BF16 R24, R52.reuse, R56, R24 ;  /* 0x000000383418723c */ /* 0x040fe80000041818 */
[----:B-1----:R-:W-:Y:S01]  /*14f50*/  FFMA.FTZ R48, R194, c[0x0][0x2d0], -R43 ;  /* 0x0000b400c2307a23 */ /* 0x002fe2000001082b */
[----:B------:R-:W-:Y:S02]  /*14f60*/  MOV R194, R142 ;  /* 0x0000008e00c27202 */ /* 0x000fe40000000f00 */
[--C-:B------:R-:W-:Y:S01]  /*14f70*/  FFMA.FTZ R56, R83, c[0x0][0x2d0], -R65.reuse ;  /* 0x0000b40053387a23 */ /* 0x100fe20000010841 */
[-C--:B------:R-:W-:Y:S01]  /*14f80*/  HMMA.16816.F32.BF16 R28, R52, R58.reuse, R28 ;  /* 0x0000003a341c723c */ /* 0x080fe2000004181c */
[----:B------:R1:W-:Y:S03]  /*14f90*/  MUFU.EX2 R190, R48 ;  /* 0x0000003000be7308 */ /* 0x0003e60000000800 */
[----:B------:R-:W-:Y:S04]  /*14fa0*/  MOV R142, R132 ;  /* 0x00000084008e7202 */ /* 0x000fe80000000f00 */
[C---:B------:R-:W-:Y:S03]  /*14fb0*/  HMMA.16816.F32.BF16 R100, R44.reuse, R58, R100 ;  /* 0x0000003a2c64723c */ /* 0x040fe60000041864 */
[----:B------:R2:W-:Y:S05]  /*14fc0*/  MUFU.EX2 R164, R56 ;  /* 0x0000003800a47308 */ /* 0x0005ea0000000800 */
[-C--:B---3--:R-:W-:Y:S08]  /*14fd0*/  HMMA.16816.F32.BF16 R32, R44, R60.reuse, R32 ;  /* 0x0000003c2c20723c */ /* 0x088ff00000041820 */
[C---:B------:R-:W-:Y:S04]  /*14fe0*/  HMMA.16816.F32.BF16 R104, R52.reuse, R60, R104 ;  /* 0x0000003c3468723c */ /* 0x040fe80000041868 */
[----:B-1----:R-:W-:Y:S03]  /*14ff0*/  FFMA.FTZ R48, R97, c[0x0][0x2d0], -R64 ;  /* 0x0000b40061307a23 */ /* 0x002fe60000010840 */
[----:B------:R-:W-:Y:S01]  /*15000*/  FFMA.FTZ R60, R73, c[0x0][0x2d0], -R66 ;  /* 0x0000b400493c7a23 */ /* 0x000fe20000010842 */
[----:B------:R1:W-:Y:S01]  /*15010*/  MUFU.EX2 R189, R48 ;  /* 0x0000003000bd7308 */ /* 0x0003e20000000800 */
[-C--:B------:R-:W-:Y:S03]  /*15020*/  HMMA.16816.F32.BF16 R108, R52, R62.reuse, R108 ;  /* 0x0000003e346c723c */ /* 0x080fe6000004186c */
[--C-:B--2---:R-:W-:Y:S05]  /*15030*/  FFMA.FTZ R56, R86, c[0x0][0x2d0], -R65.reuse ;  /* 0x0000b40056387a23 */ /* 0x104fea0000010841 */
[C---:B------:R-:W-:Y:S01]  /*15040*/  HMMA.16816.F32.BF16 R112, R44.reuse, R62, R112 ;  /* 0x0000003e2c70723c */ /* 0x040fe20000041870 */
[----:B------:R2:W-:Y:S10]  /*15050*/  MUFU.EX2 R187, R56 ;  /* 0x0000003800bb7308 */ /* 0x0005f40000000800 */
[----:B------:R3:W-:Y:S01]  /*15060*/  MUFU.EX2 R183, R60 ;  /* 0x0000003c00b77308 */ /* 0x0007e20000000800 */
[----:B-1----:R-:W-:Y:S01]  /*15070*/  FFMA.FTZ R48, R192, c[0x0][0x2d0], -R64 ;  /* 0x0000b400c0307a23 */ /* 0x002fe20000010840 */
[----:B------:R-:W-:Y:S01]  /*15080*/  MOV R192, R141 ;  /* 0x0000008d00c07202 */ /* 0x000fe20000000f00 */
[----:B------:R-:W-:Y:S07]  /*15090*/  IMAD.MOV.U32 R141, RZ, RZ, R134 ;  /* 0x000000ffff8d7224 */ /* 0x000fee00078e0086 */
[----:B------:R1:W-:Y:S01]  /*150a0*/  MUFU.EX2 R188, R48 ;  /* 0x0000003000bc7308 */ /* 0x0003e20000000800 */
[--C-:B--2---:R-:W-:Y:S09]  /*150b0*/  FFMA.FTZ R56, R87, c[0x0][0x2d0], -R65.reuse ;  /* 0x0000b40057387a23 */ /* 0x104ff20000010841 */
[----:B------:R2:W-:Y:S01]  /*150c0*/  MUFU.EX2 R186, R56 ;  /* 0x0000003800ba7308 */ /* 0x0005e20000000800 */
[----:B---3--:R-:W-:Y:S09]  /*150d0*/  FFMA.FTZ R60, R76, c[0x0][0x2d0], -R66 ;  /* 0x0000b4004c3c7a23 */ /* 0x008ff20000010842 */
[----:B------:R3:W-:Y:S01]  /*150e0*/  MUFU.EX2 R182, R60 ;  /* 0x0000003c00b67308 */ /* 0x0007e20000000800 */
[----:B-1----:R-:W-:Y:S09]  /*150f0*/  FFMA.FTZ R48, R82, c[0x0][0x2d0], -R65 ;  /* 0x0000b40052307a23 */ /* 0x002ff20000010841 */
[----:B------:R1:W-:Y:S01]  /*15100*/  MUFU.EX2 R165, R48 ;  /* 0x0000003000a57308 */ /* 0x0003e20000000800 */
[--C-:B--2---:R-:W-:Y:S02]  /*15110*/  FFMA.FTZ R56, R195, c[0x0][0x2d0], -R43.reuse ;  /* 0x0000b400c3387a23 */ /* 0x104fe4000001082b */
[----:B------:R-:W-:Y:S07]  /*15120*/  IMAD.MOV.U32 R195, RZ, RZ, R80 ;  /* 0x000000ffffc37224 */ /* 0x000fee00078e0050 */
[----:B------:R2:W-:Y:S01]  /*15130*/  MUFU.EX2 R185, R56 ;  /* 0x0000003800b97308 */ /* 0x0005e20000000800 */
[----:B---3--:R-:W-:Y:S02]  /*15140*/  FFMA.FTZ R60, R197, c[0x0][0x2d0], -R64 ;  /* 0x0000b400c53c7a23 */ /* 0x008fe40000010840 */
[----:B------:R-:W-:Y:S07]  /*15150*/  IMAD.MOV.U32 R197, RZ, RZ, R136 ;  /* 0x000000ffffc57224 */ /* 0x000fee00078e0088 */
[----:B------:R3:W-:Y:S01]  /*15160*/  MUFU.EX2 R178, R60 ;  /* 0x0000003c00b27308 */ /* 0x0007e20000000800 */
[----:B-1----:R-:W1:Y:S01]  /*15170*/  LDSM.16.MT88.4 R48, [R215+0x900] ;  /* 0x00090000d730783b */ /* 0x002e620000004200 */
[--C-:B--2---:R-:W-:Y:S08]  /*15180*/  FFMA.FTZ R56, R72, c[0x0][0x2d0], -R66.reuse ;  /* 0x0000b40048387a23 */ /* 0x104ff00000010842 */
[----:B------:R2:W4:Y:S01]  /*15190*/  MUFU.EX2 R184, R56 ;  /* 0x0000003800b87308 */ /* 0x0005220000000800 */
[----:B---3--:R-:W-:Y:S08]  /*151a0*/  LDSM.16.MT88.4 R60, [R214+0x1100] ;  /* 0x00110000d63c783b */ /* 0x008ff00000004200 */
[----:B--2---:R-:W2:Y:S01]  /*151b0*/  LDSM.16.MT88.4 R56, [R213+0x1100] ;  /* 0x00110000d538783b */ /* 0x004ea20000004200 */
[-C--:B-1----:R-:W-:Y:S08]  /*151c0*/  HMMA.16816.F32.BF16 R116, R44, R48.reuse, R116 ;  /* 0x000000302c74723c */ /* 0x082ff00000041874 */
[C---:B------:R-:W-:Y:S07]  /*151d0*/  HMMA.16816.F32.BF16 R120, R52.reuse, R48, R120 ;  /* 0x000000303478723c */ /* 0x040fee0000041878 */
[----:B------:R-:W-:Y:S01]  /*151e0*/  FFMA.FTZ R48, R77, c[0x0][0x2d0], -R66 ;  /* 0x0000b4004d307a23 */ /* 0x000fe20000010842 */
[-C--:B------:R-:W-:Y:S01]  /*151f0*/  HMMA.16816.F32.BF16 R124, R52, R50.reuse, R124 ;  /* 0x00000032347c723c */ /* 0x080fe2000004187c */
[----:B------:R-:W1:Y:S02]  /*15200*/  LDSM.16.MT88.4 R52, [R216+0x1100] ;  /* 0x00110000d834783b */ /* 0x000e640000004200 */
[----:B------:R3:W5:Y:S01]  /*15210*/  MUFU.EX2 R181, R48 ;  /* 0x0000003000b57308 */ /* 0x0007620000000800 */
[----:B----4-:R-:W-:Y:S04]  /*15220*/  F2FP.BF16.PACK_AB R49, R183, R184 ;  /* 0x000000b8b731723e */ /* 0x010fe800000010ff */
[----:B------:R-:W-:Y:S07]  /*15230*/  HMMA.16816.F32.BF16 R36, R44, R50, R36 ;  /* 0x000000322c24723c */ /* 0x000fee0000041824 */
[----:B------:R-:W-:Y:S02]  /*15240*/  F2FP.BF16.PACK_AB R44, R248, R252 ;  /* 0x000000fcf82c723e */ /* 0x000fe400000010ff */
[----:B------:R-:W-:Y:S03]  /*15250*/  F2FP.BF16.PACK_AB R45, R166, R167 ;  /* 0x000000a7a62d723e */ /* 0x000fe600000010ff */
[----:B------:R-:W-:Y:S02]  /*15260*/  F2FP.BF16.PACK_AB R46, R190, R191 ;  /* 0x000000bfbe2e723e */ /* 0x000fe400000010ff */
[----:B------:R-:W-:Y:S02]  /*15270*/  F2FP.BF16.PACK_AB R47, R188, R189 ;  /* 0x000000bdbc2f723e */ /* 0x000fe400000010ff */
[----:B------:R-:W-:Y:S01]  /*15280*/  F2FP.BF16.PACK_AB R50, R186, R187 ;  /* 0x000000bbba32723e */ /* 0x000fe200000010ff */
[--C-:B---3--:R-:W-:Y:S01]  /*15290*/  FFMA.FTZ R48, R198, c[0x0][0x2d0], -R43.reuse ;  /* 0x0000b400c6307a23 */ /* 0x108fe2000001082b */
[----:B-----5:R-:W-:Y:S03]  /*152a0*/  F2FP.BF16.PACK_AB R51, R181, R182 ;  /* 0x000000b6b533723e */ /* 0x020fe600000010ff */
[-C--:B--2---:R-:W-:Y:S01]  /*152b0*/  HMMA.16816.F32.BF16 R4, R44, R56.reuse, R4 ;  /* 0x000000382c04723c */ /* 0x084fe20000041804 */
[----:B------:R2:W-:Y:S02]  /*152c0*/  MUFU.EX2 R180, R48 ;  /* 0x0000003000b47308 */ /* 0x0005e40000000800 */
[----:B------:R-:W-:Y:S01]  /*152d0*/  MOV R198, R138 ;  /* 0x0000008a00c67202 */ /* 0x000fe20000000f00 */
[--C-:B--2---:R-:W-:Y:S01]  /*152e0*/  FFMA.FTZ R48, R196, c[0x0][0x2d0], -R64.reuse ;  /* 0x0000b400c4307a23 */ /* 0x104fe20000010840 */
[----:B------:R-:W-:Y:S06]  /*152f0*/  MOV R196, R137 ;  /* 0x0000008900c47202 */ /* 0x000fec0000000f00 */
[----:B------:R2:W-:Y:S02]  /*15300*/  MUFU.EX2 R179, R48 ;  /* 0x0000003000b37308 */ /* 0x0005e40000000800 */
[----:B--2---:R-:W-:Y:S07]  /*15310*/  F2FP.BF16.PACK_AB R48, R164, R165 ;  /* 0x000000a5a430723e */ /* 0x004fee00000010ff */
[C---:B------:R-:W-:Y:S07]  /*15320*/  HMMA.16816.F32.BF16 R8, R48.reuse, R56, R8 ;  /* 0x000000383008723c */ /* 0x040fee0000041808 */
[--C-:B------:R-:W-:Y:S01]  /*15330*/  FFMA.FTZ R56, R203, c[0x0][0x2d0], -R43.reuse ;  /* 0x0000b400cb387a23 */ /* 0x100fe2000001082b */
[-C--:B------:R-:W-:Y:S03]  /*15340*/  HMMA.16816.F32.BF16 R12, R48, R58.reuse, R12 ;  /* 0x0000003a300c723c */ /* 0x080fe6000004180c */
[----:B------:R2:W-:Y:S01]  /*15350*/  MUFU.EX2 R177, R56 ;  /* 0x0000003800b17308 */ /* 0x0005e20000000800 */
[----:B------:R-:W-:Y:S04]  /*15360*/  MOV R203, R141 ;  /* 0x0000008d00cb7202 */ /* 0x000fe80000000f00 */
[C---:B------:R-:W-:Y:S08]  /*15370*/  HMMA.16816.F32.BF16 R16, R44.reuse, R58, R16 ;  /* 0x0000003a2c10723c */ /* 0x040ff00000041810 */
[-C--:B-1----:R-:W-:Y:S08]  /*15380*/  HMMA.16816.F32.BF16 R20, R44, R52.reuse, R20 ;  /* 0x000000342c14723c */ /* 0x082ff00000041814 */
[C---:B------:R-:W-:Y:S04]  /*15390*/  HMMA.16816.F32.BF16 R24, R48.reuse, R52, R24 ;  /* 0x000000343018723c */ /* 0x040fe80000041818 */
[----:B--2---:R-:W-:Y:S03]  /*153a0*/  FFMA.FTZ R56, R204, c[0x0][0x2d0], -R43 ;  /* 0x0000b400cc387a23 */ /* 0x004fe6000001082b */
[--C-:B------:R-:W-:Y:S01]  /*153b0*/  FFMA.FTZ R52, R98, c[0x0][0x2d0], -R65.reuse ;  /* 0x0000b40062347a23 */ /* 0x100fe20000010841 */
[-C--:B------:R-:W-:Y:S01]  /*153c0*/  HMMA.16816.F32.BF16 R28, R48, R54.reuse, R28 ;  /* 0x00000036301c723c */ /* 0x080fe2000004181c */
[----:B------:R1:W-:Y:S07]  /*153d0*/  MUFU.EX2 R176, R56 ;  /* 0x0000003800b07308 */ /* 0x0003ee0000000800 */
[C---:B------:R-:W-:Y:S03]  /*153e0*/  HMMA.16816.F32.BF16 R100, R44.reuse, R54, R100 ;  /* 0x000000362c64723c */ /* 0x040fe60000041864 */
[----:B------:R2:W-:Y:S05]  /*153f0*/  MUFU.EX2 R133, R52 ;  /* 0x0000003400857308 */ /* 0x0005ea0000000800 */
[-C--:B------:R-:W-:Y:S08]  /*15400*/  HMMA.16816.F32.BF16 R32, R44, R60.reuse, R32 ;  /* 0x0000003c2c20723c */ /* 0x080ff00000041820 */
[C---:B------:R-:W-:Y:S04]  /*15410*/  HMMA.16816.F32.BF16 R104, R48.reuse, R60, R104 ;  /* 0x0000003c3068723c */ /* 0x040fe80000041868 */
[----:B-1----:R-:W-:Y:S03]  /*15420*/  FFMA.FTZ R56, R201, c[0x0][0x2d0], -R64 ;  /* 0x0000b400c9387a23 */ /* 0x002fe60000010840 */
[----:B------:R-:W-:Y:S01]  /*15430*/  FFMA.FTZ R60, R89, c[0x0][0x2d0], -R66 ;  /* 0x0000b400593c7a23 */ /* 0x000fe20000010842 */
[-C--:B------:R-:W-:Y:S01]  /*15440*/  HMMA.16816.F32.BF16 R108, R48, R62.reuse, R108 ;  /* 0x0000003e306c723c */ /* 0x080fe2000004186c */
[----:B------:R1:W-:Y:S03]  /*15450*/  MUFU.EX2 R174, R56 ;  /* 0x0000003800ae7308 */ /* 0x0003e60000000800 */
[--C-:B--2---:R-:W-:Y:S04]  /*15460*/  FFMA.FTZ R52, R99, c[0x0][0x2d0], -R65.reuse ;  /* 0x0000b40063347a23 */ /* 0x104fe80000010841 */
[C---:B------:R-:W-:Y:S03]  /*15470*/  HMMA.16816.F32.BF16 R112, R44.reuse, R62, R112 ;  /* 0x0000003e2c70723c */ /* 0x040fe60000041870 */
[----:B------:R2:W-:Y:S01]  /*15480*/  MUFU.EX2 R98, R60 ;  /* 0x0000003c00627308 */ /* 0x0005e20000000800 */
[----:B-1----:R-:W-:Y:S01]  /*15490*/  FFMA.FTZ R56, R202, c[0x0][0x2d0], -R64 ;  /* 0x0000b400ca387a23 */ /* 0x002fe20000010840 */
[----:B------:R-:W-:Y:S08]  /*154a0*/  MOV R202, R173 ;  /* 0x000000ad00ca7202 */ /* 0x000ff00000000f00 */
[----:B------:R1:W-:Y:S01]  /*154b0*/  MUFU.EX2 R173, R52 ;  /* 0x0000003400ad7308 */ /* 0x0003e20000000800 */
[----:B--2---:R-:W-:Y:S09]  /*154c0*/  FFMA.FTZ R60, R92, c[0x0][0x2d0], -R66 ;  /* 0x0000b4005c3c7a23 */ /* 0x004ff20000010842 */
[----:B------:R2:W-:Y:S10]  /*154d0*/  MUFU.EX2 R175, R56 ;  /* 0x0000003800af7308 */ /* 0x0005f40000000800 */
[----:B------:R3:W-:Y:S01]  /*154e0*/  MUFU.EX2 R97, R60 ;  /* 0x0000003c00617308 */ /* 0x0007e20000000800 */
[--C-:B-1----:R-:W-:Y:S01]  /*154f0*/  FFMA.FTZ R52, R199, c[0x0][0x2d0], -R65.reuse ;  /* 0x0000b400c7347a23 */ /* 0x102fe20000010841 */
[----:B------:R-:W-:Y:S01]  /*15500*/  MOV R199, R143 ;  /* 0x0000008f00c77202 */ /* 0x000fe20000000f00 */
[----:B------:R-:W-:Y:S07]  /*15510*/  IMAD.MOV.U32 R143, RZ, RZ, R68 ;  /* 0x000000ffff8f7224 */ /* 0x000fee00078e0044 */
[----:B------:R1:W-:Y:S01]  /*15520*/  MUFU.EX2 R132, R52 ;  /* 0x0000003400847308 */ /* 0x0003e20000000800 */
[----:B------:R-:W-:Y:S01]  /*15530*/  MOV R201, R143 ;  /* 0x0000008f00c97202 */ /* 0x000fe20000000f00 */
[----:B--2---:R-:W2:Y:S01]  /*15540*/  LDSM.16.MT88.4 R56, [R215+0x1100] ;  /* 0x00110000d738783b */ /* 0x004ea20000004200 */
[----:B---3--:R-:W-:Y:S07]  /*15550*/  FFMA.FTZ R60, R207, c[0x0][0x2d0], -R64 ;  /* 0x0000b400cf3c7a23 */ /* 0x008fee0000010840 */
[----:B------:R3:W-:Y:S01]  /*15560*/  MUFU.EX2 R95, R60 ;  /* 0x0000003c005f7308 */ /* 0x0007e20000000800 */
[----:B-1----:R-:W-:Y:S02]  /*15570*/  FFMA.FTZ R52, R200, c[0x0][0x2d0], -R65 ;  /* 0x0000b400c8347a23 */ /* 0x002fe40000010841 */
[----:B------:R-:W4:Y:S07]  /*15580*/  LDL.LU R200, [R1+0x10] ;  /* 0x0000100001c87983 */ /* 0x000f2e0000300800 */
[----:B------:R1:W5:Y:S01]  /*15590*/  MUFU.EX2 R134, R52 ;  /* 0x0000003400867308 */ /* 0x0003620000000800 */
[----:B---3--:R-:W-:Y:S01]  /*155a0*/  LDSM.16.MT88.4 R60, [R214+0x1900] ;  /* 0x00190000d63c783b */ /* 0x008fe20000004200 */
[-C--:B--2---:R-:W-:Y:S08]  /*155b0*/  HMMA.16816.F32.BF16 R116, R44, R56.reuse, R116 ;  /* 0x000000382c74723c */ /* 0x084ff00000041874 */
[C---:B------:R-:W-:Y:S04]  /*155c0*/  HMMA.16816.F32.BF16 R120, R48.reuse, R56, R120 ;  /* 0x000000383078723c */ /* 0x040fe80000041878 */
[--C-:B-1----:R-:W-:Y:S01]  /*155d0*/  FFMA.FTZ R52, R205, c[0x0][0x2d0], -R43.reuse ;  /* 0x0000b400cd347a23 */ /* 0x102fe2000001082b */
[----:B------:R-:W-:Y:S02]  /*155e0*/  MOV R205, R131 ;  /* 0x0000008300cd7202 */ /* 0x000fe40000000f00 */
[--C-:B------:R-:W-:Y:S01]  /*155f0*/  FFMA.FTZ R56, R93, c[0x0][0x2d0], -R66.reuse ;  /* 0x0000b4005d387a23 */ /* 0x100fe20000010842 */
[-C--:B------:R-:W-:Y:S01]  /*15600*/  HMMA.16816.F32.BF16 R124, R48, R58.reuse, R124 ;  /* 0x0000003a307c723c */ /* 0x080fe2000004187c */
[----:B------:R1:W-:Y:S06]  /*15610*/  MUFU.EX2 R131, R52 ;  /* 0x0000003400837308 */ /* 0x0003ec0000000800 */
[--C-:B------:R-:W-:Y:S01]  /*15620*/  FFMA.FTZ R48, R210, c[0x0][0x2d0], -R43.reuse ;  /* 0x0000b400d2307a23 */ /* 0x100fe2000001082b */
[----:B------:R-:W-:Y:S01]  /*15630*/  HMMA.16816.F32.BF16 R36, R44, R58, R36 ;  /* 0x0000003a2c24723c */ /* 0x000fe20000041824 */
[----:B------:R-:W2:Y:S02]  /*15640*/  LDL.LU R210, [R1+0xc] ;  /* 0x00000c0001d27983 */ /* 0x000ea40000300800 */
[----:B------:R3:W-:Y:S01]  /*15650*/  MUFU.EX2 R96, R48 ;  /* 0x0000003000607308 */ /* 0x0007e20000000800 */
[----:B-----5:R-:W-:Y:S01]  /*15660*/  F2FP.BF16.PACK_AB R50, R134, R132 ;  /* 0x000000848632723e */ /* 0x020fe200000010ff */
[----:B------:R-:W5:Y:S02]  /*15670*/  LDL.LU R144, [R1+0x8] ;  /* 0x0000080001907983 */ /* 0x000f640000300800 */
[----:B------:R-:W-:Y:S02]  /*15680*/  F2FP.BF16.PACK_AB R44, R180, R185 ;  /* 0x000000b9b42c723e */ /* 0x000fe400000010ff */
[----:B------:R-:W-:Y:S03]  /*15690*/  F2FP.BF16.PACK_AB R45, R178, R179 ;  /* 0x000000b3b22d723e */ /* 0x000fe600000010ff */
[----:B------:R-:W-:Y:S01]  /*156a0*/  F2FP.BF16.PACK_AB R46, R176, R177 ;  /* 0x000000b1b02e723e */ /* 0x000fe200000010ff */
[----:B------:R-:W3:Y:S01]  /*156b0*/  MUFU.EX2 R71, R56 ;  /* 0x0000003800477308 */ /* 0x000ee20000000800 */
[----:B------:R-:W-:Y:S01]  /*156c0*/  F2FP.BF16.PACK_AB R47, R175, R174 ;  /* 0x000000aeaf2f723e */ /* 0x000fe200000010ff */
[----:B-1----:R-:W-:Y:S08]  /*156d0*/  FFMA.FTZ R52, R88, c[0x0][0x2d0], -R66 ;  /* 0x0000b40058347a23 */ /* 0x002ff00000010842 */
[----:B------:R1:W1:Y:S01]  /*156e0*/  MUFU.EX2 R99, R52 ;  /* 0x0000003400637308 */ /* 0x0002620000000800 */
[----:B---3--:R-:W-:Y:S01]  /*156f0*/  FFMA.FTZ R48, R206, c[0x0][0x2d0], -R64 ;  /* 0x0000b400ce307a23 */ /* 0x008fe20000010840 */
[----:B------:R-:W-:Y:S02]  /*15700*/  MOV R206, R142 ;  /* 0x0000008e00ce7202 */ /* 0x000fe40000000f00 */
[----:B------:R-:W-:Y:S06]  /*15710*/  MOV R142, R69 ;  /* 0x00000045008e7202 */ /* 0x000fec0000000f00 */
[----:B------:R3:W-:Y:S01]  /*15720*/  MUFU.EX2 R92, R48 ;  /* 0x00000030005c7308 */ /* 0x0007e20000000800 */
[----:B------:R-:W-:Y:S01]  /*15730*/  IMAD.MOV.U32 R204, RZ, RZ, R142 ;  /* 0x000000ffffcc7224 */ /* 0x000fe200078e008e */
[----:B------:R-:W-:Y:S01]  /*15740*/  F2FP.BF16.PACK_AB R51, R71, R97 ;  /* 0x000000614733723e */ /* 0x000fe200000010ff */
[----:B------:R-:W-:Y:S08]  /*15750*/  LDSM.16.MT88.4 R56, [R216+0x1900] ;  /* 0x00190000d838783b */ /* 0x000ff00000004200 */
[----:B-1----:R-:W1:Y:S01]  /*15760*/  LDSM.16.MT88.4 R52, [R213+0x1900] ;  /* 0x00190000d534783b */ /* 0x002e620000004200 */
[----:B------:R-:W-:Y:S02]  /*15770*/  F2FP.BF16.PACK_AB R49, R98, R99 ;  /* 0x000000636231723e */ /* 0x000fe400000010ff */
[----:B---3--:R-:W-:Y:S01]  /*15780*/  F2FP.BF16.PACK_AB R48, R173, R133 ;  /* 0x00000085ad30723e */ /* 0x008fe200000010ff */
[-C--:B-1----:R-:W-:Y:S08]  /*15790*/  HMMA.16816.F32.BF16 R4, R44, R52.reuse, R4 ;  /* 0x000000342c04723c */ /* 0x082ff00000041804 */
[C---:B------:R-:W-:Y:S07]  /*157a0*/  HMMA.16816.F32.BF16 R8, R48.reuse, R52, R8 ;  /* 0x000000343008723c */ /* 0x040fee0000041808 */
[--C-:B------:R-:W-:Y:S01]  /*157b0*/  FFMA.FTZ R52, R234, c[0x0][0x2d0], -R43.reuse ;  /* 0x0000b400ea347a23 */ /* 0x100fe2000001082b */
[-C--:B------:R-:W-:Y:S03]  /*157c0*/  HMMA.16816.F32.BF16 R12, R48, R54.reuse, R12 ;  /* 0x00000036300c723c */ /* 0x080fe6000004180c */
[----:B------:R1:W-:Y:S05]  /*157d0*/  MUFU.EX2 R89, R52 ;  /* 0x0000003400597308 */ /* 0x0003ea0000000800 */
[C---:B------:R-:W-:Y:S08]  /*157e0*/  HMMA.16816.F32.BF16 R16, R44.reuse, R54, R16 ;  /* 0x000000362c10723c */ /* 0x040ff00000041810 */
[-C--:B------:R-:W-:Y:S08]  /*157f0*/  HMMA.16816.F32.BF16 R20, R44, R56.reuse, R20 ;  /* 0x000000382c14723c */ /* 0x080ff00000041814 */
[C---:B------:R-:W-:Y:S04]  /*15800*/  HMMA.16816.F32.BF16 R24, R48.reuse, R56, R24 ;  /* 0x000000383018723c */ /* 0x040fe80000041818 */
[----:B-1----:R-:W-:Y:S03]  /*15810*/  FFMA.FTZ R52, R235, c[0x0][0x2d0], -R43 ;  /* 0x0000b400eb347a23 */ /* 0x002fe6000001082b */
        /* <DEDUP_REMOVED lines=11> */
[--C-:B---3--:R-:W-:Y:S04]  /*158d0*/  FFMA.FTZ R56, R211, c[0x0][0x2d0], -R65.reuse ;  /* 0x0000b400d3387a23 */ /* 0x108fe80000010841 */
[C---:B------:R-:W-:Y:S03]  /*158e0*/  HMMA.16816.F32.BF16 R112, R44.reuse, R62, R112 ;  /* 0x0000003e2c70723c */ /* 0x040fe60000041870 */
[----:B------:R3:W-:Y:S10]  /*158f0*/  MUFU.EX2 R85, R56 ;  /* 0x0000003800557308 */ /* 0x0007f40000000800 */
[----:B------:R3:W-:Y:S01]  /*15900*/  MUFU.EX2 R69, R60 ;  /* 0x0000003c00457308 */ /* 0x0007e20000000800 */
[----:B-1----:R-:W-:Y:S09]  /*15910*/  FFMA.FTZ R52, R233, c[0x0][0x2d0], -R64 ;  /* 0x0000b400e9347a23 */ /* 0x002ff20000010840 */
[----:B------:R1:W-:Y:S01]  /*15920*/  MUFU.EX2 R88, R52 ;  /* 0x0000003400587308 */ /* 0x0003e20000000800 */
[--C-:B---3--:R-:W-:Y:S09]  /*15930*/  FFMA.FTZ R56, R230, c[0x0][0x2d0], -R65.reuse ;  /* 0x0000b400e6387a23 */ /* 0x108ff20000010841 */
[----:B------:R3:W2:Y:S01]  /*15940*/  MUFU.EX2 R83, R56 ;  /* 0x0000003800537308 */ /* 0x0006a20000000800 */
[----:B------:R-:W-:Y:S09]  /*15950*/  FFMA.FTZ R60, R78, c[0x0][0x2d0], -R66 ;  /* 0x0000b4004e3c7a23 */ /* 0x000ff20000010842 */
[----:B------:R3:W-:Y:S01]  /*15960*/  MUFU.EX2 R68, R60 ;  /* 0x0000003c00447308 */ /* 0x0007e20000000800 */
[----:B-1----:R-:W-:Y:S09]  /*15970*/  FFMA.FTZ R52, R208, c[0x0][0x2d0], -R65 ;  /* 0x0000b400d0347a23 */ /* 0x002ff20000010841 */
[----:B------:R1:W-:Y:S01]  /*15980*/  MUFU.EX2 R84, R52 ;  /* 0x0000003400547308 */ /* 0x0003e20000000800 */
[----:B---3--:R-:W-:Y:S09]  /*15990*/  FFMA.FTZ R56, R236, c[0x0][0x2d0], -R43 ;  /* 0x0000b400ec387a23 */ /* 0x008ff2000001082b */
[----:B------:R3:W-:Y:S01]  /*159a0*/  MUFU.EX2 R82, R56 ;  /* 0x0000003800527308 */ /* 0x0007e20000000800 */
[----:B------:R-:W-:Y:S09]  /*159b0*/  FFMA.FTZ R60, R238, c[0x0][0x2d0], -R64 ;  /* 0x0000b400ee3c7a23 */ /* 0x000ff20000010840 */
[----:B------:R3:W-:Y:S01]  /*159c0*/  MUFU.EX2 R78, R60 ;  /* 0x0000003c004e7308 */ /* 0x0007e20000000800 */
[----:B-1----:R-:W1:Y:S01]  /*159d0*/  LDSM.16.MT88.4 R52, [R215+0x1900] ;  /* 0x00190000d734783b */ /* 0x002e620000004200 */
[----:B----4-:R-:W-:Y:S02]  /*159e0*/  FFMA.FTZ R2, R2, R200, R205 ;  /* 0x000000c802027223 */ /* 0x010fe400000100cd */
[----:B---3--:R-:W-:Y:S02]  /*159f0*/  FFMA.FTZ R56, R135, c[0x0][0x2d0], -R66 ;  /* 0x0000b40087387a23 */ /* 0x008fe40000010842 */
[----:B------:R-:W-:Y:S04]  /*15a00*/  FADD.FTZ R2, R155, R2 ;  /* 0x000000029b027221 */ /* 0x000fe80000010000 */
[----:B------:R3:W4:Y:S01]  /*15a10*/  MUFU.EX2 R70, R56 ;  /* 0x0000003800467308 */ /* 0x0007220000000800 */
[----:B------:R-:W-:Y:S08]  /*15a20*/  LDSM.16.MT88.4 R60, [R214+0x2100] ;  /* 0x00210000d63c783b */ /* 0x000ff00000004200 */
[----:B---3--:R-:W3:Y:S01]  /*15a30*/  LDSM.16.MT88.4 R56, [R213+0x2100] ;  /* 0x00210000d538783b */ /* 0x008ee20000004200 */
[-C--:B-1----:R-:W-:Y:S08]  /*15a40*/  HMMA.16816.F32.BF16 R116, R44, R52.reuse, R116 ;  /* 0x000000342c74723c */ /* 0x082ff00000041874 */
[C---:B------:R-:W-:Y:S04]  /*15a50*/  HMMA.16816.F32.BF16 R120, R48.reuse, R52, R120 ;  /* 0x000000343078723c */ /* 0x040fe80000041878 */
[----:B--2---:R-:W-:Y:S02]  /*15a60*/  FFMA.FTZ R40, R40, R210, R206 ;  /* 0x000000d228287223 */ /* 0x004fe400000100ce */
[----:B-----5:R-:W-:Y:S02]  /*15a70*/  FFMA.FTZ R41, R41, R144, R145 ;  /* 0x0000009029297223 */ /* 0x020fe40000010091 */
[-C--:B------:R-:W-:Y:S04]  /*15a80*/  HMMA.16816.F32.BF16 R124, R48, R54.reuse, R124 ;  /* 0x00000036307c723c */ /* 0x080fe8000004187c */
[----:B------:R-:W-:Y:S03]  /*15a90*/  FFMA.FTZ R52, R79, c[0x0][0x2d0], -R66 ;  /* 0x0000b4004f347a23 */ /* 0x000fe60000010842 */
[--C-:B------:R-:W-:Y:S01]  /*15aa0*/  FFMA.FTZ R48, R240, c[0x0][0x2d0], -R43.reuse ;  /* 0x0000b400f0307a23 */ /* 0x100fe2000001082b */
[----:B------:R-:W-:Y:S01]  /*15ab0*/  HMMA.16816.F32.BF16 R36, R44, R54, R36 ;  /* 0x000000362c24723c */ /* 0x000fe20000041824 */
[----:B------:R1:W2:Y:S03]  /*15ac0*/  MUFU.EX2 R67, R52 ;  /* 0x0000003400437308 */ /* 0x0002a60000000800 */
[----:B------:R-:W-:Y:S02]  /*15ad0*/  F2FP.BF16.PACK_AB R50, R83, R85 ;  /* 0x000000555332723e */ /* 0x000fe400000010ff */
[----:B----4-:R-:W-:Y:S02]  /*15ae0*/  F2FP.BF16.PACK_AB R49, R69, R70 ;  /* 0x000000464531723e */ /* 0x010fe400000010ff */
[----:B------:R-:W-:Y:S03]  /*15af0*/  F2FP.BF16.PACK_AB R44, R96, R131 ;  /* 0x00000083602c723e */ /* 0x000fe600000010ff */
[----:B------:R4:W5:Y:S01]  /*15b00*/  MUFU.EX2 R81, R48 ;  /* 0x0000003000517308 */ /* 0x0009620000000800 */
[----:B------:R-:W-:Y:S02]  /*15b10*/  F2FP.BF16.PACK_AB R45, R95, R92 ;  /* 0x0000005c5f2d723e */ /* 0x000fe400000010ff */
[----:B------:R-:W-:Y:S02]  /*15b20*/  F2FP.BF16.PACK_AB R46, R93, R89 ;  /* 0x000000595d2e723e */ /* 0x000fe400000010ff */
[----:B------:R-:W-:Y:S07]  /*15b30*/  F2FP.BF16.PACK_AB R47, R88, R87 ;  /* 0x00000057582f723e */ /* 0x000fee00000010ff */
[-C--:B---3--:R-:W-:Y:S01]  /*15b40*/  HMMA.16816.F32.BF16 R4, R44, R56.reuse, R4 ;  /* 0x000000382c04723c */ /* 0x088fe20000041804 */
[----:B-1----:R-:W1:Y:S02]  /*15b50*/  LDSM.16.MT88.4 R52, [R216+0x2100] ;  /* 0x00210000d834783b */ /* 0x002e640000004200 */
[----:B--2---:R-:W-:Y:S01]  /*15b60*/  F2FP.BF16.PACK_AB R51, R67, R68 ;  /* 0x000000444333723e */ /* 0x004fe200000010ff */
[--C-:B----4-:R-:W-:Y:S01]  /*15b70*/  FFMA.FTZ R48, R237, c[0x0][0x2d0], -R64.reuse ;  /* 0x0000b400ed307a23 */ /* 0x110fe20000010840 */
[----:B-----5:R-:W-:Y:S03]  /*15b80*/  F2FP.BF16.PACK_AB R168, R81, R82 ;  /* 0x0000005251a8723e */ /* 0x020fe600000010ff */
[----:B------:R2:W3:Y:S04]  /*15b90*/  MUFU.EX2 R80, R48 ;  /* 0x0000003000507308 */ /* 0x0004e80000000800 */
[----:B--2---:R-:W-:Y:S02]  /*15ba0*/  F2FP.BF16.PACK_AB R48, R86, R84 ;  /* 0x000000545630723e */ /* 0x004fe400000010ff */
[----:B---3--:R-:W-:Y:S05]  /*15bb0*/  F2FP.BF16.PACK_AB R169, R78, R80 ;  /* 0x000000504ea9723e */ /* 0x008fea00000010ff */
[C---:B------:R-:W-:Y:S07]  /*15bc0*/  HMMA.16816.F32.BF16 R8, R48.reuse, R56, R8 ;  /* 0x000000383008723c */ /* 0x040fee0000041808 */
[--C-:B------:R-:W-:Y:S01]  /*15bd0*/  FFMA.FTZ R56, R246, c[0x0][0x2d0], -R43.reuse ;  /* 0x0000b400f6387a23 */ /* 0x100fe2000001082b */
[-C--:B------:R-:W-:Y:S03]  /*15be0*/  HMMA.16816.F32.BF16 R12, R48, R58.reuse, R12 ;  /* 0x0000003a300c723c */ /* 0x080fe6000004180c */
[----:B------:R2:W-:Y:S01]  /*15bf0*/  MUFU.EX2 R79, R56 ;  /* 0x00000038004f7308 */ /* 0x0005e20000000800 */
[----:B------:R-:W-:Y:S04]  /*15c00*/  FFMA.FTZ R43, R247, c[0x0][0x2d0], -R43 ;  /* 0x0000b400f72b7a23 */ /* 0x000fe8000001082b */
[C---:B------:R-:W-:Y:S05]  /*15c10*/  HMMA.16816.F32.BF16 R16, R44.reuse, R58, R16 ;  /* 0x0000003a2c10723c */ /* 0x040fea0000041810 */
[----:B------:R3:W4:Y:S03]  /*15c20*/  MUFU.EX2 R77, R43 ;  /* 0x0000002b004d7308 */ /* 0x0007260000000800 */
[-C--:B-1----:R-:W-:Y:S08]  /*15c30*/  HMMA.16816.F32.BF16 R20, R44, R52.reuse, R20 ;  /* 0x000000342c14723c */ /* 0x082ff00000041814 */
[C---:B------:R-:W-:Y:S01]  /*15c40*/  HMMA.16816.F32.BF16 R24, R48.reuse, R52, R24 ;  /* 0x000000343018723c */ /* 0x040fe20000041818 */
[----:B--2---:R-:W1:Y:S07]  /*15c50*/  LDSM.16.MT88.4 R56, [R215+0x2100] ;  /* 0x00210000d738783b */ /* 0x004e6e0000004200 */
[-C--:B------:R-:W-:Y:S04]  /*15c60*/  HMMA.16816.F32.BF16 R28, R48, R54.reuse, R28 ;  /* 0x00000036301c723c */ /* 0x080fe8000004181c */
[--C-:B---3--:R-:W-:Y:S01]  /*15c70*/  FFMA.FTZ R43, R242, c[0x0][0x2d0], -R64.reuse ;  /* 0x0000b400f22b7a23 */ /* 0x108fe20000010840 */
[----:B----4-:R-:W-:Y:S01]  /*15c80*/  F2FP.BF16.PACK_AB R170, R77, R79 ;  /* 0x0000004f4daa723e */ /* 0x010fe200000010ff */
[----:B------:R-:W-:Y:S02]  /*15c90*/  FFMA.FTZ R64, R245, c[0x0][0x2d0], -R64 ;  /* 0x0000b400f5407a23 */ /* 0x000fe40000010840 */
[C---:B------:R-:W-:Y:S01]  /*15ca0*/  HMMA.16816.F32.BF16 R100, R44.reuse, R54, R100 ;  /* 0x000000362c64723c */ /* 0x040fe20000041864 */
[----:B------:R2:W-:Y:S07]  /*15cb0*/  MUFU.EX2 R76, R43 ;  /* 0x0000002b004c7308 */ /* 0x0005ee0000000800 */
[-C--:B------:R-:W-:Y:S03]  /*15cc0*/  HMMA.16816.F32.BF16 R32, R44, R60.reuse, R32 ;  /* 0x0000003c2c20723c */ /* 0x080fe60000041820 */
[----:B------:R-:W3:Y:S05]  /*15cd0*/  MUFU.EX2 R73, R64 ;  /* 0x0000004000497308 */ /* 0x000eea0000000800 */
[C---:B------:R-:W-:Y:S08]  /*15ce0*/  HMMA.16816.F32.BF16 R104, R48.reuse, R60, R104 ;  /* 0x0000003c3068723c */ /* 0x040ff00000041868 */
[-C--:B------:R-:W-:Y:S04]  /*15cf0*/  HMMA.16816.F32.BF16 R108, R48, R62.reuse, R108 ;  /* 0x0000003e306c723c */ /* 0x080fe8000004186c */
[--C-:B--2---:R-:W-:Y:S04]  /*15d00*/  FFMA.FTZ R43, R239, c[0x0][0x2d0], -R65.reuse ;  /* 0x0000b400ef2b7a23 */ /* 0x104fe80000010841 */
[----:B------:R2:W-:Y:S01]  /*15d10*/  MUFU.EX2 R72, R43 ;  /* 0x0000002b00487308 */ /* 0x0005e20000000800 */
[C---:B------:R-:W-:Y:S04]  /*15d20*/  HMMA.16816.F32.BF16 R112, R44.reuse, R62, R112 ;  /* 0x0000003e2c70723c */ /* 0x040fe80000041870 */
[----:B---3--:R-:W-:Y:S04]  /*15d30*/  F2FP.BF16.PACK_AB R171, R73, R76 ;  /* 0x0000004c49ab723e */ /* 0x008fe800000010ff */
[-C--:B-1----:R-:W-:Y:S08]  /*15d40*/  HMMA.16816.F32.BF16 R116, R44, R56.reuse, R116 ;  /* 0x000000382c74723c */ /* 0x082ff00000041874 */
[C---:B------:R-:W-:Y:S04]  /*15d50*/  HMMA.16816.F32.BF16 R120, R48.reuse, R56, R120 ;  /* 0x000000383078723c */ /* 0x040fe80000041878 */
[--C-:B--2---:R-:W-:Y:S04]  /*15d60*/  FFMA.FTZ R43, R241, c[0x0][0x2d0], -R65.reuse ;  /* 0x0000b400f12b7a23 */ /* 0x104fe80000010841 */
[-C--:B------:R-:W-:Y:S01]  /*15d70*/  HMMA.16816.F32.BF16 R124, R48, R58.reuse, R124 ;  /* 0x0000003a307c723c */ /* 0x080fe2000004187c */
[----:B------:R-:W1:Y:S01]  /*15d80*/  LDSM.16.MT88.4 R48, [R216+0x2900] ;  /* 0x00290000d830783b */ /* 0x000e620000004200 */
[----:B------:R2:W3:Y:S06]  /*15d90*/  MUFU.EX2 R64, R43 ;  /* 0x0000002b00407308 */ /* 0x0004ec0000000800 */
[----:B------:R-:W-:Y:S08]  /*15da0*/  HMMA.16816.F32.BF16 R36, R44, R58, R36 ;  /* 0x0000003a2c24723c */ /* 0x000ff00000041824 */
[-C--:B------:R-:W-:Y:S01]  /*15db0*/  HMMA.16816.F32.BF16 R136, R168, R148.reuse, R4 ;  /* 0x00000094a888723c */ /* 0x080fe20000041804 */
[----:B------:R-:W4:Y:S04]  /*15dc0*/  LDSM.16.MT88.4 R4, [R214+0x2900] ;  /* 0x00290000d604783b */ /* 0x000f280000004200 */
[--C-:B--2---:R-:W-:Y:S01]  /*15dd0*/  FFMA.FTZ R43, R243, c[0x0][0x2d0], -R65.reuse ;  /* 0x0000b400f32b7a23 */ /* 0x104fe20000010841 */
[----:B---3--:R-:W-:Y:S01]  /*15de0*/  F2FP.BF16.PACK_AB R44, R64, R72 ;  /* 0x00000048402c723e */ /* 0x008fe200000010ff */
[----:B------:R-:W-:Y:S02]  /*15df0*/  FFMA.FTZ R65, R244, c[0x0][0x2d0], -R65 ;  /* 0x0000b400f4417a23 */ /* 0x000fe40000010841 */
[----:B------:R2:W-:Y:S10]  /*15e00*/  MUFU.EX2 R54, R43 ;  /* 0x0000002b00367308 */ /* 0x0005f40000000800 */
[----:B------:R-:W3:Y:S01]  /*15e10*/  MUFU.EX2 R65, R65 ;  /* 0x0000004100417308 */ /* 0x000ee20000000800 */
[--C-:B--2---:R-:W-:Y:S09]  /*15e20*/  FFMA.FTZ R43, R90, c[0x0][0x2d0], -R66.reuse ;  /* 0x0000b4005a2b7a23 */ /* 0x104ff20000010842 */
[----:B------:R2:W-:Y:S01]  /*15e30*/  MUFU.EX2 R52, R43 ;  /* 0x0000002b00347308 */ /* 0x0005e20000000800 */
[----:B---3--:R-:W-:Y:S01]  /*15e40*/  F2FP.BF16.PACK_AB R46, R65, R54 ;  /* 0x00000036412e723e */ /* 0x008fe200000010ff */
[--C-:B--2---:R-:W-:Y:S08]  /*15e50*/  FFMA.FTZ R43, R91, c[0x0][0x2d0], -R66.reuse ;  /* 0x0000b4005b2b7a23 */ /* 0x104ff00000010842 */
[----:B------:R2:W3:Y:S02]  /*15e60*/  MUFU.EX2 R53, R43 ;  /* 0x0000002b00357308 */ /* 0x0004e40000000800 */
[--C-:B--2---:R-:W-:Y:S01]  /*15e70*/  FFMA.FTZ R43, R94, c[0x0][0x2d0], -R66.reuse ;  /* 0x0000b4005e2b7a23 */ /* 0x104fe20000010842 */
[----:B---3--:R-:W-:Y:S01]  /*15e80*/  F2FP.BF16.PACK_AB R45, R53, R52 ;  /* 0x00000034352d723e */ /* 0x008fe200000010ff */
[----:B------:R-:W-:Y:S02]  /*15e90*/  FFMA.FTZ R66, R42, c[0x0][0x2d0], -R66 ;  /* 0x0000b4002a427a23 */ /* 0x000fe40000010842 */
[----:B------:R-:W2:Y:S04]  /*15ea0*/  LDL.LU R42, [R1+0x14] ;  /* 0x00001400012a7983 */ /* 0x000ea80000300800 */
[----:B------:R-:W-:Y:S10]  /*15eb0*/  MUFU.EX2 R43, R43 ;  /* 0x0000002b002b7308 */ /* 0x000ff40000000800 */
[----:B------:R-:W3:Y:S02]  /*15ec0*/  MUFU.EX2 R66, R66 ;  /* 0x0000004200427308 */ /* 0x000ee40000000800 */
[----:B---3--:R-:W-:Y:S07]  /*15ed0*/  F2FP.BF16.PACK_AB R47, R66, R43 ;  /* 0x0000002b422f723e */ /* 0x008fee00000010ff */
        /* <DEDUP_REMOVED lines=12> */
[----:B--2---:R-:W-:Y:S02]  /*15fa0*/  FFMA.FTZ R12, R0, R42, R75 ;  /* 0x0000002a000c7223 */ /* 0x004fe4000001004b */
        /* <DEDUP_REMOVED lines=19> */
[----:B------:R-:W-:Y:S01]  /*160e0*/  FADD.FTZ R12, R193, R2 ;  /* 0x00000002c10c7221 */ /* 0x000fe20000010000 */
[----:B------:R-:W1:Y:S01]  /*160f0*/  LDSM.16.MT88.4 R8, [R215+0x2900] ;  /* 0x00290000d708783b */ /* 0x000e620000004200 */
[----:B------:R-:W-:Y:S04]  /*16100*/  FADD.FTZ R13, R252, R0 ;  /* 0x00000000fc0d7221 */ /* 0x000fe80000010000 */
[----:B------:R-:W-:Y:S02]  /*16110*/  FADD.FTZ R2, R167, R14 ;  /* 0x0000000ea7027221 */ /* 0x000fe40000010000 */
[----:B------:R-:W-:Y:S02]  /*16120*/  FADD.FTZ R0, R165, R12 ;  /* 0x0000000ca5007221 */ /* 0x000fe40000010000 */
        /* <DEDUP_REMOVED lines=21> */
[----:B------:R-:W-:Y:S01]  /*16280*/  FADD.FTZ R13, R133, R13 ;  /* 0x0000000d850d7221 */ /* 0x000fe20000010000 */
[----:B------:R-:W-:Y:S01]  /*16290*/  MOV R133, R128 ;  /* 0x0000008000857202 */ /* 0x000fe20000000f00 */
        /* <DEDUP_REMOVED lines=10> */
[----:B------:R-:W-:Y:S01]  /*16340*/  FADD.FTZ R13, R132, R2 ;  /* 0x00000002840d7221 */ /* 0x000fe20000010000 */
[----:B------:R-:W-:Y:S01]  /*16350*/  MOV R132, R129 ;  /* 0x0000008100847202 */ /* 0x000fe20000000f00 */
[----:B------:R-:W-:Y:S02]  /*16360*/  FADD.FTZ R5, R176, R0 ;  /* 0x00000000b0057221 */ /* 0x000fe40000010000 */
[----:B------:R-:W-:Y:S04]  /*16370*/  FADD.FTZ R4, R98, R4 ;  /* 0x0000000462047221 */ /* 0x000fe80000010000 */
[----:B------:R-:W-:Y:S02]  /*16380*/  FADD.FTZ R2, R175, R12 ;  /* 0x0000000caf027221 */ /* 0x000fe40000010000 */
[----:B------:R-:W-:Y:S01]  /*16390*/  FADD.FTZ R0, R134, R13 ;  /* 0x0000000d86007221 */ /* 0x000fe20000010000 */
[----:B------:R-:W-:Y:S01]  /*163a0*/  MOV R134, R3 ;  /* 0x0000000300867202 */ /* 0x000fe20000000f00 */
        /* <DEDUP_REMOVED lines=30> */
[----:B------:R1:W-:Y:S01]  /*16590*/  STL [R1+0x8], R0 ;  /* 0x0000080001007387 */ /* 0x0003e20000100800 */
[----:B------:R-:W-:Y:S02]  /*165a0*/  FADD.FTZ R2, R53, R2 ;  /* 0x0000000235027221 */ /* 0x000fe40000010000 */
[----:B------:R-:W-:Y:S01]  /*165b0*/  FADD.FTZ R4, R65, R4 ;  /* 0x0000000441047221 */ /* 0x000fe20000010000 */
[----:B------:R2:W-:Y:S01]  /*165c0*/  STL [R1+0xc], R5 ;  /* 0x00000c0501007387 */ /* 0x0005e20000100800 */
[----:B------:R-:W-:Y:S02]  /*165d0*/  FADD.FTZ R2, R43, R2 ;  /* 0x000000022b027221 */ /* 0x000fe40000010000 */
[----:B------:R-:W-:Y:S01]  /*165e0*/  IMAD.MOV.U32 R131, RZ, RZ, R130 ;  /* 0x000000ffff837224 */ /* 0x000fe200078e0082 */
[----:B------:R2:W-:Y:S01]  /*165f0*/  STL [R1+0x10], R4 ;  /* 0x0000100401007387 */ /* 0x0005e20000100800 */
[----:B------:R-:W-:Y:S05]  /*16600*/  FADD.FTZ R2, R66, R2 ;  /* 0x0000000242027221 */ /* 0x000fea0000010000 */
[----:B------:R2:W-:Y:S01]  /*16610*/  STL [R1+0x14], R2 ;  /* 0x0000140201007387 */ /* 0x0005e20000100800 */
[----:B-1----:R-:W-:Y:S04]  /*16620*/  IADD3 R0, R229, -0x1, RZ ;  /* 0xffffffffe5007810 */ /* 0x002fe80007ffe0ff */
[----:B------:R-:W-:Y:S01]  /*16630*/  MOV R229, R0 ;  /* 0x0000000000e57202 */ /* 0x000fe20000000f00 */
[----:B------:R-:W-:-:S05]  /*16640*/  @P0 BRA `(.L_x_204) ;  /* 0xffffa68000000947 */ /* 0x000fca000383ffff */
.L_x_187:
[----:B-1----:R-:W3:Y:S04]  /*16650*/  LDL.LU R0, [R1+0x8] ;  /* 0x0000080001007983 */ /* 0x002ee80000300800 */
[----:B------:R-:W4:Y:S04]  /*16660*/  LDL.LU R9, [R1+0xc] ;  /* 0x00000c0001097983 */ /* 0x000f280000300800 */
[----:B--2---:R-:W2:Y:S04]  /*16670*/  LDL.LU R8, [R1+0x10] ;  /* 0x0000100001087983 */ /* 0x004ea80000300800 */
[----:B------:R-:W2:Y:S01]  /*16680*/  LDL.LU R4, [R1+0x14] ;  /* 0x0000140001047983 */ /* 0x000ea20000300800 */
[----:B------:R-:W-:-:S02]  /*16690*/  MOV R24, 0xff800000 ;  /* 0xff80000000187802 */ /* 0x000fc40000000f00 */
[----:B------:R-:W-:Y:S02]  /*166a0*/  MOV R25, 0xff800000 ;  /* 0xff80000000197802 */ /* 0x000fe40000000f00 */
[----:B------:R-:W-:Y:S02]  /*166b0*/  MOV R26, 0xff800000 ;  /* 0xff800000001a7802 */ /* 0x000fe40000000f00 */
[----:B------:R-:W-:Y:S02]  /*166c0*/  MOV R27, 0xff800000 ;  /* 0xff800000001b7802 */ /* 0x000fe40000000f00 */
[----:B------:R-:W-:Y:S01]  /*166d0*/  PLOP3.LUT P4, PT, PT, PT, PT, 0x8, 0x0 ;  /* 0x000000000000781c */ /* 0x000fe20003f8e170 */
[----:B---3--:R-:W1:Y:S04]  /*166e0*/  SHFL.BFLY PT, R5, R0, 0x2, 0x1f ;  /* 0x0c401f0000057f89 */ /* 0x008e6800000e0000 */
[----:B----4-:R-:W3:Y:S04]  /*166f0*/  SHFL.BFLY PT, R6, R9, 0x2, 0x1f ;  /* 0x0c401f0009067f89 */ /* 0x010ee800000e0000 */
[----:B--2---:R-:W2:Y:S04]  /*16700*/  SHFL.BFLY PT, R7, R8, 0x2, 0x1f ;  /* 0x0c401f0008077f89 */ /* 0x004ea800000e0000 */
[----:B------:R-:W4:Y:S01]  /*16710*/  SHFL.BFLY PT, R2, R4, 0x2, 0x1f ;  /* 0x0c401f0004027f89 */ /* 0x000f2200000e0000 */
[----:B-1----:R-:W-:-:S02]  /*16720*/  FADD.FTZ R5, R5, R0 ;  /* 0x0000000005057221 */ /* 0x002fc40000010000 */
[----:B---3--:R-:W-:-:S03]  /*16730*/  FADD.FTZ R6, R6, R9 ;  /* 0x0000000906067221 */ /* 0x008fc60000010000 */
[----:B------:R-:W1:Y:S01]  /*16740*/  SHFL.BFLY PT, R0, R5, 0x1, 0x1f ;  /* 0x0c201f0005007f89 */ /* 0x000e6200000e0000 */
[----:B--2---:R-:W-:-:S03]  /*16750*/  FADD.FTZ R7, R7, R8 ;  /* 0x0000000807077221 */ /* 0x004fc60000010000 */
[----:B------:R-:W2:Y:S01]  /*16760*/  SHFL.BFLY PT, R9, R6, 0x1, 0x1f ;  /* 0x0c201f0006097f89 */ /* 0x000ea200000e0000 */
[----:B----4-:R-:W-:-:S03]  /*16770*/  FADD.FTZ R2, R2, R4 ;  /* 0x0000000402027221 */ /* 0x010fc60000010000 */
[----:B------:R-:W3:Y:S04]  /*16780*/  SHFL.BFLY PT, R4, R7, 0x1, 0x1f ;  /* 0x0c201f0007047f89 */ /* 0x000ee800000e0000 */
[----:B------:R-:W4:Y:S01]  /*16790*/  SHFL.BFLY PT, R8, R2, 0x1, 0x1f ;  /* 0x0c201f0002087f89 */ /* 0x000f2200000e0000 */
[----:B-1----:R-:W-:Y:S01]  /*167a0*/  FADD.FTZ R5, R5, R0 ;  /* 0x0000000005057221 */ /* 0x002fe20000010000 */
[----:B------:R-:W-:Y:S01]  /*167b0*/  MOV R0, RZ ;  /* 0x000000ff00007202 */ /* 0x000fe20000000f00 */
[----:B--2---:R-:W-:-:S03]  /*167c0*/  FADD.FTZ R6, R6, R9 ;  /* 0x0000000906067221 */ /* 0x004fc60000010000 */
[----:B------:R-:W-:Y:S01]  /*167d0*/  FSETP.NE.FTZ.AND P3, PT, R5, RZ, PT ;  /* 0x000000ff0500720b */ /* 0x000fe20003f75000 */
[----:B---3--:R-:W-:Y:S01]  /*167e0*/  FADD.FTZ R7, R7, R4 ;  /* 0x0000000407077221 */ /* 0x008fe20000010000 */
[----:B------:R-:W-:Y:S02]  /*167f0*/  FSETP.NE.FTZ.AND P2, PT, R6, RZ, PT ;  /* 0x000000ff0600720b */ /* 0x000fe40003f55000 */
[----:B------:R-:W-:Y:S01]  /*16800*/  MOV R4, RZ ;  /* 0x000000ff00047202 */ /* 0x000fe20000000f00 */
[----:B----4-:R-:W-:Y:S01]  /*16810*/  FADD.FTZ R8, R2, R8 ;  /* 0x0000000802087221 */ /* 0x010fe20000010000 */
[----:B------:R-:W-:Y:S02]  /*16820*/  FSETP.NE.FTZ.AND P1, PT, R7, RZ, PT ;  /* 0x000000ff0700720b */ /* 0x000fe40003f35000 */
[----:B------:R-:W-:-:S05]  /*16830*/  MOV R2, RZ ;  /* 0x000000ff00027202 */ /* 0x000fca0000000f00 */
[----:B------:R-:W1:Y:S01]  /*16840*/  @P3 MUFU.RCP R0, R5 ;  /* 0x0000000500003308 */ /* 0x000e620000001000 */
[----:B------:R-:W-:-:S07]  /*16850*/  FSETP.NE.FTZ.AND P0, PT, R8, RZ, PT ;  /* 0x000000ff0800720b */ /* 0x000fce0003f15000 */
[----:B------:R-:W-:Y:S01]  /*16860*/  @P2 MUFU.RCP R4, R6 ;  /* 0x0000000600042308 */ /* 0x000fe20000001000 */
[----:B-1----:R-:W-:-:S07]  /*16870*/  FMUL.FTZ R136, R0, R136 ;  /* 0x0000008800887220 */ /* 0x002fce0000410000 */
[----:B------:R-:W1:Y:S01]  /*16880*/  @P1 MUFU.RCP R2, R7 ;  /* 0x0000000700021308 */ /* 0x000e620000001000 */
[C---:B------:R-:W-:Y:S02]  /*16890*/  FMUL.FTZ R137, R0.reuse, R137 ;  /* 0x0000008900897220 */ /* 0x040fe40000410000 */
[C---:B------:R-:W-:Y:S02]  /*168a0*/  FMUL.FTZ R148, R0.reuse, R148 ;  /* 0x0000009400947220 */ /* 0x040fe40000410000 */
[C---:B------:R-:W-:Y:S02]  /*168b0*/  FMUL.FTZ R23, R0.reuse, R149 ;  /* 0x0000009500177220 */ /* 0x040fe40000410000 */
[C---:B------:R-:W-:Y:S01]  /*168c0*/  FMUL.FTZ R152, R0.reuse, R152 ;  /* 0x0000009800987220 */ /* 0x040fe20000410000 */
[----:B------:R-:W-:Y:S01]  /*168d0*/  @P2 MUFU.LG2 R9, R6 ;  /* 0x0000000600092308 */ /* 0x000fe20000000c00 */
        /* <DEDUP_REMOVED lines=80> */
.L_x_143:
[----:B------:R-:W-:Y:S05]  /*16de0*/  @P4 BRA `(.L_x_205) ;  /* 0x000011f000004947 */ /* 0x000fea0003800000 */
[----:B------:R-:W1:Y:S01]  /*16df0*/  S2R R13, SR_TID.X ;  /* 0x00000000000d7919 */ /* 0x000e620000002100 */
[----:B------:R-:W-:Y:S01]  /*16e00*/  IMAD.MOV.U32 R54, RZ, RZ, c[0x0][0x4e8] ;  /* 0x00013a00ff367624 */ /* 0x000fe200078e00ff */
[----:B------:R-:W-:Y:S02]  /*16e10*/  F2FP.BF16.PACK_AB R136, R137, R136 ;  /* 0x000000888988723e */ /* 0x000fe400000010ff */
[----:B------:R-:W2:Y:S01]  /*16e20*/  S2R R16, SR_CTAID.Y ;  /* 0x0000000000107919 */ /* 0x000ea20000002600 */
[----:B------:R-:W-:Y:S02]  /*16e30*/  F2FP.BF16.PACK_AB R138, R139, R138 ;  /* 0x0000008a8b8a723e */ /* 0x000fe400000010ff */
[C---:B------:R-:W-:Y:S01]  /*16e40*/  ISETP.NE.AND P3, PT, R54.reuse, 0x1, PT ;  /* 0x000000013600780c */ /* 0x040fe20003f65270 */
[----:B------:R-:W3:Y:S01]  /*16e50*/  S2R R28, SR_CTAID.Z ;  /* 0x00000000001c7919 */ /* 0x000ee20000002700 */
[----:B------:R-:W-:Y:S01]  /*16e60*/  IMAD R54, R54, c[0x0][0x388], RZ ;  /* 0x0000e20036367a24 */ /* 0x000fe200078e02ff */
[----:B------:R-:W-:-:S02]  /*16e70*/  F2FP.BF16.PACK_AB R23, R23, R148 ;  /* 0x000000941717723e */ /* 0x000fc400000010ff */
[----:B------:R-:W4:Y:S01]  /*16e80*/  S2R R29, SR_CTAID.X ;  /* 0x00000000001d7919 */ /* 0x000f220000002500 */
[----:B------:R-:W-:Y:S02]  /*16e90*/  F2FP.BF16.PACK_AB R150, R151, R150 ;  /* 0x000000969796723e */ /* 0x000fe400000010ff */
[----:B------:R-:W-:Y:S01]  /*16ea0*/  F2FP.BF16.PACK_AB R140, R141, R140 ;  /* 0x0000008c8d8c723e */ /* 0x000fe200000010ff */
[----:B------:R-:W-:Y:S01]  /*16eb0*/  BAR.SYNC.DEFER_BLOCKING 0x1, 0x80 ;  /* 0x0042000000007b1d */ /* 0x000fe20000010000 */
[----:B------:R-:W-:Y:S02]  /*16ec0*/  F2FP.BF16.PACK_AB R142, R143, R142 ;  /* 0x0000008e8f8e723e */ /* 0x000fe400000010ff */
[----:B------:R-:W-:Y:S02]  /*16ed0*/  F2FP.BF16.PACK_AB R144, R145, R144 ;  /* 0x000000909190723e */ /* 0x000fe400000010ff */
[----:B------:R-:W-:Y:S02]  /*16ee0*/  F2FP.BF16.PACK_AB R146, R147, R146 ;  /* 0x000000929392723e */ /* 0x000fe400000010ff */
[----:B------:R-:W-:-:S02]  /*16ef0*/  F2FP.BF16.PACK_AB R152, R153, R152 ;  /* 0x000000989998723e */ /* 0x000fc400000010ff */
[----:B-1----:R-:W-:Y:S02]  /*16f00*/  SHF.R.S32.HI R20, RZ, 0x1f, R13 ;  /* 0x0000001fff147819 */ /* 0x002fe4000001140d */
[----:B------:R-:W-:Y:S01]  /*16f10*/  F2FP.BF16.PACK_AB R154, R155, R154 ;  /* 0x0000009a9b9a723e */ /* 0x000fe200000010ff */
[----:B--2---:R-:W-:Y:S01]  /*16f20*/  IMAD.WIDE.U32 R14, R16, c[0x0][0x490], RZ ;  /* 0x00012400100e7a25 */ /* 0x004fe200078e00ff */
[----:B------:R-:W-:Y:S02]  /*16f30*/  SHF.R.S32.HI R0, RZ, 0x1f, R16 ;  /* 0x0000001fff007819 */ /* 0x000fe40000011410 */
[CC--:B------:R-:W-:Y:S02]  /*16f40*/  LEA.HI R2, R20.reuse, R13.reuse, RZ, 0x2 ;  /* 0x0000000d14027211 */ /* 0x0c0fe400078f10ff */
[-C--:B------:R-:W-:Y:S01]  /*16f50*/  LEA.HI R7, R20, R13.reuse, RZ, 0x5 ;  /* 0x0000000d14077211 */ /* 0x080fe200078f28ff */
[----:B------:R-:W-:Y:S01]  /*16f60*/  IMAD R4, R0, c[0x0][0x490], RZ ;  /* 0x0001240000047a24 */ /* 0x000fe200078e02ff */
[----:B------:R-:W-:Y:S01]  /*16f70*/  LEA.HI R12, R20, R13, RZ, 0x3 ;  /* 0x0000000d140c7211 */ /* 0x000fe200078f18ff */
[----:B------:R-:W-:Y:S01]  /*16f80*/  IMAD R3, R0, c[0x0][0x3e8], RZ ;  /* 0x0000fa0000037a24 */ /* 0x000fe200078e02ff */
[----:B------:R-:W-:Y:S01]  /*16f90*/  SHF.R.S32.HI R8, RZ, 0x2, R2 ;  /* 0x00000002ff087819 */ /* 0x000fe20000011402 */
[C---:B------:R-:W-:Y:S01]  /*16fa0*/  IMAD R4, R16.reuse, c[0x0][0x494], R4 ;  /* 0x0001250010047a24 */ /* 0x040fe200078e0204 */
[----:B------:R-:W-:Y:S01]  /*16fb0*/  SHF.R.S32.HI R0, RZ, 0x1f, R2 ;  /* 0x0000001fff007819 */ /* 0x000fe20000011402 */
[----:B------:R-:W-:Y:S01]  /*16fc0*/  IMAD R3, R16, c[0x0][0x3ec], R3 ;  /* 0x0000fb0010037a24 */ /* 0x000fe200078e0203 */
[----:B------:R-:W-:Y:S01]  /*16fd0*/  LOP3.LUT R10, R7, 0xffffffe0, RZ, 0xc0, !PT ;  /* 0xffffffe0070a7812 */ /* 0x000fe200078ec0ff */
[----:B------:R-:W-:Y:S01]  /*16fe0*/  IMAD.IADD R5, R15, 0x1, R4 ;  /* 0x000000010f057824 */ /* 0x000fe200078e0204 */
[----:B------:R-:W-:Y:S01]  /*16ff0*/  LOP3.LUT R2, R2, 0xfffffffc, RZ, 0xc0, !PT ;  /* 0xfffffffc02027812 */ /* 0x000fe200078ec0ff */
[----:B------:R-:W-:Y:S01]  /*17000*/  IMAD.WIDE.U32 R16, R16, c[0x0][0x3e8], RZ ;  /* 0x0000fa0010107a25 */ /* 0x000fe200078e00ff */
[----:B------:R-:W-:-:S02]  /*17010*/  LOP3.LUT R11, R12, 0xfffffff8, RZ, 0xc0, !PT ;  /* 0xfffffff80c0b7812 */ /* 0x000fc400078ec0ff */
[----:B------:R-:W-:Y:S01]  /*17020*/  LEA.HI R6, R0, R8, RZ, 0x3 ;  /* 0x0000000800067211 */ /* 0x000fe200078f18ff */
[C---:B------:R-:W-:Y:S01]  /*17030*/  IMAD.IADD R0, R13.reuse, 0x1, -R10 ;  /* 0x000000010d007824 */ /* 0x040fe200078e0a0a */
[----:B------:R-:W-:Y:S01]  /*17040*/  LEA.HI R20, R20, R13, RZ, 0x6 ;  /* 0x0000000d14147211 */ /* 0x000fe200078f30ff */
[C---:B------:R-:W-:Y:S01]  /*17050*/  IMAD.IADD R9, R13.reuse, 0x1, -R2 ;  /* 0x000000010d097824 */ /* 0x040fe200078e0a02 */
[----:B------:R-:W-:Y:S01]  /*17060*/  LOP3.LUT R6, R6, 0xfffffff8, RZ, 0xc0, !PT ;  /* 0xfffffff806067812 */ /* 0x000fe200078ec0ff */
[----:B------:R-:W-:Y:S01]  /*17070*/  IMAD.IADD R11, R13, 0x1, -R11 ;  /* 0x000000010d0b7824 */ /* 0x000fe200078e0a0b */
[----:B------:R-:W-:Y:S01]  /*17080*/  SHF.R.S32.HI R13, RZ, 0x1f, R0 ;  /* 0x0000001fff0d7819 */ /* 0x000fe20000011400 */
[----:B------:R-:W-:Y:S01]  /*17090*/  IMAD.MOV.U32 R4, RZ, RZ, R14 ;  /* 0x000000ffff047224 */ /* 0x000fe200078e000e */
[----:B------:R-:W-:Y:S01]  /*170a0*/  LOP3.LUT P0, RZ, R0, 0x3, RZ, 0xc0, !PT ;  /* 0x0000000300ff7812 */ /* 0x000fe2000780c0ff */
[----:B------:R-:W-:Y:S01]  /*170b0*/  IMAD.IADD R10, R8, 0x1, -R6 ;  /* 0x00000001080a7824 */ /* 0x000fe200078e0a06 */
[----:B------:R-:W-:Y:S01]  /*170c0*/  LEA.HI R15, R13, R0, RZ, 0x2 ;  /* 0x000000000d0f7211 */ /* 0x000fe200078f10ff */
[----:B------:R-:W-:Y:S01]  /*170d0*/  IMAD.IADD R3, R17, 0x1, R3 ;  /* 0x0000000111037824 */ /* 0x000fe200078e0203 */
[--C-:B------:R-:W-:Y:S01]  /*170e0*/  SHF.R.S32.HI R6, RZ, 0x5, R7.reuse ;  /* 0x00000005ff067819 */ /* 0x100fe20000011407 */
[----:B------:R-:W-:Y:S01]  /*170f0*/  IMAD.MOV.U32 R2, RZ, RZ, R16 ;  /* 0x000000ffff027224 */ /* 0x000fe200078e0010 */
[----:B------:R-:W-:Y:S01]  /*17100*/  SHF.R.S32.HI R0, RZ, 0x1f, R7 ;  /* 0x0000001fff007819 */ /* 0x000fe20000011407 */
[----:B---3--:R-:W-:Y:S01]  /*17110*/  IMAD.WIDE.U32 R18, R28, c[0x0][0x498], R4 ;  /* 0x000126001c127a25 */ /* 0x008fe200078e0004 */
[----:B------:R-:W-:-:S02]  /*17120*/  SHF.R.S32.HI R22, RZ, 0x3, R12 ;  /* 0x00000003ff167819 */ /* 0x000fc4000001140c */
[----:B------:R-:W-:Y:S01]  /*17130*/  LEA.HI R0, R0, R6, RZ, 0x2 ;  /* 0x0000000600007211 */ /* 0x000fe200078f10ff */
[----:B------:R-:W-:Y:S01]  /*17140*/  IMAD.WIDE.U32 R12, R28, c[0x0][0x3f0], R2 ;  /* 0x0000fc001c0c7a25 */ /* 0x000fe200078e0002 */
[----:B------:R-:W-:Y:S02]  /*17150*/  LEA.HI R2, R9, R9, RZ, 0x1 ;  /* 0x0000000909027211 */ /* 0x000fe400078f08ff */
[----:B------:R-:W-:Y:S01]  /*17160*/  LOP3.LUT R3, R0, 0xffffffc, RZ, 0xc0, !PT ;  /* 0x0ffffffc00037812 */ /* 0x000fe200078ec0ff */
[----:B------:R-:W-:Y:S01]  /*17170*/  IMAD.SHL.U32 R4, R22, 0x40, RZ ;  /* 0x0000004016047824 */ /* 0x000fe200078e00ff */
[----:B------:R-:W-:Y:S01]  /*17180*/  LOP3.LUT R5, R2, 0x1ffffffe, RZ, 0xc0, !PT ;  /* 0x1ffffffe02057812 */ /* 0x000fe200078ec0ff */
[----:B------:R-:W-:Y:S01]  /*17190*/  IMAD.SHL.U32 R8, R11, 0x8, RZ ;  /* 0x000000080b087824 */ /* 0x000fe200078e00ff */
[----:B------:R-:W-:Y:S01]  /*171a0*/  SHF.R.S32.HI R14, RZ, 0x1f, R28 ;  /* 0x0000001fff0e7819 */ /* 0x000fe2000001141c */
[----:B------:R-:W-:Y:S01]  /*171b0*/  IMAD.IADD R7, R6, 0x1, -R3 ;  /* 0x0000000106077824 */ /* 0x000fe200078e0a03 */
[----:B------:R-:W-:Y:S01]  /*171c0*/  LOP3.LUT R0, R4, 0x1c0, RZ, 0xc0, !PT ;  /* 0x000001c004007812 */ /* 0x000fe200078ec0ff */
[----:B------:R-:W-:Y:S01]  /*171d0*/  IMAD.IADD R5, R9, 0x1, -R5 ;  /* 0x0000000109057824 */ /* 0x000fe200078e0a05 */
[----:B------:R-:W-:Y:S01]  /*171e0*/  F2FP.BF16.PACK_AB R100, R101, R100 ;  /* 0x000000646564723e */ /* 0x000fe200000010ff */
[----:B------:R-:W-:Y:S01]  /*171f0*/  IMAD R21, R14, c[0x0][0x498], RZ ;  /* 0x000126000e157a24 */ /* 0x000fe200078e02ff */
[----:B------:R-:W-:Y:S01]  /*17200*/  LOP3.LUT R4, R0, 0x38, R8, 0xf8, !PT ;  /* 0x0000003800047812 */ /* 0x000fe200078ef808 */
[----:B------:R-:W-:Y:S01]  /*17210*/  IMAD R17, R14, c[0x0][0x3f0], RZ ;  /* 0x0000fc000e117a24 */ /* 0x000fe200078e02ff */
[----:B------:R-:W-:Y:S01]  /*17220*/  SHF.R.U32.HI R3, RZ, 0x3, R0 ;  /* 0x00000003ff037819 */ /* 0x000fe20000011600 */
[----:B------:R-:W-:Y:S01]  /*17230*/  IMAD.SHL.U32 R0, R2, 0x20, RZ ;  /* 0x0000002002007824 */ /* 0x000fe200078e00ff */
[----:B------:R-:W-:Y:S01]  /*17240*/  F2FP.BF16.PACK_AB R102, R103, R102 ;  /* 0x000000666766723e */ /* 0x000fe200000010ff */
[----:B------:R-:W-:Y:S01]  /*17250*/  IMAD R16, R6, 0x200, R9 ;  /* 0x0000020006107824 */ /* 0x000fe200078e0209 */
[----:B------:R-:W-:Y:S01]  /*17260*/  LOP3.LUT R14, R4, R3, RZ, 0x3c, !PT ;  /* 0x00000003040e7212 */ /* 0x000fe200078e3cff */
[----:B------:R-:W-:Y:S01]  /*17270*/  IMAD R17, R28, c[0x0][0x3f4], R17 ;  /* 0x0000fd001c117a24 */ /* 0x000fe200078e0211 */
[----:B------:R-:W-:Y:S01]  /*17280*/  LOP3.LUT R2, R0, 0xffffffc0, RZ, 0xc0, !PT ;  /* 0xffffffc000027812 */ /* 0x000fe200078ec0ff */
[----:B------:R-:W-:Y:S01]  /*17290*/  IMAD R0, R11, 0x10, R22 ;  /* 0x000000100b007824 */ /* 0x000fe200078e0216 */
[----:B------:R-:W-:Y:S01]  /*172a0*/  LOP3.LUT R4, R10, 0x1, RZ, 0xc0, !PT ;  /* 0x000000010a047812 */ /* 0x000fe200078ec0ff */
[----:B------:R-:W-:Y:S01]  /*172b0*/  IMAD.SHL.U32 R6, R20, 0x8, RZ ;  /* 0x0000000814067824 */ /* 0x000fe200078e00ff */
[----:B------:R-:W-:Y:S01]  /*172c0*/  SHF.R.S32.HI R3, RZ, 0x2, R15 ;  /* 0x00000002ff037819 */ /* 0x000fe2000001140f */
[----:B------:R-:W-:Y:S01]  /*172d0*/  IMAD R11, R5, 0x8, R2 ;  /* 0x00000008050b7824 */ /* 0x000fe200078e0202 */
[----:B------:R-:W-:Y:S01]  /*172e0*/  ISETP.NE.U32.AND P4, PT, R4, 0x1, PT ;  /* 0x000000010400780c */ /* 0x000fe20003f85070 */
[----:B----4-:R-:W-:Y:S01]  /*172f0*/  IMAD R5, R29, 0x80, R0 ;  /* 0x000000801d057824 */ /* 0x010fe200078e0200 */
[----:B------:R-:W-:Y:S01]  /*17300*/  F2FP.BF16.PACK_AB R156, R157, R156 ;  /* 0x0000009c9d9c723e */ /* 0x000fe200000010ff */
[C---:B------:R-:W-:Y:S01]  /*17310*/  IMAD.SHL.U32 R2, R10.reuse, 0x40, RZ ;  /* 0x000000400a027824 */ /* 0x040fe200078e00ff */
[----:B------:R-:W-:Y:S01]  /*17320*/  R2P PR, R10, 0x6 ;  /* 0x000000060a007804 */ /* 0x000fe20000000000 */
[----:B------:R-:W-:Y:S01]  /*17330*/  @P3 IMAD.HI.U32 R9, R5, c[0x0][0x4ec], RZ ;  /* 0x00013b0005093a27 */ /* 0x000fe200078e00ff */
[----:B------:R-:W-:-:S02]  /*17340*/  F2FP.BF16.PACK_AB R158, R159, R158 ;  /* 0x0000009e9f9e723e */ /* 0x000fc400000010ff */
[----:B------:R-:W-:Y:S01]  /*17350*/  F2FP.BF16.PACK_AB R160, R161, R160 ;  /* 0x000000a0a1a0723e */ /* 0x000fe200000010ff */
[----:B------:R-:W-:Y:S01]  /*17360*/  IMAD.MOV.U32 R4, RZ, RZ, R5 ;  /* 0x000000ffff047224 */ /* 0x000fe200078e0005 */
[----:B------:R-:W-:Y:S01]  /*17370*/  @P3 SHF.R.U32.HI R4, RZ, c[0x0][0x4f0], R9 ;  /* 0x00013c00ff043a19 */ /* 0x000fe20000011609 */
[----:B------:R-:W-:Y:S01]  /*17380*/  IMAD R0, R7, 0x10, R3 ;  /* 0x0000001007007824 */ /* 0x000fe200078e0203 */
[----:B------:R-:W-:Y:S01]  /*17390*/  LOP3.LUT R7, R2, 0x1c0, RZ, 0xc0, !PT ;  /* 0x000001c002077812 */ /* 0x000fe200078ec0ff */
[----:B------:R-:W-:Y:S01]  /*173a0*/  IMAD.IADD R3, R13, 0x1, R17 ;  /* 0x000000010d037824 */ /* 0x000fe200078e0211 */
[----:B------:R-:W-:Y:S01]  /*173b0*/  LOP3.LUT R17, R14, 0x7ffffe00, R6, 0xf8, !PT ;  /* 0x7ffffe000e117812 */ /* 0x000fe200078ef806 */
[----:B------:R-:W-:Y:S01]  /*173c0*/  IMAD.IADD R9, R0, 0x1, R11 ;  /* 0x0000000100097824 */ /* 0x000fe200078e020b */
[----:B------:R-:W-:Y:S01]  /*173d0*/  LEA.HI R7, R7, R7, RZ, 0x1d ;  /* 0x0000000707077211 */ /* 0x000fe200078fe8ff */
[----:B------:R-:W-:Y:S01]  /*173e0*/  IMAD.MOV R6, RZ, RZ, -R4 ;  /* 0x000000ffff067224 */ /* 0x000fe200078e0a04 */
[----:B------:R-:W-:Y:S01]  /*173f0*/  F2FP.BF16.PACK_AB R162, R163, R162 ;  /* 0x000000a2a3a2723e */ /* 0x000fe200000010ff */
[----:B------:R-:W-:Y:S01]  /*17400*/  IMAD R0, R29, 0x80, R0 ;  /* 0x000000801d007824 */ /* 0x000fe200078e0200 */
[----:B------:R-:W-:Y:S01]  /*17410*/  F2FP.BF16.PACK_AB R164, R165, R164 ;  /* 0x000000a4a5a4723e */ /* 0x000fe200000010ff */
[----:B------:R-:W-:Y:S01]  /*17420*/  IMAD R10, R6, c[0x0][0x4e8], R5 ;  /* 0x00013a00060a7a24 */ /* 0x000fe200078e0205 */
[----:B------:R-:W-:Y:S01]  /*17430*/  SHF.R.S32.HI R5, RZ, 0x1f, R4 ;  /* 0x0000001fff057819 */ /* 0x000fe20000011404 */
[----:B------:R-:W-:Y:S01]  /*17440*/  IMAD.U32 R11, R16, 0x2, R7 ;  /* 0x00000002100b7824 */ /* 0x000fe200078e0007 */
[C---:B------:R-:W-:Y:S01]  /*17450*/  IADD3 R7, R0.reuse, 0x8, RZ ;  /* 0x0000000800077810 */ /* 0x040fe20007ffe0ff */
[----:B------:R-:W-:Y:S01]  /*17460*/  IMAD R14, R29, 0x80, R9 ;  /* 0x000000801d0e7824 */ /* 0x000fe200078e0209 */
[CC--:B------:R-:W-:Y:S01]  /*17470*/  ISETP.GE.OR P5, PT, R0.reuse, R54.reuse, P0 ;  /* 0x000000360000720c */ /* 0x0c0fe200007a6670 */
[----:B------:R-:W-:Y:S01]  /*17480*/  IMAD.MOV.U32 R2, RZ, RZ, R12 ;  /* 0x000000ffff027224 */ /* 0x000fe200078e000c */
[----:B------:R-:W-:Y:S01]  /*17490*/  IADD3 R6, R0, 0x40, RZ ;  /* 0x0000004000067810 */ /* 0x000fe20007ffe0ff */
[----:B------:R-:W-:Y:S01]  /*174a0*/  IMAD R5, R5, c[0x0][0x3e0], RZ ;  /* 0x0000f80005057a24 */ /* 0x000fe200078e02ff */
[----:B------:R-:W-:Y:S01]  /*174b0*/  ISETP.GE.OR P6, PT, R7, R54, P0 ;  /* 0x000000360700720c */ /* 0x000fe200007c6670 */
[----:B------:R-:W-:Y:S01]  /*174c0*/  @P3 IMAD.HI.U32 R7, R14, c[0x0][0x4ec], RZ ;  /* 0x00013b000e073a27 */ /* 0x000fe200078e00ff */
[----:B------:R-:W-:-:S02]  /*174d0*/  P2R R9, PR, RZ, 0x20 ;  /* 0x00000020ff097803 */ /* 0x000fc40000000000 */
[----:B------:R-:W-:Y:S01]  /*174e0*/  ISETP.GE.OR P5, PT, R6, R54, P0 ;  /* 0x000000360600720c */ /* 0x000fe200007a6670 */
[----:B------:R-:W-:Y:S01]  /*174f0*/  IMAD.MOV.U32 R15, RZ, RZ, -0x10 ;  /* 0xfffffff0ff0f7424 */ /* 0x000fe200078e00ff */
[----:B------:R-:W-:Y:S01]  /*17500*/  IADD3 R0, R0, 0x48, RZ ;  /* 0x0000004800007810 */ /* 0x000fe20007ffe0ff */
[C---:B------:R-:W-:Y:S01]  /*17510*/  IMAD.WIDE.U32 R2, R4.reuse, c[0x0][0x3e0], R2 ;  /* 0x0000f80004027a25 */ /* 0x040fe200078e0002 */
[----:B------:R-:W-:Y:S02]  /*17520*/  F2FP.BF16.PACK_AB R166, R167, R166 ;  /* 0x000000a6a7a6723e */ /* 0x000fe400000010ff */
[----:B------:R-:W-:Y:S01]  /*17530*/  SEL R15, R15, 0x10, !P4 ;  /* 0x000000100f0f7807 */ /* 0x000fe20006000000 */
[----:B------:R-:W-:Y:S01]  /*17540*/  IMAD R6, R4, c[0x0][0x3e4], R5 ;  /* 0x0000f90004067a24 */ /* 0x000fe200078e0205 */
[----:B------:R-:W-:Y:S01]  /*17550*/  ISETP.GE.OR P4, PT, R0, R54, P0 ;  /* 0x000000360000720c */ /* 0x000fe20000786670 */
[----:B------:R-:W-:Y:S01]  /*17560*/  IMAD.MOV.U32 R4, RZ, RZ, R14 ;  /* 0x000000ffff047224 */ /* 0x000fe200078e000e */
[----:B------:R-:W-:Y:S01]  /*17570*/  @P3 SHF.R.U32.HI R4, RZ, c[0x0][0x4f0], R7 ;  /* 0x00013c00ff043a19 */ /* 0x000fe20000011607 */
[----:B------:R-:W-:Y:S01]  /*17580*/  IMAD R21, R28, c[0x0][0x49c], R21 ;  /* 0x000127001c157a24 */ /* 0x000fe200078e0215 */
[----:B------:R-:W-:Y:S01]  /*17590*/  ISETP.NE.AND P3, PT, R9, RZ, PT ;  /* 0x000000ff0900720c */ /* 0x000fe20003f65270 */
[----:B------:R-:W-:Y:S01]  /*175a0*/  IMAD.SHL.U32 R0, R11, 0x2, RZ ;  /* 0x000000020b007824 */ /* 0x000fe200078e00ff */
[----:B------:R-:W-:Y:S01]  /*175b0*/  SHF.R.S32.HI R11, RZ, 0x1f, R10 ;  /* 0x0000001fff0b7819 */ /* 0x000fe2000001140a */
[----:B------:R-:W-:Y:S01]  /*175c0*/  IMAD.IADD R3, R3, 0x1, R6 ;  /* 0x0000000103037824 */ /* 0x000fe200078e0206 */
[--C-:B------:R-:W-:Y:S01]  /*175d0*/  SHF.R.S32.HI R6, RZ, 0x1f, R4.reuse ;  /* 0x0000001fff067819 */ /* 0x100fe20000011404 */
[----:B------:R-:W-:Y:S01]  /*175e0*/  IMAD.MOV.U32 R16, RZ, RZ, 0x20 ;  /* 0x00000020ff107424 */ /* 0x000fe200078e00ff */
[----:B------:R-:W-:Y:S01]  /*175f0*/  IADD3 R12, P0, R4, R18, RZ ;  /* 0x00000012040c7210 */ /* 0x000fe20007f1e0ff */
[----:B------:R-:W-:Y:S01]  /*17600*/  IMAD.MOV R4, RZ, RZ, -R4 ;  /* 0x000000ffff047224 */ /* 0x000fe200078e0a04 */
[----:B------:R-:W-:Y:S01]  /*17610*/  STS [R0+0x80], R136 ;  /* 0x0000808800007388 */ /* 0x000fe20000000800 */
[----:B------:R-:W-:Y:S01]  /*17620*/  IMAD.WIDE.U32 R2, R10, c[0x0][0x3d8], R2 ;  /* 0x0000f6000a027a25 */ /* 0x000fe200078e0002 */
[----:B------:R-:W-:-:S02]  /*17630*/  IADD3.X R13, R6, R19, R21, P0, !PT ;  /* 0x00000013060d7210 */ /* 0x000fc400007fe415 */
[----:B------:R-:W-:Y:S01]  /*17640*/  SEL R16, R16, 0xffffffe0, !P1 ;  /* 0xffffffe010107807 */ /* 0x000fe20004800000 */
[----:B------:R-:W-:Y:S01]  /*17650*/  IMAD R6, R11, c[0x0][0x3d8], RZ ;  /* 0x0000f6000b067a24 */ /* 0x000fe200078e02ff */
[----:B------:R-:W-:Y:S01]  /*17660*/  STS [R0+0x480], R138 ;  /* 0x0004808a00007388 */ /* 0x000fe20000000800 */
[----:B------:R-:W-:Y:S01]  /*17670*/  IMAD R4, R4, c[0x0][0x4e8], R14 ;  /* 0x00013a0004047a24 */ /* 0x000fe200078e020e */
[----:B------:R-:W-:Y:S01]  /*17680*/  IADD3 R7, R0, 0x80, RZ ;  /* 0x0000008000077810 */ /* 0x000fe20007ffe0ff */
[----:B------:R-:W-:Y:S01]  /*17690*/  IMAD R6, R10, c[0x0][0x3dc], R6 ;  /* 0x0000f7000a067a24 */ /* 0x000fe200078e0206 */
[C---:B------:R-:W-:Y:S01]  /*176a0*/  IADD3 R9, R0.reuse, 0xc0, RZ ;  /* 0x000000c000097810 */ /* 0x040fe20007ffe0ff */
[----:B------:R-:W-:Y:S01]  /*176b0*/  IMAD.IADD R5, R0, 0x1, R15 ;  /* 0x0000000100057824 */ /* 0x000fe200078e020f */
[----:B------:R-:W-:Y:S01]  /*176c0*/  LEA R21, P0, R2, c[0x0][0x380], 0x1 ;  /* 0x0000e00002157a11 */ /* 0x000fe200078008ff */
[----:B------:R-:W-:Y:S01]  /*176d0*/  IMAD.IADD R3, R3, 0x1, R6 ;  /* 0x0000000103037824 */ /* 0x000fe200078e0206 */
[----:B------:R-:W-:Y:S01]  /*176e0*/  SHF.R.S32.HI R6, RZ, 0x1f, R4 ;  /* 0x0000001fff067819 */ /* 0x000fe20000011404 */
[----:B------:R-:W-:Y:S01]  /*176f0*/  IMAD R22, R29, 0x80, R22 ;  /* 0x000000801d167824 */ /* 0x000fe200078e0216 */
[----:B------:R-:W-:Y:S01]  /*17700*/  STS [R5+0x80], R23 ;  /* 0x0000801705007388 */ /* 0x000fe20000000800 */
[----:B------:R-:W-:-:S02]  /*17710*/  @P2 IADD3 R9, R7, -0x40, RZ ;  /* 0xffffffc007092810 */ /* 0x000fc40007ffe0ff */
[----:B------:R-:W-:Y:S01]  /*17720*/  IMAD R6, R6, c[0x0][0x488], RZ ;  /* 0x0001220006067a24 */ /* 0x000fe200078e02ff */
[----:B------:R-:W-:Y:S01]  /*17730*/  STS [R5+0x480], R150 ;  /* 0x0004809605007388 */ /* 0x000fe20000000800 */
[----:B------:R-:W-:Y:S01]  /*17740*/  LEA.HI.X R20, R2, c[0x0][0x384], R3, 0x1, P0 ;  /* 0x0000e10002147a11 */ /* 0x000fe200000f0c03 */
[C---:B------:R-:W-:Y:S01]  /*17750*/  IMAD.WIDE.U32 R2, R4.reuse, c[0x0][0x488], R12 ;  /* 0x0001220004027a25 */ /* 0x040fe200078e000c */
[----:B------:R-:W-:Y:S01]  /*17760*/  F2FP.BF16.PACK_AB R112, R113, R112 ;  /* 0x000000707170723e */ /* 0x000fe200000010ff */
[----:B------:R-:W-:Y:S01]  /*17770*/  STS [R0+0x2080], R140 ;  /* 0x0020808c00007388 */ /* 0x000fe20000000800 */
[----:B------:R-:W-:Y:S01]  /*17780*/  F2FP.BF16.PACK_AB R114, R115, R114 ;  /* 0x000000727372723e */ /* 0x000fe200000010ff */
[----:B------:R-:W-:Y:S01]  /*17790*/  IMAD R6, R4, c[0x0][0x48c], R6 ;  /* 0x0001230004067a24 */ /* 0x000fe200078e0206 */
[----:B------:R-:W-:Y:S01]  /*177a0*/  LEA R4, P0, R2, c[0x0][0x450], 0x2 ;  /* 0x0001140002047a11 */ /* 0x000fe200078010ff */
[----:B------:R1:W-:Y:S01]  /*177b0*/  STS [R0+0x2480], R142 ;  /* 0x0024808e00007388 */ /* 0x0003e20000000800 */
[----:B------:R-:W-:-:S02]  /*177c0*/  F2FP.BF16.PACK_AB R104, R105, R104 ;  /* 0x000000686968723e */ /* 0x000fc400000010ff */
[----:B------:R-:W-:Y:S01]  /*177d0*/  F2FP.BF16.PACK_AB R106, R107, R106 ;  /* 0x0000006a6b6a723e */ /* 0x000fe200000010ff */
[----:B------:R-:W-:Y:S01]  /*177e0*/  STS [R5+0x2080], R144 ;  /* 0x0020809005007388 */ /* 0x000fe20000000800 */
[----:B------:R-:W-:Y:S02]  /*177f0*/  F2FP.BF16.PACK_AB R108, R109, R108 ;  /* 0x0000006c6d6c723e */ /* 0x000fe400000010ff */
[----:B------:R-:W-:Y:S01]  /*17800*/  F2FP.BF16.PACK_AB R110, R111, R110 ;  /* 0x0000006e6f6e723e */ /* 0x000fe200000010ff */
[----:B------:R2:W-:Y:S01]  /*17810*/  STS [R5+0x2480], R146 ;  /* 0x0024809205007388 */ /* 0x0005e20000000800 */
[----:B------:R-:W-:Y:S02]  /*17820*/  F2FP.BF16.PACK_AB R116, R117, R116 ;  /* 0x000000747574723e */ /* 0x000fe400000010ff */
[----:B------:R-:W-:Y:S01]  /*17830*/  F2FP.BF16.PACK_AB R118, R119, R118 ;  /* 0x000000767776723e */ /* 0x000fe200000010ff */
[----:B------:R-:W-:Y:S01]  /*17840*/  SHFL.IDX PT, R12, R4, RZ, 0x1c1f ;  /* 0x001c1fff040c7589 */ /* 0x000fe200000e0000 */
[----:B------:R-:W-:-:S02]  /*17850*/  F2FP.BF16.PACK_AB R168, R169, R168 ;  /* 0x000000a8a9a8723e */ /* 0x000fc400000010ff */
[----:B------:R-:W-:Y:S01]  /*17860*/  F2FP.BF16.PACK_AB R170, R171, R170 ;  /* 0x000000aaabaa723e */ /* 0x000fe200000010ff */
[----:B------:R-:W-:Y:S01]  /*17870*/  SHFL.IDX PT, R10, R4, 0x1, 0x1c1f ;  /* 0x003c1f00040a7f89 */ /* 0x000fe200000e0000 */
[----:B------:R-:W-:Y:S02]  /*17880*/  F2FP.BF16.PACK_AB R120, R121, R120 ;  /* 0x000000787978723e */ /* 0x000fe400000010ff */
[----:B------:R-:W-:Y:S01]  /*17890*/  F2FP.BF16.PACK_AB R122, R123, R122 ;  /* 0x0000007a7b7a723e */ /* 0x000fe200000010ff */
[----:B------:R-:W-:Y:S01]  /*178a0*/  SHFL.IDX PT, R44, R20, 0x3, 0x181f ;  /* 0x00781f00142c7f89 */ /* 0x000fe200000e0000 */
[----:B------:R-:W-:Y:S02]  /*178b0*/  F2FP.BF16.PACK_AB R124, R125, R124 ;  /* 0x0000007c7d7c723e */ /* 0x000fe400000010ff */
[----:B------:R-:W-:Y:S01]  /*178c0*/  F2FP.BF16.PACK_AB R126, R127, R126 ;  /* 0x0000007e7f7e723e */ /* 0x000fe200000010ff */
[----:B------:R-:W-:Y:S01]  /*178d0*/  SHFL.IDX PT, R48, R21, 0x6, 0x181f ;  /* 0x00d81f0015307f89 */ /* 0x000fe200000e0000 */
[----:B-1----:R-:W-:Y:S01]  /*178e0*/  IMAD.IADD R0, R0, 0x1, R16 ;  /* 0x0000000100007824 */ /* 0x002fe200078e0210 */
[----:B------:R-:W-:-:S02]  /*178f0*/  SHF.R.S32.HI R52, RZ, 0x1f, R8 ;  /* 0x0000001fff347819 */ /* 0x000fc40000011408 */
[C---:B------:R-:W-:Y:S01]  /*17900*/  IADD3 R23, R22.reuse, 0x40, RZ ;  /* 0x0000004016177810 */ /* 0x040fe20007ffe0ff */
[----:B------:R-:W-:Y:S01]  /*17910*/  SHFL.IDX PT, R51, R20, 0x4, 0x181f ;  /* 0x00981f0014337f89 */ /* 0x000fe200000e0000 */
[C---:B------:R-:W-:Y:S02]  /*17920*/  IADD3 R45, R22.reuse, 0x50, RZ ;  /* 0x00000050162d7810 */ /* 0x040fe40007ffe0ff */
[----:B------:R-:W-:Y:S01]  /*17930*/  IADD3 R53, R22, 0x60, RZ ;  /* 0x0000006016357810 */ /* 0x000fe20007ffe0ff */
[C---:B--2---:R-:W-:Y:S01]  /*17940*/  IMAD.IADD R5, R16.reuse, 0x1, R5 ;  /* 0x0000000110057824 */ /* 0x044fe200078e0205 */
[----:B------:R-:W-:Y:S04]  /*17950*/  STS [R0+0x80], R152 ;  /* 0x0000809800007388 */ /* 0x000fe80000000800 */
[----:B------:R-:W-:Y:S04]  /*17960*/  STS [R0+0x480], R154 ;  /* 0x0004809a00007388 */ /* 0x000fe80000000800 */
[----:B------:R-:W-:Y:S04]  /*17970*/  STS [R5+0x80], R100 ;  /* 0x0000806405007388 */ /* 0x000fe80000000800 */
[----:B------:R-:W-:Y:S04]  /*17980*/  STS [R5+0x480], R102 ;  /* 0x0004806605007388 */ /* 0x000fe80000000800 */
[----:B------:R-:W-:Y:S04]  /*17990*/  STS [R0+0x2080], R156 ;  /* 0x0020809c00007388 */ /* 0x000fe80000000800 */
[----:B------:R1:W-:Y:S04]  /*179a0*/  STS [R0+0x2480], R158 ;  /* 0x0024809e00007388 */ /* 0x0003e80000000800 */
[----:B------:R-:W-:Y:S04]  /*179b0*/  STS [R5+0x2080], R160 ;  /* 0x002080a005007388 */ /* 0x000fe80000000800 */
[----:B------:R-:W-:Y:S04]  /*179c0*/  STS [R5+0x2480], R162 ;  /* 0x002480a205007388 */ /* 0x000fe80000000800 */
[----:B------:R-:W-:Y:S04]  /*179d0*/  STS [R9], R164 ;  /* 0x000000a409007388 */ /* 0x000fe80000000800 */
[----:B------:R-:W-:Y:S04]  /*179e0*/  STS [R9+0x400], R166 ;  /* 0x000400a609007388 */ /* 0x000fe80000000800 */
[----:B------:R-:W-:Y:S04]  /*179f0*/  SHFL.IDX PT, R50, R20, 0x5, 0x181f ;  /* 0x00b81f0014327f89 */ /* 0x000fe800000e0000 */
[----:B------:R-:W-:Y:S01]  /*17a00*/  SHFL.IDX PT, R49, R20, 0x6, 0x181f ;  /* 0x00d81f0014317f89 */ /* 0x000fe200000e0000 */
[----:B-1----:R-:W-:Y:S01]  /*17a10*/  IMAD.IADD R0, R3, 0x1, R6 ;  /* 0x0000000103007824 */ /* 0x002fe200078e0206 */
[----:B------:R-:W-:-:S02]  /*17a20*/  IADD3 R3, R16, 0x400, R9 ;  /* 0x0000040010037810 */ /* 0x000fc40007ffe009 */
[----:B------:R-:W-:Y:S02]  /*17a30*/  SHFL.IDX PT, R6, R4, 0x2, 0x1c1f ;  /* 0x005c1f0004067f89 */ /* 0x000fe400000e0000 */
[----:B------:R-:W-:Y:S01]  /*17a40*/  LEA.HI.X R2, R2, c[0x0][0x454], R0, 0x2, P0 ;  /* 0x0001150002027a11 */ /* 0x000fe200000f1400 */
[C---:B------:R-:W-:Y:S01]  /*17a50*/  IMAD.IADD R0, R15.reuse, 0x1, R9 ;  /* 0x000000010f007824 */ /* 0x040fe200078e0209 */
[----:B------:R-:W-:Y:S01]  /*17a60*/  SHFL.IDX PT, R4, R4, 0x3, 0x1c1f ;  /* 0x007c1f0004047f89 */ /* 0x000fe200000e0000 */
[----:B------:R-:W-:Y:S01]  /*17a70*/  IMAD.IADD R14, R15, 0x1, R3 ;  /* 0x000000010f0e7824 */ /* 0x000fe200078e0203 */
[----:B------:R-:W-:Y:S01]  /*17a80*/  ISETP.GE.AND P0, PT, R8, c[0x0][0x3c8], PT ;  /* 0x0000f20008007a0c */ /* 0x000fe20003f06270 */
[----:B------:R-:W-:Y:S01]  /*17a90*/  IMAD.IADD R3, R16, 0x1, R9 ;  /* 0x0000000110037824 */ /* 0x000fe200078e0209 */
[----:B------:R-:W1:Y:S02]  /*17aa0*/  SHFL.IDX PT, R13, R2, RZ, 0x1c1f ;  /* 0x001c1fff020d7589 */ /* 0x000e6400000e0000 */
[----:B------:R-:W-:-:S02]  /*17ab0*/  ISETP.GE.OR P1, PT, R22, R54, P0 ;  /* 0x000000361600720c */ /* 0x000fc40000726670 */
[----:B------:R-:W2:Y:S04]  /*17ac0*/  SHFL.IDX PT, R11, R2, 0x1, 0x1c1f ;  /* 0x003c1f00020b7f89 */ /* 0x000ea800000e0000 */
[----:B------:R-:W3:Y:S04]  /*17ad0*/  SHFL.IDX PT, R7, R2, 0x2, 0x1c1f ;  /* 0x005c1f0002077f89 */ /* 0x000ee800000e0000 */
[----:B------:R4:W1:Y:S04]  /*17ae0*/  SHFL.IDX PT, R5, R2, 0x3, 0x1c1f ;  /* 0x007c1f0002057f89 */ /* 0x00086800000e0000 */
[----:B------:R-:W-:Y:S04]  /*17af0*/  STS [R0], R112 ;  /* 0x0000007000007388 */ /* 0x000fe80000000800 */
[----:B------:R-:W-:Y:S04]  /*17b00*/  STS [R0+0x400], R114 ;  /* 0x0004007200007388 */ /* 0x000fe80000000800 */
[----:B------:R-:W-:Y:S04]  /*17b10*/  STS [R9+0x2000], R104 ;  /* 0x0020006809007388 */ /* 0x000fe80000000800 */
[----:B------:R-:W-:Y:S04]  /*17b20*/  STS [R9+0x2400], R106 ;  /* 0x0024006a09007388 */ /* 0x000fe80000000800 */
[----:B------:R-:W-:Y:S01]  /*17b30*/  STS [R0+0x2000], R108 ;  /* 0x0020006c00007388 */ /* 0x000fe20000000800 */
[----:B----4-:R-:W-:-:S03]  /*17b40*/  IMAD.IADD R2, R16, 0x1, R0 ;  /* 0x0000000110027824 */ /* 0x010fc600078e0200 */
[----:B------:R4:W-:Y:S04]  /*17b50*/  STS [R0+0x2400], R110 ;  /* 0x0024006e00007388 */ /* 0x0009e80000000800 */
[----:B------:R-:W-:Y:S04]  /*17b60*/  STS [R3], R116 ;  /* 0x0000007403007388 */ /* 0x000fe80000000800 */
[----:B------:R-:W-:Y:S04]  /*17b70*/  STS [R3+0x400], R118 ;  /* 0x0004007603007388 */ /* 0x000fe80000000800 */
[----:B------:R-:W-:Y:S04]  /*17b80*/  STS [R2], R168 ;  /* 0x000000a802007388 */ /* 0x000fe80000000800 */
[----:B------:R-:W-:Y:S04]  /*17b90*/  STS [R14], R170 ;  /* 0x000000aa0e007388 */ /* 0x000fe80000000800 */
[----:B------:R-:W-:Y:S04]  /*17ba0*/  STS [R3+0x2000], R120 ;  /* 0x0020007803007388 */ /* 0x000fe80000000800 */
[----:B------:R-:W-:Y:S01]  /*17bb0*/  STS [R3+0x2400], R122 ;  /* 0x0024007a03007388 */ /* 0x000fe20000000800 */
[----:B----4-:R-:W-:-:S03]  /*17bc0*/  IMAD.SHL.U32 R0, R17, 0x2, RZ ;  /* 0x0000000211007824 */ /* 0x010fc600078e00ff */
[----:B------:R4:W-:Y:S04]  /*17bd0*/  STS [R2+0x2000], R124 ;  /* 0x0020007c02007388 */ /* 0x0009e80000000800 */
[----:B------:R-:W-:Y:S04]  /*17be0*/  STS [R14+0x2000], R126 ;  /* 0x0020007e0e007388 */ /* 0x000fe80000000800 */
[----:B------:R-:W-:Y:S06]  /*17bf0*/  BAR.SYNC.DEFER_BLOCKING 0x1, 0x80 ;  /* 0x0042000000007b1d */ /* 0x000fec0000010000 */
[----:B------:R-:W3:Y:S04]  /*17c00*/  SHFL.IDX PT, R3, R21, 0x1, 0x181f ;  /* 0x00381f0015037f89 */ /* 0x000ee800000e0000 */
[----:B------:R-:W-:Y:S01]  /*17c10*/  SHFL.IDX PT, R9, R21, 0x2, 0x181f ;  /* 0x00581f0015097f89 */ /* 0x000fe200000e0000 */
[----:B----4-:R-:W-:-:S03]  /*17c20*/  IADD3 R2, R22, 0x10, RZ ;  /* 0x0000001016027810 */ /* 0x010fc60007ffe0ff */
[----:B-1----:R-:W-:Y:S04]  /*17c30*/  @!P3 ST.E [R12.64], R24 ;  /* 0x000000180c00b985 */ /* 0x002fe8000c10190c */
[----:B--2---:R-:W-:Y:S04]  /*17c40*/  @!P6 ST.E [R10.64], R25 ;  /* 0x000000190a00e985 */ /* 0x004fe8000c10190c */
[----:B---3--:R-:W-:Y:S04]  /*17c50*/  @!P5 ST.E [R6.64], R26 ;  /* 0x0000001a0600d985 */ /* 0x008fe8000c10190c */
[----:B------:R1:W-:Y:S01]  /*17c60*/  @!P4 ST.E [R4.64], R27 ;  /* 0x0000001b0400c985 */ /* 0x0003e2000c10190c */
[----:B------:R-:W-:-:S02]  /*17c70*/  ISETP.GE.OR P4, PT, R2, R54, P0 ;  /* 0x000000360200720c */ /* 0x000fc40000786670 */
[----:B------:R-:W-:Y:S01]  /*17c80*/  IADD3 R2, R22, 0x20, RZ ;  /* 0x0000002016027810 */ /* 0x000fe20007ffe0ff */
[----:B------:R-:W2:Y:S03]  /*17c90*/  SHFL.IDX PT, R6, R21, RZ, 0x181f ;  /* 0x00181fff15067589 */ /* 0x000ea600000e0000 */
[----:B------:R-:W-:Y:S01]  /*17ca0*/  ISETP.GE.OR P3, PT, R2, R54, P0 ;  /* 0x000000360200720c */ /* 0x000fe20000766670 */
[----:B------:R-:W3:Y:S01]  /*17cb0*/  SHFL.IDX PT, R7, R20, RZ, 0x181f ;  /* 0x00181fff14077589 */ /* 0x000ee200000e0000 */
[----:B------:R-:W-:-:S03]  /*17cc0*/  IADD3 R2, R22, 0x30, RZ ;  /* 0x0000003016027810 */ /* 0x000fc60007ffe0ff */
[----:B------:R-:W-:Y:S01]  /*17cd0*/  LDS.128 R24, [R0+0x80] ;  /* 0x0000800000187984 */ /* 0x000fe20000000c00 */
[----:B------:R-:W-:-:S03]  /*17ce0*/  ISETP.GE.OR P2, PT, R2, R54, P0 ;  /* 0x000000360200720c */ /* 0x000fc60000746670 */
[----:B------:R-:W4:Y:S04]  /*17cf0*/  SHFL.IDX PT, R5, R20, 0x1, 0x181f ;  /* 0x00381f0014057f89 */ /* 0x000f2800000e0000 */
[----:B------:R-:W4:Y:S04]  /*17d00*/  SHFL.IDX PT, R11, R20, 0x2, 0x181f ;  /* 0x00581f00140b7f89 */ /* 0x000f2800000e0000 */
[----:B------:R-:W4:Y:S01]  /*17d10*/  SHFL.IDX PT, R10, R21, 0x3, 0x181f ;  /* 0x00781f00150a7f89 */ /* 0x000f2200000e0000 */
[----:B-1----:R-:W-:-:S03]  /*17d20*/  @!P4 LEA R4, P6, R8, R3, 0x1 ;  /* 0x000000030804c211 */ /* 0x002fc600078c08ff */
[----:B------:R-:W1:Y:S01]  /*17d30*/  LDS.128 R16, [R0+0x880] ;  /* 0x0008800000107984 */ /* 0x000e620000000c00 */
[----:B--2---:R-:W-:-:S03]  /*17d40*/  @!P1 LEA R6, P5, R8, R6, 0x1 ;  /* 0x0000000608069211 */ /* 0x004fc600078a08ff */
[----:B------:R-:W2:Y:S01]  /*17d50*/  LDS.128 R12, [R0+0x1080] ;  /* 0x00108000000c7984 */ /* 0x000ea20000000c00 */
[----:B---3--:R-:W-:-:S03]  /*17d60*/  @!P1 LEA.HI.X R7, R8, R7, R52, 0x1, P5 ;  /* 0x0000000708079211 */ /* 0x008fc600028f0c34 */
[----:B------:R-:W3:Y:S02]  /*17d70*/  LDS.128 R28, [R0+0x1880] ;  /* 0x00188000001c7984 */ /* 0x000ee40000000c00 */
[----:B------:R-:W-:Y:S02]  /*17d80*/  P2R R2, PR, RZ, 0x40 ;  /* 0x00000040ff027803 */ /* 0x000fe40000000000 */
[----:B------:R-:W-:Y:S01]  /*17d90*/  LDS.128 R32, [R0+0x2080] ;  /* 0x0020800000207984 */ /* 0x000fe20000000c00 */
[----:B------:R-:W-:Y:S02]  /*17da0*/  ISETP.GE.OR P6, PT, R23, R54, P0 ;  /* 0x000000361700720c */ /* 0x000fe400007c6670 */
[----:B------:R-:W-:Y:S01]  /*17db0*/  ISETP.NE.AND P5, PT, R2, RZ, PT ;  /* 0x000000ff0200720c */ /* 0x000fe20003fa5270 */
[----:B------:R-:W-:Y:S03]  /*17dc0*/  LDS.128 R36, [R0+0x2880] ;  /* 0x0028800000247984 */ /* 0x000fe60000000c00 */
[C---:B----4-:R-:W-:Y:S01]  /*17dd0*/  @!P4 LEA.HI.X R5, R8.reuse, R5, R52, 0x1, P5 ;  /* 0x000000050805c211 */ /* 0x050fe200028f0c34 */
[----:B------:R-:W-:Y:S01]  /*17de0*/  LDS.128 R40, [R0+0x3080] ;  /* 0x0030800000287984 */ /* 0x000fe20000000c00 */
[----:B------:R-:W-:-:S03]  /*17df0*/  @!P3 LEA R2, P5, R8, R9, 0x1 ;  /* 0x000000090802b211 */ /* 0x000fc600078a08ff */
[----:B------:R-:W4:Y:S01]  /*17e00*/  SHFL.IDX PT, R23, R21, 0x4, 0x181f ;  /* 0x00981f0015177f89 */ /* 0x000f2200000e0000 */
[C-C-:B------:R-:W-:Y:S02]  /*17e10*/  @!P3 LEA.HI.X R3, R8.reuse, R11, R52.reuse, 0x1, P5 ;  /* 0x0000000b0803b211 */ /* 0x140fe400028f0c34 */
[C---:B------:R-:W-:Y:S01]  /*17e20*/  @!P2 LEA R10, P5, R8.reuse, R10, 0x1 ;  /* 0x0000000a080aa211 */ /* 0x040fe200078a08ff */
[----:B------:R-:W4:Y:S03]  /*17e30*/  SHFL.IDX PT, R9, R21, 0x5, 0x181f ;  /* 0x00b81f0015097f89 */ /* 0x000f2600000e0000 */
[----:B------:R-:W-:Y:S02]  /*17e40*/  @!P2 LEA.HI.X R11, R8, R44, R52, 0x1, P5 ;  /* 0x0000002c080ba211 */ /* 0x000fe400028f0c34 */
[-C--:B------:R-:W-:Y:S02]  /*17e50*/  ISETP.GE.OR P5, PT, R45, R54.reuse, P0 ;  /* 0x000000362d00720c */ /* 0x080fe400007a6670 */
[----:B------:R4:W4:Y:S04]  /*17e60*/  LDS.128 R44, [R0+0x3880] ;  /* 0x00388000002c7984 */ /* 0x0009280000000c00 */
[----:B------:R4:W-:Y:S01]  /*17e70*/  @!P1 ST.E.128 [R6.64], R24 ;  /* 0x0000001806009985 */ /* 0x0009e2000c101d0c */
[----:B------:R-:W-:-:S03]  /*17e80*/  ISETP.GE.OR P1, PT, R53, R54, P0 ;  /* 0x000000363500720c */ /* 0x000fc60000726670 */
[----:B-1----:R1:W-:Y:S04]  /*17e90*/  @!P4 ST.E.128 [R4.64], R16 ;  /* 0x000000100400c985 */ /* 0x0023e8000c101d0c */
[----:B--2---:R2:W-:Y:S04]  /*17ea0*/  @!P3 ST.E.128 [R2.64], R12 ;  /* 0x0000000c0200b985 */ /* 0x0045e8000c101d0c */
[----:B---3--:R3:W-:Y:S01]  /*17eb0*/  @!P2 ST.E.128 [R10.64], R28 ;  /* 0x0000001c0a00a985 */ /* 0x0087e2000c101d0c */
[----:B----4-:R-:W-:-:S04]  /*17ec0*/  IADD3 R0, R22, 0x70, RZ ;  /* 0x0000007016007810 */ /* 0x010fc80007ffe0ff */
[----:B------:R-:W-:Y:S02]  /*17ed0*/  ISETP.GE.OR P0, PT, R0, R54, P0 ;  /* 0x000000360000720c */ /* 0x000fe40000706670 */
[C---:B------:R-:W-:Y:S02]  /*17ee0*/  @!P6 LEA R6, P4, R8.reuse, R23, 0x1 ;  /* 0x000000170806e211 */ /* 0x040fe400078808ff */
[C---:B-1----:R-:W-:Y:S02]  /*17ef0*/  @!P5 LEA R4, P3, R8.reuse, R9, 0x1 ;  /* 0x000000090804d211 */ /* 0x042fe400078608ff */
[C-C-:B------:R-:W-:Y:S02]  /*17f00*/  @!P6 LEA.HI.X R7, R8.reuse, R51, R52.reuse, 0x1, P4 ;  /* 0x000000330807e211 */ /* 0x140fe400020f0c34 */
[C---:B--2---:R-:W-:Y:S02]  /*17f10*/  @!P1 LEA R2, P2, R8.reuse, R48, 0x1 ;  /* 0x0000003008029211 */ /* 0x044fe400078408ff */
[C-C-:B------:R-:W-:Y:S01]  /*17f20*/  @!P5 LEA.HI.X R5, R8.reuse, R50, R52.reuse, 0x1, P3 ;  /* 0x000000320805d211 */ /* 0x140fe200018f0c34 */
[----:B------:R3:W-:Y:S01]  /*17f30*/  @!P6 ST.E.128 [R6.64], R32 ;  /* 0x000000200600e985 */ /* 0x0007e2000c101d0c */
[----:B------:R-:W-:-:S03]  /*17f40*/  @!P1 LEA.HI.X R3, R8, R49, R52, 0x1, P2 ;  /* 0x0000003108039211 */ /* 0x000fc600010f0c34 */
[----:B------:R3:W-:Y:S04]  /*17f50*/  @!P5 ST.E.128 [R4.64], R36 ;  /* 0x000000240400d985 */ /* 0x0007e8000c101d0c */
[----:B------:R3:W1:Y:S04]  /*17f60*/  SHFL.IDX PT, R6, R21, 0x7, 0x181f ;  /* 0x00f81f0015067f89 */ /* 0x00066800000e0000 */
[----:B------:R3:W2:Y:S04]  /*17f70*/  SHFL.IDX PT, R4, R20, 0x7, 0x181f ;  /* 0x00f81f0014047f89 */ /* 0x0006a800000e0000 */
[----:B------:R3:W-:Y:S01]  /*17f80*/  @!P1 ST.E.128 [R2.64], R40 ;  /* 0x0000002802009985 */ /* 0x0007e2000c101d0c */
[----:B------:R-:W-:Y:S05]  /*17f90*/  @P0 EXIT ;  /* 0x000000000000094d */ /* 0x000fea0003800000 */
[----:B-1-3--:R-:W-:-:S04]  /*17fa0*/  LEA R2, P0, R8, R6, 0x1 ;  /* 0x0000000608027211 */ /* 0x00afc800078008ff */
[----:B--2---:R-:W-:-:S05]  /*17fb0*/  LEA.HI.X R3, R8, R4, R52, 0x1, P0 ;  /* 0x0000000408037211 */ /* 0x004fca00000f0c34 */
[----:B------:R-:W-:Y:S01]  /*17fc0*/  ST.E.128 [R2.64], R44 ;  /* 0x0000002c02007985 */ /* 0x000fe2000c101d0c */
[----:B------:R-:W-:Y:S05]  /*17fd0*/  EXIT ;  /* 0x000000000000794d */ /* 0x000fea0003800000 */
.L_x_205:
[----:B------:R-:W1:Y:S01]  /*17fe0*/  S2R R8, SR_TID.X ;  /* 0x0000000000087919 */ /* 0x000e620000002100 */
[----:B------:R-:W-:Y:S03]  /*17ff0*/  BSSY B0, `(.L_x_206) ;  /* 0x0000027000007945 */ /* 0x000fe60003800000 */
[----:B------:R-:W2:Y:S01]  /*18000*/  S2R R10, SR_CTAID.Z ;  /* 0x00000000000a7919 */ /* 0x000ea20000002700 */
[----:B-1----:R-:W-:Y:S02]  /*18010*/  ISETP.GT.AND P0, PT, R8, 0x7f, PT ;  /* 0x0000007f0800780c */ /* 0x002fe40003f04270 */
[----:B--2---:R-:W-:-:S11]  /*18020*/  SHF.R.S32.HI R11, RZ, 0x1f, R10 ;  /* 0x0000001fff0b7819 */ /* 0x004fd6000001140a */
[----:B------:R-:W-:Y:S05]  /*18030*/  @P0 BRA `(.L_x_207) ;  /* 0x0000022000000947 */ /* 0x000fea0003800000 */
[----:B------:R-:W1:Y:S01]  /*18040*/  S2R R5, SR_CTAID.X ;  /* 0x0000000000057919 */ /* 0x000e620000002500 */
[----:B------:R-:W-:-:S05]  /*18050*/  MOV R2, c[0x0][0x4e8] ;  /* 0x00013a0000027a02 */ /* 0x000fca0000000f00 */
[----:B------:R-:W-:Y:S01]  /*18060*/  IMAD R0, R2, c[0x0][0x388], RZ ;  /* 0x0000e20002007a24 */ /* 0x000fe200078e02ff */
[----:B-1----:R-:W-:-:S04]  /*18070*/  LEA R5, R5, R8, 0x7 ;  /* 0x0000000805057211 */ /* 0x002fc800078e38ff */
[----:B------:R-:W-:-:S13]  /*18080*/  ISETP.GE.AND P0, PT, R5, R0, PT ;  /* 0x000000000500720c */ /* 0x000fda0003f06270 */
[----:B------:R-:W-:Y:S05]  /*18090*/  @P0 BRA `(.L_x_207) ;  /* 0x000001c000000947 */ /* 0x000fea0003800000 */
[----:B------:R-:W1:Y:S01]  /*180a0*/  S2R R4, SR_CTAID.Y ;  /* 0x0000000000047919 */ /* 0x000e620000002600 */
[----:B------:R-:W-:Y:S02]  /*180b0*/  ISETP.NE.AND P0, PT, R2, 0x1, PT ;  /* 0x000000010200780c */ /* 0x000fe40003f05270 */
[----:B------:R-:W-:-:S11]  /*180c0*/  MOV R0, R5 ;  /* 0x0000000500007202 */ /* 0x000fd60000000f00 */
[----:B------:R-:W-:-:S05]  /*180d0*/  @P0 IMAD.HI.U32 R2, R5, c[0x0][0x4ec], RZ ;  /* 0x00013b0005020a27 */ /* 0x000fca00078e00ff */
[----:B------:R-:W-:Y:S02]  /*180e0*/  @P0 SHF.R.U32.HI R0, RZ, c[0x0][0x4f0], R2 ;  /* 0x00013c00ff000a19 */ /* 0x000fe40000011602 */
[----:B-1----:R-:W-:Y:S01]  /*180f0*/  SHF.R.S32.HI R3, RZ, 0x1f, R4 ;  /* 0x0000001fff037819 */ /* 0x002fe20000011404 */
[----:B------:R-:W-:-:S04]  /*18100*/  IMAD.WIDE.U32 R6, R4, c[0x0][0x490], RZ ;  /* 0x0001240004067a25 */ /* 0x000fc800078e00ff */
[----:B------:R-:W-:-:S04]  /*18110*/  IMAD R3, R3, c[0x0][0x490], RZ ;  /* 0x0001240003037a24 */ /* 0x000fc800078e02ff */
[----:B------:R-:W-:Y:S01]  /*18120*/  IMAD R2, R4, c[0x0][0x494], R3 ;  /* 0x0001250004027a24 */ /* 0x000fe200078e0203 */
[----:B------:R-:W-:-:S04]  /*18130*/  IADD3 R4, -R0, RZ, RZ ;  /* 0x000000ff00047210 */ /* 0x000fc80007ffe1ff */
[----:B------:R-:W-:Y:S01]  /*18140*/  IADD3 R3, R7, R2, RZ ;  /* 0x0000000207037210 */ /* 0x000fe20007ffe0ff */
[----:B------:R-:W-:Y:S02]  /*18150*/  IMAD.MOV.U32 R2, RZ, RZ, R6 ;  /* 0x000000ffff027224 */ /* 0x000fe400078e0006 */
[----:B------:R-:W-:Y:S02]  /*18160*/  IMAD R7, R11, c[0x0][0x498], RZ ;  /* 0x000126000b077a24 */ /* 0x000fe400078e02ff */
[----:B------:R-:W-:Y:S02]  /*18170*/  IMAD R4, R4, c[0x0][0x4e8], R5 ;  /* 0x00013a0004047a24 */ /* 0x000fe400078e0205 */
[----:B------:R-:W-:-:S03]  /*18180*/  IMAD.WIDE.U32 R2, R10, c[0x0][0x498], R2 ;  /* 0x000126000a027a25 */ /* 0x000fc600078e0002 */
[----:B------:R-:W-:Y:S01]  /*18190*/  SHF.R.S32.HI R5, RZ, 0x1f, R4 ;  /* 0x0000001fff057819 */ /* 0x000fe20000011404 */
[----:B------:R-:W-:Y:S01]  /*181a0*/  IMAD R6, R10, c[0x0][0x49c], R7 ;  /* 0x000127000a067a24 */ /* 0x000fe200078e0207 */
[----:B------:R-:W-:Y:S02]  /*181b0*/  SHF.R.S32.HI R7, RZ, 0x1f, R0 ;  /* 0x0000001fff077819 */ /* 0x000fe40000011400 */
[----:B------:R-:W-:Y:S01]  /*181c0*/  IADD3 R2, P0, R0, R2, RZ ;  /* 0x0000000200027210 */ /* 0x000fe20007f1e0ff */
[----:B------:R-:W-:-:S03]  /*181d0*/  IMAD R0, R5, c[0x0][0x488], RZ ;  /* 0x0001220005007a24 */ /* 0x000fc600078e02ff */
[----:B------:R-:W-:Y:S01]  /*181e0*/  IADD3.X R3, R7, R3, R6, P0, !PT ;  /* 0x0000000307037210 */ /* 0x000fe200007fe406 */
[----:B------:R-:W-:-:S04]  /*181f0*/  IMAD R0, R4, c[0x0][0x48c], R0 ;  /* 0x0001230004007a24 */ /* 0x000fc800078e0200 */
[----:B------:R-:W-:-:S05]  /*18200*/  IMAD.WIDE.U32 R2, R4, c[0x0][0x488], R2 ;  /* 0x0001220004027a25 */ /* 0x000fca00078e0002 */
[----:B------:R-:W-:Y:S02]  /*18210*/  IADD3 R0, R3, R0, RZ ;  /* 0x0000000003007210 */ /* 0x000fe40007ffe0ff */
[----:B------:R-:W-:-:S04]  /*18220*/  LEA R4, P0, R2, c[0x0][0x450], 0x2 ;  /* 0x0001140002047a11 */ /* 0x000fc800078010ff */
[----:B------:R-:W-:Y:S01]  /*18230*/  LEA.HI.X R5, R2, c[0x0][0x454], R0, 0x2, P0 ;  /* 0x0001150002057a11 */ /* 0x000fe200000f1400 */
[----:B------:R-:W-:-:S05]  /*18240*/  IMAD.MOV.U32 R0, RZ, RZ, -0x800000 ;  /* 0xff800000ff007424 */ /* 0x000fca00078e00ff */
[----:B------:R1:W-:Y:S03]  /*18250*/  STG.E [R4.64], R0 ;  /* 0x0000000004007986 */ /* 0x0003e6000c10190c */
.L_x_207:
[----:B------:R-:W-:Y:S05]  /*18260*/  BSYNC B0 ;  /* 0x0000000000007941 */ /* 0x000fea0003800000 */
.L_x_206:
[----:B------:R-:W2:Y:S01]  /*18270*/  S2R R6, SR_CTAID.Y ;  /* 0x0000000000067919 */ /* 0x000ea20000002600 */
[----:B-1----:R-:W-:Y:S01]  /*18280*/  SHF.R.S32.HI R0, RZ, 0x1f, R8 ;  /* 0x0000001fff007819 */ /* 0x002fe20000011408 */
[----:B------:R-:W-:Y:S02]  /*18290*/  IMAD.MOV.U32 R20, RZ, RZ, c[0x0][0x4e8] ;  /* 0x00013a00ff147624 */ /* 0x000fe400078e00ff */
[----:B------:R-:W1:Y:S01]  /*182a0*/  S2R R12, SR_CTAID.X ;  /* 0x00000000000c7919 */ /* 0x000e620000002500 */
[----:B------:R-:W-:Y:S02]  /*182b0*/  LEA.HI R0, R0, R8, RZ, 0x3 ;  /* 0x0000000800007211 */ /* 0x000fe400078f18ff */
[C---:B------:R-:W-:Y:S01]  /*182c0*/  ISETP.NE.AND P0, PT, R20.reuse, 0x1, PT ;  /* 0x000000011400780c */ /* 0x040fe20003f05270 */
[----:B------:R-:W-:Y:S01]  /*182d0*/  IMAD R20, R20, c[0x0][0x388], RZ ;  /* 0x0000e20014147a24 */ /* 0x000fe200078e02ff */
[----:B------:R-:W-:Y:S02]  /*182e0*/  LOP3.LUT R2, R0, 0xfffffff8, RZ, 0xc0, !PT ;  /* 0xfffffff800027812 */ /* 0x000fe400078ec0ff */
[----:B------:R-:W-:-:S03]  /*182f0*/  SHF.R.S32.HI R9, RZ, 0x3, R0 ;  /* 0x00000003ff097819 */ /* 0x000fc60000011400 */
[----:B------:R-:W-:-:S04]  /*18300*/  IMAD.IADD R8, R8, 0x1, -R2 ;  /* 0x0000000108087824 */ /* 0x000fc800078e0a02 */
[----:B------:R-:W-:Y:S01]  /*18310*/  IMAD R0, R8, 0x10, R9 ;  /* 0x0000001008007824 */ /* 0x000fe200078e0209 */
[----:B--2---:R-:W-:-:S03]  /*18320*/  SHF.R.S32.HI R3, RZ, 0x1f, R6 ;  /* 0x0000001fff037819 */ /* 0x004fc60000011406 */
[----:B-1----:R-:W-:Y:S02]  /*18330*/  IMAD R5, R12, 0x80, R0 ;  /* 0x000000800c057824 */ /* 0x002fe400078e0200 */
[----:B------:R-:W-:Y:S02]  /*18340*/  IMAD R2, R3, c[0x0][0x3e8], RZ ;  /* 0x0000fa0003027a24 */ /* 0x000fe400078e02ff */
[----:B------:R-:W-:-:S04]  /*18350*/  @P0 IMAD.HI.U32 R4, R5, c[0x0][0x4ec], RZ ;  /* 0x00013b0005040a27 */ /* 0x000fc800078e00ff */
[C---:B------:R-:W-:Y:S02]  /*18360*/  IMAD R2, R6.reuse, c[0x0][0x3ec], R2 ;  /* 0x0000fb0006027a24 */ /* 0x040fe400078e0202 */
[----:B------:R-:W-:-:S04]  /*18370*/  IMAD.WIDE.U32 R6, R6, c[0x0][0x3e8], RZ ;  /* 0x0000fa0006067a25 */ /* 0x000fc800078e00ff */
[----:B------:R-:W-:Y:S01]  /*18380*/  IMAD.MOV.U32 R0, RZ, RZ, R5 ;  /* 0x000000ffff007224 */ /* 0x000fe200078e0005 */
[----:B------:R-:W-:Y:S01]  /*18390*/  @P0 SHF.R.U32.HI R0, RZ, c[0x0][0x4f0], R4 ;  /* 0x00013c00ff000a19 */ /* 0x000fe20000011604 */
[----:B------:R-:W-:Y:S02]  /*183a0*/  IMAD.IADD R3, R7, 0x1, R2 ;  /* 0x0000000107037824 */ /* 0x000fe400078e0202 */
[----:B------:R-:W-:Y:S02]  /*183b0*/  IMAD R7, R11, c[0x0][0x3f0], RZ ;  /* 0x0000fc000b077a24 */ /* 0x000fe400078e02ff */
[----:B------:R-:W-:Y:S01]  /*183c0*/  IMAD.MOV.U32 R2, RZ, RZ, R6 ;  /* 0x000000ffff027224 */ /* 0x000fe200078e0006 */
[----:B------:R-:W-:Y:S01]  /*183d0*/  SHF.R.S32.HI R6, RZ, 0x1f, R0 ;  /* 0x0000001fff067819 */ /* 0x000fe20000011400 */
[C---:B------:R-:W-:Y:S02]  /*183e0*/  IMAD R7, R10.reuse, c[0x0][0x3f4], R7 ;  /* 0x0000fd000a077a24 */ /* 0x040fe400078e0207 */
[----:B------:R-:W-:-:S04]  /*183f0*/  IMAD.WIDE.U32 R2, R10, c[0x0][0x3f0], R2 ;  /* 0x0000fc000a027a25 */ /* 0x000fc800078e0002 */
        /* <DEDUP_REMOVED lines=31> */
[----:B------:R-:W-:Y:S01]  /*185f0*/  ISETP.GE.OR P3, PT, R10, R20, P0 ;  /* 0x000000140a00720c */ /* 0x000fe20000766670 */
        /* <DEDUP_REMOVED lines=45> */
.L_x_208:
        /* <DEDUP_REMOVED lines=11> */
.L_x_738:


//--------------------- .text._ZN7cutlass13device_kernelIN5flash19enable_sm80_to_sm89INS1_16FlashAttnFwdSm80INS1_25CollectiveMainloopFwdSm80ILi4ELi1ELb0EN4cute5tupleIJNS5_1CILi128EEENS7_ILi96EEENS7_ILi64EEEEEELi64ENS_10bfloat16_tEfNS_4arch4Sm80ELb0ELb1ELb0ELb1ELb0ELb0ELb1ELb0EEENS1_21CollectiveEpilogueFwdINS6_IJS8_SA_S9_EEENS6_IJNS7_ILi1EEESI_SI_EEESC_SE_Li128ELb1ELb1ELb0ELb0EEENS1_19SingleTileSchedulerILb1ELb0ELb1ELi128EEEEEEEEEvNT_6ParamsE --------------------------
	.section	.text._ZN7cutlass13device_kernelIN5flash19enable_sm80_to_sm89INS1_16FlashAttnFwdSm80INS1_25CollectiveMainloopFwdSm80ILi4ELi1ELb0EN4cute5tupleIJNS5_1CILi128EEENS7_ILi96EEENS7_ILi64EEEEEELi64ENS_10bfloat16_tEfNS_4arch4Sm80ELb0ELb1ELb0ELb1ELb0ELb0ELb1ELb0EEENS1_21CollectiveEpilogueFwdINS6_IJS8_SA_S9_EEENS6_IJNS7_ILi1EEESI_SI_EEESC_SE_Li128ELb1ELb1ELb0ELb0EEENS1_19SingleTileSchedulerILb1ELb0ELb1ELi128EEEEEEEEEvNT_6ParamsE,"ax",@progbits
	.sectioninfo	@"SHI_REGISTERS=255"
	.align	128
.text._ZN7cutlass13device_kernelIN5flash19enable_sm80_to_sm89INS1_16FlashAttnFwdSm80INS1_25CollectiveMainloopFwdSm80ILi4ELi1ELb0EN4cute5tupleIJNS5_1CILi128EEENS7_ILi96EEENS7_ILi64EEEEEELi64ENS_10bfloat16_tEfNS_4arch4Sm80ELb0ELb1ELb0ELb1ELb0ELb0ELb1ELb0EEENS1_21CollectiveEpilogueFwdINS6_IJS8_SA_S9_EEENS6_IJNS7_ILi1EEESI_SI_EEESC_SE_Li128ELb1ELb1ELb0ELb0EEENS1_19SingleTileSchedulerILb1ELb0ELb1ELi128EEEEEEEEEvNT_6ParamsE:
        .type           _ZN7cutlass13device_kernelIN5flash19enable_sm80_to_sm89INS1_16FlashAttnFwdSm80INS1_25CollectiveMainloopFwdSm80ILi4ELi1ELb0EN4cute5tupleIJNS5_1CILi128EEENS7_ILi96EEENS7_ILi64EEEEEELi64ENS_10bfloat16_tEfNS_4arch4Sm80ELb0ELb1ELb0ELb1ELb0ELb0ELb1ELb0EEENS1_21CollectiveEpilogueFwdINS6_IJS8_SA_S9_EEENS6_IJNS7_ILi1EEESI_SI_EEESC_SE_Li128ELb1ELb1ELb0ELb0EEENS1_19SingleTileSchedulerILb1ELb0ELb1ELi128EEEEEEEEEvNT_6ParamsE,@function
        .size           _ZN7cutlass13device_kernelIN5flash19enable_sm80_to_sm89INS1_16FlashAttnFwdSm80INS1_25CollectiveMainloopFwdSm80ILi4ELi1ELb0EN4cute5tupleIJNS5_1CILi128EEENS7_ILi96EEENS7_ILi64EEEEEELi64ENS_10bfloat16_tEfNS_4arch4Sm80ELb0ELb1ELb0ELb1ELb0ELb0ELb1ELb0EEENS1_21CollectiveEpilogueFwdINS6_IJS8_SA_S9_EEENS6_IJNS7_ILi1EEESI_SI_EEESC_SE_Li128ELb1ELb1ELb0ELb0EEENS1_19SingleTileSchedulerILb1ELb0ELb1ELi128EEEEEEEEEvNT_6ParamsE,(.L_x_739 - _ZN7cutlass13device_kernelIN5flash19enable_sm80_to_sm89INS1_16FlashAttnFwdSm80INS1_25CollectiveMainloopFwdSm80ILi4ELi1ELb0EN4cute5tupleIJNS5_1CILi128EEENS7_ILi96EEENS7_ILi64EEEEEELi64ENS_10bfloat16_tEfNS_4arch4Sm80ELb0ELb1ELb0ELb1ELb0ELb0ELb1ELb0EEENS1_21CollectiveEpilogueFwdINS6_IJS8_SA_S9_EEENS6_IJNS7_ILi1EEESI_SI_EEESC_SE_Li128ELb1ELb1ELb0ELb0EEENS1_19SingleTileSchedulerILb1ELb0ELb1ELi128EEEEEEEEEvNT_6ParamsE)
        .other          _ZN7cutlass13device_kernelIN5flash19enable_sm80_to_sm89INS1_16FlashAttnFwdSm80INS1_25CollectiveMainloopFwdSm80ILi4ELi1ELb0EN4cute5tupleIJNS5_1CILi128EEENS7_ILi96EEENS7_ILi64EEEEEELi64ENS_10bfloat16_tEfNS_4arch4Sm80ELb0ELb1ELb0ELb1ELb0ELb0ELb1ELb0EEENS1_21CollectiveEpilogueFwdINS6_IJS8_SA_S9_EEENS6_IJNS7_ILi1EEESI_SI_EEESC_SE_Li128ELb1ELb1ELb0ELb0EEENS1_19SingleTileSchedulerILb1ELb0ELb1ELi128EEEEEEEEEvNT_6ParamsE,@"STO_CUDA_ENTRY STV_DEFAULT"
_ZN7cutlass13device_kernelIN5flash19enable_sm80_to_sm89INS1_16FlashAttnFwdSm80INS1_25CollectiveMainloopFwdSm80ILi4ELi1ELb0EN4cute5tupleIJNS5_1CILi128EEENS7_ILi96EEENS7_ILi64EEEEEELi64ENS_10bfloat16_tEfNS_4arch4Sm80ELb0ELb1ELb0ELb1ELb0ELb0ELb1ELb0EEENS1_21CollectiveEpilogueFwdINS6_IJS8_SA_S9_EEENS6_IJNS7_ILi1EEESI_SI_EEESC_SE_Li128ELb1ELb1ELb0ELb0EEENS1_19SingleTileSchedulerILb1ELb0ELb1ELi128EEEEEEEEEvNT_6ParamsE:
[----:B------:R-:W-:Y:S02]  /*0000*/  MOV R1, c[0x0][0x28] ;  /* 0x00000a0000017a02 */ /* 0x000fe40000000f00 */
[----:B------:R-:W1:Y:S01]  /*0010*/  S2R R209, SR_TID.X ;  /* 0x0000000000d17919 */ /* 0x000e620000002100 */
[----:B------:R-:W-:Y:S01]  /*0020*/  IMAD.MOV.U32 R10, RZ, RZ, 0x4 ;  /* 0x00000004ff0a7424 */ /* 0x000fe200078e00ff */
[----:B------:R-:W2:Y:S01]  /*0030*/  S2UR UR4, SR_CTAID.X ;  /* 0x00000000000479c3 */ /* 0x000ea20000002500 */
[----:B------:R-:W-:Y:S01]  /*0040*/  ULDC.64 UR44, c[0x0][0x118] ;  /* 0x00004600002c7ab9 */ /* 0x000fe20000000a00 */
[----:B------:R-:W3:Y:S01]  /*0050*/  S2R R5, SR_CTAID.Z ;  /* 0x0000000000057919 */ /* 0x000ee20000002700 */
[----:B------:R-:W-:Y:S02]  /*0060*/  IADD3 R1, R1, -0x48, RZ ;  /* 0xffffffb801017810 */ /* 0x000fe40007ffe0ff */
[----:B-1----:R-:W-:Y:S01]  /*0070*/  SHF.R.U32.HI R0, RZ, 0x5, R209 ;  /* 0x00000005ff007819 */ /* 0x002fe200000116d1 */
[----:B---3--:R-:W-:-:S05]  /*0080*/  IMAD.WIDE R2, R5, R10, c[0x0][0x568] ;  /* 0x00015a0005027625 */ /* 0x008fca00078e020a */
[----:B------:R-:W1:Y:S02]  /*0090*/  SHFL.IDX PT, R0, R0, RZ, 0x1f ;  /* 0x00001fff00007589 */ /* 0x000e6400000e0000 */
[----:B-1----:R-:W-:-:S13]  /*00a0*/  ISETP.NE.AND P0, PT, R0, RZ, PT ;  /* 0x000000ff0000720c */ /* 0x002fda0003f05270 */
[----:B--2---:R-:W-:Y:S05]  /*00b0*/  @!P0 BRA `(.L_x_209) ;  /* 0x0000015000008947 */ /* 0x004fea0003800000 */
[----:B------:R-:W-:-:S04]  /*00c0*/  ISETP.NE.U32.AND P0, PT, RZ, c[0x0][0x568], PT ;  /* 0x00015a00ff007a0c */ /* 0x000fc80003f05070 */
[----:B------:R-:W-:-:S13]  /*00d0*/  ISETP.NE.AND.EX P0, PT, RZ, c[0x0][0x56c], PT, P0 ;  /* 0x00015b00ff007a0c */ /* 0x000fda0003f05300 */
[----:B------:R-:W-:Y:S05]  /*00e0*/  @!P0 BRA `(.L_x_210) ;  /* 0x0000002000008947 */ /* 0x000fea0003800000 */
[----:B------:R1:W5:Y:S01]  /*00f0*/  LDG.E R0, [R2.64] ;  /* 0x0000002c02007981 */ /* 0x000362000c1e1900 */
[----:B------:R-:W-:Y:S05]  /*0100*/  BRA `(.L_x_211) ;  /* 0x0000009000007947 */ /* 0x000fea0003800000 */
.L_x_210:
        /* <DEDUP_REMOVED lines=8> */
.L_x_212:
[----:B------:R-:W-:-:S04]  /*0190*/  MOV R0, c[0x0][0x54c] ;  /* 0x0001530000007a02 */ /* 0x000fc80000000f00 */
.L_x_211:
[----:B------:R-:W-:Y:S01]  /*01a0*/  USHF.L.U32 UR4, UR4, 0x7, URZ ;  /* 0x0000000704047899 */ /* 0x000fe2000800063f */
[----:B-----5:R-:W-:-:S05]  /*01b0*/  IMAD R0, R0, c[0x0][0x548], RZ ;  /* 0x0001520000007a24 */ /* 0x020fca00078e02ff */
[----:B------:R-:W-:-:S04]  /*01c0*/  MOV R6, UR4 ;  /* 0x0000000400067c02 */ /* 0x000fc80008000f00 */
[----:B------:R-:W-:-:S04]  /*01d0*/  ISETP.GE.AND P0, PT, R6, R0, PT ;  /* 0x000000000600720c */ /* 0x000fc80003f06270 */
[----:B------:R-:W-:-:S05]  /*01e0*/  SEL R0, R5, 0xffffffff, !P0 ;  /* 0xffffffff05007807 */ /* 0x000fca0004000000 */
[----:B------:R2:W-:Y:S01]  /*01f0*/  STL [R1+0x2c], R0 ;  /* 0x00002c0001007387 */ /* 0x0005e20000100800 */
[----:B------:R-:W-:Y:S05]  /*0200*/  BRA `(.L_x_213) ;  /* 0x0000014000007947 */ /* 0x000fea0003800000 */
.L_x_209:
[----:B------:R-:W-:-:S04]  /*0210*/  ISETP.NE.U32.AND P0, PT, RZ, c[0x0][0x568], PT ;  /* 0x00015a00ff007a0c */ /* 0x000fc80003f05070 */
[----:B------:R-:W-:-:S13]  /*0220*/  ISETP.NE.AND.EX P0, PT, RZ, c[0x0][0x56c], PT, P0 ;  /* 0x00015b00ff007a0c */ /* 0x000fda0003f05300 */
[----:B------:R-:W-:Y:S05]  /*0230*/  @!P0 BRA `(.L_x_214) ;  /* 0x0000002000008947 */ /* 0x000fea0003800000 */
[----:B------:R1:W5:Y:S01]  /*0240*/  LDG.E R0, [R2.64] ;  /* 0x0000002c02007981 */ /* 0x000362000c1e1900 */
[----:B------:R-:W-:Y:S05]  /*0250*/  BRA `(.L_x_215) ;  /* 0x0000009000007947 */ /* 0x000fea0003800000 */
.L_x_214:
        /* <DEDUP_REMOVED lines=8> */
.L_x_216:
[----:B------:R-:W-:-:S04]  /*02e0*/  MOV R0, c[0x0][0x54c] ;  /* 0x0001530000007a02 */ /* 0x000fc80000000f00 */
.L_x_215:
[----:B------:R-:W-:Y:S01]  /*02f0*/  USHF.L.U32 UR4, UR4, 0x7, URZ ;  /* 0x0000000704047899 */ /* 0x000fe2000800063f */
[----:B-----5:R-:W-:-:S05]  /*0300*/  IMAD R0, R0, c[0x0][0x548], RZ ;  /* 0x0001520000007a24 */ /* 0x020fca00078e02ff */
[----:B------:R-:W-:-:S04]  /*0310*/  MOV R6, UR4 ;  /* 0x0000000400067c02 */ /* 0x000fc80008000f00 */
[----:B------:R-:W-:-:S04]  /*0320*/  ISETP.GE.AND P0, PT, R6, R0, PT ;  /* 0x000000000600720c */ /* 0x000fc80003f06270 */
[----:B------:R-:W-:-:S05]  /*0330*/  SEL R0, R5, 0xffffffff, !P0 ;  /* 0xffffffff05007807 */ /* 0x000fca0004000000 */
[----:B------:R2:W-:Y:S04]  /*0340*/  STL [R1+0x2c], R0 ;  /* 0x00002c0001007387 */ /* 0x0005e80000100800 */
.L_x_213:
[----:B------:R-:W3:Y:S02]  /*0350*/  LDL R35, [R1+0x2c] ;  /* 0x00002c0001237983 */ /* 0x000ee40000100800 */
[----:B---3--:R-:W-:-:S13]  /*0360*/  ISETP.GE.AND P0, PT, R35, RZ, PT ;  /* 0x000000ff2300720c */ /* 0x008fda0003f06270 */
[----:B------:R-:W-:Y:S05]  /*0370*/  @!P0 EXIT ;  /* 0x000000000000894d */ /* 0x000fea0003800000 */
[----:B------:R-:W-:Y:S02]  /*0380*/  ISETP.NE.U32.AND P3, PT, RZ, c[0x0][0x370], PT ;  /* 0x0000dc00ff007a0c */ /* 0x000fe40003f65070 */
[----:B------:R-:W-:Y:S02]  /*0390*/  ISETP.NE.U32.AND P2, PT, RZ, c[0x0][0x360], PT ;  /* 0x0000d800ff007a0c */ /* 0x000fe40003f45070 */
[----:B------:R-:W-:Y:S02]  /*03a0*/  ISETP.NE.AND.EX P3, PT, RZ, c[0x0][0x374], PT, P3 ;  /* 0x0000dd00ff007a0c */ /* 0x000fe40003f65330 */
[----:B------:R-:W-:Y:S02]  /*03b0*/  ISETP.NE.AND.EX P2, PT, RZ, c[0x0][0x364], PT, P2 ;  /* 0x0000d900ff007a0c */ /* 0x000fe40003f45320 */
[----:B------:R-:W-:Y:S02]  /*03c0*/  ISETP.NE.U32.AND P1, PT, RZ, c[0x0][0x348], PT ;  /* 0x0000d200ff007a0c */ /* 0x000fe40003f25070 */
[----:B------:R-:W-:-:S02]  /*03d0*/  ISETP.NE.U32.AND P0, PT, RZ, c[0x0][0x350], PT ;  /* 0x0000d400ff007a0c */ /* 0x000fc40003f05070 */
[----:B------:R-:W-:Y:S02]  /*03e0*/  ISETP.NE.AND.EX P1, PT, RZ, c[0x0][0x34c], PT, P1 ;  /* 0x0000d300ff007a0c */ /* 0x000fe40003f25310 */
[----:B------:R-:W-:-:S03]  /*03f0*/  ISETP.NE.AND.EX P0, PT, RZ, c[0x0][0x354], PT, P0 ;  /* 0x0000d500ff007a0c */ /* 0x000fc60003f05300 */
[----:B------:R-:W-:-:S04]  /*0400*/  @P3 IMAD.WIDE R4, R35, R10, c[0x0][0x370] ;  /* 0x0000dc0023043625 */ /* 0x000fc800078e020a */
[CC--:B-1----:R-:W-:Y:S01]  /*0410*/  @P2 IMAD.WIDE R2, R35.reuse, R10.reuse, c[0x0][0x360] ;  /* 0x0000d80023022625 */ /* 0x0c2fe200078e020a */
[----:B------:R1:W3:Y:S03]  /*0420*/  @P3 LDG.E R8, [R4.64] ;  /* 0x0000002c04083981 */ /* 0x0002e6000c1e1900 */
[----:B------:R-:W-:Y:S01]  /*0430*/  IMAD.MOV.U32 R7, RZ, RZ, RZ ;  /* 0x000000ffff077224 */ /* 0x000fe200078e00ff */
[----:B--2---:R2:W4:Y:S01]  /*0440*/  @P2 LDG.E R0, [R2.64] ;  /* 0x0000002c02002981 */ /* 0x004522000c1e1900 */
[----:B------:R-:W-:Y:S02]  /*0450*/  IMAD.MOV.U32 R9, RZ, RZ, RZ ;  /* 0x000000ffff097224 */ /* 0x000fe400078e00ff */
[----:B-1----:R-:W-:-:S04]  /*0460*/  IMAD.WIDE R4, R35, R10, c[0x0][0x348] ;  /* 0x0000d20023047625 */ /* 0x002fc800078e020a */
[----:B--2---:R-:W-:Y:S01]  /*0470*/  IMAD.WIDE R2, R35, R10, c[0x0][0x350] ;  /* 0x0000d40023027625 */ /* 0x004fe200078e020a */
[----:B------:R1:W5:Y:S04]  /*0480*/  @P1 LDG.E R7, [R4.64] ;  /* 0x0000002c04071981 */ /* 0x000368000c1e1900 */
[----:B------:R1:W5:Y:S01]  /*0490*/  @P0 LDG.E R9, [R2.64] ;  /* 0x0000002c02090981 */ /* 0x000362000c1e1900 */
[----:B------:R-:W-:Y:S02]  /*04a0*/  UMOV UR6, URZ ;  /* 0x0000003f00067c82 */ /* 0x000fe40008000000 */
[----:B------:R-:W-:Y:S02]  /*04b0*/  ULDC UR12, c[0x0][0x168] ;  /* 0x00005a00000c7ab9 */ /* 0x000fe40000000800 */
[----:B------:R-:W-:Y:S01]  /*04c0*/  ULDC UR7, c[0x0][0x1d0] ;  /* 0x0000740000077ab9 */ /* 0x000fe20000000800 */
[----:B---3--:R1:W2:Y:S08]  /*04d0*/  @P3 R2UR UR6, R8 ;  /* 0x00000000080633c2 */ /* 0x0082b000000e0000 */
[----:B----4-:R1:W3:Y:S02]  /*04e0*/  @P2 R2UR UR12, R0 ;  /* 0x00000000000c23c2 */ /* 0x0102e400000e0000 */
[----:B-12---:R-:W-:Y:S05]  /*04f0*/  @P2 BRA `(.L_x_217) ;  /* 0x0000006000002947 */ /* 0x006fea0003800000 */
[----:B------:R-:W-:Y:S05]  /*0500*/  @!P1 BRA `(.L_x_217) ;  /* 0x0000005000009947 */ /* 0x000fea0003800000 */
[----:B------:R1:W2:Y:S04]  /*0510*/  LDG.E R0, [R4.64] ;  /* 0x0000002c04007981 */ /* 0x0002a8000c1e1900 */
[----:B-1----:R-:W4:Y:S01]  /*0520*/  LDG.E R4, [R4.64+0x4] ;  /* 0x0000042c04047981 */ /* 0x002f22000c1e1900 */
[----:B--23--:R-:W1:Y:S08]  /*0530*/  R2UR UR12, R0 ;  /* 0x00000000000c73c2 */ /* 0x00ce7000000e0000 */
[----:B----4-:R-:W1:Y:S02]  /*0540*/  R2UR UR4, R4 ;  /* 0x00000000040473c2 */ /* 0x010e6400000e0000 */
[----:B-1----:R-:W-:-:S06]  /*0550*/  UIADD3 UR12, -UR12, UR4, URZ ;  /* 0x000000040c0c7290 */ /* 0x002fcc000fffe13f */
.L_x_217:
[----:B------:R-:W-:-:S04]  /*0560*/  ISETP.NE.U32.AND P2, PT, RZ, c[0x0][0x368], PT ;  /* 0x0000da00ff007a0c */ /* 0x000fc80003f45070 */
[----:B------:R-:W-:-:S13]  /*0570*/  ISETP.NE.AND.EX P2, PT, RZ, c[0x0][0x36c], PT, P2 ;  /* 0x0000db00ff007a0c */ /* 0x000fda0003f45320 */
[----:B------:R-:W-:Y:S05]  /*0580*/  @!P2 BRA `(.L_x_218) ;  /* 0x000000400000a947 */ /* 0x000fea0003800000 */
[----:B------:R-:W-:-:S05]  /*0590*/  IMAD.WIDE R2, R35, R10, c[0x0][0x368] ;  /* 0x0000da0023027625 */ /* 0x000fca00078e020a */
[----:B------:R-:W2:Y:S02]  /*05a0*/  LDG.E R0, [R2.64] ;  /* 0x0000002c02007981 */ /* 0x000ea4000c1e1900 */
[----:B--2---:R1:W2:Y:S02]  /*05b0*/  R2UR UR7, R0 ;  /* 0x00000000000773c2 */ /* 0x0042a400000e0000 */
[----:B-12---:R-:W-:Y:S05]  /*05c0*/  BRA `(.L_x_219) ;  /* 0x0000006000007947 */ /* 0x006fea0003800000 */
.L_x_218:
[----:B------:R-:W-:Y:S05]  /*05d0*/  @!P0 BRA `(.L_x_219) ;  /* 0x0000005000008947 */ /* 0x000fea0003800000 */
[----:B------:R1:W2:Y:S04]  /*05e0*/  LDG.E R0, [R2.64] ;  /* 0x0000002c02007981 */ /* 0x0002a8000c1e1900 */
[----:B-1----:R-:W4:Y:S01]  /*05f0*/  LDG.E R2, [R2.64+0x4] ;  /* 0x0000042c02027981 */ /* 0x002f22000c1e1900 */
[----:B--2---:R-:W1:Y:S08]  /*0600*/  R2UR UR7, R0 ;  /* 0x00000000000773c2 */ /* 0x004e7000000e0000 */
[----:B----4-:R-:W1:Y:S02]  /*0610*/  R2UR UR4, R2 ;  /* 0x00000000020473c2 */ /* 0x010e6400000e0000 */
[----:B-1----:R-:W-:-:S06]  /*0620*/  UIADD3 UR7, -UR7, UR4, URZ ;  /* 0x0000000407077290 */ /* 0x002fcc000fffe13f */
.L_x_219:
[----:B------:R-:W1:Y:S01]  /*0630*/  R2UR UR11, R6 ;  /* 0x00000000060b73c2 */ /* 0x000e6200000e0000 */
[----:B------:R-:W-:Y:S01]  /*0640*/  ULDC UR4, c[0x0][0x2c4] ;  /* 0x0000b10000047ab9 */ /* 0x000fe20000000800 */
[----:B------:R-:W-:Y:S01]  /*0650*/  IADD3 R0, R6, 0x7f, RZ ;  /* 0x0000007f06007810 */ /* 0x000fe20007ffe0ff */
[----:B------:R-:W-:Y:S01]  /*0660*/  UISETP.NE.AND UP1, UPT, UR4, 0x1, UPT ;  /* 0x000000010400788c */ /* 0x000fe2000bf25270 */
[----:B-----5:R-:W-:Y:S01]  /*0670*/  IADD3 R9, R9, UR6, RZ ;  /* 0x0000000609097c10 */ /* 0x020fe2000fffe0ff */
[----:B------:R-:W-:-:S02]  /*0680*/  ULDC.64 UR8, c[0x0][0x328] ;  /* 0x0000ca0000087ab9 */ /* 0x000fc40000000a00 */
[----:B------:R-:W-:Y:S01]  /*0690*/  ULDC.64 UR4, c[0x0][0x2c8] ;  /* 0x0000b20000047ab9 */ /* 0x000fe20000000a00 */
[----:B------:R2:W4:Y:S01]  /*06a0*/  R2UR UR10, R0 ;  /* 0x00000000000a73c2 */ /* 0x00052200000e0000 */
[----:B------:R-:W-:Y:S02]  /*06b0*/  UISETP.GE.AND UP0, UPT, UR9, 0x1, UPT ;  /* 0x000000010900788c */ /* 0x000fe4000bf06270 */
[----:B------:R-:W-:-:S04]  /*06c0*/  UIADD3 UR7, -UR6, UR7, URZ ;  /* 0x0000000706077290 */ /* 0x000fc8000fffe13f */
[----:B------:R-:W-:Y:S01]  /*06d0*/  PLOP3.LUT P2, PT, PT, PT, UP0, 0x40, 0x0 ;  /* 0x000000000000781c */ /* 0x000fe20003f4e808 */
[----:B-1----:R-:W-:-:S04]  /*06e0*/  @UP1 UIADD3 UR14, UR11, 0x7f, URZ ;  /* 0x0000007f0b0e1890 */ /* 0x002fc8000fffe03f */
[----:B------:R-:W-:Y:S02]  /*06f0*/  UIMAD.WIDE.U32 UR14, UR14, UR4, URZ ;  /* 0x000000040e0e72a5 */ /* 0x000fe4000f8e003f */
[----:B---3--:R-:W-:-:S05]  /*0700*/  UIADD3 UR4, UR7, 0x1, -UR12 ;  /* 0x0000000107047890 */ /* 0x008fca000fffe80c */
[----:B------:R-:W-:Y:S02]  /*0710*/  @UP1 UMOV UR13, UR15 ;  /* 0x0000000f000d1c82 */ /* 0x000fe40008000000 */
[----:B----4-:R-:W-:-:S04]  /*0720*/  @UP1 USHF.R.U32.HI UR10, URZ, UR5, UR13 ;  /* 0x000000053f0a1299 */ /* 0x010fc8000801160d */
[----:B------:R-:W-:-:S04]  /*0730*/  UIADD3 UR4, UR4, UR10, URZ ;  /* 0x0000000a04047290 */ /* 0x000fc8000fffe03f */
[----:B------:R-:W-:Y:S01]  /*0740*/  UIADD3 UR8, UR4, UR8, URZ ;  /* 0x0000000804087290 */ /* 0x000fe2000fffe03f */
[----:B--2---:R-:W-:Y:S05]  /*0750*/  @P2 BRA `(.L_x_220) ;  /* 0x0000014000002947 */ /* 0x004fea0003800000 */
[----:B------:R-:W-:Y:S01]  /*0760*/  ISETP.LT.AND P2, PT, RZ, UR4, PT ;  /* 0x00000004ff007c0c */ /* 0x000fe2000bf41270 */
[----:B------:R-:W-:-:S12]  /*0770*/  UIADD3 UR6, UR4, -0x1, URZ ;  /* 0xffffffff04067890 */ /* 0x000fd8000fffe03f */
        /* <DEDUP_REMOVED lines=9> */
.L_x_221:
[----:B------:R-:W-:Y:S02]  /*0810*/  UISETP.NE.AND UP2, UPT, UR9, 0x1, UPT ;  /* 0x000000010900788c */ /* 0x000fe4000bf45270 */
[----:B------:R-:W-:Y:S02]  /*0820*/  ULDC.64 UR4, c[0x0][0x330] ;  /* 0x0000cc0000047ab9 */ /* 0x000fe40000000a00 */
[----:B------:R-:W-:-:S07]  /*0830*/  UIMAD.WIDE.U32 UR14, UR6, UR4, URZ ;  /* 0x00000004060e72a5 */ /* 0x000fce000f8e003f */
[----:B------:R-:W-:Y:S02]  /*0840*/  @UP2 UMOV UR13, UR15 ;  /* 0x0000000f000d2c82 */ /* 0x000fe40008000000 */
[----:B------:R-:W-:Y:S02]  /*0850*/  @UP2 USHF.R.U32.HI UR6, URZ, UR5, UR13 ;  /* 0x000000053f062299 */ /* 0x000fe4000801160d */
.L_x_222:
[----:B------:R-:W-:Y:S02]  /*0860*/  ULDC UR4, c[0x0][0x32c] ;  /* 0x0000cb0000047ab9 */ /* 0x000fe40000000800 */
[----:B------:R-:W-:-:S04]  /*0870*/  UIMAD UR4, UR6, UR9, UR4 ;  /* 0x00000009060472a4 */ /* 0x000fc8000f8e0204 */
[----:B------:R-:W-:-:S04]  /*0880*/  UISETP.LT.AND UP2, UPT, UR8, UR4, UPT ;  /* 0x000000040800728c */ /* 0x000fc8000bf41270 */
[----:B------:R-:W-:-:S03]  /*0890*/  USEL UR8, UR8, UR4, UP2 ;  /* 0x0000000408087287 */ /* 0x000fc60009000000 */
.L_x_220:
[----:B------:R-:W-:Y:S01]  /*08a0*/  ULDC.64 UR4, c[0x0][0x2c8] ;  /* 0x0000b20000047ab9 */ /* 0x000fe20000000a00 */
[----:B------:R-:W-:Y:S01]  /*08b0*/  PLOP3.LUT P2, PT, PT, PT, UP0, 0x40, 0x0 ;  /* 0x000000000000781c */ /* 0x000fe20003f4e808 */
[----:B------:R-:W-:Y:S02]  /*08c0*/  UIADD3 UR16, UR8, 0x5f, URZ ;  /* 0x0000005f08107890 */ /* 0x000fe4000fffe03f */
[----:B------:R-:W-:Y:S02]  /*08d0*/  UIMAD.WIDE.U32 UR18, UR11, UR4, URZ ;  /* 0x000000040b1272a5 */ /* 0x000fe4000f8e003f */
[----:B------:R-:W-:Y:S02]  /*08e0*/  UIMAD.WIDE UR16, UR16, 0x2aaaaaab, URZ ;  /* 0x2aaaaaab101078a5 */ /* 0x000fe4000f8e023f */
[----:B------:R-:W-:Y:S02]  /*08f0*/  UIADD3 UR14, UR7, 0x5f, URZ ;  /* 0x0000005f070e7890 */ /* 0x000fe4000fffe03f */
[----:B------:R-:W-:-:S02]  /*0900*/  UMOV UR8, UR11 ;  /* 0x0000000b00087c82 */ /* 0x000fc40008000000 */
[----:B------:R-:W-:Y:S02]  /*0910*/  @UP1 UMOV UR13, UR19 ;  /* 0x00000013000d1c82 */ /* 0x000fe40008000000 */
[----:B------:R-:W-:Y:S02]  /*0920*/  UIMAD.WIDE UR14, UR14, 0x2aaaaaab, URZ ;  /* 0x2aaaaaab0e0e78a5 */ /* 0x000fe4000f8e023f */
[----:B------:R-:W-:Y:S02]  /*0930*/  @UP1 USHF.R.U32.HI UR8, URZ, UR5, UR13 ;  /* 0x000000053f081299 */ /* 0x000fe4000801160d */
[----:B------:R-:W-:Y:S02]  /*0940*/  USHF.R.U32.HI UR10, URZ, 0x1f, UR15 ;  /* 0x0000001f3f0a7899 */ /* 0x000fe4000801160f */
[----:B------:R-:W-:Y:S02]  /*0950*/  UMOV UR13, UR17 ;  /* 0x00000011000d7c82 */ /* 0x000fe40008000000 */
[----:B------:R-:W-:-:S02]  /*0960*/  USHF.R.U32.HI UR6, URZ, 0x1f, UR13 ;  /* 0x0000001f3f067899 */ /* 0x000fc4000801160d */
[----:B------:R-:W-:Y:S02]  /*0970*/  UIADD3 UR5, UR7, -UR12, URZ ;  /* 0x8000000c07057290 */ /* 0x000fe4000fffe03f */
[----:B------:R-:W-:Y:S02]  /*0980*/  ULEA.HI.SX32 UR10, UR15, UR10, 0x1c ;  /* 0x0000000a0f0a7291 */ /* 0x000fe4000f8fe23f */
[----:B------:R-:W-:Y:S02]  /*0990*/  ULEA.HI.SX32 UR6, UR13, UR6, 0x1c ;  /* 0x000000060d067291 */ /* 0x000fe4000f8fe23f */
[----:B------:R-:W-:Y:S02]  /*09a0*/  UIADD3 UR8, UR5, UR8, URZ ;  /* 0x0000000805087290 */ /* 0x000fe4000fffe03f */
[----:B------:R-:W-:Y:S02]  /*09b0*/  UISETP.LT.AND UP2, UPT, UR10, UR6, UPT ;  /* 0x000000060a00728c */ /* 0x000fe4000bf41270 */
[----:B------:R-:W-:-:S02]  /*09c0*/  ULDC UR4, c[0x0][0x324] ;  /* 0x0000c90000047ab9 */ /* 0x000fc40000000800 */
[----:B------:R-:W-:Y:S02]  /*09d0*/  UIADD3 UR4, UR8, -UR4, URZ ;  /* 0x8000000408047290 */ /* 0x000fe4000fffe03f */
[----:B------:R-:W-:Y:S01]  /*09e0*/  USEL UR6, UR10, UR6, UP2 ;  /* 0x000000060a067287 */ /* 0x000fe20009000000 */
[----:B------:R-:W-:Y:S05]  /*09f0*/  @P2 BRA `(.L_x_223) ;  /* 0x0000015000002947 */ /* 0x000fea0003800000 */
[----:B------:R-:W-:Y:S02]  /*0a00*/  UMOV UR10, UR8 ;  /* 0x00000008000a7c82 */ /* 0x000fe40008000000 */
[----:B------:R-:W-:-:S06]  /*0a10*/  UISETP.GT.AND UP2, UPT, UR10, -0x1, UPT ;  /* 0xffffffff0a00788c */ /* 0x000fcc000bf44270 */
[----:B------:R-:W-:-:S13]  /*0a20*/  PLOP3.LUT P2, PT, PT, PT, UP2, 0x80, 0x0 ;  /* 0x000000000000781c */ /* 0x000fda0003f4f028 */
[----:B------:R-:W-:Y:S05]  /*0a30*/  @P2 BRA `(.L_x_224) ;  /* 0x0000008000002947 */ /* 0x000fea0003800000 */
[----:B------:R-:W-:Y:S02]  /*0a40*/  UISETP.NE.AND UP2, UPT, UR9, 0x1, UPT ;  /* 0x000000010900788c */ /* 0x000fe4000bf45270 */
[----:B------:R-:W-:Y:S02]  /*0a50*/  ULOP3.LUT UR10, URZ, UR10, URZ, 0x33, !UPT ;  /* 0x0000000a3f0a7292 */ /* 0x000fe4000f8e333f */
[----:B------:R-:W-:Y:S02]  /*0a60*/  ULDC.64 UR8, c[0x0][0x330] ;  /* 0x0000cc0000087ab9 */ /* 0x000fe40000000a00 */
[----:B------:R-:W-:-:S07]  /*0a70*/  UIMAD.WIDE.U32 UR14, UR10, UR8, URZ ;  /* 0x000000080a0e72a5 */ /* 0x000fce000f8e003f */
[----:B------:R-:W-:Y:S02]  /*0a80*/  @UP2 UMOV UR13, UR15 ;  /* 0x0000000f000d2c82 */ /* 0x000fe40008000000 */
[----:B------:R-:W-:-:S04]  /*0a90*/  @UP2 USHF.R.U32.HI UR10, URZ, UR9, UR13 ;  /* 0x000000093f0a2299 */ /* 0x000fc8000801160d */
[----:B------:R-:W-:Y:S01]  /*0aa0*/  ULOP3.LUT UR10, URZ, UR10, URZ, 0x33, !UPT ;  /* 0x0000000a3f0a7292 */ /* 0x000fe2000f8e333f */
[----:B------:R-:W-:Y:S05]  /*0ab0*/  BRA `(.L_x_225) ;  /* 0x0000005000007947 */ /* 0x000fea0003800000 */
.L_x_224:
[----:B------:R-:W-:-:S03]  /*0ac0*/  UISETP.NE.AND UP2, UPT, UR9, 0x1, UPT ;  /* 0x000000010900788c */ /* 0x000fc6000bf45270 */
[----:B------:R-:W-:Y:S02]  /*0ad0*/  ULDC.64 UR8, c[0x0][0x330] ;  /* 0x0000cc0000087ab9 */ /* 0x000fe40000000a00 */
[----:B------:R-:W-:-:S07]  /*0ae0*/  UIMAD.WIDE.U32 UR14, UR10, UR8, URZ ;  /* 0x000000080a0e72a5 */ /* 0x000fce000f8e003f */
[----:B------:R-:W-:Y:S02]  /*0af0*/  @UP2 UMOV UR13, UR15 ;  /* 0x0000000f000d2c82 */ /* 0x000fe40008000000 */
[----:B------:R-:W-:Y:S02]  /*0b00*/  @UP2 USHF.R.U32.HI UR10, URZ, UR9, UR13 ;  /* 0x000000093f0a2299 */ /* 0x000fe4000801160d */
.L_x_225:
[----:B------:R-:W-:Y:S02]  /*0b10*/  ULDC UR8, c[0x0][0x32c] ;  /* 0x0000cb0000087ab9 */ /* 0x000fe40000000800 */
[----:B------:R-:W-:-:S04]  /*0b20*/  UIMAD UR8, UR10, UR8, URZ ;  /* 0x000000080a0872a4 */ /* 0x000fc8000f8e023f */
[----:B------:R-:W-:-:S04]  /*0b30*/  UISETP.LT.AND UP2, UPT, UR4, UR8, UPT ;  /* 0x000000080400728c */ /* 0x000fc8000bf41270 */
[----:B------:R-:W-:-:S04]  /*0b40*/  USEL UR4, UR4, UR8, !UP2 ;  /* 0x0000000804047287 */ /* 0x000fc8000d000000 */
.L_x_223:
[----:B------:R-:W-:Y:S01]  /*0b50*/  UIMAD.WIDE UR8, UR4, 0x2aaaaaab, URZ ;  /* 0x2aaaaaab040878a5 */ /* 0x000fe2000f8e023f */
[----:B------:R-:W-:Y:S01]  /*0b60*/  PLOP3.LUT P4, PT, PT, PT, PT, 0x80, 0x0 ;  /* 0x000000000000781c */ /* 0x000fe20003f8f070 */
[----:B------:R-:W-:Y:S01]  /*0b70*/  CS2R R126, SRZ ;  /* 0x00000000007e7805 */ /* 0x000fe2000001ff00 */
[----:B------:R-:W-:Y:S01]  /*0b80*/  CS2R R124, SRZ ;  /* 0x00000000007c7805 */ /* 0x000fe2000001ff00 */
[----:B------:R-:W-:Y:S01]  /*0b90*/  USHF.R.U32.HI UR4, URZ, 0x1f, UR9 ;  /* 0x0000001f3f047899 */ /* 0x000fe20008011609 */
[----:B------:R-:W-:Y:S01]  /*0ba0*/  CS2R R170, SRZ ;  /* 0x0000000000aa7805 */ /* 0x000fe2000001ff00 */
[----:B------:R-:W-:Y:S01]  /*0bb0*/  CS2R R12, SRZ ;  /* 0x00000000000c7805 */ /* 0x000fe2000001ff00 */
[----:B------:R-:W-:Y:S01]  /*0bc0*/  IMAD.MOV.U32 R168, RZ, RZ, RZ ;  /* 0x000000ffffa87224 */ /* 0x000fe200078e00ff */
[----:B------:R-:W-:Y:S01]  /*0bd0*/  ULEA.HI.SX32 UR4, UR9, UR4, 0x1c ;  /* 0x0000000409047291 */ /* 0x000fe2000f8fe23f */
[----:B------:R-:W-:Y:S01]  /*0be0*/  CS2R R14, SRZ ;  /* 0x00000000000e7805 */ /* 0x000fe2000001ff00 */
[----:B------:R-:W-:Y:S01]  /*0bf0*/  IMAD.MOV.U32 R122, RZ, RZ, RZ ;  /* 0x000000ffff7a7224 */ /* 0x000fe200078e00ff */
[----:B------:R-:W-:Y:S01]  /*0c00*/  MOV R120, RZ ;  /* 0x000000ff00787202 */ /* 0x000fe20000000f00 */
[----:B------:R-:W-:Y:S01]  /*0c10*/  UISETP.LT.AND UP2, UPT, URZ, UR4, UPT ;  /* 0x000000043f00728c */ /* 0x000fe2000bf41270 */
[----:B------:R-:W-:Y:S01]  /*0c20*/  CS2R R16, SRZ ;  /* 0x0000000000107805 */ /* 0x000fe2000001ff00 */
[----:B------:R-:W-:Y:S01]  /*0c30*/  IMAD.MOV.U32 R118, RZ, RZ, RZ ;  /* 0x000000ffff767224 */ /* 0x000fe200078e00ff */
[----:B------:R-:W-:Y:S01]  /*0c40*/  MOV R19, RZ ;  /* 0x000000ff00137202 */ /* 0x000fe20000000f00 */
[----:B------:R-:W-:Y:S01]  /*0c50*/  USEL UR4, URZ, UR4, !UP2 ;  /* 0x000000043f047287 */ /* 0x000fe2000d000000 */
[----:B------:R-:W-:Y:S01]  /*0c60*/  IMAD.MOV.U32 R116, RZ, RZ, RZ ;  /* 0x000000ffff747224 */ /* 0x000fe200078e00ff */
[----:B------:R-:W-:Y:S01]  /*0c70*/  CS2R R26, SRZ ;  /* 0x00000000001a7805 */ /* 0x000fe2000001ff00 */
[----:B------:R-:W-:Y:S01]  /*0c80*/  MOV R110, RZ ;  /* 0x000000ff006e7202 */ /* 0x000fe20000000f00 */
[----:B------:R-:W-:Y:S01]  /*0c90*/  UISETP.GT.AND UP2, UPT, UR6, UR4, UPT ;  /* 0x000000040600728c */ /* 0x000fe2000bf44270 */
[----:B------:R-:W-:Y:S01]  /*0ca0*/  CS2R R20, SRZ ;  /* 0x0000000000147805 */ /* 0x000fe2000001ff00 */
[----:B------:R-:W-:Y:S01]  /*0cb0*/  IMAD.MOV.U32 R108, RZ, RZ, RZ ;  /* 0x000000ffff6c7224 */ /* 0x000fe200078e00ff */
[----:B------:R-:W-:Y:S01]  /*0cc0*/  MOV R114, RZ ;  /* 0x000000ff00727202 */ /* 0x000fe20000000f00 */
[----:B------:R-:W-:Y:S01]  /*0cd0*/  IMAD.MOV.U32 R112, RZ, RZ, RZ ;  /* 0x000000ffff707224 */ /* 0x000fe200078e00ff */
[----:B------:R-:W-:Y:S01]  /*0ce0*/  CS2R R22, SRZ ;  /* 0x0000000000167805 */ /* 0x000fe2000001ff00 */
[----:B------:R-:W-:Y:S01]  /*0cf0*/  PLOP3.LUT P2, PT, PT, PT, UP2, 0x80, 0x0 ;  /* 0x000000000000781c */ /* 0x000fe20003f4f028 */
[----:B------:R-:W-:Y:S01]  /*0d00*/  IMAD.MOV.U32 R104, RZ, RZ, RZ ;  /* 0x000000ffff687224 */ /* 0x000fe200078e00ff */
[----:B------:R-:W-:Y:S01]  /*0d10*/  MOV R106, RZ ;  /* 0x000000ff006a7202 */ /* 0x000fe20000000f00 */
[----:B------:R-:W-:Y:S01]  /*0d20*/  CS2R R24, SRZ ;  /* 0x0000000000187805 */ /* 0x000fe2000001ff00 */
[----:B------:R-:W-:Y:S01]  /*0d30*/  MOV R166, RZ ;  /* 0x000000ff00a67202 */ /* 0x000fe20000000f00 */
[----:B------:R-:W-:Y:S01]  /*0d40*/  IMAD.MOV.U32 R164, RZ, RZ, RZ ;  /* 0x000000ffffa47224 */ /* 0x000fe200078e00ff */
[----:B------:R-:W-:Y:S01]  /*0d50*/  CS2R R162, SRZ ;  /* 0x0000000000a27805 */ /* 0x000fe2000001ff00 */
[----:B------:R-:W-:Y:S01]  /*0d60*/  CS2R R30, SRZ ;  /* 0x00000000001e7805 */ /* 0x000fe2000001ff00 */
[----:B------:R-:W-:Y:S01]  /*0d70*/  MOV R160, RZ ;  /* 0x000000ff00a07202 */ /* 0x000fe20000000f00 */
[----:B------:R-:W-:Y:S01]  /*0d80*/  IMAD.MOV.U32 R102, RZ, RZ, RZ ;  /* 0x000000ffff667224 */ /* 0x000fe200078e00ff */
[----:B------:R-:W-:Y:S01]  /*0d90*/  MOV R100, RZ ;  /* 0x000000ff00647202 */ /* 0x000fe20000000f00 */
[----:B------:R-:W-:Y:S01]  /*0da0*/  CS2R R158, SRZ ;  /* 0x00000000009e7805 */ /* 0x000fe2000001ff00 */
[----:B------:R-:W-:Y:S01]  /*0db0*/  CS2R R32, SRZ ;  /* 0x0000000000207805 */ /* 0x000fe2000001ff00 */
[----:B------:R-:W-:Y:S01]  /*0dc0*/  IMAD.MOV.U32 R156, RZ, RZ, RZ ;  /* 0x000000ffff9c7224 */ /* 0x000fe200078e00ff */
[----:B------:R-:W-:Y:S01]  /*0dd0*/  CS2R R28, SRZ ;  /* 0x00000000001c7805 */ /* 0x000fe2000001ff00 */
[----:B------:R-:W-:Y:S01]  /*0de0*/  MOV R154, RZ ;  /* 0x000000ff009a7202 */ /* 0x000fe20000000f00 */
[----:B------:R-:W-:Y:S01]  /*0df0*/  IMAD.MOV.U32 R152, RZ, RZ, RZ ;  /* 0x000000ffff987224 */ /* 0x000fe200078e00ff */
        /* <DEDUP_REMOVED lines=12> */
[----:B------:R-:W-:Y:S05]  /*0ec0*/  @!P2 BRA `(.L_x_226) ;  /* 0x000171000000a947 */ /* 0x000fea0003800000 */
[----:B------:R-:W-:-:S04]  /*0ed0*/  ISETP.NE.U32.AND P4, PT, RZ, c[0x0][0x340], PT ;  /* 0x0000d000ff007a0c */ /* 0x000fc80003f85070 */
[----:B------:R-:W-:-:S13]  /*0ee0*/  ISETP.NE.AND.EX P4, PT, RZ, c[0x0][0x344], PT, P4 ;  /* 0x0000d100ff007a0c */ /* 0x000fda0003f85340 */
[----:B------:R-:W-:-:S05]  /*0ef0*/  @P4 IMAD.WIDE R2, R35, R10, c[0x0][0x340] ;  /* 0x0000d00023024625 */ /* 0x000fca00078e020a */
[----:B------:R1:W2:Y:S01]  /*0f00*/  @P4 LDG.E R17, [R2.64] ;  /* 0x0000002c02114981 */ /* 0x0002a2000c1e1900 */
[----:B------:R-:W-:Y:S01]  /*0f10*/  SHF.R.S32.HI R208, RZ, 0x1f, R209 ;  /* 0x0000001fffd07819 */ /* 0x000fe200000114d1 */
[----:B------:R-:W-:Y:S01]  /*0f20*/  ULDC UR8, c[0x0][0x2c4] ;  /* 0x0000b10000087ab9 */ /* 0x000fe20000000800 */
[----:B------:R-:W-:Y:S01]  /*0f30*/  SHF.R.S32.HI R0, RZ, 0x1f, R7 ;  /* 0x0000001fff007819 */ /* 0x000fe20000011407 */
[----:B------:R-:W3:Y:S01]  /*0f40*/  S2R R18, SR_CTAID.Y ;  /* 0x0000000000127919 */ /* 0x000ee20000002600 */
[-C--:B------:R-:W-:Y:S01]  /*0f50*/  LEA.HI R4, R208, R209.reuse, RZ, 0x3 ;  /* 0x000000d1d0047211 */ /* 0x080fe200078f18ff */
[----:B------:R-:W-:Y:S01]  /*0f60*/  UIMAD UR8, UR12, UR8, URZ ;  /* 0x000000080c0872a4 */ /* 0x000fe2000f8e023f */
[----:B------:R-:W-:Y:S01]  /*0f70*/  PLOP3.LUT P3, PT, PT, PT, UP1, 0x80, 0x0 ;  /* 0x000000000000781c */ /* 0x000fe20003f6f018 */
[----:B------:R-:W-:Y:S01]  /*0f80*/  IMAD R0, R0, c[0x0][0x178], RZ ;  /* 0x00005e0000007a24 */ /* 0x000fe200078e02ff */
[----:B------:R-:W-:Y:S01]  /*0f90*/  SHF.R.S32.HI R16, RZ, 0x3, R4 ;  /* 0x00000003ff107819 */ /* 0x000fe20000011404 */
[----:B------:R-:W-:Y:S01]  /*0fa0*/  BSSY B0, `(.L_x_227) ;  /* 0x000006c000007945 */ /* 0x000fe20003800000 */
[----:B------:R-:W-:Y:S01]  /*0fb0*/  LOP3.LUT R4, R4, 0xfffffff8, RZ, 0xc0, !PT ;  /* 0xfffffff804047812 */ /* 0x000fe200078ec0ff */
[----:B------:R-:W-:Y:S01]  /*0fc0*/  IMAD R0, R7, c[0x0][0x17c], R0 ;  /* 0x00005f0007007a24 */ /* 0x000fe200078e0200 */
[----:B------:R-:W-:Y:S01]  /*0fd0*/  SHF.R.S32.HI R15, RZ, 0x1f, R35 ;  /* 0x0000001fff0f7819 */ /* 0x000fe20000011423 */
[----:B------:R-:W-:Y:S01]  /*0fe0*/  IMAD.SHL.U32 R5, R16, 0x40, RZ ;  /* 0x0000004010057824 */ /* 0x000fe200078e00ff */
[----:B------:R-:W-:Y:S01]  /*0ff0*/  LEA.HI R25, R208, R209, RZ, 0x4 ;  /* 0x000000d1d0197211 */ /* 0x000fe200078f20ff */
[----:B------:R-:W-:Y:S01]  /*1000*/  IMAD.IADD R23, R209, 0x1, -R4 ;  /* 0x00000001d1177824 */ /* 0x000fe200078e0a04 */
[----:B------:R-:W-:-:S02]  /*1010*/  SHF.R.S32.HI R4, RZ, 0x1f, R9 ;  /* 0x0000001fff047819 */ /* 0x000fc40000011409 */
[----:B------:R-:W-:Y:S01]  /*1020*/  SEL R10, R15, RZ, !P1 ;  /* 0x000000ff0f0a7207 */ /* 0x000fe20004800000 */
[----:B------:R-:W-:-:S04]  /*1030*/  IMAD.SHL.U32 R20, R23, 0x8, RZ ;  /* 0x0000000817147824 */ /* 0x000fc800078e00ff */
[----:B------:R-:W-:Y:S01]  /*1040*/  IMAD R10, R10, c[0x0][0x1c0], RZ ;  /* 0x000070000a0a7a24 */ /* 0x000fe200078e02ff */
[----:B------:R-:W-:Y:S01]  /*1050*/  SHF.R.S32.HI R21, RZ, 0x1f, R20 ;  /* 0x0000001fff157819 */ /* 0x000fe20000011414 */
[----:B-1----:R-:W-:Y:S01]  /*1060*/  IMAD.WIDE.U32 R2, R7, c[0x0][0x178], RZ ;  /* 0x00005e0007027a25 */ /* 0x002fe200078e00ff */
[----:B---3--:R-:W-:-:S04]  /*1070*/  SHF.R.S32.HI R14, RZ, 0x1f, R18 ;  /* 0x0000001fff0e7819 */ /* 0x008fc80000011412 */
[----:B------:R-:W-:Y:S02]  /*1080*/  IADD3 R3, R3, R0, RZ ;  /* 0x0000000003037210 */ /* 0x000fe40007ffe0ff */
[----:B------:R-:W-:Y:S01]  /*1090*/  LOP3.LUT R0, R5, 0x1c0, RZ, 0xc0, !PT ;  /* 0x000001c005007812 */ /* 0x000fe200078ec0ff */
[----:B------:R-:W-:Y:S02]  /*10a0*/  IMAD R8, R14, c[0x0][0x1b8], RZ ;  /* 0x00006e000e087a24 */ /* 0x000fe400078e02ff */
[----:B------:R-:W-:Y:S01]  /*10b0*/  IMAD.WIDE.U32 R2, R18, c[0x0][0x1b8], R2 ;  /* 0x00006e0012027a25 */ /* 0x000fe200078e0002 */
[----:B------:R-:W-:Y:S02]  /*10c0*/  LOP3.LUT R6, R0, 0x38, R20, 0xf8, !PT ;  /* 0x0000003800067812 */ /* 0x000fe400078ef814 */
[----:B------:R-:W-:Y:S01]  /*10d0*/  SHF.R.U32.HI R5, RZ, 0x3, R0 ;  /* 0x00000003ff057819 */ /* 0x000fe20000011600 */
[----:B------:R-:W-:Y:S01]  /*10e0*/  IMAD R8, R18, c[0x0][0x1bc], R8 ;  /* 0x00006f0012087a24 */ /* 0x000fe200078e0208 */
[----:B------:R-:W-:-:S02]  /*10f0*/  IADD3 R0, P2, R9, R16, RZ ;  /* 0x0000001009007210 */ /* 0x000fc40007f5e0ff */
[----:B------:R-:W-:Y:S01]  /*1100*/  LOP3.LUT R19, R6, R5, RZ, 0x3c, !PT ;  /* 0x0000000506137212 */ /* 0x000fe200078e3cff */
[----:B------:R-:W-:Y:S01]  /*1110*/  IMAD R5, R23, 0x10, R16 ;  /* 0x0000001017057824 */ /* 0x000fe200078e0210 */
[----:B------:R-:W-:Y:S02]  /*1120*/  LEA.HI.X.SX32 R4, R16, R4, 0x1, P2 ;  /* 0x0000000410047211 */ /* 0x000fe400010f0eff */
[----:B------:R-:W-:Y:S02]  /*1130*/  PLOP3.LUT P2, PT, PT, PT, UP1, 0x80, 0x0 ;  /* 0x000000000000781c */ /* 0x000fe40003f4f018 */
[----:B------:R-:W-:Y:S01]  /*1140*/  IADD3 R9, R5, UR11, RZ ;  /* 0x0000000b05097c10 */ /* 0x000fe2000fffe0ff */
[C---:B------:R-:W-:Y:S01]  /*1150*/  IMAD R6, R4.reuse, c[0x0][0x1e0], RZ ;  /* 0x0000780004067a24 */ /* 0x040fe200078e02ff */
[----:B------:R-:W-:Y:S01]  /*1160*/  IADD3 R3, R3, R8, RZ ;  /* 0x0000000803037210 */ /* 0x000fe20007ffe0ff */
[----:B------:R-:W-:Y:S01]  /*1170*/  IMAD R4, R4, c[0x0][0x208], RZ ;  /* 0x0000820004047a24 */ /* 0x000fe200078e02ff */
[----:B------:R-:W-:Y:S01]  /*1180*/  SEL R8, R35, RZ, !P1 ;  /* 0x000000ff23087207 */ /* 0x000fe20004800000 */
[----:B------:R-:W-:-:S04]  /*1190*/  @P3 IMAD.HI.U32 R11, R9, c[0x0][0x2c8], RZ ;  /* 0x0000b200090b3a27 */ /* 0x000fc800078e00ff */
[C---:B------:R-:W-:Y:S02]  /*11a0*/  IMAD R12, R0.reuse, c[0x0][0x1e4], R6 ;  /* 0x00007900000c7a24 */ /* 0x040fe400078e0206 */
[C---:B------:R-:W-:Y:S02]  /*11b0*/  IMAD R13, R0.reuse, c[0x0][0x20c], R4 ;  /* 0x00008300000d7a24 */ /* 0x040fe400078e0204 */
[----:B------:R-:W-:-:S04]  /*11c0*/  IMAD.WIDE.U32 R6, R0, c[0x0][0x1e0], R20 ;  /* 0x0000780000067a25 */ /* 0x000fc800078e0014 */
[----:B------:R-:W-:-:S04]  /*11d0*/  IMAD.WIDE.U32 R4, R0, c[0x0][0x208], R20 ;  /* 0x0000820000047a25 */ /* 0x000fc800078e0014 */
[----:B------:R-:W-:Y:S01]  /*11e0*/  IMAD.MOV.U32 R0, RZ, RZ, R9 ;  /* 0x000000ffff007224 */ /* 0x000fe200078e0009 */
[----:B------:R-:W-:Y:S01]  /*11f0*/  @P2 SHF.R.U32.HI R0, RZ, c[0x0][0x2cc], R11 ;  /* 0x0000b300ff002a19 */ /* 0x000fe2000001160b */
[C---:B------:R-:W-:Y:S01]  /*1200*/  IMAD R11, R8.reuse, c[0x0][0x1c4], R10 ;  /* 0x00007100080b7a24 */ /* 0x040fe200078e020a */
[----:B------:R-:W-:Y:S01]  /*1210*/  IADD3 R5, R5, R13, RZ ;  /* 0x0000000d05057210 */ /* 0x000fe20007ffe0ff */
[----:B------:R-:W-:Y:S01]  /*1220*/  IMAD.WIDE.U32 R2, R8, c[0x0][0x1c0], R2 ;  /* 0x0000700008027a25 */ /* 0x000fe200078e0002 */
[----:B------:R-:W-:-:S03]  /*1230*/  SHF.R.S32.HI R8, RZ, 0x1f, R0 ;  /* 0x0000001fff087819 */ /* 0x000fc60000011400 */
[----:B------:R-:W-:Y:S02]  /*1240*/  IMAD.MOV R10, RZ, RZ, -R0 ;  /* 0x000000ffff0a7224 */ /* 0x000fe400078e0a00 */
[----:B------:R-:W-:Y:S02]  /*1250*/  IMAD.IADD R3, R3, 0x1, R11 ;  /* 0x0000000103037824 */ /* 0x000fe400078e020b */
[----:B------:R-:W-:Y:S01]  /*1260*/  IMAD R10, R10, c[0x0][0x2c4], R9 ;  /* 0x0000b1000a0a7a24 */ /* 0x000fe200078e0209 */
[----:B------:R-:W-:Y:S01]  /*1270*/  LOP3.LUT R9, R25, 0xfffffff0, RZ, 0xc0, !PT ;  /* 0xfffffff019097812 */ /* 0x000fe200078ec0ff */
[----:B------:R-:W-:Y:S02]  /*1280*/  IMAD R8, R8, c[0x0][0x1b0], RZ ;  /* 0x00006c0008087a24 */ /* 0x000fe400078e02ff */
[----:B------:R-:W-:Y:S01]  /*1290*/  IMAD.WIDE.U32 R2, R0, c[0x0][0x1b0], R2 ;  /* 0x00006c0000027a25 */ /* 0x000fe200078e0002 */
[----:B------:R-:W-:-:S03]  /*12a0*/  SHF.R.S32.HI R11, RZ, 0x1f, R10 ;  /* 0x0000001fff0b7819 */ /* 0x000fc6000001140a */
[----:B------:R-:W-:Y:S01]  /*12b0*/  IMAD R8, R0, c[0x0][0x1b4], R8 ;  /* 0x00006d0000087a24 */ /* 0x000fe200078e0208 */
[----:B------:R-:W-:Y:S01]  /*12c0*/  IADD3 R0, -R9, R209, RZ ;  /* 0x000000d109007210 */ /* 0x000fe20007ffe1ff */
[----:B------:R-:W-:Y:S02]  /*12d0*/  IMAD.IADD R7, R7, 0x1, R12 ;  /* 0x0000000107077824 */ /* 0x000fe400078e020c */
[C---:B------:R-:W-:Y:S02]  /*12e0*/  IMAD R12, R14.reuse, c[0x0][0x1e8], RZ ;  /* 0x00007a000e0c7a24 */ /* 0x040fe400078e02ff */
[----:B------:R-:W-:Y:S01]  /*12f0*/  IMAD R13, R14, c[0x0][0x210], RZ ;  /* 0x000084000e0d7a24 */ /* 0x000fe200078e02ff */
[----:B------:R-:W-:Y:S01]  /*1300*/  SHF.R.S32.HI R14, RZ, 0x1f, R0 ;  /* 0x0000001fff0e7819 */ /* 0x000fe20000011400 */
[----:B------:R-:W-:Y:S02]  /*1310*/  IMAD.IADD R3, R3, 0x1, R8 ;  /* 0x0000000103037824 */ /* 0x000fe400078e0208 */
[----:B------:R-:W-:Y:S01]  /*1320*/  IMAD.WIDE.U32 R8, R18, c[0x0][0x1e8], R6 ;  /* 0x00007a0012087a25 */ /* 0x000fe200078e0006 */
[----:B------:R-:W-:-:S03]  /*1330*/  LEA.HI R24, R14, R0, RZ, 0x3 ;  /* 0x000000000e187211 */ /* 0x000fc600078f18ff */
[----:B------:R-:W-:-:S04]  /*1340*/  IMAD.WIDE.U32 R6, R18, c[0x0][0x210], R4 ;  /* 0x0000840012067a25 */ /* 0x000fc800078e0004 */
[----:B------:R-:W-:Y:S01]  /*1350*/  IMAD.WIDE.U32 R4, R10, c[0x0][0x1a8], R2 ;  /* 0x00006a000a047a25 */ /* 0x000fe200078e0002 */
[----:B------:R-:W-:-:S03]  /*1360*/  LOP3.LUT R2, R24, 0xfffffff8, RZ, 0xc0, !PT ;  /* 0xfffffff818027812 */ /* 0x000fc600078ec0ff */
[C---:B------:R-:W-:Y:S02]  /*1370*/  IMAD R12, R18.reuse, c[0x0][0x1ec], R12 ;  /* 0x00007b00120c7a24 */ /* 0x040fe400078e020c */
[----:B------:R-:W-:Y:S01]  /*1380*/  IMAD R13, R18, c[0x0][0x214], R13 ;  /* 0x00008500120d7a24 */ /* 0x000fe200078e020d */
[----:B------:R-:W-:Y:S01]  /*1390*/  IADD3 R18, R0, -R2, RZ ;  /* 0x8000000200127210 */ /* 0x000fe20007ffe0ff */
[----:B------:R-:W-:Y:S01]  /*13a0*/  IMAD.IADD R9, R9, 0x1, R12 ;  /* 0x0000000109097824 */ /* 0x000fe200078e020c */
[----:B------:R-:W-:Y:S01]  /*13b0*/  LEA R12, P1, R4, c[0x0][0x160], 0x1 ;  /* 0x00005800040c7a11 */ /* 0x000fe200078208ff */
[----:B------:R-:W-:Y:S01]  /*13c0*/  IMAD R11, R11, c[0x0][0x1a8], RZ ;  /* 0x00006a000b0b7a24 */ /* 0x000fe200078e02ff */
[----:B------:R-:W-:-:S03]  /*13d0*/  IADD3 R7, R7, R13, RZ ;  /* 0x0000000d07077210 */ /* 0x000fc60007ffe0ff */
[----:B------:R-:W-:Y:S01]  /*13e0*/  IMAD R11, R10, c[0x0][0x1ac], R11 ;  /* 0x00006b000a0b7a24 */ /* 0x000fe200078e020b */
[----:B------:R-:W-:Y:S01]  /*13f0*/  IADD3 R10, R16, UR11, RZ ;  /* 0x0000000b100a7c10 */ /* 0x000fe2000fffe0ff */
[----:B------:R1:W3:Y:S02]  /*1400*/  SHFL.IDX PT, R14, R12, RZ, 0x181f ;  /* 0x00181fff0c0e7589 */ /* 0x0002e400000e0000 */
[----:B------:R-:W-:Y:S01]  /*1410*/  IMAD.IADD R11, R5, 0x1, R11 ;  /* 0x00000001050b7824 */ /* 0x000fe200078e020b */
[----:B------:R-:W-:Y:S02]  /*1420*/  ISETP.GE.AND P3, PT, R10, UR8, PT ;  /* 0x000000080a007c0c */ /* 0x000fe4000bf66270 */
[----:B------:R-:W-:Y:S02]  /*1430*/  LEA.HI R5, R208, R209, RZ, 0x6 ;  /* 0x000000d1d0057211 */ /* 0x000fe400078f30ff */
[----:B------:R-:W-:Y:S02]  /*1440*/  LEA.HI.X R11, R4, c[0x0][0x164], R11, 0x1, P1 ;  /* 0x00005900040b7a11 */ /* 0x000fe400008f0c0b */
[----:B------:R-:W-:-:S02]  /*1450*/  MOV R4, 0x10 ;  /* 0x0000001000047802 */ /* 0x000fc40000000f00 */
[----:B------:R-:W-:-:S04]  /*1460*/  SHF.L.U32 R5, R5, 0x3, RZ ;  /* 0x0000000305057819 */ /* 0x000fc800000006ff */
[----:B------:R-:W-:Y:S02]  /*1470*/  LOP3.LUT R5, R19, 0xfffffe00, R5, 0xf8, !PT ;  /* 0xfffffe0013057812 */ /* 0x000fe400078ef805 */
[--C-:B--2---:R-:W-:Y:S01]  /*1480*/  @P4 SHF.R.S32.HI R3, RZ, 0x1f, R17.reuse ;  /* 0x0000001fff034819 */ /* 0x104fe20000011411 */
[----:B------:R-:W-:Y:S01]  /*1490*/  @P4 IMAD.MOV.U32 R2, RZ, RZ, R17 ;  /* 0x000000ffff024224 */ /* 0x000fe200078e0011 */
[----:B------:R-:W-:Y:S01]  /*14a0*/  @!P4 MOV R2, R35 ;  /* 0x000000230002c202 */ /* 0x000fe20000000f00 */
[----:B------:R-:W-:Y:S02]  /*14b0*/  @!P4 IMAD.MOV.U32 R3, RZ, RZ, R15 ;  /* 0x000000ffff03c224 */ /* 0x000fe400078e000f */
[----:B------:R-:W-:Y:S01]  /*14c0*/  IMAD.MOV.U32 R17, RZ, RZ, 0x20 ;  /* 0x00000020ff117424 */ /* 0x000fe200078e00ff */
[----:B------:R-:W-:Y:S01]  /*14d0*/  SEL R0, R2, RZ, !P0 ;  /* 0x000000ff02007207 */ /* 0x000fe20004000000 */
[----:B------:R1:W2:Y:S01]  /*14e0*/  SHFL.IDX PT, R15, R11, RZ, 0x181f ;  /* 0x00181fff0b0f7589 */ /* 0x0002a200000e0000 */
[----:B------:R-:W-:-:S02]  /*14f0*/  SEL R2, R3, RZ, !P0 ;  /* 0x000000ff03027207 */ /* 0x000fc40004000000 */
[----:B------:R-:W-:Y:S01]  /*1500*/  ISETP.GE.AND P0, PT, R20, c[0x0][0x198], PT ;  /* 0x0000660014007a0c */ /* 0x000fe20003f06270 */
[----:B------:R-:W-:-:S03]  /*1510*/  IMAD.WIDE.U32 R62, R0, c[0x0][0x218], R6 ;  /* 0x00008600003e7a25 */ /* 0x000fc600078e0006 */
[----:B------:R-:W-:Y:S01]  /*1520*/  R2P PR, R18, 0x6 ;  /* 0x0000000612007804 */ /* 0x000fe20000000000 */
[C---:B------:R-:W-:Y:S02]  /*1530*/  IMAD R3, R2.reuse, c[0x0][0x1f0], RZ ;  /* 0x00007c0002037a24 */ /* 0x040fe400078e02ff */
[----:B------:R-:W-:Y:S02]  /*1540*/  IMAD R2, R2, c[0x0][0x218], RZ ;  /* 0x0000860002027a24 */ /* 0x000fe400078e02ff */
[C---:B------:R-:W-:Y:S02]  /*1550*/  IMAD R13, R0.reuse, c[0x0][0x1f4], R3 ;  /* 0x00007d00000d7a24 */ /* 0x040fe400078e0203 */
[----:B------:R-:W-:Y:S01]  /*1560*/  IMAD R3, R0, c[0x0][0x21c], R2 ;  /* 0x0000870000037a24 */ /* 0x000fe200078e0202 */
[----:B------:R-:W-:Y:S01]  /*1570*/  SEL R2, R4, 0xfffffff0, !P1 ;  /* 0xfffffff004027807 */ /* 0x000fe20004800000 */
[----:B------:R-:W-:Y:S01]  /*1580*/  IMAD.WIDE.U32 R28, R0, c[0x0][0x1f0], R8 ;  /* 0x00007c00001c7a25 */ /* 0x000fe200078e0008 */
[----:B------:R-:W-:-:S02]  /*1590*/  SEL R4, R17, 0xffffffe0, !P2 ;  /* 0xffffffe011047807 */ /* 0x000fc40005000000 */
[----:B------:R-:W-:Y:S01]  /*15a0*/  IADD3 R27, R63, R3, RZ ;  /* 0x000000033f1b7210 */ /* 0x000fe20007ffe0ff */
[----:B------:R-:W-:Y:S01]  /*15b0*/  IMAD.IADD R31, R29, 0x1, R13 ;  /* 0x000000011d1f7824 */ /* 0x000fe200078e020d */
[----:B------:R1:W-:Y:S04]  /*15c0*/  STL.64 [R1+0x30], R28 ;  /* 0x0000301c01007387 */ /* 0x0003e80000100a00 */
[----:B------:R1:W-:Y:S04]  /*15d0*/  STL.64 [R1+0x40], R62 ;  /* 0x0000403e01007387 */ /* 0x0003e80000100a00 */
[----:B------:R1:W-:Y:S04]  /*15e0*/  STL [R1+0x3c], R27 ;  /* 0x00003c1b01007387 */ /* 0x0003e80000100800 */
[----:B------:R1:W-:Y:S01]  /*15f0*/  STL [R1+0x24], R31 ;  /* 0x0000241f01007387 */ /* 0x0003e20000100800 */
[----:B------:R-:W-:Y:S05]  /*1600*/  @P3 BRA `(.L_x_228) ;  /* 0x0000005000003947 */ /* 0x000fea0003800000 */
[----:B--23--:R-:W-:Y:S01]  /*1610*/  LEA R6, P1, R20, R14, 0x1 ;  /* 0x0000000e14067211 */ /* 0x00cfe200078208ff */
[----:B------:R-:W-:-:S03]  /*1620*/  IMAD.SHL.U32 R0, R5, 0x2, RZ ;  /* 0x0000000205007824 */ /* 0x000fc600078e00ff */
[----:B------:R-:W-:-:S05]  /*1630*/  LEA.HI.X R7, R20, R15, R21, 0x1, P1 ;  /* 0x0000000f14077211 */ /* 0x000fca00008f0c15 */
[----:B------:R-:W-:Y:S01]  /*1640*/  @!PT LDS RZ, [RZ] ;  /* 0x00000000fffff984 */ /* 0x000fe20000000800 */
[----:B------:R2:W-:Y:S04]  /*1650*/  LDGSTS.E.BYPASS.LTC128B.128 [R0+0x6100], [R6.64], !P0 ;  /* 0x0610000006007fae */ /* 0x0005e8000c101d6c */
.L_x_228:
[----:B--23--:R-:W-:Y:S05]  /*1660*/  BSYNC B0 ;  /* 0x0000000000007941 */ /* 0x00cfea0003800000 */
.L_x_227:
[----:B------:R-:W-:Y:S01]  /*1670*/  IADD3 R0, R10, 0x10, RZ ;  /* 0x000000100a007810 */ /* 0x000fe20007ffe0ff */
[----:B------:R2:W3:Y:S01]  /*1680*/  SHFL.IDX PT, R3, R11, 0x1, 0x181f ;  /* 0x00381f000b037f89 */ /* 0x0004e200000e0000 */
[----:B------:R-:W-:Y:S02]  /*1690*/  BSSY B0, `(.L_x_229) ;  /* 0x0000009000007945 */ /* 0x000fe40003800000 */
[----:B------:R-:W-:Y:S01]  /*16a0*/  ISETP.GE.AND P1, PT, R0, UR8, PT ;  /* 0x0000000800007c0c */ /* 0x000fe2000bf26270 */
[----:B------:R2:W4:-:S12]  /*16b0*/  SHFL.IDX PT, R6, R12, 0x1, 0x181f ;  /* 0x00381f000c067f89 */ /* 0x00051800000e0000 */
[----:B------:R-:W-:Y:S05]  /*16c0*/  @P1 BRA `(.L_x_230) ;  /* 0x0000005000001947 */ /* 0x000fea0003800000 */
[----:B----4-:R-:W-:Y:S01]  /*16d0*/  LEA R6, P1, R20, R6, 0x1 ;  /* 0x0000000614067211 */ /* 0x010fe200078208ff */
[----:B------:R-:W-:-:S03]  /*16e0*/  IMAD.SHL.U32 R0, R5, 0x2, RZ ;  /* 0x0000000205007824 */ /* 0x000fc600078e00ff */
[----:B---3--:R-:W-:-:S05]  /*16f0*/  LEA.HI.X R7, R20, R3, R21, 0x1, P1 ;  /* 0x0000000314077211 */ /* 0x008fca00008f0c15 */
[----:B------:R-:W-:Y:S01]  /*1700*/  @!PT LDS RZ, [RZ] ;  /* 0x00000000fffff984 */ /* 0x000fe20000000800 */
[----:B------:R3:W-:Y:S04]  /*1710*/  LDGSTS.E.BYPASS.LTC128B.128 [R0+0x6900], [R6.64], !P0 ;  /* 0x0690000006007fae */ /* 0x0007e8000c101d6c */
.L_x_230:
[----:B------:R-:W-:Y:S05]  /*1720*/  BSYNC B0 ;  /* 0x0000000000007941 */ /* 0x000fea0003800000 */
.L_x_229:
[----:B---3--:R-:W-:Y:S01]  /*1730*/  IADD3 R0, R10, 0x20, RZ ;  /* 0x000000200a007810 */ /* 0x008fe20007ffe0ff */
[----:B------:R3:W1:Y:S01]  /*1740*/  SHFL.IDX PT, R3, R11, 0x2, 0x181f ;  /* 0x00581f000b037f89 */ /* 0x00066200000e0000 */
[----:B------:R-:W-:Y:S02]  /*1750*/  BSSY B0, `(.L_x_231) ;  /* 0x0000009000007945 */ /* 0x000fe40003800000 */
[----:B------:R-:W-:Y:S01]  /*1760*/  ISETP.GE.AND P1, PT, R0, UR8, PT ;  /* 0x0000000800007c0c */ /* 0x000fe2000bf26270 */
[----:B----4-:R3:W4:-:S12]  /*1770*/  SHFL.IDX PT, R6, R12, 0x2, 0x181f ;  /* 0x00581f000c067f89 */ /* 0x01071800000e0000 */
[----:B------:R-:W-:Y:S05]  /*1780*/  @P1 BRA `(.L_x_232) ;  /* 0x0000005000001947 */ /* 0x000fea0003800000 */
[----:B----4-:R-:W-:Y:S01]  /*1790*/  LEA R6, P1, R20, R6, 0x1 ;  /* 0x0000000614067211 */ /* 0x010fe200078208ff */
[----:B------:R-:W-:-:S03]  /*17a0*/  IMAD.SHL.U32 R0, R5, 0x2, RZ ;  /* 0x0000000205007824 */ /* 0x000fc600078e00ff */
[----:B-1----:R-:W-:-:S05]  /*17b0*/  LEA.HI.X R7, R20, R3, R21, 0x1, P1 ;  /* 0x0000000314077211 */ /* 0x002fca00008f0c15 */
[----:B------:R-:W-:Y:S01]  /*17c0*/  @!PT LDS RZ, [RZ] ;  /* 0x00000000fffff984 */ /* 0x000fe20000000800 */
[----:B------:R1:W-:Y:S04]  /*17d0*/  LDGSTS.E.BYPASS.LTC128B.128 [R0+0x7100], [R6.64], !P0 ;  /* 0x0710000006007fae */ /* 0x0003e8000c101d6c */
.L_x_232:
[----:B------:R-:W-:Y:S05]  /*17e0*/  BSYNC B0 ;  /* 0x0000000000007941 */ /* 0x000fea0003800000 */
.L_x_231:
[----:B-1----:R-:W-:Y:S01]  /*17f0*/  IADD3 R0, R10, 0x30, RZ ;  /* 0x000000300a007810 */ /* 0x002fe20007ffe0ff */
[----:B------:R1:W2:Y:S01]  /*1800*/  SHFL.IDX PT, R3, R11, 0x3, 0x181f ;  /* 0x00781f000b037f89 */ /* 0x0002a200000e0000 */
[----:B------:R-:W-:Y:S02]  /*1810*/  BSSY B0, `(.L_x_233) ;  /* 0x0000009000007945 */ /* 0x000fe40003800000 */
[----:B------:R-:W-:Y:S01]  /*1820*/  ISETP.GE.AND P1, PT, R0, UR8, PT ;  /* 0x0000000800007c0c */ /* 0x000fe2000bf26270 */
[----:B----4-:R1:W4:-:S12]  /*1830*/  SHFL.IDX PT, R6, R12, 0x3, 0x181f ;  /* 0x00781f000c067f89 */ /* 0x01031800000e0000 */
[----:B------:R-:W-:Y:S05]  /*1840*/  @P1 BRA `(.L_x_234) ;  /* 0x0000005000001947 */ /* 0x000fea0003800000 */
[----:B----4-:R-:W-:Y:S01]  /*1850*/  LEA R6, P1, R20, R6, 0x1 ;  /* 0x0000000614067211 */ /* 0x010fe200078208ff */
[----:B------:R-:W-:-:S03]  /*1860*/  IMAD.SHL.U32 R0, R5, 0x2, RZ ;  /* 0x0000000205007824 */ /* 0x000fc600078e00ff */
[----:B--2---:R-:W-:-:S05]  /*1870*/  LEA.HI.X R7, R20, R3, R21, 0x1, P1 ;  /* 0x0000000314077211 */ /* 0x004fca00008f0c15 */
[----:B------:R-:W-:Y:S01]  /*1880*/  @!PT LDS RZ, [RZ] ;  /* 0x00000000fffff984 */ /* 0x000fe20000000800 */
[----:B------:R2:W-:Y:S04]  /*1890*/  LDGSTS.E.BYPASS.LTC128B.128 [R0+0x7900], [R6.64], !P0 ;  /* 0x0790000006007fae */ /* 0x0005e8000c101d6c */
.L_x_234:
[----:B------:R-:W-:Y:S05]  /*18a0*/  BSYNC B0 ;  /* 0x0000000000007941 */ /* 0x000fea0003800000 */
.L_x_233:
[----:B--2---:R-:W-:Y:S01]  /*18b0*/  IADD3 R0, R10, 0x40, RZ ;  /* 0x000000400a007810 */ /* 0x004fe20007ffe0ff */
        /* <DEDUP_REMOVED lines=10> */
.L_x_236:
[----:B------:R-:W-:Y:S05]  /*1960*/  BSYNC B0 ;  /* 0x0000000000007941 */ /* 0x000fea0003800000 */
.L_x_235:
        /* <DEDUP_REMOVED lines=11> */
.L_x_238:
[----:B------:R-:W-:Y:S05]  /*1a20*/  BSYNC B0 ;  /* 0x0000000000007941 */ /* 0x000fea0003800000 */
.L_x_237:
        /* <DEDUP_REMOVED lines=11> */
.L_x_240:
[----:B------:R-:W-:Y:S05]  /*1ae0*/  BSYNC B0 ;  /* 0x0000000000007941 */ /* 0x000fea0003800000 */
.L_x_239:
[----:B------:R5:W2:Y:S01]  /*1af0*/  SHFL.IDX PT, R8, R12, 0x7, 0x181f ;  /* 0x00f81f000c087f89 */ /* 0x000aa200000e0000 */
[----:B-1----:R-:W-:Y:S01]  /*1b00*/  IADD3 R0, R10, 0x70, RZ ;  /* 0x000000700a007810 */ /* 0x002fe20007ffe0ff */
[----:B------:R-:W-:Y:S01]  /*1b10*/  UMOV UR10, 0x60 ;  /* 0x00000060000a7882 */ /* 0x000fe20000000000 */
[----:B------:R-:W-:Y:S01]  /*1b20*/  IMAD.SHL.U32 R231, R5, 0x2, RZ ;  /* 0x0000000205e77824 */ /* 0x000fe200078e00ff */
[----:B------:R-:W1:Y:S01]  /*1b30*/  SHFL.IDX PT, R3, R11, 0x7, 0x181f ;  /* 0x00f81f000b037f89 */ /* 0x000e6200000e0000 */
[----:B------:R-:W-:Y:S01]  /*1b40*/  ISETP.GE.AND P3, PT, R0, UR8, PT ;  /* 0x0000000800007c0c */ /* 0x000fe2000bf66270 */
[----:B------:R-:W-:Y:S01]  /*1b50*/  UIMAD UR32, UR6, -0x60, UR10 ;  /* 0xffffffa0062078a4 */ /* 0x000fe2000f8e020a */
[----:B------:R-:W-:Y:S01]  /*1b60*/  IMAD.MOV.U32 R214, RZ, RZ, R30 ;  /* 0x000000ffffd67224 */ /* 0x000fe200078e001e */
[----:B------:R-:W-:Y:S01]  /*1b70*/  ULDC.64 UR8, c[0x0][0x1e0] ;  /* 0x0000780000087ab9 */ /* 0x000fe20000000a00 */
[----:B------:R-:W-:Y:S01]  /*1b80*/  IMAD.MOV.U32 R215, RZ, RZ, R31 ;  /* 0x000000ffffd77224 */ /* 0x000fe200078e001f */
[----:B------:R-:W-:Y:S01]  /*1b90*/  UIMAD.WIDE.U32 UR18, UR10, UR8, URZ ;  /* 0x000000080a1272a5 */ /* 0x000fe2000f8e003f */
[----:B------:R-:W-:Y:S01]  /*1ba0*/  IMAD.MOV.U32 R210, RZ, RZ, c[0x0][0x1e0] ;  /* 0x00007800ffd27624 */ /* 0x000fe200078e00ff */
[----:B------:R-:W-:Y:S01]  /*1bb0*/  UIMAD UR9, UR10, UR9, URZ ;  /* 0x000000090a0972a4 */ /* 0x000fe2000f8e023f */
[----:B------:R-:W-:Y:S01]  /*1bc0*/  IMAD.U32 R0, RZ, RZ, UR32 ;  /* 0x00000020ff007e24 */ /* 0x000fe2000f8e00ff */
[----:B------:R-:W-:Y:S01]  /*1bd0*/  UIADD3 UR10, UR6, -0x1, URZ ;  /* 0xffffffff060a7890 */ /* 0x000fe2000fffe03f */
[----:B------:R-:W-:Y:S01]  /*1be0*/  IMAD.MOV.U32 R214, RZ, RZ, R28 ;  /* 0x000000ffffd67224 */ /* 0x000fe200078e001c */
[----:B------:R-:W-:Y:S01]  /*1bf0*/  UIADD3 UR16, UR19, UR9, URZ ;  /* 0x0000000913107290 */ /* 0x000fe2000fffe03f */
[----:B------:R-:W-:Y:S01]  /*1c00*/  IMAD.MOV.U32 R211, RZ, RZ, c[0x0][0x1e4] ;  /* 0x00007900ffd37624 */ /* 0x000fe200078e00ff */
[----:B------:R-:W-:Y:S01]  /*1c10*/  IADD3 R22, R0, UR7, -R16 ;  /* 0x0000000700167c10 */ /* 0x000fe2000fffe810 */
[----:B------:R-:W-:Y:S01]  /*1c20*/  USHF.R.S32.HI UR8, URZ, 0x1f, UR10 ;  /* 0x0000001f3f087899 */ /* 0x000fe2000801140a */
[----:B----4-:R-:W-:Y:S01]  /*1c30*/  IMAD.U32 R6, RZ, RZ, UR10 ;  /* 0x0000000aff067e24 */ /* 0x010fe2000f8e00ff */
[----:B------:R-:W-:Y:S01]  /*1c40*/  UIMAD UR9, UR16, UR10, URZ ;  /* 0x0000000a100972a4 */ /* 0x000fe2000f8e023f */
[----:B------:R-:W-:Y:S01]  /*1c50*/  ISETP.GE.AND P6, PT, R22, 0x21, PT ;  /* 0x000000211600780c */ /* 0x000fe20003fc6270 */
[----:B--23-5:R-:W-:Y:S01]  /*1c60*/  IMAD.WIDE.U32 R12, R210, 0x20, RZ ;  /* 0x00000020d20c7825 */ /* 0x02cfe200078e00ff */
[----:B------:R-:W-:Y:S01]  /*1c70*/  @!P3 LEA R8, P1, R20, R8, 0x1 ;  /* 0x000000081408b211 */ /* 0x000fe200078208ff */
[----:B------:R-:W-:Y:S01]  /*1c80*/  UIMAD UR9, UR8, UR18, UR9 ;  /* 0x00000012080972a4 */ /* 0x000fe2000f8e0209 */
[----:B------:R-:W-:Y:S01]  /*1c90*/  ISETP.GE.AND P2, PT, R22, 0x1, PT ;  /* 0x000000011600780c */ /* 0x000fe20003f46270 */
[----:B------:R-:W-:Y:S01]  /*1ca0*/  IMAD.WIDE.U32 R6, R6, UR18, R214 ;  /* 0x0000001206067c25 */ /* 0x000fe2000f8e00d6 */
[----:B-1----:R-:W-:Y:S01]  /*1cb0*/  @!P3 LEA.HI.X R9, R20, R3, R21, 0x1, P1 ;  /* 0x000000031409b211 */ /* 0x002fe200008f0c15 */
[----:B------:R-:W-:Y:S01]  /*1cc0*/  ULDC.64 UR14, c[0x0][0x208] ;  /* 0x00008200000e7ab9 */ /* 0x000fe20000000a00 */
[----:B------:R-:W-:Y:S01]  /*1cd0*/  ISETP.GE.AND P1, PT, R22, 0x11, PT ;  /* 0x000000111600780c */ /* 0x000fe20003f26270 */
[----:B------:R-:W-:Y:S01]  /*1ce0*/  IMAD.MOV.U32 R60, RZ, RZ, R26 ;  /* 0x000000ffff3c7224 */ /* 0x000fe200078e001a */
[----:B------:R-:W-:Y:S01]  /*1cf0*/  IADD3 R7, R7, UR9, RZ ;  /* 0x0000000907077c10 */ /* 0x000fe2000fffe0ff */
[----:B------:R-:W-:Y:S01]  /*1d00*/  @!PT LDS RZ, [RZ] ;  /* 0x00000000fffff984 */ /* 0x000fe20000000800 */
[----:B------:R1:W-:Y:S01]  /*1d10*/  @!P3 LDGSTS.E.BYPASS.LTC128B.128 [R231+0x9900], [R8.64], !P0 ;  /* 0x0990000008e7bfae */ /* 0x0003e2000c101d6c */
[----:B------:R-:W-:Y:S01]  /*1d20*/  ISETP.GE.AND P3, PT, R20, c[0x0][0x1d4], PT ;  /* 0x0000750014007a0c */ /* 0x000fe20003f66270 */
[----:B------:R-:W-:Y:S01]  /*1d30*/  IMAD.MOV.U32 R61, RZ, RZ, R27 ;  /* 0x000000ffff3d7224 */ /* 0x000fe200078e001b */
[----:B------:R-:W-:Y:S01]  /*1d40*/  @P6 IADD3 R3, P4, R6, R12, RZ ;  /* 0x0000000c06036210 */ /* 0x000fe20007f9e0ff */
[----:B------:R-:W0:Y:S01]  /*1d50*/  LDGDEPBAR ;  /* 0x00000000000079af */ /* 0x000e220000000000 */
[----:B------:R-:W-:Y:S01]  /*1d60*/  SHF.R.S32.HI R17, RZ, 0x4, R25 ;  /* 0x00000004ff117819 */ /* 0x000fe20000011419 */
[----:B------:R-:W-:Y:S01]  /*1d70*/  UIMAD UR13, UR8, UR14, URZ ;  /* 0x0000000e080d72a4 */ /* 0x000fe2000f8e023f */
[----:B------:R-:W-:Y:S01]  /*1d80*/  LEA.HI R207, R208, R209, RZ, 0x5 ;  /* 0x000000d1d0cf7211 */ /* 0x000fe200078f28ff */
[----:B------:R-:W-:Y:S01]  /*1d90*/  UIMAD.WIDE.U32 UR8, UR10, UR14, URZ ;  /* 0x0000000e0a0872a5 */ /* 0x000fe2000f8e003f */
[----:B------:R-:W-:Y:S01]  /*1da0*/  IMAD.MOV.U32 R60, RZ, RZ, R62 ;  /* 0x000000ffff3c7224 */ /* 0x000fe200078e003e */
[----:B------:R-:W-:Y:S01]  /*1db0*/  BAR.SYNC.DEFER_BLOCKING 0x0 ;  /* 0x0000000000007b1d */ /* 0x000fe20000010000 */
[C---:B------:R-:W-:Y:S01]  /*1dc0*/  @P1 LEA R0, P0, R210.reuse, R6, 0x4 ;  /* 0x00000006d2001211 */ /* 0x040fe200078020ff */
[----:B------:R-:W-:Y:S01]  /*1dd0*/  UIMAD UR13, UR10, UR15, UR13 ;  /* 0x0000000f0a0d72a4 */ /* 0x000fe2000f8e020d */
[----:B------:R-:W-:Y:S01]  /*1de0*/  SHF.R.S32.HI R206, RZ, 0x5, R207 ;  /* 0x00000005ffce7819 */ /* 0x000fe200000114cf */
[----:B------:R-:W-:Y:S01]  /*1df0*/  UISETP.GT.AND UP2, UPT, UR10, UR4, UPT ;  /* 0x000000040a00728c */ /* 0x000fe2000bf44270 */
[----:B------:R-:W-:Y:S01]  /*1e00*/  @P1 LEA.HI.X R5, R210, R7, R211, 0x4, P0 ;  /* 0x00000007d2051211 */ /* 0x000fe200000f24d3 */
[----:B------:R-:W-:Y:S01]  /*1e10*/  UIADD3 UR13, UR9, UR13, URZ ;  /* 0x0000000d090d7290 */ /* 0x000fe2000fffe03f */
[C---:B------:R-:W-:Y:S01]  /*1e20*/  @P1 LEA R10, P0, R0.reuse, c[0x0][0x1c8], 0x1 ;  /* 0x00007200000a1a11 */ /* 0x040fe200078008ff */
[----:B------:R-:W-:Y:S02]  /*1e30*/  STL.64 [R1+0x20], R214 ;  /* 0x000020d601007387 */ /* 0x000fe40000100a00 */
[----:B------:R-:W-:Y:S01]  /*1e40*/  UIMAD UR13, UR13, 0x60, URZ ;  /* 0x000000600d0d78a4 */ /* 0x000fe2000f8e023f */
[----:B------:R-:W-:Y:S01]  /*1e50*/  @P1 LEA.HI.X R11, R0, c[0x0][0x1cc], R5, 0x1, P0 ;  /* 0x00007300000b1a11 */ /* 0x000fe200000f0c05 */
[----:B------:R-:W-:Y:S01]  /*1e60*/  STL.64 [R1+0x38], R60 ;  /* 0x0000383c01007387 */ /* 0x000fe20000100a00 */
[----:B------:R-:W-:-:S02]  /*1e70*/  @P6 LEA R14, P0, R3, c[0x0][0x1c8], 0x1 ;  /* 0x00007200030e6a11 */ /* 0x000fc400078008ff */
[----:B------:R-:W-:Y:S01]  /*1e80*/  LEA.HI R5, R25, R17, RZ, 0x1 ;  /* 0x0000001119057211 */ /* 0x000fe200078f08ff */
[----:B-1----:R-:W-:Y:S01]  /*1e90*/  IMAD.SHL.U32 R9, R211, 0x20, RZ ;  /* 0x00000020d3097824 */ /* 0x002fe200078e00ff */
[C---:B------:R-:W-:Y:S02]  /*1ea0*/  @P2 LEA R8, P5, R6.reuse, c[0x0][0x1c8], 0x1 ;  /* 0x0000720006082a11 */ /* 0x040fe400078a08ff */
[----:B------:R-:W-:Y:S02]  /*1eb0*/  LOP3.LUT R5, R5, 0xfffffffe, RZ, 0xc0, !PT ;  /* 0xfffffffe05057812 */ /* 0x000fe400078ec0ff */
[----:B------:R-:W-:Y:S02]  /*1ec0*/  @P6 IADD3.X R12, R7, R13, R9, P4, !PT ;  /* 0x0000000d070c6210 */ /* 0x000fe400027fe409 */
[----:B------:R-:W-:Y:S02]  /*1ed0*/  @P2 LEA.HI.X R9, R6, c[0x0][0x1cc], R7, 0x1, P5 ;  /* 0x0000730006092a11 */ /* 0x000fe400028f0c07 */
[----:B------:R-:W-:-:S02]  /*1ee0*/  ISETP.GE.AND P5, PT, R22, 0x31, PT ;  /* 0x000000311600780c */ /* 0x000fc40003fa6270 */
[C---:B------:R-:W-:Y:S01]  /*1ef0*/  ISETP.GE.AND P4, PT, R22.reuse, 0x41, PT ;  /* 0x000000411600780c */ /* 0x040fe20003f86270 */
[----:B------:R-:W-:Y:S01]  /*1f00*/  @!PT LDS RZ, [RZ] ;  /* 0x00000000fffff984 */ /* 0x000fe20000000800 */
[----:B------:R-:W-:Y:S01]  /*1f10*/  @!PT LDS RZ, [RZ] ;  /* 0x00000000fffff984 */ /* 0x000fe20000000800 */
[----:B------:R-:W-:Y:S01]  /*1f20*/  @!PT LDS RZ, [RZ] ;  /* 0x00000000fffff984 */ /* 0x000fe20000000800 */
[----:B------:R1:W-:Y:S01]  /*1f30*/  @P2 LDGSTS.E.BYPASS.LTC128B.128 [R231+0x3100], [R8.64], !P3 ;  /* 0x0310000008e72fae */ /* 0x0003e2000d901d6c */
[----:B------:R-:W-:Y:S02]  /*1f40*/  ISETP.GE.AND P2, PT, R22, 0x51, PT ;  /* 0x000000511600780c */ /* 0x000fe40003f46270 */
[----:B------:R-:W-:Y:S01]  /*1f50*/  @P6 LEA.HI.X R15, R3, c[0x0][0x1cc], R12, 0x1, P0 ;  /* 0x00007300030f6a11 */ /* 0x000fe200000f0c0c */
[----:B------:R2:W-:Y:S04]  /*1f60*/  @P1 LDGSTS.E.BYPASS.LTC128B.128 [R231+0x3900], [R10.64], !P3 ;  /* 0x039000000ae71fae */ /* 0x0005e8000d901d6c */
[----:B------:R3:W-:Y:S02]  /*1f70*/  @P6 LDGSTS.E.BYPASS.LTC128B.128 [R231+0x4100], [R14.64], !P3 ;  /* 0x041000000ee76fae */ /* 0x0007e4000d901d6c */
[----:B------:R-:W-:-:S02]  /*1f80*/  @P5 IMAD R0, R211, 0x30, RZ ;  /* 0x00000030d3005824 */ /* 0x000fc400078e02ff */
[C---:B------:R-:W-:Y:S01]  /*1f90*/  @P4 LEA R3, P0, R210.reuse, R6, 0x6 ;  /* 0x00000006d2034211 */ /* 0x040fe200078030ff */
[----:B-1----:R-:W-:-:S04]  /*1fa0*/  @P5 IMAD.WIDE.U32 R8, R210, 0x30, R6 ;  /* 0x00000030d2085825 */ /* 0x002fc800078e0006 */
[----:B--2---:R-:W-:Y:S01]  /*1fb0*/  @P2 IMAD.MOV.U32 R10, RZ, RZ, R6 ;  /* 0x000000ffff0a2224 */ /* 0x004fe200078e0006 */
[----:B------:R-:W-:Y:S01]  /*1fc0*/  @P5 LEA R12, P1, R8, c[0x0][0x1c8], 0x1 ;  /* 0x00007200080c5a11 */ /* 0x000fe200078208ff */
[----:B------:R-:W-:Y:S01]  /*1fd0*/  @P2 IMAD.MOV.U32 R11, RZ, RZ, R7 ;  /* 0x000000ffff0b2224 */ /* 0x000fe200078e0007 */
[C---:B------:R-:W-:Y:S01]  /*1fe0*/  @P4 LEA.HI.X R7, R210.reuse, R7, R211, 0x6, P0 ;  /* 0x00000007d2074211 */ /* 0x040fe200000f34d3 */
[----:B------:R-:W-:Y:S02]  /*1ff0*/  @P5 IMAD.IADD R0, R9, 0x1, R0 ;  /* 0x0000000109005824 */ /* 0x000fe400078e0200 */
[----:B------:R-:W-:Y:S02]  /*2000*/  @P2 IMAD R9, R211, 0x50, RZ ;  /* 0x00000050d3092824 */ /* 0x000fe400078e02ff */
[----:B------:R-:W-:Y:S01]  /*2010*/  @P2 IMAD.WIDE.U32 R10, R210, 0x50, R10 ;  /* 0x00000050d20a2825 */ /* 0x000fe200078e000a */
[----:B------:R-:W-:Y:S02]  /*2020*/  @P5 LEA.HI.X R13, R8, c[0x0][0x1cc], R0, 0x1, P1 ;  /* 0x00007300080d5a11 */ /* 0x000fe400008f0c00 */
[----:B------:R-:W-:Y:S01]  /*2030*/  @P4 LEA R8, P1, R3, c[0x0][0x1c8], 0x1 ;  /* 0x0000720003084a11 */ /* 0x000fe200078208ff */
[----:B------:R-:W-:Y:S01]  /*2040*/  @P2 IMAD.IADD R0, R11, 0x1, R9 ;  /* 0x000000010b002824 */ /* 0x000fe200078e0209 */
[C---:B------:R-:W-:Y:S01]  /*2050*/  @P2 LEA R6, P0, R10.reuse, c[0x0][0x1c8], 0x1 ;  /* 0x000072000a062a11 */ /* 0x040fe200078008ff */
[----:B------:R3:W-:Y:S01]  /*2060*/  @P5 LDGSTS.E.BYPASS.LTC128B.128 [R231+0x4900], [R12.64], !P3 ;  /* 0x049000000ce75fae */ /* 0x0007e2000d901d6c */
[----:B------:R-:W-:Y:S01]  /*2070*/  @P4 LEA.HI.X R9, R3, c[0x0][0x1cc], R7, 0x1, P1 ;  /* 0x0000730003094a11 */ /* 0x000fe200008f0c07 */
[----:B------:R-:W-:Y:S01]  /*2080*/  IMAD.IADD R11, R17, 0x1, -R5 ;  /* 0x00000001110b7824 */ /* 0x000fe200078e0a05 */
[----:B------:R-:W-:Y:S01]  /*2090*/  @P2 LEA.HI.X R7, R10, c[0x0][0x1cc], R0, 0x1, P0 ;  /* 0x000073000a072a11 */ /* 0x000fe200000f0c00 */
[----:B------:R-:W-:Y:S01]  /*20a0*/  IMAD.SHL.U32 R3, R18, 0x40, RZ ;  /* 0x0000004012037824 */ /* 0x000fe200078e00ff */
[C---:B------:R-:W-:Y:S01]  /*20b0*/  LOP3.LUT P0, RZ, R23.reuse, 0x2, RZ, 0xc0, !PT ;  /* 0x0000000217ff7812 */ /* 0x040fe2000780c0ff */
[----:B------:R1:W-:Y:S01]  /*20c0*/  @P4 LDGSTS.E.BYPASS.LTC128B.128 [R231+0x5100], [R8.64], !P3 ;  /* 0x0510000008e74fae */ /* 0x0003e2000d901d6c */
[C---:B------:R-:W-:Y:S01]  /*20d0*/  IMAD.SHL.U32 R0, R23.reuse, 0x40, RZ ;  /* 0x0000004017007824 */ /* 0x040fe200078e00ff */
[----:B------:R-:W-:Y:S01]  /*20e0*/  LOP3.LUT P1, RZ, R23, 0x4, RZ, 0xc0, !PT ;  /* 0x0000000417ff7812 */ /* 0x000fe2000782c0ff */
[----:B------:R-:W-:Y:S01]  /*20f0*/  IMAD.SHL.U32 R5, R24, 0x40, RZ ;  /* 0x0000004018057824 */ /* 0x000fe200078e00ff */
[----:B------:R2:W-:Y:S01]  /*2100*/  @P2 LDGSTS.E.BYPASS.LTC128B.128 [R231+0x5900], [R6.64], !P3 ;  /* 0x0590000006e72fae */ /* 0x0005e2000d901d6c */
[----:B------:R-:W-:-:S02]  /*2110*/  LOP3.LUT R3, R3, 0x1c0, RZ, 0xc0, !PT ;  /* 0x000001c003037812 */ /* 0x000fc400078ec0ff */
[----:B------:R-:W-:Y:S01]  /*2120*/  LOP3.LUT R0, R0, 0x1c0, RZ, 0xc0, !PT ;  /* 0x000001c000007812 */ /* 0x000fe200078ec0ff */
[----:B------:R-:W0:Y:S01]  /*2130*/  LDGDEPBAR ;  /* 0x00000000000079af */ /* 0x000e220000000000 */
[----:B------:R-:W-:Y:S02]  /*2140*/  LOP3.LUT R205, R5, 0xfffffe00, RZ, 0xc0, !PT ;  /* 0xfffffe0005cd7812 */ /* 0x000fe400078ec0ff */
[----:B------:R-:W-:-:S04]  /*2150*/  ISETP.GE.AND P2, PT, R20, c[0x0][0x1d4], PT ;  /* 0x0000750014007a0c */ /* 0x000fc80003f46270 */
[----:B------:R-:W-:Y:S01]  /*2160*/  ISETP.LT.OR P5, PT, R22, 0x1, P2 ;  /* 0x000000011600780c */ /* 0x000fe200017a1670 */
[----:B--2---:R-:W-:Y:S01]  /*2170*/  IMAD.SHL.U32 R7, R16, 0x8, RZ ;  /* 0x0000000810077824 */ /* 0x004fe200078e00ff */
[----:B------:R-:W-:-:S04]  /*2180*/  DEPBAR.LE SB0, 0x1 ;  /* 0x000080400000791a */ /* 0x000fc80000000000 */
[----:B------:R-:W-:-:S04]  /*2190*/  DEPBAR.LE SB0, 0x0 ;  /* 0x000080000000791a */ /* 0x000fc80000000000 */
[----:B------:R-:W-:Y:S01]  /*21a0*/  IMAD.SHL.U32 R6, R11, 0x8, RZ ;  /* 0x000000080b067824 */ /* 0x000fe200078e00ff */
[----:B------:R-:W-:Y:S02]  /*21b0*/  LOP3.LUT R7, R0, 0x8, R7, 0xf8, !PT ;  /* 0x0000000800077812 */ /* 0x000fe400078ef807 */
[----:B------:R-:W-:Y:S02]  /*21c0*/  SHF.R.U32.HI R0, RZ, 0x3, R0 ;  /* 0x00000003ff007819 */ /* 0x000fe40000011600 */
[----:B------:R-:W-:Y:S01]  /*21d0*/  LOP3.LUT R5, R3, 0x8, R6, 0xf8, !PT ;  /* 0x0000000803057812 */ /* 0x000fe200078ef806 */
[----:B------:R-:W-:Y:S01]  /*21e0*/  IMAD.U32 R6, RZ, RZ, UR8 ;  /* 0x00000008ff067e24 */ /* 0x000fe2000f8e00ff */
[----:B------:R-:W-:Y:S01]  /*21f0*/  SHF.R.U32.HI R3, RZ, 0x3, R3 ;  /* 0x00000003ff037819 */ /* 0x000fe20000011603 */
[----:B------:R-:W-:Y:S01]  /*2200*/  UMOV UR8, 0x5 ;  /* 0x0000000500087882 */ /* 0x000fe20000000000 */
[----:B------:R-:W-:Y:S01]  /*2210*/  LOP3.LUT R0, R7, R0, RZ, 0x3c, !PT ;  /* 0x0000000007007212 */ /* 0x000fe200078e3cff */
[----:B------:R-:W-:Y:S01]  /*2220*/  IMAD.U32 R7, RZ, RZ, UR9 ;  /* 0x00000009ff077e24 */ /* 0x000fe2000f8e00ff */
[----:B------:R-:W-:Y:S01]  /*2230*/  LOP3.LUT R204, R5, R3, RZ, 0x3c, !PT ;  /* 0x0000000305cc7212 */ /* 0x000fe200078e3cff */
[----:B------:R-:W-:Y:S01]  /*2240*/  IMAD R3, R206, 0x400, R205 ;  /* 0x00000400ce037824 */ /* 0x000fe200078e02cd */
[----:B------:R-:W-:Y:S01]  /*2250*/  USHF.L.U32 UR9, UR14, 0x5, URZ ;  /* 0x000000050e097899 */ /* 0x000fe2000800063f */
[----:B------:R-:W-:Y:S01]  /*2260*/  IMAD R0, R11, 0x200, R0 ;  /* 0x000002000b007824 */ /* 0x000fe200078e0200 */
[----:B------:R-:W-:Y:S01]  /*2270*/  USHF.L.U64.HI UR8, UR14, UR8, UR15 ;  /* 0x000000080e087299 */ /* 0x000fe2000801020f */
[----:B------:R-:W-:-:S02]  /*2280*/  IMAD.IADD R3, R204, 0x1, R3 ;  /* 0x00000001cc037824 */ /* 0x000fc400078e0203 */
[----:B------:R-:W-:Y:S01]  /*2290*/  IMAD.SHL.U32 R212, R0, 0x2, RZ ;  /* 0x0000000200d47824 */ /* 0x000fe200078e00ff */
[----:B------:R-:W-:Y:S01]  /*22a0*/  BAR.SYNC.DEFER_BLOCKING 0x0 ;  /* 0x0000000000007b1d */ /* 0x000fe20000010000 */
[----:B------:R-:W-:-:S03]  /*22b0*/  IMAD.SHL.U32 R219, R3, 0x2, RZ ;  /* 0x0000000203db7824 */ /* 0x000fc600078e00ff */
[----:B------:R-:W-:Y:S01]  /*22c0*/  IADD3 R0, R212, 0x3100, RZ ;  /* 0x00003100d4007810 */ /* 0x000fe20007ffe0ff */
[--C-:B------:R-:W-:Y:S01]  /*22d0*/  IMAD R222, R2, 0x2, R219.reuse ;  /* 0x0000000202de7824 */ /* 0x100fe200078e02db */
[----:B------:R-:W-:Y:S01]  /*22e0*/  IADD3 R223, R212, 0x3120, RZ ;  /* 0x00003120d4df7810 */ /* 0x000fe20007ffe0ff */
[----:B------:R-:W-:Y:S01]  /*22f0*/  IMAD R220, R4, 0x2, R219 ;  /* 0x0000000204dc7824 */ /* 0x000fe200078e02db */
[----:B------:R-:W-:-:S03]  /*2300*/  @P0 IADD3 R223, R0, -0x20, RZ ;  /* 0xffffffe000df0810 */ /* 0x000fc60007ffe0ff */
[----:B------:R-:W-:Y:S01]  /*2310*/  IMAD R221, R2, 0x2, R220 ;  /* 0x0000000202dd7824 */ /* 0x000fe200078e02dc */
[C---:B------:R-:W-:Y:S02]  /*2320*/  IADD3 R228, R223.reuse, 0x800, RZ ;  /* 0x00000800dfe47810 */ /* 0x040fe40007ffe0ff */
[C---:B------:R-:W-:Y:S02]  /*2330*/  IADD3 R227, R223.reuse, 0x1000, RZ ;  /* 0x00001000dfe37810 */ /* 0x040fe40007ffe0ff */
[C---:B------:R-:W-:Y:S02]  /*2340*/  IADD3 R226, R223.reuse, 0x1800, RZ ;  /* 0x00001800dfe27810 */ /* 0x040fe40007ffe0ff */
[C---:B------:R-:W-:Y:S02]  /*2350*/  IADD3 R225, R223.reuse, 0x2000, RZ ;  /* 0x00002000dfe17810 */ /* 0x040fe40007ffe0ff */
[----:B------:R-:W-:Y:S01]  /*2360*/  IADD3 R224, R223, 0x2800, RZ ;  /* 0x00002800dfe07810 */ /* 0x000fe20007ffe0ff */
[----:B------:R-:W-:Y:S04]  /*2370*/  LDSM.16.M88.4 R24, [R212+0x3100] ;  /* 0x00310000d418783b */ /* 0x000fe80000000200 */
[----:B---3--:R-:W2:Y:S04]  /*2380*/  LDSM.16.M88.4 R12, [R219+0x6100] ;  /* 0x00610000db0c783b */ /* 0x008ea80000000200 */
[----:B-1----:R-:W1:Y:S04]  /*2390*/  LDSM.16.M88.4 R8, [R219+0x8100] ;  /* 0x00810000db08783b */ /* 0x002e680000000200 */
[----:B------:R-:W3:Y:S04]  /*23a0*/  LDSM.16.M88.4 R16, [R212+0x3900] ;  /* 0x00390000d410783b */ /* 0x000ee80000000200 */
[----:B------:R-:W4:Y:S04]  /*23b0*/  LDSM.16.M88.4 R32, [R212+0x4100] ;  /* 0x00410000d420783b */ /* 0x000f280000000200 */
[----:B------:R-:W5:Y:S04]  /*23c0*/  LDSM.16.M88.4 R28, [R212+0x4900] ;  /* 0x00490000d41c783b */ /* 0x000f680000000200 */
[----:B------:R-:W3:Y:S04]  /*23d0*/  LDSM.16.M88.4 R36, [R212+0x5100] ;  /* 0x00510000d424783b */ /* 0x000ee80000000200 */
[----:B------:R-:W-:Y:S04]  /*23e0*/  LDSM.16.M88.4 R40, [R223+0x800] ;  /* 0x00080000df28783b */ /* 0x000fe80000000200 */
[----:B------:R-:W-:Y:S01]  /*23f0*/  LDSM.16.M88.4 R44, [R223] ;  /* 0x00000000df2c783b */ /* 0x000fe20000000200 */
[-C--:B--2---:R-:W-:Y:S08]  /*2400*/  HMMA.16816.F32.BF16 R160, R12, R24.reuse, RZ ;  /* 0x000000180ca0723c */ /* 0x084ff000000418ff */
[C---:B-1----:R-:W-:Y:S08]  /*2410*/  HMMA.16816.F32.BF16 R48, R8.reuse, R24, RZ ;  /* 0x000000180830723c */ /* 0x042ff000000418ff */
[-C--:B------:R-:W-:Y:S08]  /*2420*/  HMMA.16816.F32.BF16 R88, R8, R26.reuse, RZ ;  /* 0x0000001a0858723c */ /* 0x080ff000000418ff */
[----:B------:R-:W-:Y:S01]  /*2430*/  HMMA.16816.F32.BF16 R156, R12, R26, RZ ;  /* 0x0000001a0c9c723c */ /* 0x000fe200000418ff */
[----:B------:R-:W1:Y:S07]  /*2440*/  LDSM.16.M88.4 R24, [R212+0x5900] ;  /* 0x00590000d418783b */ /* 0x000e6e0000000200 */
[C---:B---3--:R-:W-:Y:S08]  /*2450*/  HMMA.16816.F32.BF16 R52, R8.reuse, R16, RZ ;  /* 0x000000100834723c */ /* 0x048ff000000418ff */
[C---:B------:R-:W-:Y:S08]  /*2460*/  HMMA.16816.F32.BF16 R96, R8.reuse, R18, RZ ;  /* 0x000000120860723c */ /* 0x040ff000000418ff */
[C---:B----4-:R-:W-:Y:S08]  /*2470*/  HMMA.16816.F32.BF16 R68, R8.reuse, R32, RZ ;  /* 0x000000200844723c */ /* 0x050ff000000418ff */
[C---:B------:R-:W-:Y:S08]  /*2480*/  HMMA.16816.F32.BF16 R92, R8.reuse, R34, RZ ;  /* 0x00000022085c723c */ /* 0x040ff000000418ff */
[C---:B-----5:R-:W-:Y:S08]  /*2490*/  HMMA.16816.F32.BF16 R64, R8.reuse, R28, RZ ;  /* 0x0000001c0840723c */ /* 0x060ff000000418ff */
[C---:B------:R-:W-:Y:S08]  /*24a0*/  HMMA.16816.F32.BF16 R124, R8.reuse, R30, RZ ;  /* 0x0000001e087c723c */ /* 0x040ff000000418ff */
[C---:B------:R-:W-:Y:S08]  /*24b0*/  HMMA.16816.F32.BF16 R56, R8.reuse, R36, RZ ;  /* 0x000000240838723c */ /* 0x040ff000000418ff */
[C---:B------:R-:W-:Y:S08]  /*24c0*/  HMMA.16816.F32.BF16 R116, R8.reuse, R38, RZ ;  /* 0x000000260874723c */ /* 0x040ff000000418ff */
[C---:B-1----:R-:W-:Y:S08]  /*24d0*/  HMMA.16816.F32.BF16 R72, R8.reuse, R24, RZ ;  /* 0x000000180848723c */ /* 0x042ff000000418ff */
[----:B------:R-:W-:Y:S07]  /*24e0*/  HMMA.16816.F32.BF16 R108, R8, R26, RZ ;  /* 0x0000001a086c723c */ /* 0x000fee00000418ff */
[----:B------:R-:W-:Y:S01]  /*24f0*/  IMAD.WIDE.U32 R8, R6, 0x60, R60 ;  /* 0x0000006006087825 */ /* 0x000fe200078e003c */
[----:B------:R-:W-:Y:S04]  /*2500*/  HMMA.16816.F32.BF16 R148, R12, R16, RZ ;  /* 0x000000100c94723c */ /* 0x000fe800000418ff */
[----:B------:R-:W-:-:S04]  /*2510*/  IADD3 R0, R9, UR13, RZ ;  /* 0x0000000d09007c10 */ /* 0x000fc8000fffe0ff */
[C---:B------:R-:W-:Y:S01]  /*2520*/  HMMA.16816.F32.BF16 R144, R12.reuse, R18, RZ ;  /* 0x000000120c90723c */ /* 0x040fe200000418ff */
[----:B------:R-:W1:Y:S07]  /*2530*/  LDSM.16.M88.4 R16, [R222+0x8100] ;  /* 0x00810000de10783b */ /* 0x000e6e0000000200 */
[C---:B------:R-:W-:Y:S08]  /*2540*/  HMMA.16816.F32.BF16 R132, R12.reuse, R32, RZ ;  /* 0x000000200c84723c */ /* 0x040ff000000418ff */
[C---:B------:R-:W-:Y:S01]  /*2550*/  HMMA.16816.F32.BF16 R140, R12.reuse, R34, RZ ;  /* 0x000000220c8c723c */ /* 0x040fe200000418ff */
[----:B------:R-:W2:Y:S07]  /*2560*/  LDSM.16.M88.4 R32, [R223+0x1800] ;  /* 0x00180000df20783b */ /* 0x000eae0000000200 */
[C---:B------:R-:W-:Y:S08]  /*2570*/  HMMA.16816.F32.BF16 R128, R12.reuse, R28, RZ ;  /* 0x0000001c0c80723c */ /* 0x040ff000000418ff */
[C---:B------:R-:W-:Y:S01]  /*2580*/  HMMA.16816.F32.BF16 R152, R12.reuse, R30, RZ ;  /* 0x0000001e0c98723c */ /* 0x040fe200000418ff */
[----:B------:R-:W-:Y:S07]  /*2590*/  LDSM.16.M88.4 R28, [R223+0x2000] ;  /* 0x00200000df1c783b */ /* 0x000fee0000000200 */
[C---:B------:R-:W-:Y:S08]  /*25a0*/  HMMA.16816.F32.BF16 R120, R12.reuse, R36, RZ ;  /* 0x000000240c78723c */ /* 0x040ff000000418ff */
[C---:B------:R-:W-:Y:S01]  /*25b0*/  HMMA.16816.F32.BF16 R136, R12.reuse, R38, RZ ;  /* 0x000000260c88723c */ /* 0x040fe200000418ff */
[----:B------:R-:W3:Y:S07]  /*25c0*/  LDSM.16.M88.4 R36, [R223+0x1000] ;  /* 0x00100000df24783b */ /* 0x000eee0000000200 */
[C---:B------:R-:W-:Y:S08]  /*25d0*/  HMMA.16816.F32.BF16 R112, R12.reuse, R24, RZ ;  /* 0x000000180c70723c */ /* 0x040ff000000418ff */
[----:B------:R-:W-:Y:S01]  /*25e0*/  HMMA.16816.F32.BF16 R104, R12, R26, RZ ;  /* 0x0000001a0c68723c */ /* 0x000fe200000418ff */
[----:B------:R-:W4:Y:S06]  /*25f0*/  LDSM.16.M88.4 R24, [R223+0x2800] ;  /* 0x00280000df18783b */ /* 0x000f2c0000000200 */
[C---:B------:R-:W-:Y:S01]  /*2600*/  LEA R12, P0, R8.reuse, c[0x0][0x1f8], 0x1 ;  /* 0x00007e00080c7a11 */ /* 0x040fe200078008ff */
[C---:B-1----:R-:W-:Y:S03]  /*2610*/  HMMA.16816.F32.BF16 R80, R16.reuse, R40, R52 ;  /* 0x000000281050723c */ /* 0x042fe60000041834 */
[----:B------:R-:W-:Y:S01]  /*2620*/  LEA.HI.X R13, R8, c[0x0][0x1fc], R0, 0x1, P0 ;  /* 0x00007f00080d7a11 */ /* 0x000fe200000f0c00 */
[----:B------:R-:W-:Y:S01]  /*2630*/  IMAD.MOV.U32 R0, RZ, RZ, 0x40 ;  /* 0x00000040ff007424 */ /* 0x000fe200078e00ff */
[----:B------:R-:W-:Y:S01]  /*2640*/  IADD3 R6, P6, R12, UR9, RZ ;  /* 0x000000090c067c10 */ /* 0x000fe2000ffde0ff */
[----:B------:R-:W1:Y:S01]  /*2650*/  LDSM.16.M88.4 R8, [R222+0x6100] ;  /* 0x00610000de08783b */ /* 0x000e620000000200 */
[----:B------:R-:W-:Y:S01]  /*2660*/  ISETP.LT.OR P0, PT, R22, 0x11, P2 ;  /* 0x000000111600780c */ /* 0x000fe20001701670 */
[----:B------:R-:W-:Y:S01]  /*2670*/  HMMA.16816.F32.BF16 R100, R16, R44, R48 ;  /* 0x0000002c1064723c */ /* 0x000fe20000041830 */
[----:B------:R-:W-:Y:S01]  /*2680*/  IADD3 R20, P4, R6, UR9, RZ ;  /* 0x0000000906147c10 */ /* 0x000fe2000ff9e0ff */
[----:B------:R-:W-:Y:S01]  /*2690*/  @!PT LDS RZ, [RZ] ;  /* 0x00000000fffff984 */ /* 0x000fe20000000800 */
[----:B------:R-:W-:Y:S01]  /*26a0*/  @!PT LDS RZ, [RZ] ;  /* 0x00000000fffff984 */ /* 0x000fe20000000800 */
[----:B------:R-:W-:Y:S01]  /*26b0*/  @!PT LDS RZ, [RZ] ;  /* 0x00000000fffff984 */ /* 0x000fe20000000800 */
[----:B------:R5:W-:Y:S01]  /*26c0*/  LDGSTS.E.BYPASS.LTC128B.128 [R231+0x100], [R12.64], !P5 ;  /* 0x001000000ce77fae */ /* 0x000be2000e901d6c */
[----:B------:R-:W-:-:S02]  /*26d0*/  IADD3.X R7, R13, UR8, RZ, P6, !PT ;  /* 0x000000080d077c10 */ /* 0x000fc4000b7fe4ff */
[----:B------:R-:W-:Y:S02]  /*26e0*/  ISETP.LT.OR P6, PT, R22, 0x21, P2 ;  /* 0x000000211600780c */ /* 0x000fe400017c1670 */
[----:B------:R-:W-:Y:S01]  /*26f0*/  IADD3.X R21, R7, UR8, RZ, P4, !PT ;  /* 0x0000000807157c10 */ /* 0x000fe2000a7fe4ff */
[C---:B--2---:R-:W-:Y:S01]  /*2700*/  HMMA.16816.F32.BF16 R64, R16.reuse, R32, R64 ;  /* 0x000000201040723c */ /* 0x044fe20000041840 */
[----:B------:R-:W-:Y:S02]  /*2710*/  IADD3 R14, P4, R20, UR9, RZ ;  /* 0x00000009140e7c10 */ /* 0x000fe4000ff9e0ff */
[C---:B------:R-:W-:Y:S01]  /*2720*/  ISETP.LT.OR P5, PT, R22.reuse, 0x31, P2 ;  /* 0x000000311600780c */ /* 0x040fe200017a1670 */
[----:B------:R2:W-:Y:S01]  /*2730*/  LDGSTS.E.BYPASS.LTC128B.128 [R231+0x900], [R6.64], !P0 ;  /* 0x0090000006e77fae */ /* 0x0005e2000c101d6c */
[----:B------:R-:W-:Y:S02]  /*2740*/  IADD3.X R15, R21, UR8, RZ, P4, !PT ;  /* 0x00000008150f7c10 */ /* 0x000fe4000a7fe4ff */
[C---:B------:R-:W-:Y:S01]  /*2750*/  ISETP.LT.OR P4, PT, R22.reuse, 0x41, P2 ;  /* 0x000000411600780c */ /* 0x040fe20001781670 */
[----:B---3--:R-:W-:Y:S01]  /*2760*/  HMMA.16816.F32.BF16 R68, R16, R36, R68 ;  /* 0x000000241044723c */ /* 0x008fe20000041844 */
[----:B------:R-:W-:Y:S01]  /*2770*/  ISETP.LT.OR P2, PT, R22, 0x51, P2 ;  /* 0x000000511600780c */ /* 0x000fe20001741670 */
[----:B------:R3:W-:Y:S01]  /*2780*/  LDGSTS.E.BYPASS.LTC128B.128 [R231+0x1100], [R20.64], !P6 ;  /* 0x0110000014e77fae */ /* 0x0007e2000f101d6c */
[----:B------:R-:W-:-:S05]  /*2790*/  SEL R0, R0, 0xffffffc0, !P1 ;  /* 0xffffffc000007807 */ /* 0x000fca0004800000 */
[----:B------:R-:W-:Y:S01]  /*27a0*/  IMAD.IADD R218, R212, 0x1, R0 ;  /* 0x00000001d4da7824 */ /* 0x000fe200078e0200 */
[----:B------:R1:W-:Y:S01]  /*27b0*/  LDGSTS.E.BYPASS.LTC128B.128 [R231+0x1900], [R14.64], !P5 ;  /* 0x019000000ee77fae */ /* 0x0003e2000e901d6c */
[----:B----4-:R-:W-:Y:S01]  /*27c0*/  HMMA.16816.F32.BF16 R72, R16, R24, R72 ;  /* 0x000000181048723c */ /* 0x010fe20000041848 */
[----:B------:R-:W-:-:S07]  /*27d0*/  IMAD.IADD R217, R0, 0x1, R223 ;  /* 0x0000000100d97824 */ /* 0x000fce00078e02df */
[----:B------:R-:W-:Y:S01]  /*27e0*/  HMMA.16816.F32.BF16 R88, R16, R46, R88 ;  /* 0x0000002e1058723c */ /* 0x000fe20000041858 */
[----:B--2---:R-:W-:-:S07]  /*27f0*/  IADD3 R6, P0, R14, UR9, RZ ;  /* 0x000000090e067c10 */ /* 0x004fce000ff1e0ff */
[----:B------:R-:W-:Y:S01]  /*2800*/  HMMA.16816.F32.BF16 R96, R16, R42, R96 ;  /* 0x0000002a1060723c */ /* 0x000fe20000041860 */
[----:B------:R-:W-:Y:S02]  /*2810*/  IADD3.X R7, R15, UR8, RZ, P0, !PT ;  /* 0x000000080f077c10 */ /* 0x000fe400087fe4ff */
[----:B-----5:R-:W-:-:S03]  /*2820*/  IADD3 R12, P0, R6, UR9, RZ ;  /* 0x00000009060c7c10 */ /* 0x020fc6000ff1e0ff */
[----:B------:R2:W-:Y:S01]  /*2830*/  LDGSTS.E.BYPASS.LTC128B.128 [R231+0x2100], [R6.64], !P4 ;  /* 0x0210000006e77fae */ /* 0x0005e2000e101d6c */
[----:B------:R-:W-:Y:S01]  /*2840*/  IADD3.X R13, R7, UR8, RZ, P0, !PT ;  /* 0x00000008070d7c10 */ /* 0x000fe200087fe4ff */
[----:B------:R-:W-:Y:S01]  /*2850*/  HMMA.16816.F32.BF16 R92, R16, R38, R92 ;  /* 0x00000026105c723c */ /* 0x000fe2000004185c */
[----:B------:R-:W-:-:S03]  /*2860*/  PLOP3.LUT P0, PT, PT, PT, UP2, 0x80, 0x0 ;  /* 0x000000000000781c */ /* 0x000fc60003f0f028 */
[----:B------:R1:W-:Y:S04]  /*2870*/  LDGSTS.E.BYPASS.LTC128B.128 [R231+0x2900], [R12.64], !P2 ;  /* 0x029000000ce77fae */ /* 0x0003e8000d101d6c */
[----:B---3--:R-:W-:Y:S01]  /*2880*/  LDSM.16.M88.4 R20, [R220+0x8100] ;  /* 0x00810000dc14783b */ /* 0x008fe20000000200 */
[C---:B------:R-:W-:Y:S03]  /*2890*/  HMMA.16816.F32.BF16 R176, R16.reuse, R34, R124 ;  /* 0x0000002210b0723c */ /* 0x040fe6000004187c */
[----:B------:R-:W3:Y:S04]  /*28a0*/  LDSM.16.M88.4 R76, [R218+0x5100] ;  /* 0x00510000da4c783b */ /* 0x000ee80000000200 */
[----:B------:R-:W-:Y:S01]  /*28b0*/  LDSM.16.M88.4 R60, [R218+0x3100] ;  /* 0x00310000da3c783b */ /* 0x000fe20000000200 */
[C---:B------:R-:W-:Y:S03]  /*28c0*/  HMMA.16816.F32.BF16 R188, R16.reuse, R30, R116 ;  /* 0x0000001e10bc723c */ /* 0x040fe60000041874 */
[----:B------:R-:W-:Y:S04]  /*28d0*/  LDSM.16.M88.4 R52, [R218+0x4100] ;  /* 0x00410000da34783b */ /* 0x000fe80000000200 */
[----:B------:R-:W-:Y:S01]  /*28e0*/  LDSM.16.M88.4 R84, [R218+0x5900] ;  /* 0x00590000da54783b */ /* 0x000fe20000000200 */
[C---:B------:R-:W-:Y:S03]  /*28f0*/  HMMA.16816.F32.BF16 R172, R16.reuse, R26, R108 ;  /* 0x0000001a10ac723c */ /* 0x040fe6000004186c */
[----:B------:R-:W-:Y:S04]  /*2900*/  LDSM.16.M88.4 R48, [R218+0x4900] ;  /* 0x00490000da30783b */ /* 0x000fe80000000200 */
[----:B------:R-:W0:Y:S01]  /*2910*/  LDGDEPBAR ;  /* 0x00000000000079af */ /* 0x000e220000000000 */
[----:B-1----:R-:W-:Y:S03]  /*2920*/  HMMA.16816.F32.BF16 R12, R16, R28, R56 ;  /* 0x0000001c100c723c */ /* 0x002fe60000041838 */
[----:B------:R-:W1:Y:S04]  /*2930*/  LDSM.16.M88.4 R56, [R218+0x3900] ;  /* 0x00390000da38783b */ /* 0x000e680000000200 */
[----:B------:R-:W4:Y:S01]  /*2940*/  LDSM.16.M88.4 R16, [R220+0x6100] ;  /* 0x00610000dc10783b */ /* 0x000f220000000200 */
        /* <DEDUP_REMOVED lines=13> */
[C---:B------:R-:W-:Y:S08]  /*2a20*/  HMMA.16816.F32.BF16 R200, R8.reuse, R24, R112 ;  /* 0x0000001808c8723c */ /* 0x040ff00000041870 */
[C---:B------:R-:W-:Y:S01]  /*2a30*/  HMMA.16816.F32.BF16 R164, R8.reuse, R30, R136 ;  /* 0x0000001e08a4723c */ /* 0x040fe20000041888 */
[----:B------:R-:W-:Y:S07]  /*2a40*/  LDSM.16.M88.4 R28, [R217+0x2000] ;  /* 0x00200000d91c783b */ /* 0x000fee0000000200 */
[----:B------:R-:W-:Y:S01]  /*2a50*/  HMMA.16816.F32.BF16 R160, R8, R26, R104 ;  /* 0x0000001a08a0723c */ /* 0x000fe20000041868 */
[----:B------:R-:W5:Y:S04]  /*2a60*/  LDSM.16.M88.4 R8, [R221+0x8100] ;  /* 0x00810000dd08783b */ /* 0x000f680000000200 */
[----:B------:R-:W-:Y:S03]  /*2a70*/  LDSM.16.M88.4 R24, [R217+0x2800] ;  /* 0x00280000d918783b */ /* 0x000fe60000000200 */
[----:B---3--:R-:W-:Y:S01]  /*2a80*/  HMMA.16816.F32.BF16 R128, R20, R76, R12 ;  /* 0x0000004c1480723c */ /* 0x008fe2000004180c */
[----:B------:R-:W3:Y:S01]  /*2a90*/  LDSM.16.M88.4 R12, [R221+0x6100] ;  /* 0x00610000dd0c783b */ /* 0x000ee20000000200 */
[----:B------:R-:W-:-:S06]  /*2aa0*/  DEPBAR.LE SB0, 0x0 ;  /* 0x000080000000791a */ /* 0x000fcc0000000000 */
[C---:B-1----:R-:W-:Y:S08]  /*2ab0*/  HMMA.16816.F32.BF16 R148, R20.reuse, R56, R80 ;  /* 0x000000381494723c */ /* 0x042ff00000041850 */
[C---:B------:R-:W-:Y:S08]  /*2ac0*/  HMMA.16816.F32.BF16 R124, R20.reuse, R84, R72 ;  /* 0x00000054147c723c */ /* 0x040ff00000041848 */
[C---:B------:R-:W-:Y:S08]  /*2ad0*/  HMMA.16816.F32.BF16 R116, R20.reuse, R62, R88 ;  /* 0x0000003e1474723c */ /* 0x040ff00000041858 */
[C---:B------:R-:W-:Y:S08]  /*2ae0*/  HMMA.16816.F32.BF16 R108, R20.reuse, R54, R92 ;  /* 0x00000036146c723c */ /* 0x040ff0000004185c */
[C---:B------:R-:W-:Y:S08]  /*2af0*/  HMMA.16816.F32.BF16 R156, R20.reuse, R60, R100 ;  /* 0x0000003c149c723c */ /* 0x040ff00000041864 */
[C---:B------:R-:W-:Y:S08]  /*2b00*/  HMMA.16816.F32.BF16 R144, R20.reuse, R52, R68 ;  /* 0x000000341490723c */ /* 0x040ff00000041844 */
[C---:B------:R-:W-:Y:S08]  /*2b10*/  HMMA.16816.F32.BF16 R136, R20.reuse, R48, R64 ;  /* 0x000000301488723c */ /* 0x040ff00000041840 */
[----:B------:R-:W-:Y:S08]  /*2b20*/  HMMA.16816.F32.BF16 R112, R20, R58, R96 ;  /* 0x0000003a1470723c */ /* 0x000ff00000041860 */
[C---:B----4-:R-:W-:Y:S08]  /*2b30*/  HMMA.16816.F32.BF16 R92, R16.reuse, R60, R168 ;  /* 0x0000003c105c723c */ /* 0x050ff000000418a8 */
[C---:B------:R-:W-:Y:S08]  /*2b40*/  HMMA.16816.F32.BF16 R88, R16.reuse, R62, R120 ;  /* 0x0000003e1058723c */ /* 0x040ff00000041878 */
[C---:B------:R-:W-:Y:S08]  /*2b50*/  HMMA.16816.F32.BF16 R80, R16.reuse, R56, R180 ;  /* 0x000000381050723c */ /* 0x040ff000000418b4 */
[----:B------:R-:W-:Y:S08]  /*2b60*/  HMMA.16816.F32.BF16 R72, R16, R58, R132 ;  /* 0x0000003a1048723c */ /* 0x000ff00000041884 */
        /* <DEDUP_REMOVED lines=11> */
[C---:B-----5:R-:W-:Y:S08]  /*2c20*/  HMMA.16816.F32.BF16 R140, R8.reuse, R34, R104 ;  /* 0x00000022088c723c */ /* 0x060ff00000041868 */
[C---:B------:R-:W-:Y:S08]  /*2c30*/  HMMA.16816.F32.BF16 R136, R8.reuse, R32, R136 ;  /* 0x000000200888723c */ /* 0x040ff00000041888 */
[C---:B------:R-:W-:Y:S08]  /*2c40*/  HMMA.16816.F32.BF16 R104, R8.reuse, R28, R128 ;  /* 0x0000001c0868723c */ /* 0x040ff00000041880 */
[----:B------:R-:W-:Y:S08]  /*2c50*/  HMMA.16816.F32.BF16 R176, R8, R30, R100 ;  /* 0x0000001e08b0723c */ /* 0x000ff00000041864 */
[C---:B---3--:R-:W-:Y:S08]  /*2c60*/  HMMA.16816.F32.BF16 R60, R12.reuse, R32, R60 ;  /* 0x000000200c3c723c */ /* 0x048ff0000004183c */
        /* <DEDUP_REMOVED lines=21> */
[----:B--2---:R-:W-:Y:S01]  /*2dc0*/  UIADD3 UR13, UR6, -0x2, URZ ;  /* 0xfffffffe060d7890 */ /* 0x004fe2000fffe03f */
[C---:B------:R-:W-:Y:S01]  /*2dd0*/  IMAD.SHL.U32 R5, R210.reuse, 0x20, RZ ;  /* 0x00000020d2057824 */ /* 0x040fe200078e00ff */
[----:B------:R-:W-:-:S02]  /*2de0*/  SHF.L.U64.HI R3, R210, 0x5, R211 ;  /* 0x00000005d2037819 */ /* 0x000fc400000102d3 */
[----:B------:R-:W-:Y:S02]  /*2df0*/  USHF.R.S32.HI UR10, URZ, 0x1f, UR13 ;  /* 0x0000001f3f0a7899 */ /* 0x000fe4000801140d */
[----:B------:R-:W-:Y:S01]  /*2e00*/  IMAD.U32 R0, RZ, RZ, UR13 ;  /* 0x0000000dff007e24 */ /* 0x000fe2000f8e00ff */
[----:B------:R-:W-:-:S03]  /*2e10*/  UIMAD UR13, UR16, UR13, URZ ;  /* 0x0000000d100d72a4 */ /* 0x000fc6000f8e023f */
[----:B------:R-:W-:Y:S01]  /*2e20*/  IMAD.WIDE.U32 R6, R0, UR18, R214 ;  /* 0x0000001200067c25 */ /* 0x000fe2000f8e00d6 */
[----:B------:R-:W-:-:S04]  /*2e30*/  UIMAD UR10, UR10, UR18, UR13 ;  /* 0x000000120a0a72a4 */ /* 0x000fc8000f8e020d */
[C---:B------:R-:W-:Y:S02]  /*2e40*/  LEA R14, P1, R6.reuse, c[0x0][0x1c8], 0x1 ;  /* 0x00007200060e7a11 */ /* 0x040fe400078208ff */
[----:B------:R-:W-:Y:S02]  /*2e50*/  IADD3 R0, R7, UR10, RZ ;  /* 0x0000000a07007c10 */ /* 0x000fe4000fffe0ff */
[----:B------:R-:W-:Y:S02]  /*2e60*/  IADD3 R12, P0, R5, R14, RZ ;  /* 0x0000000e050c7210 */ /* 0x000fe40007f1e0ff */
        /* <DEDUP_REMOVED lines=19> */
.L_x_241:
[----:B--2---:R-:W-:Y:S01]  /*2fa0*/  LOP3.LUT R0, R207, 0xffffffe0, RZ, 0xc0, !PT ;  /* 0xffffffe0cf007812 */ /* 0x004fe200078ec0ff */
[----:B------:R-:W-:Y:S01]  /*2fb0*/  UIADD3 UR10, UR7, 0x1, UR32 ;  /* 0x00000001070a7890 */ /* 0x000fe2000fffe020 */
[----:B------:R-:W-:Y:S01]  /*2fc0*/  LEA.HI R3, R208, R209, RZ, 0x2 ;  /* 0x000000d1d0037211 */ /* 0x000fe200078f10ff */
[----:B------:R-:W0:Y:S01]  /*2fd0*/  LDGDEPBAR ;  /* 0x00000000000079af */ /* 0x000e220000000000 */
[----:B------:R-:W-:Y:S01]  /*2fe0*/  SHF.R.S32.HI R6, RZ, 0x1f, R206 ;  /* 0x0000001fff067819 */ /* 0x000fe200000114ce */
[----:B------:R-:W-:Y:S01]  /*2ff0*/  IMAD.IADD R0, R209, 0x1, -R0 ;  /* 0x00000001d1007824 */ /* 0x000fe200078e0a00 */
[----:B------:R-:W-:Y:S02]  /*3000*/  LOP3.LUT R3, R3, 0xfffffffc, RZ, 0xc0, !PT ;  /* 0xfffffffc03037812 */ /* 0x000fe400078ec0ff */
        /* <DEDUP_REMOVED lines=24> */
[----:B------:R-:W-:-:S02]  /*3190*/  IMAD.IADD R3, R0, 0x1, -R3 ;  /* 0x0000000100037824 */ /* 0x000fc400078e0a03 */
[----:B------:R-:W-:Y:S01]  /*31a0*/  IMAD.U32 R0, RZ, RZ, UR10 ;  /* 0x0000000aff007e24 */ /* 0x000fe2000f8e00ff */
[----:B------:R-:W-:Y:S01]  /*31b0*/  ULDC UR10, c[0x0][0x324] ;  /* 0x0000c900000a7ab9 */ /* 0x000fe20000000800 */
[----:B------:R-:W-:Y:S01]  /*31c0*/  IMAD.SHL.U32 R8, R3, 0x2, RZ ;  /* 0x0000000203087824 */ /* 0x000fe200078e00ff */
[----:B------:R-:W-:Y:S01]  /*31d0*/  ULOP3.LUT UR10, URZ, UR10, URZ, 0x33, !UPT ;  /* 0x0000000a3f0a7292 */ /* 0x000fe2000f8e333f */
[----:B------:R-:W-:-:S03]  /*31e0*/  IMAD.U32 R3, RZ, RZ, UR32 ;  /* 0x00000020ff037e24 */ /* 0x000fc6000f8e00ff */
[----:B------:R3:W-:Y:S01]  /*31f0*/  STL [R1+0x18], R8 ;  /* 0x0000180801007387 */ /* 0x0007e20000100800 */
[----:B------:R-:W-:Y:S02]  /*3200*/  IADD3 R0, R0, -UR12, -R8 ;  /* 0x8000000c00007c10 */ /* 0x000fe4000fffe808 */
[----:B------:R-:W-:Y:S02]  /*3210*/  IADD3 R11, -R8, UR7, R3 ;  /* 0x00000007080b7c10 */ /* 0x000fe4000fffe103 */
[C---:B-1----:R-:W-:Y:S02]  /*3220*/  IADD3 R10, R0.reuse, c[0x0][0x328], RZ ;  /* 0x0000ca00000a7a10 */ /* 0x042fe40007ffe0ff */
[----:B------:R-:W-:Y:S01]  /*3230*/  IADD3 R12, R0, UR10, RZ ;  /* 0x0000000a000c7c10 */ /* 0x000fe2000fffe0ff */
[----:B------:R-:W-:Y:S01]  /*3240*/  IMAD.IADD R0, R205, 0x1, R204 ;  /* 0x00000001cd007824 */ /* 0x000fe200078e02cc */
[----:B------:R-:W-:Y:S01]  /*3250*/  IADD3 R13, -R8, UR32, RZ ;  /* 0x00000020080d7c10 */ /* 0x000fe2000fffe1ff */
[----:B--2---:R-:W-:-:S02]  /*3260*/  IMAD.IADD R5, R10, 0x1, R6 ;  /* 0x000000010a057824 */ /* 0x004fc400078e0206 */
[----:B------:R-:W-:-:S03]  /*3270*/  IMAD.IADD R3, R12, 0x1, R6 ;  /* 0x000000010c037824 */ /* 0x000fc600078e0206 */
[----:B------:R-:W-:Y:S01]  /*3280*/  IMNMX R5, R5, R11, PT ;  /* 0x0000000b05057217 */ /* 0x000fe20003800200 */
[----:B------:R-:W-:Y:S05]  /*3290*/  @P0 BRA `(.L_x_242) ;  /* 0x0000015000000947 */ /* 0x000fea0003800000 */
[----:B------:R-:W-:Y:S01]  /*32a0*/  IMAD.U32 R7, RZ, RZ, UR12 ;  /* 0x0000000cff077e24 */ /* 0x000fe2000f8e00ff */
[----:B------:R-:W-:Y:S04]  /*32b0*/  BSSY B0, `(.L_x_243) ;  /* 0x000000f000007945 */ /* 0x000fe80003800000 */
[----:B------:R-:W-:-:S04]  /*32c0*/  IADD3 R6, -R7, UR7, R6 ;  /* 0x0000000707067c10 */ /* 0x000fc8000fffe106 */
        /* <DEDUP_REMOVED lines=9> */
.L_x_244:
[----:B------:R-:W-:-:S04]  /*3360*/  MOV R7, c[0x0][0x32c] ;  /* 0x0000cb0000077a02 */ /* 0x000fc80000000f00 */
[----:B------:R-:W-:-:S13]  /*3370*/  ISETP.NE.AND P0, PT, R7, 0x1, PT ;  /* 0x000000010700780c */ /* 0x000fda0003f05270 */
[----:B------:R-:W-:-:S05]  /*3380*/  @P0 IMAD.HI.U32 R7, R6, c[0x0][0x330], RZ ;  /* 0x0000cc0006070a27 */ /* 0x000fca00078e00ff */
[----:B------:R-:W-:Y:S02]  /*3390*/  @P0 SHF.R.U32.HI R6, RZ, c[0x0][0x334], R7 ;  /* 0x0000cd00ff060a19 */ /* 0x000fe40000011607 */
.L_x_245:
[----:B------:R-:W-:Y:S05]  /*33a0*/  BSYNC B0 ;  /* 0x0000000000007941 */ /* 0x000fea0003800000 */
.L_x_243:
[----:B------:R-:W-:-:S05]  /*33b0*/  IMAD R6, R6, c[0x0][0x32c], R13 ;  /* 0x0000cb0006067a24 */ /* 0x000fca00078e020d */
[----:B------:R-:W-:Y:S02]  /*33c0*/  IADD3 R7, R6, c[0x0][0x32c], RZ ;  /* 0x0000cb0006077a10 */ /* 0x000fe40007ffe0ff */
[----:B------:R-:W-:Y:S02]  /*33d0*/  IMNMX R3, R3, R6, !PT ;  /* 0x0000000603037217 */ /* 0x000fe40007800200 */
[----:B------:R-:W-:Y:S02]  /*33e0*/  IMNMX R5, R5, R7, PT ;  /* 0x0000000705057217 */ /* 0x000fe40003800200 */
.L_x_242:
[----:B---3--:R-:W1:Y:S01]  /*33f0*/  SHFL.IDX PT, R8, R9, 0x1, 0x1c1f ;  /* 0x003c1f0009087f89 */ /* 0x008e6200000e0000 */
[----:B------:R-:W-:Y:S01]  /*3400*/  PLOP3.LUT P0, PT, PT, PT, UP0, 0x40, 0x0 ;  /* 0x000000000000781c */ /* 0x000fe20003f0e808 */
[--C-:B-1----:R-:W-:Y:S02]  /*3410*/  IMAD.IADD R7, R10, 0x1, R8.reuse ;  /* 0x000000010a077824 */ /* 0x102fe400078e0208 */
[----:B------:R-:W-:-:S03]  /*3420*/  IMAD.IADD R6, R12, 0x1, R8 ;  /* 0x000000010c067824 */ /* 0x000fc600078e0208 */
[----:B------:R-:W-:-:S07]  /*3430*/  IMNMX R7, R7, R11, PT ;  /* 0x0000000b07077217 */ /* 0x000fce0003800200 */
        /* <DEDUP_REMOVED lines=13> */
.L_x_248:
[----:B------:R-:W-:-:S04]  /*3510*/  MOV R14, c[0x0][0x32c] ;  /* 0x0000cb00000e7a02 */ /* 0x000fc80000000f00 */
[----:B------:R-:W-:-:S13]  /*3520*/  ISETP.NE.AND P0, PT, R14, 0x1, PT ;  /* 0x000000010e00780c */ /* 0x000fda0003f05270 */
[----:B------:R-:W-:-:S05]  /*3530*/  @P0 IMAD.HI.U32 R14, R8, c[0x0][0x330], RZ ;  /* 0x0000cc00080e0a27 */ /* 0x000fca00078e00ff */
[----:B------:R-:W-:Y:S02]  /*3540*/  @P0 SHF.R.U32.HI R8, RZ, c[0x0][0x334], R14 ;  /* 0x0000cd00ff080a19 */ /* 0x000fe4000001160e */
.L_x_249:
[----:B------:R-:W-:Y:S05]  /*3550*/  BSYNC B0 ;  /* 0x0000000000007941 */ /* 0x000fea0003800000 */
.L_x_247:
[----:B------:R-:W-:-:S05]  /*3560*/  IMAD R8, R8, c[0x0][0x32c], R13 ;  /* 0x0000cb0008087a24 */ /* 0x000fca00078e020d */
[----:B------:R-:W-:Y:S02]  /*3570*/  IADD3 R14, R8, c[0x0][0x32c], RZ ;  /* 0x0000cb00080e7a10 */ /* 0x000fe40007ffe0ff */
[----:B------:R-:W-:Y:S02]  /*3580*/  IMNMX R6, R6, R8, !PT ;  /* 0x0000000806067217 */ /* 0x000fe40007800200 */
[----:B------:R-:W-:Y:S02]  /*3590*/  IMNMX R7, R7, R14, PT ;  /* 0x0000000e07077217 */ /* 0x000fe40003800200 */
.L_x_246:
[----:B------:R-:W-:Y:S01]  /*35a0*/  UISETP.GE.AND UP2, UPT, UR32, 0x11, UPT ;  /* 0x000000112000788c */ /* 0x000fe2000bf46270 */
[----:B------:R-:W1:Y:S01]  /*35b0*/  SHFL.IDX PT, R8, R9, 0x2, 0x1c1f ;  /* 0x005c1f0009087f89 */ /* 0x000e6200000e0000 */
[----:B------:R-:W-:Y:S02]  /*35c0*/  UISETP.GE.AND UP6, UPT, UR32, 0x1, UPT ;  /* 0x000000012000788c */ /* 0x000fe4000bfc6270 */
[----:B------:R-:W-:Y:S02]  /*35d0*/  UP2UR UR27, UPR, URZ, 0x4 ;  /* 0x000000043f1b7883 */ /* 0x000fe40008000000 */
[----:B------:R-:W-:Y:S01]  /*35e0*/  PLOP3.LUT P2, PT, PT, PT, UP2, 0x40, 0x0 ;  /* 0x000000000000781c */ /* 0x000fe20003f4e828 */
[----:B------:R-:W-:Y:S01]  /*35f0*/  UISETP.GE.AND UP2, UPT, UR32, 0x12, UPT ;  /* 0x000000122000788c */ /* 0x000fe2000bf46270 */
[----:B------:R-:W-:Y:S01]  /*3600*/  PLOP3.LUT P0, PT, PT, PT, UP6, 0x40, 0x0 ;  /* 0x000000000000781c */ /* 0x000fe20003f0e868 */
[----:B------:R-:W-:Y:S01]  /*3610*/  UISETP.GE.AND UP5, UPT, UR32, 0x2, UPT ;  /* 0x000000022000788c */ /* 0x000fe2000bfa6270 */
[C---:B------:R-:W-:Y:S01]  /*3620*/  ISETP.GT.AND P2, PT, R3.reuse, 0x10, P2 ;  /* 0x000000100300780c */ /* 0x040fe20001744270 */
[----:B------:R-:W-:Y:S01]  /*3630*/  UP2UR UR26, UPR, URZ, 0x4 ;  /* 0x000000043f1a7883 */ /* 0x000fe20008000000 */
[----:B------:R-:W-:Y:S01]  /*3640*/  ISETP.GT.AND P0, PT, R3, RZ, P0 ;  /* 0x000000ff0300720c */ /* 0x000fe20000704270 */
[----:B------:R-:W-:Y:S01]  /*3650*/  UISETP.GE.AND UP4, UPT, UR32, 0x9, UPT ;  /* 0x000000092000788c */ /* 0x000fe2000bf86270 */
[----:B------:R-:W-:Y:S01]  /*3660*/  PLOP3.LUT P1, PT, PT, PT, UP2, 0x40, 0x0 ;  /* 0x000000000000781c */ /* 0x000fe20003f2e828 */
[----:B------:R-:W-:Y:S01]  /*3670*/  UISETP.GE.AND UP2, UPT, UR32, 0x19, UPT ;  /* 0x000000192000788c */ /* 0x000fe2000bf46270 */
[----:B------:R-:W-:Y:S01]  /*3680*/  PLOP3.LUT P6, PT, PT, PT, UP5, 0x40, 0x0 ;  /* 0x000000000000781c */ /* 0x000fe20003fce858 */
[----:B------:R-:W-:Y:S01]  /*3690*/  UISETP.GE.AND UP3, UPT, UR32, 0xa, UPT ;  /* 0x0000000a2000788c */ /* 0x000fe2000bf66270 */
[----:B------:R-:W-:Y:S01]  /*36a0*/  ISETP.LT.OR P0, PT, R5, 0x1, P0 ;  /* 0x000000010500780c */ /* 0x000fe20000701670 */
[----:B------:R-:W-:Y:S01]  /*36b0*/  UP2UR UR25, UPR, URZ, 0x4 ;  /* 0x000000043f197883 */ /* 0x000fe20008000000 */
[----:B------:R-:W-:Y:S01]  /*36c0*/  ISETP.GT.AND P6, PT, R3, 0x1, P6 ;  /* 0x000000010300780c */ /* 0x000fe200037c4270 */
[----:B------:R-:W-:Y:S01]  /*36d0*/  UP2UR UR31, UPR, URZ, 0x40 ;  /* 0x000000403f1f7883 */ /* 0x000fe20008000000 */
[----:B------:R-:W-:Y:S01]  /*36e0*/  FSEL R17, R92, -INF , !P0 ;  /* 0xff8000005c117808 */ /* 0x000fe20004000000 */
[----:B------:R-:W-:Y:S01]  /*36f0*/  UP2UR UR30, UPR, URZ, 0x20 ;  /* 0x000000203f1e7883 */ /* 0x000fe20008000000 */
[----:B------:R-:W-:Y:S01]  /*3700*/  PLOP3.LUT P0, PT, PT, PT, UP2, 0x40, 0x0 ;  /* 0x000000000000781c */ /* 0x000fe20003f0e828 */
[----:B------:R-:W-:Y:S01]  /*3710*/  UISETP.GE.AND UP2, UPT, UR32, 0x1a, UPT ;  /* 0x0000001a2000788c */ /* 0x000fe2000bf46270 */
[----:B------:R-:W-:Y:S01]  /*3720*/  PLOP3.LUT P5, PT, PT, PT, UP4, 0x40, 0x0 ;  /* 0x000000000000781c */ /* 0x000fe20003fae848 */
[----:B------:R-:W-:Y:S01]  /*3730*/  UP2UR UR29, UPR, URZ, 0x10 ;  /* 0x000000103f1d7883 */ /* 0x000fe20008000000 */
[----:B------:R-:W-:Y:S01]  /*3740*/  ISETP.LT.OR P6, PT, R5, 0x2, P6 ;  /* 0x000000020500780c */ /* 0x000fe200037c1670 */
[----:B------:R-:W-:Y:S01]  /*3750*/  UP2UR UR24, UPR, URZ, 0x4 ;  /* 0x000000043f187883 */ /* 0x000fe20008000000 */
[----:B------:R-:W-:Y:S01]  /*3760*/  ISETP.GT.AND P5, PT, R3, 0x8, P5 ;  /* 0x000000080300780c */ /* 0x000fe20002fa4270 */
[----:B------:R-:W-:Y:S01]  /*3770*/  UP2UR UR28, UPR, URZ, 0x8 ;  /* 0x000000083f1c7883 */ /* 0x000fe20008000000 */
[----:B------:R-:W-:Y:S01]  /*3780*/  FSEL R18, R93, -INF , !P6 ;  /* 0xff8000005d127808 */ /* 0x000fe20007000000 */
        /* <DEDUP_REMOVED lines=8> */
[----:B------:R-:W-:Y:S01]  /*3810*/  UISETP.GE.AND UP4, UPT, UR32, 0x52, UPT ;  /* 0x000000522000788c */ /* 0x000fe2000bf86270 */
[----:B------:R-:W-:Y:S01]  /*3820*/  FSEL R20, R88, -INF , !P5 ;  /* 0xff80000058147808 */ /* 0x000fe20006800000 */
[----:B------:R-:W-:Y:S01]  /*3830*/  UISETP.GE.AND UP3, UPT, UR32, 0x59, UPT ;  /* 0x000000592000788c */ /* 0x000fe2000bf66270 */
[----:B------:R-:W-:Y:S01]  /*3840*/  PLOP3.LUT P5, PT, PT, PT, UP2, 0x40, 0x0 ;  /* 0x000000000000781c */ /* 0x000fe20003fae828 */
[----:B------:R-:W-:Y:S01]  /*3850*/  UISETP.GE.AND UP2, UPT, UR32, 0x22, UPT ;  /* 0x000000222000788c */ /* 0x000fe2000bf46270 */
[----:B------:R-:W-:-:S02]  /*3860*/  ISETP.LT.OR P4, PT, R5, 0xa, P4 ;  /* 0x0000000a0500780c */ /* 0x000fc40002781670 */
[----:B------:R-:W-:Y:S01]  /*3870*/  ISETP.LT.OR P2, PT, R5, 0x11, P2 ;  /* 0x000000110500780c */ /* 0x000fe20001741670 */
[----:B------:R-:W-:Y:S01]  /*3880*/  UP2UR UR22, UPR, URZ, 0x4 ;  /* 0x000000043f167883 */ /* 0x000fe20008000000 */
[----:B------:R-:W-:Y:S02]  /*3890*/  FSEL R21, R89, -INF , !P4 ;  /* 0xff80000059157808 */ /* 0x000fe40006000000 */
[----:B------:R-:W-:Y:S01]  /*38a0*/  PLOP3.LUT P4, PT, PT, PT, UP2, 0x40, 0x0 ;  /* 0x000000000000781c */ /* 0x000fe20003f8e828 */
[----:B------:R-:W-:Y:S01]  /*38b0*/  UISETP.GE.AND UP2, UPT, UR32, 0x29, UPT ;  /* 0x000000292000788c */ /* 0x000fe2000bf46270 */
[----:B------:R-:W-:Y:S02]  /*38c0*/  ISETP.GT.AND P1, PT, R3, 0x11, P1 ;  /* 0x000000110300780c */ /* 0x000fe40000f24270 */
[----:B------:R-:W-:Y:S01]  /*38d0*/  FSEL R22, R80, -INF , !P2 ;  /* 0xff80000050167808 */ /* 0x000fe20005000000 */
[----:B------:R-:W-:Y:S01]  /*38e0*/  UP2UR UR21, UPR, URZ, 0x4 ;  /* 0x000000043f157883 */ /* 0x000fe20008000000 */
[----:B------:R-:W-:-:S02]  /*38f0*/  ISETP.LT.OR P1, PT, R5, 0x12, P1 ;  /* 0x000000120500780c */ /* 0x000fc40000f21670 */
[----:B------:R-:W-:Y:S01]  /*3900*/  PLOP3.LUT P2, PT, PT, PT, UP2, 0x40, 0x0 ;  /* 0x000000000000781c */ /* 0x000fe20003f4e828 */
[----:B------:R-:W-:Y:S01]  /*3910*/  UISETP.GE.AND UP2, UPT, UR32, 0x2a, UPT ;  /* 0x0000002a2000788c */ /* 0x000fe2000bf46270 */
[----:B------:R-:W-:Y:S02]  /*3920*/  ISETP.GT.AND P0, PT, R3, 0x18, P0 ;  /* 0x000000180300780c */ /* 0x000fe40000704270 */
[----:B------:R-:W-:Y:S01]  /*3930*/  FSEL R23, R81, -INF , !P1 ;  /* 0xff80000051177808 */ /* 0x000fe20004800000 */
[----:B------:R-:W-:Y:S01]  /*3940*/  UP2UR UR20, UPR, URZ, 0x4 ;  /* 0x000000043f147883 */ /* 0x000fe20008000000 */
[----:B------:R-:W-:Y:S02]  /*3950*/  ISETP.LT.OR P0, PT, R5, 0x19, P0 ;  /* 0x000000190500780c */ /* 0x000fe40000701670 */
[----:B------:R-:W-:Y:S01]  /*3960*/  PLOP3.LUT P1, PT, PT, PT, UP2, 0x40, 0x0 ;  /* 0x000000000000781c */ /* 0x000fe20003f2e828 */
[----:B------:R-:W-:Y:S01]  /*3970*/  UISETP.GE.AND UP2, UPT, UR32, 0x31, UPT ;  /* 0x000000312000788c */ /* 0x000fe2000bf46270 */
[----:B------:R-:W-:-:S02]  /*3980*/  ISETP.GT.AND P6, PT, R3, 0x19, P6 ;  /* 0x000000190300780c */ /* 0x000fc400037c4270 */
[----:B------:R-:W-:Y:S01]  /*3990*/  FSEL R24, R72, -INF , !P0 ;  /* 0xff80000048187808 */ /* 0x000fe20004000000 */
[----:B------:R-:W-:Y:S01]  /*39a0*/  UP2UR UR19, UPR, URZ, 0x4 ;  /* 0x000000043f137883 */ /* 0x000fe20008000000 */
[----:B------:R-:W-:Y:S02]  /*39b0*/  ISETP.LT.OR P6, PT, R5, 0x1a, P6 ;  /* 0x0000001a0500780c */ /* 0x000fe400037c1670 */
        /* <DEDUP_REMOVED lines=32> */
[----:B------:R-:W-:-:S02]  /*3bc0*/  FSEL R43, R60, -INF , !P0 ;  /* 0xff8000003c2b7808 */ /* 0x000fc40004000000 */
[C---:B------:R-:W-:Y:S01]  /*3bd0*/  ISETP.GT.AND P6, PT, R3.reuse, 0x31, P6 ;  /* 0x000000310300780c */ /* 0x040fe200037c4270 */
[----:B------:R-:W-:Y:S01]  /*3be0*/  UP2UR UR13, UPR, URZ, 0x4 ;  /* 0x000000043f0d7883 */ /* 0x000fe20008000000 */
[C---:B------:R-:W-:Y:S02]  /*3bf0*/  ISETP.GT.AND P5, PT, R3.reuse, 0x38, P5 ;  /* 0x000000380300780c */ /* 0x040fe40002fa4270 */
[----:B------:R-:W-:Y:S01]  /*3c00*/  PLOP3.LUT P0, PT, PT, PT, UP2, 0x40, 0x0 ;  /* 0x000000000000781c */ /* 0x000fe20003f0e828 */
[----:B------:R-:W-:Y:S01]  /*3c10*/  UISETP.GE.AND UP2, UPT, UR32, 0x5a, UPT ;  /* 0x0000005a2000788c */ /* 0x000fe2000bf46270 */
[C---:B------:R-:W-:Y:S02]  /*3c20*/  ISETP.GT.AND P4, PT, R3.reuse, 0x39, P4 ;  /* 0x000000390300780c */ /* 0x040fe40002784270 */
[C---:B------:R-:W-:Y:S02]  /*3c30*/  ISETP.GT.AND P0, PT, R3.reuse, 0x48, P0 ;  /* 0x000000480300780c */ /* 0x040fe40000704270 */
[----:B------:R-:W-:-:S02]  /*3c40*/  ISETP.GT.AND P2, PT, R3, 0x40, P2 ;  /* 0x000000400300780c */ /* 0x000fc40001744270 */
[----:B------:R-:W-:Y:S02]  /*3c50*/  ISETP.GT.AND P1, PT, R3, 0x41, P1 ;  /* 0x000000410300780c */ /* 0x000fe40000f24270 */
[C---:B------:R-:W-:Y:S02]  /*3c60*/  ISETP.LT.OR P0, PT, R5.reuse, 0x49, P0 ;  /* 0x000000490500780c */ /* 0x040fe40000701670 */
[C---:B------:R-:W-:Y:S02]  /*3c70*/  ISETP.LT.OR P6, PT, R5.reuse, 0x32, P6 ;  /* 0x000000320500780c */ /* 0x040fe400037c1670 */
[C---:B------:R-:W-:Y:S02]  /*3c80*/  ISETP.LT.OR P5, PT, R5.reuse, 0x39, P5 ;  /* 0x000000390500780c */ /* 0x040fe40002fa1670 */
[C---:B------:R-:W-:Y:S02]  /*3c90*/  ISETP.LT.OR P4, PT, R5.reuse, 0x3a, P4 ;  /* 0x0000003a0500780c */ /* 0x040fe40002781670 */
[----:B------:R-:W-:-:S02]  /*3ca0*/  ISETP.LT.OR P2, PT, R5, 0x41, P2 ;  /* 0x000000410500780c */ /* 0x000fc40001741670 */
[----:B------:R-:W-:Y:S02]  /*3cb0*/  ISETP.LT.OR P1, PT, R5, 0x42, P1 ;  /* 0x000000420500780c */ /* 0x000fe40000f21670 */
[----:B------:R-:W-:Y:S02]  /*3cc0*/  FSEL R190, R48, -INF , !P0 ;  /* 0xff80000030be7808 */ /* 0x000fe40004000000 */
[----:B------:R-:W-:Y:S02]  /*3cd0*/  FSEL R110, R61, -INF , !P6 ;  /* 0xff8000003d6e7808 */ /* 0x000fe40007000000 */
[----:B------:R-:W-:Y:S02]  /*3ce0*/  FSEL R113, R56, -INF , !P5 ;  /* 0xff80000038717808 */ /* 0x000fe40006800000 */
[----:B------:R-:W-:Y:S02]  /*3cf0*/  FSEL R119, R57, -INF , !P4 ;  /* 0xff80000039777808 */ /* 0x000fe40006000000 */
[----:B------:R-:W-:-:S02]  /*3d00*/  FSEL R162, R52, -INF , !P2 ;  /* 0xff80000034a27808 */ /* 0x000fc40005000000 */
[----:B------:R-:W-:Y:S02]  /*3d10*/  FSEL R192, R53, -INF , !P1 ;  /* 0xff80000035c07808 */ /* 0x000fe40004800000 */
[----:B------:R-:W-:Y:S02]  /*3d20*/  PLOP3.LUT P0, PT, PT, PT, UP0, 0x40, 0x0 ;  /* 0x000000000000781c */ /* 0x000fe40003f0e808 */
[----:B------:R-:W-:Y:S02]  /*3d30*/  PLOP3.LUT P6, PT, PT, PT, UP6, 0x40, 0x0 ;  /* 0x000000000000781c */ /* 0x000fe40003fce868 */
[----:B------:R-:W-:Y:S02]  /*3d40*/  PLOP3.LUT P5, PT, PT, PT, UP5, 0x40, 0x0 ;  /* 0x000000000000781c */ /* 0x000fe40003fae858 */
[----:B------:R-:W-:Y:S02]  /*3d50*/  PLOP3.LUT P4, PT, PT, PT, UP4, 0x40, 0x0 ;  /* 0x000000000000781c */ /* 0x000fe40003f8e848 */
[----:B------:R-:W-:-:S02]  /*3d60*/  PLOP3.LUT P2, PT, PT, PT, UP3, 0x40, 0x0 ;  /* 0x000000000000781c */ /* 0x000fc40003f4e838 */
[----:B------:R-:W-:Y:S02]  /*3d70*/  PLOP3.LUT P1, PT, PT, PT, UP2, 0x40, 0x0 ;  /* 0x000000000000781c */ /* 0x000fe40003f2e828 */
[C---:B------:R-:W-:Y:S02]  /*3d80*/  ISETP.GT.AND P6, PT, R3.reuse, 0x49, P6 ;  /* 0x000000490300780c */ /* 0x040fe400037c4270 */
[C---:B------:R-:W-:Y:S02]  /*3d90*/  ISETP.GT.AND P5, PT, R3.reuse, 0x50, P5 ;  /* 0x000000500300780c */ /* 0x040fe40002fa4270 */
[C---:B------:R-:W-:Y:S02]  /*3da0*/  ISETP.GT.AND P4, PT, R3.reuse, 0x51, P4 ;  /* 0x000000510300780c */ /* 0x040fe40002784270 */
[C---:B------:R-:W-:Y:S02]  /*3db0*/  ISETP.GT.AND P2, PT, R3.reuse, 0x58, P2 ;  /* 0x000000580300780c */ /* 0x040fe40001744270 */
[----:B------:R-:W-:Y:S01]  /*3dc0*/  ISETP.GT.AND P1, PT, R3, 0x59, P1 ;  /* 0x000000590300780c */ /* 0x000fe20000f24270 */
[----:B-1----:R-:W-:Y:S01]  /*3dd0*/  IMAD.IADD R3, R12, 0x1, R8 ;  /* 0x000000010c037824 */ /* 0x002fe200078e0208 */
[----:B------:R-:W-:-:S02]  /*3de0*/  ISETP.LT.OR P6, PT, R5, 0x4a, P6 ;  /* 0x0000004a0500780c */ /* 0x000fc400037c1670 */
[C---:B------:R-:W-:Y:S02]  /*3df0*/  ISETP.LT.OR P5, PT, R5.reuse, 0x51, P5 ;  /* 0x000000510500780c */ /* 0x040fe40002fa1670 */
[C---:B------:R-:W-:Y:S02]  /*3e00*/  ISETP.LT.OR P4, PT, R5.reuse, 0x52, P4 ;  /* 0x000000520500780c */ /* 0x040fe40002781670 */
[C---:B------:R-:W-:Y:S02]  /*3e10*/  ISETP.LT.OR P2, PT, R5.reuse, 0x59, P2 ;  /* 0x000000590500780c */ /* 0x040fe40001741670 */
[----:B------:R-:W-:Y:S01]  /*3e20*/  ISETP.LT.OR P1, PT, R5, 0x5a, P1 ;  /* 0x0000005a0500780c */ /* 0x000fe20000f21670 */
[----:B------:R-:W-:Y:S01]  /*3e30*/  IMAD.IADD R5, R10, 0x1, R8 ;  /* 0x000000010a057824 */ /* 0x000fe200078e0208 */
[----:B------:R-:W-:Y:S02]  /*3e40*/  FSEL R194, R49, -INF , !P6 ;  /* 0xff80000031c27808 */ /* 0x000fe40007000000 */
[----:B------:R-:W-:-:S02]  /*3e50*/  FSEL R195, R32, -INF , !P5 ;  /* 0xff80000020c37808 */ /* 0x000fc40006800000 */
[----:B------:R-:W-:Y:S02]  /*3e60*/  IMNMX R5, R5, R11, PT ;  /* 0x0000000b05057217 */ /* 0x000fe40003800200 */
[----:B------:R-:W-:Y:S02]  /*3e70*/  FSEL R196, R33, -INF , !P4 ;  /* 0xff80000021c47808 */ /* 0x000fe40006000000 */
[----:B------:R-:W-:Y:S02]  /*3e80*/  FSEL R204, R28, -INF , !P2 ;  /* 0xff8000001ccc7808 */ /* 0x000fe40005000000 */
[----:B------:R-:W-:Y:S01]  /*3e90*/  FSEL R207, R29, -INF , !P1 ;  /* 0xff8000001dcf7808 */ /* 0x000fe20004800000 */
        /* <DEDUP_REMOVED lines=13> */
.L_x_252:
[----:B------:R-:W-:-:S04]  /*3f70*/  MOV R14, c[0x0][0x32c] ;  /* 0x0000cb00000e7a02 */ /* 0x000fc80000000f00 */
[----:B------:R-:W-:-:S13]  /*3f80*/  ISETP.NE.AND P0, PT, R14, 0x1, PT ;  /* 0x000000010e00780c */ /* 0x000fda0003f05270 */
[----:B------:R-:W-:-:S05]  /*3f90*/  @P0 IMAD.HI.U32 R14, R8, c[0x0][0x330], RZ ;  /* 0x0000cc00080e0a27 */ /* 0x000fca00078e00ff */
[----:B------:R-:W-:Y:S02]  /*3fa0*/  @P0 SHF.R.U32.HI R8, RZ, c[0x0][0x334], R14 ;  /* 0x0000cd00ff080a19 */ /* 0x000fe4000001160e */
.L_x_253:
[----:B------:R-:W-:Y:S05]  /*3fb0*/  BSYNC B0 ;  /* 0x0000000000007941 */ /* 0x000fea0003800000 */
.L_x_251:
[----:B------:R-:W-:-:S05]  /*3fc0*/  IMAD R8, R8, c[0x0][0x32c], R13 ;  /* 0x0000cb0008087a24 */ /* 0x000fca00078e020d */
[----:B------:R-:W-:Y:S02]  /*3fd0*/  IADD3 R14, R8, c[0x0][0x32c], RZ ;  /* 0x0000cb00080e7a10 */ /* 0x000fe40007ffe0ff */
[----:B------:R-:W-:Y:S02]  /*3fe0*/  IMNMX R3, R3, R8, !PT ;  /* 0x0000000803037217 */ /* 0x000fe40007800200 */
[----:B------:R-:W-:Y:S02]  /*3ff0*/  IMNMX R5, R5, R14, PT ;  /* 0x0000000e05057217 */ /* 0x000fe40003800200 */
.L_x_250:
[----:B------:R-:W-:Y:S02]  /*4000*/  UP2UR UR38, UPR, URZ, 0x40 ;  /* 0x000000403f267883 */ /* 0x000fe40008000000 */
[----:B------:R-:W-:Y:S02]  /*4010*/  UISETP.NE.AND UP6, UPT, UR26, URZ, UPT ;  /* 0x0000003f1a00728c */ /* 0x000fe4000bfc5270 */
[----:B------:R-:W-:Y:S02]  /*4020*/  UP2UR UR34, UPR, URZ, 0x4 ;  /* 0x000000043f227883 */ /* 0x000fe40008000000 */
[----:B------:R-:W-:-:S02]  /*4030*/  UP2UR UR39, UPR, URZ, 0x40 ;  /* 0x000000403f277883 */ /* 0x000fc40008000000 */
[----:B------:R-:W-:Y:S02]  /*4040*/  UISETP.NE.AND UP2, UPT, UR30, URZ, UPT ;  /* 0x0000003f1e00728c */ /* 0x000fe4000bf45270 */
[----:B------:R-:W-:Y:S02]  /*4050*/  UISETP.NE.AND UP6, UPT, UR31, URZ, UPT ;  /* 0x0000003f1f00728c */ /* 0x000fe4000bfc5270 */
[----:B------:R-:W-:Y:S02]  /*4060*/  UP2UR UR36, UPR, URZ, 0x10 ;  /* 0x000000103f247883 */ /* 0x000fe40008000000 */
[----:B------:R-:W-:Y:S01]  /*4070*/  PLOP3.LUT P0, PT, PT, PT, UP2, 0x40, 0x0 ;  /* 0x000000000000781c */ /* 0x000fe20003f0e828 */
[----:B------:R-:W-:Y:S01]  /*4080*/  UISETP.NE.AND UP4, UPT, UR28, URZ, UPT ;  /* 0x0000003f1c00728c */ /* 0x000fe2000bf85270 */
[----:B------:R-:W-:Y:S01]  /*4090*/  PLOP3.LUT P1, PT, PT, PT, UP6, 0x40, 0x0 ;  /* 0x000000000000781c */ /* 0x000fe20003f2e868 */
[----:B------:R-:W-:Y:S01]  /*40a0*/  UP2UR UR35, UPR, URZ, 0x8 ;  /* 0x000000083f237883 */ /* 0x000fe20008000000 */
[C---:B------:R-:W-:Y:S01]  /*40b0*/  ISETP.GT.AND P0, PT, R6.reuse, 0x1, P0 ;  /* 0x000000010600780c */ /* 0x040fe20000704270 */
[----:B------:R-:W-:Y:S01]  /*40c0*/  UISETP.NE.AND UP3, UPT, UR29, URZ, UPT ;  /* 0x0000003f1d00728c */ /* 0x000fe2000bf65270 */
[C---:B------:R-:W-:Y:S01]  /*40d0*/  ISETP.GT.AND P1, PT, R6.reuse, RZ, P1 ;  /* 0x000000ff0600720c */ /* 0x040fe20000f24270 */
[----:B------:R-:W-:Y:S01]  /*40e0*/  UP2UR UR37, UPR, URZ, 0x20 ;  /* 0x000000203f257883 */ /* 0x000fe20008000000 */
[C---:B------:R-:W-:Y:S01]  /*40f0*/  ISETP.LT.OR P0, PT, R7.reuse, 0x2, P0 ;  /* 0x000000020700780c */ /* 0x040fe20000701670 */
[----:B------:R-:W-:Y:S01]  /*4100*/  UISETP.NE.AND UP6, UPT, UR39, URZ, UPT ;  /* 0x0000003f2700728c */ /* 0x000fe2000bfc5270 */
[----:B------:R-:W-:Y:S01]  /*4110*/  PLOP3.LUT P2, PT, PT, PT, UP4, 0x40, 0x0 ;  /* 0x000000000000781c */ /* 0x000fe20003f4e848 */
[----:B------:R-:W-:Y:S01]  /*4120*/  UISETP.NE.AND UP5, UPT, UR27, URZ, UPT ;  /* 0x0000003f1b00728c */ /* 0x000fe2000bfa5270 */
[----:B------:R-:W-:Y:S01]  /*4130*/  ISETP.LT.OR P1, PT, R7, 0x1, P1 ;  /* 0x000000010700780c */ /* 0x000fe20000f21670 */
[----:B------:R-:W-:Y:S01]  /*4140*/  UISETP.NE.AND UP4, UPT, UR22, URZ, UPT ;  /* 0x0000003f1600728c */ /* 0x000fe2000bf85270 */
[----:B------:R-:W-:Y:S01]  /*4150*/  PLOP3.LUT P4, PT, PT, PT, UP3, 0x40, 0x0 ;  /* 0x000000000000781c */ /* 0x000fe20003f8e838 */
[----:B------:R-:W-:Y:S01]  /*4160*/  UISETP.NE.AND UP3, UPT, UR24, URZ, UPT ;  /* 0x0000003f1800728c */ /* 0x000fe2000bf65270 */
[----:B------:R-:W-:Y:S01]  /*4170*/  FSEL R15, R95, -INF , !P0 ;  /* 0xff8000005f0f7808 */ /* 0x000fe20004000000 */
[----:B------:R-:W-:Y:S01]  /*4180*/  UISETP.NE.AND UP2, UPT, UR23, URZ, UPT ;  /* 0x0000003f1700728c */ /* 0x000fe2000bf45270 */
[----:B------:R-:W-:Y:S01]  /*4190*/  ISETP.GT.AND P2, PT, R6, 0x9, P2 ;  /* 0x000000090600780c */ /* 0x000fe20001744270 */
[----:B------:R-:W-:Y:S01]  /*41a0*/  UP2UR UR33, UPR, URZ, 0x1 ;  /* 0x000000013f217883 */ /* 0x000fe20008000000 */
[----:B------:R-:W-:Y:S01]  /*41b0*/  FSEL R14, R94, -INF , !P1 ;  /* 0xff8000005e0e7808 */ /* 0x000fe20004800000 */
[----:B------:R-:W-:Y:S01]  /*41c0*/  UISETP.NE.AND UP0, UPT, UR14, URZ, UPT ;  /* 0x0000003f0e00728c */ /* 0x000fe2000bf05270 */
[----:B------:R-:W-:Y:S01]  /*41d0*/  PLOP3.LUT P0, PT, PT, PT, UP6, 0x40, 0x0 ;  /* 0x000000000000781c */ /* 0x000fe20003f0e868 */
[----:B------:R-:W-:Y:S01]  /*41e0*/  UISETP.NE.AND UP6, UPT, UR19, URZ, UPT ;  /* 0x0000003f1300728c */ /* 0x000fe2000bfc5270 */
[----:B------:R-:W-:Y:S01]  /*41f0*/  PLOP3.LUT P1, PT, PT, PT, UP5, 0x40, 0x0 ;  /* 0x000000000000781c */ /* 0x000fe20003f2e858 */
[----:B------:R-:W-:Y:S01]  /*4200*/  UISETP.NE.AND UP5, UPT, UR25, URZ, UPT ;  /* 0x0000003f1900728c */ /* 0x000fe2000bfa5270 */
[C---:B------:R-:W-:Y:S01]  /*4210*/  ISETP.GT.AND P4, PT, R6.reuse, 0x8, P4 ;  /* 0x000000080600780c */ /* 0x040fe20002784270 */
[----:B------:R-:W-:Y:S01]  /*4220*/  UP2UR UR32, UPR, URZ, 0x2 ;  /* 0x000000023f207883 */ /* 0x000fe20008000000 */
[----:B------:R-:W-:Y:S01]  /*4230*/  ISETP.LT.OR P2, PT, R7, 0xa, P2 ;  /* 0x0000000a0700780c */ /* 0x000fe20001741670 */
[----:B------:R-:W-:Y:S01]  /*4240*/  UISETP.NE.AND UP1, UPT, UR13, URZ, UPT ;  /* 0x0000003f0d00728c */ /* 0x000fe2000bf25270 */
[----:B------:R-:W-:-:S02]  /*4250*/  ISETP.GT.AND P0, PT, R6, 0x11, P0 ;  /* 0x000000110600780c */ /* 0x000fc40000704270 */
[----:B------:R-:W-:Y:S02]  /*4260*/  ISETP.GT.AND P1, PT, R6, 0x10, P1 ;  /* 0x000000100600780c */ /* 0x000fe40000f24270 */
[----:B------:R-:W-:Y:S02]  /*4270*/  ISETP.LT.OR P4, PT, R7, 0x9, P4 ;  /* 0x000000090700780c */ /* 0x000fe40002781670 */
[----:B------:R-:W-:Y:S02]  /*4280*/  FSEL R19, R91, -INF , !P2 ;  /* 0xff8000005b137808 */ /* 0x000fe40005000000 */
[C---:B------:R-:W-:Y:S02]  /*4290*/  ISETP.LT.OR P0, PT, R7.reuse, 0x12, P0 ;  /* 0x000000120700780c */ /* 0x040fe40000701670 */
[----:B------:R-:W-:Y:S01]  /*42a0*/  PLOP3.LUT P2, PT, PT, PT, UP3, 0x40, 0x0 ;  /* 0x000000000000781c */ /* 0x000fe20003f4e838 */
[----:B------:R-:W-:Y:S01]  /*42b0*/  UISETP.NE.AND UP3, UPT, UR21, URZ, UPT ;  /* 0x0000003f1500728c */ /* 0x000fe2000bf65270 */
[----:B------:R-:W-:-:S02]  /*42c0*/  ISETP.LT.OR P1, PT, R7, 0x11, P1 ;  /* 0x000000110700780c */ /* 0x000fc40000f21670 */
[----:B------:R-:W-:Y:S02]  /*42d0*/  FSEL R16, R90, -INF , !P4 ;  /* 0xff8000005a107808 */ /* 0x000fe40006000000 */
[----:B------:R-:W-:Y:S01]  /*42e0*/  PLOP3.LUT P4, PT, PT, PT, UP5, 0x40, 0x0 ;  /* 0x000000000000781c */ /* 0x000fe20003f8e858 */
[----:B------:R-:W-:Y:S01]  /*42f0*/  UISETP.NE.AND UP5, UPT, UR18, URZ, UPT ;  /* 0x0000003f1200728c */ /* 0x000fe2000bfa5270 */
[----:B------:R-:W-:Y:S02]  /*4300*/  FSEL R27, R83, -INF , !P0 ;  /* 0xff800000531b7808 */ /* 0x000fe40004000000 */
[----:B------:R-:W-:Y:S02]  /*4310*/  ISETP.GT.AND P2, PT, R6, 0x19, P2 ;  /* 0x000000190600780c */ /* 0x000fe40001744270 */
[----:B------:R-:W-:Y:S02]  /*4320*/  FSEL R25, R82, -INF , !P1 ;  /* 0xff80000052197808 */ /* 0x000fe40004800000 */
[----:B------:R-:W-:Y:S01]  /*4330*/  PLOP3.LUT P0, PT, PT, PT, UP4, 0x40, 0x0 ;  /* 0x000000000000781c */ /* 0x000fe20003f0e848 */
[----:B------:R-:W-:Y:S01]  /*4340*/  UISETP.NE.AND UP4, UPT, UR17, URZ, UPT ;  /* 0x0000003f1100728c */ /* 0x000fe2000bf85270 */
[----:B------:R-:W-:Y:S01]  /*4350*/  PLOP3.LUT P1, PT, PT, PT, UP2, 0x40, 0x0 ;  /* 0x000000000000781c */ /* 0x000fe20003f2e828 */
[----:B------:R-:W-:Y:S01]  /*4360*/  UISETP.NE.AND UP2, UPT, UR20, URZ, UPT ;  /* 0x0000003f1400728c */ /* 0x000fe2000bf45270 */
[----:B------:R-:W-:-:S02]  /*4370*/  ISETP.GT.AND P4, PT, R6, 0x18, P4 ;  /* 0x000000180600780c */ /* 0x000fc40002784270 */
[C---:B------:R-:W-:Y:S02]  /*4380*/  ISETP.LT.OR P2, PT, R7.reuse, 0x1a, P2 ;  /* 0x0000001a0700780c */ /* 0x040fe40001741670 */
[C---:B------:R-:W-:Y:S02]  /*4390*/  ISETP.GT.AND P0, PT, R6.reuse, 0x21, P0 ;  /* 0x000000210600780c */ /* 0x040fe40000704270 */
[----:B------:R-:W-:Y:S02]  /*43a0*/  ISETP.GT.AND P1, PT, R6, 0x20, P1 ;  /* 0x000000200600780c */ /* 0x000fe40000f24270 */
[----:B------:R-:W-:Y:S02]  /*43b0*/  ISETP.LT.OR P4, PT, R7, 0x19, P4 ;  /* 0x000000190700780c */ /* 0x000fe40002781670 */
[----:B------:R-:W-:Y:S02]  /*43c0*/  FSEL R32, R75, -INF , !P2 ;  /* 0xff8000004b207808 */ /* 0x000fe40005000000 */
[----:B------:R-:W-:-:S02]  /*43d0*/  ISETP.LT.OR P0, PT, R7, 0x22, P0 ;  /* 0x000000220700780c */ /* 0x000fc40000701670 */
[----:B------:R-:W-:Y:S01]  /*43e0*/  PLOP3.LUT P2, PT, PT, PT, UP2, 0x40, 0x0 ;  /* 0x000000000000781c */ /* 0x000fe20003f4e828 */
[----:B------:R-:W-:Y:S01]  /*43f0*/  UISETP.NE.AND UP2, UPT, UR15, URZ, UPT ;  /* 0x0000003f0f00728c */ /* 0x000fe2000bf45270 */
[----:B------:R-:W-:Y:S02]  /*4400*/  ISETP.LT.OR P1, PT, R7, 0x21, P1 ;  /* 0x000000210700780c */ /* 0x000fe40000f21670 */
[----:B------:R-:W-:Y:S02]  /*4410*/  FSEL R28, R74, -INF , !P4 ;  /* 0xff8000004a1c7808 */ /* 0x000fe40006000000 */
[----:B------:R-:W-:Y:S01]  /*4420*/  PLOP3.LUT P4, PT, PT, PT, UP3, 0x40, 0x0 ;  /* 0x000000000000781c */ /* 0x000fe20003f8e838 */
[----:B------:R-:W-:Y:S01]  /*4430*/  UISETP.NE.AND UP3, UPT, UR16, URZ, UPT ;  /* 0x0000003f1000728c */ /* 0x000fe2000bf65270 */
[----:B------:R-:W-:Y:S02]  /*4440*/  FSEL R57, R71, -INF , !P0 ;  /* 0xff80000047397808 */ /* 0x000fe40004000000 */
[----:B------:R-:W-:-:S02]  /*4450*/  ISETP.GT.AND P2, PT, R6, 0x29, P2 ;  /* 0x000000290600780c */ /* 0x000fc40001744270 */
[----:B------:R-:W-:Y:S01]  /*4460*/  PLOP3.LUT P0, PT, PT, PT, UP5, 0x40, 0x0 ;  /* 0x000000000000781c */ /* 0x000fe20003f0e858 */
[----:B------:R-:W-:Y:S01]  /*4470*/  UISETP.NE.AND UP5, UPT, UR37, URZ, UPT ;  /* 0x0000003f2500728c */ /* 0x000fe2000bfa5270 */
[----:B------:R-:W-:Y:S02]  /*4480*/  FSEL R56, R70, -INF , !P1 ;  /* 0xff80000046387808 */ /* 0x000fe40004800000 */
[----:B------:R-:W-:Y:S01]  /*4490*/  PLOP3.LUT P1, PT, PT, PT, UP6, 0x40, 0x0 ;  /* 0x000000000000781c */ /* 0x000fe20003f2e868 */
[----:B------:R-:W-:Y:S01]  /*44a0*/  UISETP.NE.AND UP6, UPT, UR38, URZ, UPT ;  /* 0x0000003f2600728c */ /* 0x000fe2000bfc5270 */
[C---:B------:R-:W-:Y:S01]  /*44b0*/  ISETP.GT.AND P4, PT, R6.reuse, 0x28, P4 ;  /* 0x000000280600780c */ /* 0x040fe20002784270 */
[----:B------:R-:W-:Y:S01]  /*44c0*/  UP2UR UR37, UPR, URZ, 0x20 ;  /* 0x000000203f257883 */ /* 0x000fe20008000000 */
[----:B------:R-:W-:Y:S02]  /*44d0*/  ISETP.LT.OR P2, PT, R7, 0x2a, P2 ;  /* 0x0000002a0700780c */ /* 0x000fe40001741670 */
[----:B------:R-:W-:-:S02]  /*44e0*/  ISETP.GT.AND P0, PT, R6, 0x31, P0 ;  /* 0x000000310600780c */ /* 0x000fc40000704270 */
[----:B------:R-:W-:Y:S02]  /*44f0*/  ISETP.GT.AND P1, PT, R6, 0x30, P1 ;  /* 0x000000300600780c */ /* 0x000fe40000f24270 */
[----:B------:R-:W-:Y:S02]  /*4500*/  ISETP.LT.OR P4, PT, R7, 0x29, P4 ;  /* 0x000000290700780c */ /* 0x000fe40002781670 */
[----:B------:R-:W-:Y:S02]  /*4510*/  FSEL R72, R67, -INF , !P2 ;  /* 0xff80000043487808 */ /* 0x000fe40005000000 */
[C---:B------:R-:W-:Y:S02]  /*4520*/  ISETP.LT.OR P0, PT, R7.reuse, 0x32, P0 ;  /* 0x000000320700780c */ /* 0x040fe40000701670 */
[----:B------:R-:W-:Y:S01]  /*4530*/  PLOP3.LUT P2, PT, PT, PT, UP3, 0x40, 0x0 ;  /* 0x000000000000781c */ /* 0x000fe20003f4e838 */
[----:B------:R-:W-:Y:S01]  /*4540*/  UISETP.NE.AND UP3, UPT, UR35, URZ, UPT ;  /* 0x0000003f2300728c */ /* 0x000fe2000bf65270 */
[----:B------:R-:W-:Y:S01]  /*4550*/  ISETP.LT.OR P1, PT, R7, 0x31, P1 ;  /* 0x000000310700780c */ /* 0x000fe20000f21670 */
[----:B------:R-:W-:Y:S01]  /*4560*/  UP2UR UR35, UPR, URZ, 0x2 ;  /* 0x000000023f237883 */ /* 0x000fe20008000000 */
[----:B------:R-:W-:Y:S01]  /*4570*/  FSEL R64, R66, -INF , !P4 ;  /* 0xff80000042407808 */ /* 0x000fe20006000000 */
[----:B------:R-:W-:Y:S01]  /*4580*/  UP2UR UR39, UPR, URZ, 0x8 ;  /* 0x000000083f277883 */ /* 0x000fe20008000000 */
[----:B------:R-:W-:Y:S01]  /*4590*/  PLOP3.LUT P4, PT, PT, PT, UP4, 0x40, 0x0 ;  /* 0x000000000000781c */ /* 0x000fe20003f8e848 */
[----:B------:R-:W-:Y:S01]  /*45a0*/  UISETP.NE.AND UP4, UPT, UR36, URZ, UPT ;  /* 0x0000003f2400728c */ /* 0x000fe2000bf85270 */
[----:B------:R-:W-:Y:S01]  /*45b0*/  FSEL R75, R63, -INF , !P0 ;  /* 0xff8000003f4b7808 */ /* 0x000fe20004000000 */
[----:B------:R-:W-:Y:S01]  /*45c0*/  UP2UR UR36, UPR, URZ, 0x40 ;  /* 0x000000403f247883 */ /* 0x000fe20008000000 */
[----:B------:R-:W-:Y:S01]  /*45d0*/  ISETP.GT.AND P2, PT, R6, 0x39, P2 ;  /* 0x000000390600780c */ /* 0x000fe20001744270 */
[----:B------:R-:W-:Y:S01]  /*45e0*/  UP2UR UR38, UPR, URZ, 0x10 ;  /* 0x000000103f267883 */ /* 0x000fe20008000000 */
[----:B------:R-:W-:-:S02]  /*45f0*/  PLOP3.LUT P0, PT, PT, PT, UP0, 0x40, 0x0 ;  /* 0x000000000000781c */ /* 0x000fc40003f0e808 */
[----:B------:R-:W-:Y:S02]  /*4600*/  FSEL R73, R62, -INF , !P1 ;  /* 0xff8000003e497808 */ /* 0x000fe40004800000 */
[----:B------:R-:W-:Y:S01]  /*4610*/  PLOP3.LUT P1, PT, PT, PT, UP2, 0x40, 0x0 ;  /* 0x000000000000781c */ /* 0x000fe20003f2e828 */
[----:B------:R-:W-:Y:S01]  /*4620*/  UISETP.NE.AND UP2, UPT, UR34, URZ, UPT ;  /* 0x0000003f2200728c */ /* 0x000fe2000bf45270 */
[C---:B------:R-:W-:Y:S01]  /*4630*/  ISETP.GT.AND P4, PT, R6.reuse, 0x38, P4 ;  /* 0x000000380600780c */ /* 0x040fe20002784270 */
[----:B------:R-:W-:Y:S01]  /*4640*/  UP2UR UR34, UPR, URZ, 0x1 ;  /* 0x000000013f227883 */ /* 0x000fe20008000000 */
[C---:B------:R-:W-:Y:S01]  /*4650*/  ISETP.LT.OR P2, PT, R7.reuse, 0x3a, P2 ;  /* 0x0000003a0700780c */ /* 0x040fe20001741670 */
[----:B------:R-:W-:Y:S01]  /*4660*/  UISETP.NE.AND UP0, UPT, UR23, URZ, UPT ;  /* 0x0000003f1700728c */ /* 0x000fe2000bf05270 */
[C---:B------:R-:W-:Y:S01]  /*4670*/  ISETP.GT.AND P0, PT, R6.reuse, 0x41, P0 ;  /* 0x000000410600780c */ /* 0x040fe20000704270 */
[----:B------:R-:W-:Y:S01]  /*4680*/  UP2UR UR40, UPR, URZ, 0x4 ;  /* 0x000000043f287883 */ /* 0x000fe20008000000 */
[----:B------:R-:W-:Y:S01]  /*4690*/  ISETP.LT.OR P4, PT, R7, 0x39, P4 ;  /* 0x000000390700780c */ /* 0x000fe20002781670 */
[----:B------:R-:W-:Y:S01]  /*46a0*/  UP2UR UR41, UPR, URZ, 0x1 ;  /* 0x000000013f297883 */ /* 0x000fe20008000000 */
[----:B------:R-:W-:Y:S01]  /*46b0*/  FSEL R111, R59, -INF , !P2 ;  /* 0xff8000003b6f7808 */ /* 0x000fe20005000000 */
[----:B------:R-:W-:Y:S01]  /*46c0*/  UISETP.NE.AND UP0, UPT, UR30, URZ, UPT ;  /* 0x0000003f1e00728c */ /* 0x000fe2000bf05270 */
[----:B------:R-:W-:-:S02]  /*46d0*/  ISETP.GT.AND P1, PT, R6, 0x40, P1 ;  /* 0x000000400600780c */ /* 0x000fc40000f24270 */
[C---:B------:R-:W-:Y:S01]  /*46e0*/  ISETP.LT.OR P0, PT, R7.reuse, 0x42, P0 ;  /* 0x000000420700780c */ /* 0x040fe20000701670 */
[----:B------:R-:W-:Y:S01]  /*46f0*/  UP2UR UR42, UPR, URZ, 0x1 ;  /* 0x000000013f2a7883 */ /* 0x000fe20008000000 */
[----:B------:R-:W-:Y:S01]  /*4700*/  PLOP3.LUT P2, PT, PT, PT, UP4, 0x40, 0x0 ;  /* 0x000000000000781c */ /* 0x000fe20003f4e848 */
[----:B------:R-:W-:Y:S01]  /*4710*/  UISETP.NE.AND UP0, UPT, UR31, URZ, UPT ;  /* 0x0000003f1f00728c */ /* 0x000fe2000bf05270 */
[----:B------:R-:W-:Y:S01]  /*4720*/  FSEL R108, R58, -INF , !P4 ;  /* 0xff8000003a6c7808 */ /* 0x000fe20006000000 */
[----:B------:R-:W-:Y:S01]  /*4730*/  UISETP.NE.AND UP4, UPT, UR27, URZ, UPT ;  /* 0x0000003f1b00728c */ /* 0x000fe2000bf85270 */
[----:B------:R-:W-:Y:S01]  /*4740*/  PLOP3.LUT P4, PT, PT, PT, UP5, 0x40, 0x0 ;  /* 0x000000000000781c */ /* 0x000fe20003f8e858 */
[----:B------:R-:W-:Y:S01]  /*4750*/  UISETP.NE.AND UP5, UPT, UR26, URZ, UPT ;  /* 0x0000003f1a00728c */ /* 0x000fe2000bfa5270 */
[----:B------:R-:W-:Y:S02]  /*4760*/  ISETP.LT.OR P1, PT, R7, 0x41, P1 ;  /* 0x000000410700780c */ /* 0x000fe40000f21670 */
[----:B------:R-:W-:-:S02]  /*4770*/  FSEL R191, R55, -INF , !P0 ;  /* 0xff80000037bf7808 */ /* 0x000fc40004000000 */
[----:B------:R-:W-:Y:S01]  /*4780*/  PLOP3.LUT P5, PT, PT, PT, UP6, 0x40, 0x0 ;  /* 0x000000000000781c */ /* 0x000fe20003fae868 */
[----:B------:R-:W-:Y:S01]  /*4790*/  UISETP.NE.AND UP6, UPT, UR25, URZ, UPT ;  /* 0x0000003f1900728c */ /* 0x000fe2000bfc5270 */
[C---:B------:R-:W-:Y:S02]  /*47a0*/  ISETP.GT.AND P2, PT, R6.reuse, 0x51, P2 ;  /* 0x000000510600780c */ /* 0x040fe40001744270 */
[----:B------:R-:W-:Y:S01]  /*47b0*/  PLOP3.LUT P0, PT, PT, PT, UP2, 0x40, 0x0 ;  /* 0x000000000000781c */ /* 0x000fe20003f0e828 */
[----:B------:R-:W-:Y:S01]  /*47c0*/  UISETP.NE.AND UP2, UPT, UR29, URZ, UPT ;  /* 0x0000003f1d00728c */ /* 0x000fe2000bf45270 */
[----:B------:R-:W-:Y:S01]  /*47d0*/  PLOP3.LUT P6, PT, PT, PT, UP1, 0x40, 0x0 ;  /* 0x000000000000781c */ /* 0x000fe20003fce818 */
[----:B------:R-:W-:Y:S01]  /*47e0*/  UISETP.NE.AND UP1, UPT, UR24, URZ, UPT ;  /* 0x0000003f1800728c */ /* 0x000fe2000bf25270 */
[----:B------:R-:W-:Y:S02]  /*47f0*/  ISETP.GT.AND P4, PT, R6, 0x50, P4 ;  /* 0x000000500600780c */ /* 0x000fe40002784270 */
[----:B------:R-:W-:-:S02]  /*4800*/  FSEL R163, R54, -INF , !P1 ;  /* 0xff80000036a37808 */ /* 0x000fc40004800000 */
[C---:B------:R-:W-:Y:S02]  /*4810*/  ISETP.GT.AND P5, PT, R6.reuse, 0x49, P5 ;  /* 0x000000490600780c */ /* 0x040fe40002fa4270 */
[C---:B------:R-:W-:Y:S02]  /*4820*/  ISETP.LT.OR P2, PT, R7.reuse, 0x52, P2 ;  /* 0x000000520700780c */ /* 0x040fe40001741670 */
[----:B------:R-:W-:Y:S01]  /*4830*/  PLOP3.LUT P1, PT, PT, PT, UP3, 0x40, 0x0 ;  /* 0x000000000000781c */ /* 0x000fe20003f2e838 */
[----:B------:R-:W-:Y:S01]  /*4840*/  UISETP.NE.AND UP3, UPT, UR28, URZ, UPT ;  /* 0x0000003f1c00728c */ /* 0x000fe2000bf65270 */
[C---:B------:R-:W-:Y:S02]  /*4850*/  ISETP.GT.AND P0, PT, R6.reuse, 0x59, P0 ;  /* 0x000000590600780c */ /* 0x040fe40000704270 */
[----:B------:R-:W-:Y:S02]  /*4860*/  ISETP.GT.AND P6, PT, R6, 0x48, P6 ;  /* 0x000000480600780c */ /* 0x000fe400037c4270 */
[----:B------:R-:W-:-:S02]  /*4870*/  ISETP.LT.OR P4, PT, R7, 0x51, P4 ;  /* 0x000000510700780c */ /* 0x000fc40002781670 */
[----:B------:R-:W-:Y:S02]  /*4880*/  ISETP.LT.OR P5, PT, R7, 0x4a, P5 ;  /* 0x0000004a0700780c */ /* 0x000fe40002fa1670 */
[----:B------:R-:W-:Y:S02]  /*4890*/  FSEL R199, R35, -INF , !P2 ;  /* 0xff80000023c77808 */ /* 0x000fe40005000000 */
[C---:B------:R-:W-:Y:S02]  /*48a0*/  ISETP.LT.OR P0, PT, R7.reuse, 0x5a, P0 ;  /* 0x0000005a0700780c */ /* 0x040fe40000701670 */
[----:B------:R-:W-:Y:S01]  /*48b0*/  PLOP3.LUT P2, PT, PT, PT, UP0, 0x40, 0x0 ;  /* 0x000000000000781c */ /* 0x000fe20003f4e808 */
[----:B------:R-:W-:Y:S01]  /*48c0*/  UISETP.NE.AND UP0, UPT, UR42, URZ, UPT ;  /* 0x0000003f2a00728c */ /* 0x000fe2000bf05270 */
[----:B------:R-:W-:Y:S02]  /*48d0*/  ISETP.LT.OR P6, PT, R7, 0x49, P6 ;  /* 0x000000490700780c */ /* 0x000fe400037c1670 */
[----:B------:R-:W-:-:S02]  /*48e0*/  FSEL R197, R34, -INF , !P4 ;  /* 0xff80000022c57808 */ /* 0x000fc40006000000 */
[----:B------:R-:W-:Y:S02]  /*48f0*/  FSEL R193, R51, -INF , !P5 ;  /* 0xff80000033c17808 */ /* 0x000fe40006800000 */
[----:B------:R-:W-:Y:S01]  /*4900*/  PLOP3.LUT P4, PT, PT, PT, UP3, 0x40, 0x0 ;  /* 0x000000000000781c */ /* 0x000fe20003f8e838 */
[----:B------:R-:W-:Y:S01]  /*4910*/  UISETP.NE.AND UP3, UPT, UR20, URZ, UPT ;  /* 0x0000003f1400728c */ /* 0x000fe2000bf65270 */
[----:B------:R-:W-:Y:S02]  /*4920*/  FSEL R206, R31, -INF , !P0 ;  /* 0xff8000001fce7808 */ /* 0x000fe40004000000 */
[----:B------:R-:W-:Y:S01]  /*4930*/  PLOP3.LUT P5, PT, PT, PT, UP2, 0x40, 0x0 ;  /* 0x000000000000781c */ /* 0x000fe20003fae828 */
[----:B------:R-:W-:Y:S01]  /*4940*/  UISETP.NE.AND UP2, UPT, UR21, URZ, UPT ;  /* 0x0000003f1500728c */ /* 0x000fe2000bf45270 */
[----:B------:R-:W-:Y:S02]  /*4950*/  ISETP.GT.AND P0, PT, R3, RZ, P2 ;  /* 0x000000ff0300720c */ /* 0x000fe40001704270 */
[----:B------:R-:W-:-:S02]  /*4960*/  FSEL R189, R50, -INF , !P6 ;  /* 0xff80000032bd7808 */ /* 0x000fc40007000000 */
[----:B------:R-:W-:Y:S01]  /*4970*/  PLOP3.LUT P6, PT, PT, PT, UP0, 0x40, 0x0 ;  /* 0x000000000000781c */ /* 0x000fe20003fce808 */
[----:B------:R-:W-:Y:S01]  /*4980*/  UISETP.NE.AND UP0, UPT, UR41, URZ, UPT ;  /* 0x0000003f2900728c */ /* 0x000fe2000bf05270 */
[----:B------:R-:W-:Y:S01]  /*4990*/  ISETP.GT.AND P4, PT, R3, 0x9, P4 ;  /* 0x000000090300780c */ /* 0x000fe20002784270 */
[----:B------:R-:W-:Y:S01]  /*49a0*/  UP2UR UR41, UPR, URZ, 0x4 ;  /* 0x000000043f297883 */ /* 0x000fe20008000000 */
[----:B------:R-:W-:Y:S01]  /*49b0*/  ISETP.GT.AND P1, PT, R6, 0x58, P1 ;  /* 0x000000580600780c */ /* 0x000fe20000f24270 */
[----:B------:R-:W-:Y:S01]  /*49c0*/  UISETP.NE.AND UP2, UPT, UR22, URZ, UPT ;  /* 0x0000003f1600728c */ /* 0x000fe2000bf45270 */
[C---:B------:R-:W-:Y:S01]  /*49d0*/  ISETP.LT.OR P0, PT, R5.reuse, 0x1, P0 ;  /* 0x000000010500780c */ /* 0x040fe20000701670 */
[----:B------:R-:W1:Y:S01]  /*49e0*/  SHFL.IDX PT, R6, R9, 0x3, 0x1c1f ;  /* 0x007c1f0009067f89 */ /* 0x000e6200000e0000 */
[----:B------:R-:W-:Y:S01]  /*49f0*/  PLOP3.LUT P2, PT, PT, PT, UP4, 0x40, 0x0 ;  /* 0x000000000000781c */ /* 0x000fe20003f4e848 */
[----:B------:R-:W-:Y:S01]  /*4a00*/  UISETP.NE.AND UP4, UPT, UR19, URZ, UPT ;  /* 0x0000003f1300728c */ /* 0x000fe2000bf85270 */
[----:B------:R-:W-:-:S02]  /*4a10*/  ISETP.LT.OR P4, PT, R5, 0xa, P4 ;  /* 0x0000000a0500780c */ /* 0x000fc40002781670 */
[----:B------:R-:W-:Y:S02]  /*4a20*/  ISETP.LT.OR P1, PT, R7, 0x59, P1 ;  /* 0x000000590700780c */ /* 0x000fe40000f21670 */
[----:B------:R-:W-:Y:S02]  /*4a30*/  FSEL R74, R156, -INF , !P0 ;  /* 0xff8000009c4a7808 */ /* 0x000fe40004000000 */
[----:B------:R-:W-:Y:S01]  /*4a40*/  PLOP3.LUT P0, PT, PT, PT, UP6, 0x40, 0x0 ;  /* 0x000000000000781c */ /* 0x000fe20003f0e868 */
[----:B------:R-:W-:Y:S01]  /*4a50*/  UISETP.NE.AND UP6, UPT, UR17, URZ, UPT ;  /* 0x0000003f1100728c */ /* 0x000fe2000bfc5270 */
[----:B------:R-:W-:Y:S02]  /*4a60*/  ISETP.GT.AND P2, PT, R3, 0x10, P2 ;  /* 0x000000100300780c */ /* 0x000fe40001744270 */
[----:B------:R-:W-:Y:S02]  /*4a70*/  FSEL R116, R133, -INF , !P4 ;  /* 0xff80000085747808 */ /* 0x000fe40006000000 */
[----:B------:R-:W-:-:S02]  /*4a80*/  FSEL R203, R30, -INF , !P1 ;  /* 0xff8000001ecb7808 */ /* 0x000fc40004800000 */
[----:B------:R-:W-:Y:S01]  /*4a90*/  PLOP3.LUT P4, PT, PT, PT, UP2, 0x40, 0x0 ;  /* 0x000000000000781c */ /* 0x000fe20003f8e828 */
[----:B------:R-:W-:Y:S01]  /*4aa0*/  UISETP.NE.AND UP2, UPT, UR41, URZ, UPT ;  /* 0x0000003f2900728c */ /* 0x000fe2000bf45270 */
[----:B------:R-:W-:Y:S02]  /*4ab0*/  ISETP.GT.AND P6, PT, R3, 0x1, P6 ;  /* 0x000000010300780c */ /* 0x000fe400037c4270 */
[----:B------:R-:W-:Y:S01]  /*4ac0*/  PLOP3.LUT P1, PT, PT, PT, UP5, 0x40, 0x0 ;  /* 0x000000000000781c */ /* 0x000fe20003f2e858 */
[----:B------:R-:W-:Y:S01]  /*4ad0*/  UISETP.NE.AND UP5, UPT, UR18, URZ, UPT ;  /* 0x0000003f1200728c */ /* 0x000fe2000bfa5270 */
[----:B------:R-:W-:Y:S02]  /*4ae0*/  ISETP.LT.OR P2, PT, R5, 0x11, P2 ;  /* 0x000000110500780c */ /* 0x000fe40001741670 */
[C---:B------:R-:W-:Y:S02]  /*4af0*/  ISETP.GT.AND P0, PT, R3.reuse, 0x18, P0 ;  /* 0x000000180300780c */ /* 0x040fe40000704270 */
[----:B------:R-:W-:-:S02]  /*4b00*/  ISETP.GT.AND P5, PT, R3, 0x8, P5 ;  /* 0x000000080300780c */ /* 0x000fc40002fa4270 */
[----:B------:R-:W-:Y:S02]  /*4b10*/  ISETP.LT.OR P6, PT, R5, 0x2, P6 ;  /* 0x000000020500780c */ /* 0x000fe400037c1670 */
[----:B------:R-:W-:Y:S02]  /*4b20*/  ISETP.GT.AND P1, PT, R3, 0x11, P1 ;  /* 0x000000110300780c */ /* 0x000fe40000f24270 */
[----:B------:R-:W-:Y:S02]  /*4b30*/  FSEL R121, R148, -INF , !P2 ;  /* 0xff80000094797808 */ /* 0x000fe40005000000 */
[C---:B------:R-:W-:Y:S02]  /*4b40*/  ISETP.LT.OR P0, PT, R5.reuse, 0x19, P0 ;  /* 0x000000190500780c */ /* 0x040fe40000701670 */
[----:B------:R-:W-:Y:S01]  /*4b50*/  PLOP3.LUT P2, PT, PT, PT, UP2, 0x40, 0x0 ;  /* 0x000000000000781c */ /* 0x000fe20003f4e828 */
[----:B------:R-:W-:Y:S01]  /*4b60*/  UISETP.NE.AND UP2, UPT, UR40, URZ, UPT ;  /* 0x0000003f2800728c */ /* 0x000fe2000bf45270 */
[----:B------:R-:W-:-:S02]  /*4b70*/  ISETP.LT.OR P5, PT, R5, 0x9, P5 ;  /* 0x000000090500780c */ /* 0x000fc40002fa1670 */
[----:B------:R-:W-:Y:S02]  /*4b80*/  ISETP.GT.AND P4, PT, R3, 0x21, P4 ;  /* 0x000000210300780c */ /* 0x000fe40002784270 */
[----:B------:R-:W-:Y:S02]  /*4b90*/  FSEL R109, R157, -INF , !P6 ;  /* 0xff8000009d6d7808 */ /* 0x000fe40007000000 */
[----:B------:R-:W-:Y:S02]  /*4ba0*/  ISETP.LT.OR P1, PT, R5, 0x12, P1 ;  /* 0x000000120500780c */ /* 0x000fe40000f21670 */
[----:B------:R-:W-:Y:S01]  /*4bb0*/  PLOP3.LUT P6, PT, PT, PT, UP1, 0x40, 0x0 ;  /* 0x000000000000781c */ /* 0x000fe20003fce818 */
[----:B------:R-:W-:Y:S01]  /*4bc0*/  UISETP.NE.AND UP1, UPT, UR16, URZ, UPT ;  /* 0x0000003f1000728c */ /* 0x000fe2000bf25270 */
[----:B------:R-:W-:Y:S02]  /*4bd0*/  FSEL R124, R84, -INF , !P0 ;  /* 0xff800000547c7808 */ /* 0x000fe40004000000 */
[----:B------:R-:W-:Y:S01]  /*4be0*/  PLOP3.LUT P0, PT, PT, PT, UP4, 0x40, 0x0 ;  /* 0x000000000000781c */ /* 0x000fe20003f0e848 */
[----:B------:R-:W-:Y:S01]  /*4bf0*/  UISETP.NE.AND UP4, UPT, UR38, URZ, UPT ;  /* 0x0000003f2600728c */ /* 0x000fe2000bf85270 */
[----:B------:R-:W-:-:S02]  /*4c00*/  ISETP.GT.AND P2, PT, R3, 0x28, P2 ;  /* 0x000000280300780c */ /* 0x000fc40001744270 */
[----:B------:R-:W-:Y:S02]  /*4c10*/  FSEL R112, R132, -INF , !P5 ;  /* 0xff80000084707808 */ /* 0x000fe40006800000 */
[----:B------:R-:W-:Y:S02]  /*4c20*/  ISETP.LT.OR P4, PT, R5, 0x22, P4 ;  /* 0x000000220500780c */ /* 0x000fe40002781670 */
[----:B------:R-:W-:Y:S01]  /*4c30*/  PLOP3.LUT P5, PT, PT, PT, UP0, 0x40, 0x0 ;  /* 0x000000000000781c */ /* 0x000fe20003fae808 */
[----:B------:R-:W-:Y:S01]  /*4c40*/  UISETP.NE.AND UP0, UPT, UR15, URZ, UPT ;  /* 0x0000003f0f00728c */ /* 0x000fe2000bf05270 */
[----:B------:R-:W-:Y:S02]  /*4c50*/  FSEL R122, R149, -INF , !P1 ;  /* 0xff800000957a7808 */ /* 0x000fe40004800000 */
[----:B------:R-:W-:Y:S01]  /*4c60*/  PLOP3.LUT P1, PT, PT, PT, UP3, 0x40, 0x0 ;  /* 0x000000000000781c */ /* 0x000fe20003f2e838 */
[----:B------:R-:W-:Y:S01]  /*4c70*/  UISETP.NE.AND UP3, UPT, UR39, URZ, UPT ;  /* 0x0000003f2700728c */ /* 0x000fe2000bf65270 */
[----:B------:R-:W-:-:S02]  /*4c80*/  ISETP.LT.OR P2, PT, R5, 0x29, P2 ;  /* 0x000000290500780c */ /* 0x000fc40001741670 */
[----:B------:R-:W-:Y:S02]  /*4c90*/  ISETP.GT.AND P0, PT, R3, 0x30, P0 ;  /* 0x000000300300780c */ /* 0x000fe40000704270 */
[----:B------:R-:W-:Y:S02]  /*4ca0*/  FSEL R160, R145, -INF , !P4 ;  /* 0xff80000091a07808 */ /* 0x000fe40006000000 */
[C---:B------:R-:W-:Y:S02]  /*4cb0*/  ISETP.GT.AND P5, PT, R3.reuse, 0x20, P5 ;  /* 0x000000200300780c */ /* 0x040fe40002fa4270 */
[----:B------:R-:W-:Y:S01]  /*4cc0*/  PLOP3.LUT P4, PT, PT, PT, UP1, 0x40, 0x0 ;  /* 0x000000000000781c */ /* 0x000fe20003f8e818 */
[----:B------:R-:W-:Y:S01]  /*4cd0*/  UISETP.NE.AND UP1, UPT, UR35, URZ, UPT ;  /* 0x0000003f2300728c */ /* 0x000fe2000bf25270 */
[C---:B------:R-:W-:Y:S02]  /*4ce0*/  ISETP.GT.AND P6, PT, R3.reuse, 0x19, P6 ;  /* 0x000000190300780c */ /* 0x040fe400037c4270 */
[----:B------:R-:W-:-:S02]  /*4cf0*/  ISETP.GT.AND P1, PT, R3, 0x29, P1 ;  /* 0x000000290300780c */ /* 0x000fc40000f24270 */
[----:B------:R-:W-:Y:S02]  /*4d00*/  FSEL R145, R76, -INF , !P2 ;  /* 0xff8000004c917808 */ /* 0x000fe40005000000 */
[C---:B------:R-:W-:Y:S02]  /*4d10*/  ISETP.LT.OR P0, PT, R5.reuse, 0x31, P0 ;  /* 0x000000310500780c */ /* 0x040fe40000701670 */
[----:B------:R-:W-:Y:S01]  /*4d20*/  PLOP3.LUT P2, PT, PT, PT, UP0, 0x40, 0x0 ;  /* 0x000000000000781c */ /* 0x000fe20003f4e808 */
[----:B------:R-:W-:Y:S01]  /*4d30*/  UISETP.NE.AND UP0, UPT, UR34, URZ, UPT ;  /* 0x0000003f2200728c */ /* 0x000fe2000bf05270 */
[C---:B------:R-:W-:Y:S02]  /*4d40*/  ISETP.LT.OR P5, PT, R5.reuse, 0x21, P5 ;  /* 0x000000210500780c */ /* 0x040fe40002fa1670 */
[C---:B------:R-:W-:Y:S02]  /*4d50*/  ISETP.LT.OR P6, PT, R5.reuse, 0x1a, P6 ;  /* 0x0000001a0500780c */ /* 0x040fe400037c1670 */
[----:B------:R-:W-:-:S02]  /*4d60*/  ISETP.LT.OR P1, PT, R5, 0x2a, P1 ;  /* 0x0000002a0500780c */ /* 0x000fc40000f21670 */
[----:B------:R-:W-:Y:S02]  /*4d70*/  FSEL R198, R136, -INF , !P0 ;  /* 0xff80000088c67808 */ /* 0x000fe40004000000 */
[----:B------:R-:W-:Y:S01]  /*4d80*/  PLOP3.LUT P0, PT, PT, PT, UP1, 0x40, 0x0 ;  /* 0x000000000000781c */ /* 0x000fe20003f0e818 */
[----:B------:R-:W-:Y:S01]  /*4d90*/  UISETP.NE.AND UP1, UPT, UR32, URZ, UPT ;  /* 0x0000003f2000728c */ /* 0x000fe2000bf25270 */
[----:B------:R-:W-:Y:S02]  /*4da0*/  FSEL R161, R144, -INF , !P5 ;  /* 0xff80000090a17808 */ /* 0x000fe40006800000 */
[----:B------:R-:W-:Y:S02]  /*4db0*/  FSEL R126, R85, -INF , !P6 ;  /* 0xff800000557e7808 */ /* 0x000fe40007000000 */
[----:B------:R-:W-:Y:S02]  /*4dc0*/  FSEL R144, R77, -INF , !P1 ;  /* 0xff8000004d907808 */ /* 0x000fe40004800000 */
[----:B------:R-:W-:Y:S01]  /*4dd0*/  PLOP3.LUT P6, PT, PT, PT, UP5, 0x40, 0x0 ;  /* 0x000000000000781c */ /* 0x000fe20003fce858 */
[----:B------:R-:W-:Y:S01]  /*4de0*/  UISETP.NE.AND UP5, UPT, UR37, URZ, UPT ;  /* 0x0000003f2500728c */ /* 0x000fe2000bfa5270 */
[----:B------:R-:W-:Y:S01]  /*4df0*/  PLOP3.LUT P5, PT, PT, PT, UP6, 0x40, 0x0 ;  /* 0x000000000000781c */ /* 0x000fe20003fae868 */
[----:B------:R-:W-:Y:S01]  /*4e00*/  UISETP.NE.AND UP6, UPT, UR36, URZ, UPT ;  /* 0x0000003f2400728c */ /* 0x000fe2000bfc5270 */
[----:B------:R-:W-:Y:S01]  /*4e10*/  PLOP3.LUT P1, PT, PT, PT, UP0, 0x40, 0x0 ;  /* 0x000000000000781c */ /* 0x000fe20003f2e808 */
[----:B------:R-:W-:Y:S01]  /*4e20*/  UISETP.NE.AND UP0, UPT, UR33, URZ, UPT ;  /* 0x0000003f2100728c */ /* 0x000fe2000bf05270 */
[----:B------:R-:W-:-:S02]  /*4e30*/  ISETP.GT.AND P0, PT, R3, 0x48, P0 ;  /* 0x000000480300780c */ /* 0x000fc40000704270 */
[C---:B------:R-:W-:Y:S02]  /*4e40*/  ISETP.GT.AND P6, PT, R3.reuse, 0x31, P6 ;  /* 0x000000310300780c */ /* 0x040fe400037c4270 */
[C---:B------:R-:W-:Y:S02]  /*4e50*/  ISETP.GT.AND P5, PT, R3.reuse, 0x38, P5 ;  /* 0x000000380300780c */ /* 0x040fe40002fa4270 */
[C---:B------:R-:W-:Y:S02]  /*4e60*/  ISETP.GT.AND P4, PT, R3.reuse, 0x39, P4 ;  /* 0x000000390300780c */ /* 0x040fe40002784270 */
[C---:B------:R-:W-:Y:S02]  /*4e70*/  ISETP.GT.AND P2, PT, R3.reuse, 0x40, P2 ;  /* 0x000000400300780c */ /* 0x040fe40001744270 */
[----:B------:R-:W-:Y:S02]  /*4e80*/  ISETP.GT.AND P1, PT, R3, 0x41, P1 ;  /* 0x000000410300780c */ /* 0x000fe40000f24270 */
[----:B------:R-:W-:-:S02]  /*4e90*/  ISETP.LT.OR P0, PT, R5, 0x49, P0 ;  /* 0x000000490500780c */ /* 0x000fc40000701670 */
[C---:B------:R-:W-:Y:S02]  /*4ea0*/  ISETP.LT.OR P6, PT, R5.reuse, 0x32, P6 ;  /* 0x000000320500780c */ /* 0x040fe400037c1670 */
[C---:B------:R-:W-:Y:S02]  /*4eb0*/  ISETP.LT.OR P5, PT, R5.reuse, 0x39, P5 ;  /* 0x000000390500780c */ /* 0x040fe40002fa1670 */
[C---:B------:R-:W-:Y:S02]  /*4ec0*/  ISETP.LT.OR P4, PT, R5.reuse, 0x3a, P4 ;  /* 0x0000003a0500780c */ /* 0x040fe40002781670 */
[C---:B------:R-:W-:Y:S02]  /*4ed0*/  ISETP.LT.OR P2, PT, R5.reuse, 0x41, P2 ;  /* 0x000000410500780c */ /* 0x040fe40001741670 */
[----:B------:R-:W-:Y:S02]  /*4ee0*/  ISETP.LT.OR P1, PT, R5, 0x42, P1 ;  /* 0x000000420500780c */ /* 0x000fe40000f21670 */
[----:B------:R-:W-:-:S02]  /*4ef0*/  FSEL R210, R176, -INF , !P0 ;  /* 0xff800000b0d27808 */ /* 0x000fc40004000000 */
[----:B------:R-:W-:Y:S02]  /*4f00*/  PLOP3.LUT P0, PT, PT, PT, UP0, 0x40, 0x0 ;  /* 0x000000000000781c */ /* 0x000fe40003f0e808 */
[----:B------:R-:W-:Y:S02]  /*4f10*/  FSEL R202, R137, -INF , !P6 ;  /* 0xff80000089ca7808 */ /* 0x000fe40007000000 */
[----:B------:R-:W-:Y:S02]  /*4f20*/  FSEL R205, R140, -INF , !P5 ;  /* 0xff8000008ccd7808 */ /* 0x000fe40006800000 */
[----:B------:R-:W-:Y:S02]  /*4f30*/  FSEL R208, R141, -INF , !P4 ;  /* 0xff8000008dd07808 */ /* 0x000fe40006000000 */
[----:B------:R-:W-:Y:S02]  /*4f40*/  FSEL R230, R104, -INF , !P2 ;  /* 0xff80000068e67808 */ /* 0x000fe40005000000 */
[----:B------:R-:W-:-:S02]  /*4f50*/  FSEL R232, R105, -INF , !P1 ;  /* 0xff80000069e87808 */ /* 0x000fc40004800000 */
[----:B------:R-:W-:Y:S02]  /*4f60*/  PLOP3.LUT P6, PT, PT, PT, UP6, 0x40, 0x0 ;  /* 0x000000000000781c */ /* 0x000fe40003fce868 */
[----:B------:R-:W-:Y:S02]  /*4f70*/  PLOP3.LUT P5, PT, PT, PT, UP5, 0x40, 0x0 ;  /* 0x000000000000781c */ /* 0x000fe40003fae858 */
[----:B------:R-:W-:Y:S02]  /*4f80*/  PLOP3.LUT P4, PT, PT, PT, UP4, 0x40, 0x0 ;  /* 0x000000000000781c */ /* 0x000fe40003f8e848 */
[----:B------:R-:W-:Y:S02]  /*4f90*/  PLOP3.LUT P2, PT, PT, PT, UP3, 0x40, 0x0 ;  /* 0x000000000000781c */ /* 0x000fe40003f4e838 */
[----:B------:R-:W-:Y:S02]  /*4fa0*/  PLOP3.LUT P1, PT, PT, PT, UP2, 0x40, 0x0 ;  /* 0x000000000000781c */ /* 0x000fe40003f2e828 */
[----:B------:R-:W-:-:S02]  /*4fb0*/  ISETP.GT.AND P6, PT, R3, 0x49, P6 ;  /* 0x000000490300780c */ /* 0x000fc400037c4270 */
[C---:B------:R-:W-:Y:S02]  /*4fc0*/  ISETP.GT.AND P5, PT, R3.reuse, 0x50, P5 ;  /* 0x000000500300780c */ /* 0x040fe40002fa4270 */
[C---:B------:R-:W-:Y:S02]  /*4fd0*/  ISETP.GT.AND P4, PT, R3.reuse, 0x51, P4 ;  /* 0x000000510300780c */ /* 0x040fe40002784270 */
[C---:B------:R-:W-:Y:S02]  /*4fe0*/  ISETP.GT.AND P2, PT, R3.reuse, 0x58, P2 ;  /* 0x000000580300780c */ /* 0x040fe40001744270 */
[----:B------:R-:W-:Y:S01]  /*4ff0*/  ISETP.GT.AND P1, PT, R3, 0x59, P1 ;  /* 0x000000590300780c */ /* 0x000fe20000f24270 */
[----:B-1----:R-:W-:Y:S01]  /*5000*/  IMAD.IADD R3, R10, 0x1, R6 ;  /* 0x000000010a037824 */ /* 0x002fe200078e0206 */
[C---:B------:R-:W-:Y:S02]  /*5010*/  ISETP.LT.OR P6, PT, R5.reuse, 0x4a, P6 ;  /* 0x0000004a0500780c */ /* 0x040fe400037c1670 */
[----:B------:R-:W-:-:S02]  /*5020*/  ISETP.LT.OR P5, PT, R5, 0x51, P5 ;  /* 0x000000510500780c */ /* 0x000fc40002fa1670 */
[C---:B------:R-:W-:Y:S02]  /*5030*/  ISETP.LT.OR P4, PT, R5.reuse, 0x52, P4 ;  /* 0x000000520500780c */ /* 0x040fe40002781670 */
[C---:B------:R-:W-:Y:S02]  /*5040*/  ISETP.LT.OR P2, PT, R5.reuse, 0x59, P2 ;  /* 0x000000590500780c */ /* 0x040fe40001741670 */
[----:B------:R-:W-:Y:S02]  /*5050*/  ISETP.LT.OR P1, PT, R5, 0x5a, P1 ;  /* 0x0000005a0500780c */ /* 0x000fe40000f21670 */
[----:B------:R-:W-:Y:S01]  /*5060*/  IMNMX R5, R3, R11, PT ;  /* 0x0000000b03057217 */ /* 0x000fe20003800200 */
[----:B------:R-:W-:Y:S01]  /*5070*/  IMAD.IADD R3, R12, 0x1, R6 ;  /* 0x000000010c037824 */ /* 0x000fe200078e0206 */
[----:B------:R-:W-:Y:S02]  /*5080*/  FSEL R209, R177, -INF , !P6 ;  /* 0xff800000b1d17808 */ /* 0x000fe40007000000 */
[----:B------:R-:W-:-:S02]  /*5090*/  FSEL R211, R164, -INF , !P5 ;  /* 0xff800000a4d37808 */ /* 0x000fc40006800000 */
        /* <DEDUP_REMOVED lines=16> */
.L_x_256:
[----:B------:R-:W-:-:S04]  /*51a0*/  MOV R7, c[0x0][0x32c] ;  /* 0x0000cb0000077a02 */ /* 0x000fc80000000f00 */
[----:B------:R-:W-:-:S13]  /*51b0*/  ISETP.NE.AND P0, PT, R7, 0x1, PT ;  /* 0x000000010700780c */ /* 0x000fda0003f05270 */
[----:B------:R-:W-:-:S05]  /*51c0*/  @P0 IMAD.HI.U32 R7, R6, c[0x0][0x330], RZ ;  /* 0x0000cc0006070a27 */ /* 0x000fca00078e00ff */
[----:B------:R-:W-:Y:S02]  /*51d0*/  @P0 SHF.R.U32.HI R6, RZ, c[0x0][0x334], R7 ;  /* 0x0000cd00ff060a19 */ /* 0x000fe40000011607 */
.L_x_257:
[----:B------:R-:W-:Y:S05]  /*51e0*/  BSYNC B0 ;  /* 0x0000000000007941 */ /* 0x000fea0003800000 */
.L_x_255:
[----:B------:R-:W-:-:S05]  /*51f0*/  IMAD R6, R6, c[0x0][0x32c], R13 ;  /* 0x0000cb0006067a24 */ /* 0x000fca00078e020d */
[----:B------:R-:W-:Y:S02]  /*5200*/  IADD3 R7, R6, c[0x0][0x32c], RZ ;  /* 0x0000cb0006077a10 */ /* 0x000fe40007ffe0ff */
[----:B------:R-:W-:Y:S02]  /*5210*/  IMNMX R3, R3, R6, !PT ;  /* 0x0000000603037217 */ /* 0x000fe40007800200 */
[----:B------:R-:W-:Y:S02]  /*5220*/  IMNMX R5, R5, R7, PT ;  /* 0x0000000705057217 */ /* 0x000fe40003800200 */
.L_x_254:
[----:B------:R-:W-:Y:S01]  /*5230*/  FMNMX.FTZ R7, R17, R18, !PT ;  /* 0x0000001211077209 */ /* 0x000fe20007810000 */
[----:B------:R-:W-:Y:S01]  /*5240*/  UP2UR UR32, UPR, URZ, 0x40 ;  /* 0x000000403f207883 */ /* 0x000fe20008000000 */
[----:B------:R-:W-:Y:S01]  /*5250*/  FMNMX.FTZ R6, R14, R15, !PT ;  /* 0x0000000f0e067209 */ /* 0x000fe20007810000 */
[----:B------:R-:W-:Y:S01]  /*5260*/  UISETP.NE.AND UP6, UPT, UR30, URZ, UPT ;  /* 0x0000003f1e00728c */ /* 0x000fe2000bfc5270 */
[----:B------:R-:W-:Y:S01]  /*5270*/  FMNMX.FTZ R7, R20, R7, !PT ;  /* 0x0000000714077209 */ /* 0x000fe20007810000 */
[----:B------:R-:W-:Y:S01]  /*5280*/  IMAD.SHL.U32 R213, R0, 0x2, RZ ;  /* 0x0000000200d57824 */ /* 0x000fe200078e00ff */
[----:B------:R-:W-:Y:S01]  /*5290*/  FMNMX.FTZ R6, R16, R6, !PT ;  /* 0x0000000610067209 */ /* 0x000fe20007810000 */
[----:B------:R-:W-:Y:S01]  /*52a0*/  UP2UR UR30, UPR, URZ, 0x40 ;  /* 0x000000403f1e7883 */ /* 0x000fe20008000000 */
[----:B------:R-:W-:Y:S01]  /*52b0*/  FMNMX.FTZ R130, R21, R7, !PT ;  /* 0x0000000715827209 */ /* 0x000fe20007810000 */
[----:B------:R-:W-:Y:S01]  /*52c0*/  UISETP.NE.AND UP6, UPT, UR31, URZ, UPT ;  /* 0x0000003f1f00728c */ /* 0x000fe2000bfc5270 */
        /* <DEDUP_REMOVED lines=25> */
[--C-:B------:R-:W-:Y:S01]  /*5460*/  IMAD R214, R4, 0x2, R213.reuse ;  /* 0x0000000204d67824 */ /* 0x100fe200078e02d5 */
[----:B------:R-:W-:Y:S01]  /*5470*/  FMNMX.FTZ R130, R41, R130, !PT ;  /* 0x0000008229827209 */ /* 0x000fe20007810000 */
[----:B------:R-:W-:Y:S01]  /*5480*/  IMAD R216, R2, 0x2, R213 ;  /* 0x0000000202d87824 */ /* 0x000fe200078e02d5 */
[----:B------:R-:W-:Y:S01]  /*5490*/  FMNMX.FTZ R6, R64, R6, !PT ;  /* 0x0000000640067209 */ /* 0x000fe20007810000 */
[----:B------:R-:W-:Y:S01]  /*54a0*/  IMAD R215, R2, 0x2, R214 ;  /* 0x0000000202d77824 */ /* 0x000fe200078e02d6 */
[----:B------:R-:W-:Y:S01]  /*54b0*/  FMNMX.FTZ R130, R42, R130, !PT ;  /* 0x000000822a827209 */ /* 0x000fe20007810000 */
[----:B------:R-:W-:Y:S01]  /*54c0*/  LDSM.16.MT88.4 R88, [R214+0x100] ;  /* 0x00010000d658783b */ /* 0x000fe20000004200 */
[----:B------:R-:W-:-:S02]  /*54d0*/  FMNMX.FTZ R6, R72, R6, !PT ;  /* 0x0000000648067209 */ /* 0x000fc40007810000 */
[----:B------:R-:W-:Y:S01]  /*54e0*/  FMNMX.FTZ R130, R43, R130, !PT ;  /* 0x000000822b827209 */ /* 0x000fe20007810000 */
[----:B------:R-:W-:Y:S01]  /*54f0*/  LDSM.16.MT88.4 R80, [R216+0x100] ;  /* 0x00010000d850783b */ /* 0x000fe20000004200 */
[----:B------:R-:W-:Y:S02]  /*5500*/  FMNMX.FTZ R6, R73, R6, !PT ;  /* 0x0000000649067209 */ /* 0x000fe40007810000 */
[----:B------:R-:W-:Y:S01]  /*5510*/  FMNMX.FTZ R130, R110, R130, !PT ;  /* 0x000000826e827209 */ /* 0x000fe20007810000 */
[----:B------:R-:W-:Y:S01]  /*5520*/  LDSM.16.MT88.4 R96, [R215+0x100] ;  /* 0x00010000d760783b */ /* 0x000fe20000004200 */
[----:B------:R-:W-:Y:S02]  /*5530*/  FMNMX.FTZ R6, R75, R6, !PT ;  /* 0x000000064b067209 */ /* 0x000fe40007810000 */
        /* <DEDUP_REMOVED lines=24> */
[----:B------:R-:W-:Y:S01]  /*56c0*/  PLOP3.LUT P6, PT, PT, PT, UP6, 0x40, 0x0 ;  /* 0x000000000000781c */ /* 0x000fe20003fce868 */
[----:B------:R-:W1:Y:S01]  /*56d0*/  SHFL.BFLY PT, R6, R130, 0x2, 0x1f ;  /* 0x0c401f0082067f89 */ /* 0x000e6200000e0000 */
[----:B------:R-:W-:Y:S01]  /*56e0*/  PLOP3.LUT P4, PT, PT, PT, UP5, 0x40, 0x0 ;  /* 0x000000000000781c */ /* 0x000fe20003f8e858 */
[----:B------:R-:W-:Y:S01]  /*56f0*/  UISETP.NE.AND UP6, UPT, UR30, URZ, UPT ;  /* 0x0000003f1e00728c */ /* 0x000fe2000bfc5270 */
[C---:B------:R-:W-:Y:S01]  /*5700*/  ISETP.GT.AND P6, PT, R3.reuse, RZ, P6 ;  /* 0x000000ff0300720c */ /* 0x040fe200037c4270 */
[----:B------:R-:W2:Y:S01]  /*5710*/  SHFL.BFLY PT, R7, R129, 0x2, 0x1f ;  /* 0x0c401f0081077f89 */ /* 0x000ea200000e0000 */
[----:B------:R-:W-:Y:S01]  /*5720*/  ISETP.GT.AND P4, PT, R3, 0x8, P4 ;  /* 0x000000080300780c */ /* 0x000fe20002784270 */
[----:B------:R-:W-:Y:S01]  /*5730*/  UISETP.NE.AND UP5, UPT, UR31, URZ, UPT ;  /* 0x0000003f1f00728c */ /* 0x000fe2000bfa5270 */
[----:B------:R-:W-:Y:S02]  /*5740*/  ISETP.LT.OR P6, PT, R5, 0x1, P6 ;  /* 0x000000010500780c */ /* 0x000fe400037c1670 */
[----:B------:R-:W-:Y:S01]  /*5750*/  PLOP3.LUT P2, PT, PT, PT, UP0, 0x40, 0x0 ;  /* 0x000000000000781c */ /* 0x000fe20003f4e808 */
[----:B------:R-:W-:Y:S01]  /*5760*/  UISETP.NE.AND UP0, UPT, UR23, URZ, UPT ;  /* 0x0000003f1700728c */ /* 0x000fe2000bf05270 */
[----:B------:R-:W-:-:S02]  /*5770*/  FSEL R114, R158, -INF , !P6 ;  /* 0xff8000009e727808 */ /* 0x000fc40007000000 */
[----:B------:R-:W-:Y:S01]  /*5780*/  PLOP3.LUT P6, PT, PT, PT, UP2, 0x40, 0x0 ;  /* 0x000000000000781c */ /* 0x000fe20003fce828 */
[----:B------:R-:W-:Y:S01]  /*5790*/  UISETP.NE.AND UP2, UPT, UR21, URZ, UPT ;  /* 0x0000003f1500728c */ /* 0x000fe2000bf45270 */
[----:B------:R-:W-:Y:S02]  /*57a0*/  ISETP.LT.OR P4, PT, R5, 0x9, P4 ;  /* 0x000000090500780c */ /* 0x000fe40002781670 */
[----:B------:R-:W-:Y:S02]  /*57b0*/  ISETP.GT.AND P6, PT, R3, 0x18, P6 ;  /* 0x000000180300780c */ /* 0x000fe400037c4270 */
[----:B------:R-:W-:Y:S02]  /*57c0*/  FSEL R117, R134, -INF , !P4 ;  /* 0xff80000086757808 */ /* 0x000fe40006000000 */
[----:B------:R-:W-:Y:S01]  /*57d0*/  PLOP3.LUT P4, PT, PT, PT, UP0, 0x40, 0x0 ;  /* 0x000000000000781c */ /* 0x000fe20003f8e808 */
[----:B------:R-:W-:Y:S01]  /*57e0*/  UISETP.NE.AND UP0, UPT, UR19, URZ, UPT ;  /* 0x0000003f1300728c */ /* 0x000fe2000bf05270 */
[----:B------:R-:W-:-:S02]  /*57f0*/  ISETP.LT.OR P6, PT, R5, 0x19, P6 ;  /* 0x000000190500780c */ /* 0x000fc400037c1670 */
[----:B-1----:R-:W-:Y:S02]  /*5800*/  FMNMX.FTZ R130, R130, R6, !PT ;  /* 0x0000000682827209 */ /* 0x002fe40007810000 */
[----:B------:R-:W-:Y:S02]  /*5810*/  FSEL R125, R86, -INF , !P6 ;  /* 0xff800000567d7808 */ /* 0x000fe40007000000 */
[----:B--2---:R-:W-:Y:S01]  /*5820*/  FMNMX.FTZ R129, R129, R7, !PT ;  /* 0x0000000781817209 */ /* 0x004fe20007810000 */
[----:B------:R-:W1:Y:S01]  /*5830*/  SHFL.BFLY PT, R6, R130, 0x1, 0x1f ;  /* 0x0c201f0082067f89 */ /* 0x000e6200000e0000 */
[----:B------:R-:W-:Y:S01]  /*5840*/  PLOP3.LUT P6, PT, PT, PT, UP0, 0x40, 0x0 ;  /* 0x000000000000781c */ /* 0x000fe20003fce808 */
[----:B------:R-:W-:Y:S01]  /*5850*/  UISETP.NE.AND UP0, UPT, UR14, URZ, UPT ;  /* 0x0000003f0e00728c */ /* 0x000fe2000bf05270 */
[C---:B------:R-:W-:Y:S01]  /*5860*/  ISETP.GT.AND P2, PT, R3.reuse, 0x9, P2 ;  /* 0x000000090300780c */ /* 0x040fe20001744270 */
[----:B------:R-:W2:Y:S01]  /*5870*/  SHFL.BFLY PT, R7, R129, 0x1, 0x1f ;  /* 0x0c201f0081077f89 */ /* 0x000ea200000e0000 */
[----:B------:R-:W-:-:S02]  /*5880*/  ISETP.GT.AND P6, PT, R3, 0x30, P6 ;  /* 0x000000300300780c */ /* 0x000fc400037c4270 */
[----:B------:R-:W-:Y:S01]  /*5890*/  PLOP3.LUT P0, PT, PT, PT, UP3, 0x40, 0x0 ;  /* 0x000000000000781c */ /* 0x000fe20003f0e838 */
[----:B------:R-:W-:Y:S01]  /*58a0*/  UISETP.NE.AND UP3, UPT, UR22, URZ, UPT ;  /* 0x0000003f1600728c */ /* 0x000fe2000bf65270 */
[C---:B------:R-:W-:Y:S02]  /*58b0*/  ISETP.LT.OR P6, PT, R5.reuse, 0x31, P6 ;  /* 0x000000310500780c */ /* 0x040fe400037c1670 */
[----:B------:R-:W-:Y:S02]  /*58c0*/  ISETP.LT.OR P2, PT, R5, 0xa, P2 ;  /* 0x0000000a0500780c */ /* 0x000fe40001741670 */
[----:B------:R-:W-:Y:S02]  /*58d0*/  FSEL R185, R138, -INF , !P6 ;  /* 0xff8000008ab97808 */ /* 0x000fe40007000000 */
[----:B------:R-:W-:Y:S02]  /*58e0*/  ISETP.GT.AND P4, PT, R3, 0x20, P4 ;  /* 0x000000200300780c */ /* 0x000fe40002784270 */
[----:B------:R-:W-:-:S02]  /*58f0*/  FSEL R118, R135, -INF , !P2 ;  /* 0xff80000087767808 */ /* 0x000fc40005000000 */
[----:B------:R-:W-:Y:S01]  /*5900*/  PLOP3.LUT P2, PT, PT, PT, UP3, 0x40, 0x0 ;  /* 0x000000000000781c */ /* 0x000fe20003f4e838 */
[----:B------:R-:W-:Y:S01]  /*5910*/  UISETP.NE.AND UP3, UPT, UR17, URZ, UPT ;  /* 0x0000003f1100728c */ /* 0x000fe2000bf65270 */
[----:B------:R-:W-:Y:S01]  /*5920*/  ISETP.LT.OR P4, PT, R5, 0x21, P4 ;  /* 0x000000210500780c */ /* 0x000fe20002781670 */
[----:B------:R-:W-:Y:S01]  /*5930*/  LDSM.16.MT88.4 R132, [R216+0x1900] ;  /* 0x00190000d884783b */ /* 0x000fe20000004200 */
[----:B------:R-:W-:Y:S01]  /*5940*/  PLOP3.LUT P5, PT, PT, PT, UP6, 0x40, 0x0 ;  /* 0x000000000000781c */ /* 0x000fe20003fae868 */
[----:B------:R-:W-:Y:S01]  /*5950*/  UISETP.NE.AND UP6, UPT, UR32, URZ, UPT ;  /* 0x0000003f2000728c */ /* 0x000fe2000bfc5270 */
[----:B-1----:R-:W-:Y:S02]  /*5960*/  FMNMX.FTZ R130, R130, R6, !PT ;  /* 0x0000000682827209 */ /* 0x002fe40007810000 */
[----:B------:R-:W-:Y:S02]  /*5970*/  FSEL R146, R146, -INF , !P4 ;  /* 0xff80000092927808 */ /* 0x000fe40006000000 */
[----:B--2---:R-:W-:Y:S01]  /*5980*/  FMNMX.FTZ R129, R129, R7, !PT ;  /* 0x0000000781817209 */ /* 0x004fe20007810000 */
[C---:B------:R-:W-:Y:S01]  /*5990*/  FMUL.FTZ R7, R130.reuse, c[0x0][0x2d0] ;  /* 0x0000b40082077a20 */ /* 0x040fe20000410000 */
[----:B------:R-:W-:-:S02]  /*59a0*/  FSETP.NEU.FTZ.AND P6, PT, R130, -INF , PT ;  /* 0xff8000008200780b */ /* 0x000fc40003fdd000 */
[----:B------:R-:W-:Y:S01]  /*59b0*/  PLOP3.LUT P4, PT, PT, PT, UP3, 0x40, 0x0 ;  /* 0x000000000000781c */ /* 0x000fe20003f8e838 */
[----:B------:R-:W-:Y:S01]  /*59c0*/  FMUL.FTZ R6, R129, c[0x0][0x2d0] ;  /* 0x0000b40081067a20 */ /* 0x000fe20000410000 */
[----:B------:R-:W-:Y:S01]  /*59d0*/  FSEL R7, R7, RZ, P6 ;  /* 0x000000ff07077208 */ /* 0x000fe20003000000 */
[----:B------:R-:W-:Y:S01]  /*59e0*/  UISETP.NE.AND UP3, UPT, UR24, URZ, UPT ;  /* 0x0000003f1800728c */ /* 0x000fe2000bf65270 */
[----:B------:R-:W-:Y:S02]  /*59f0*/  FSETP.NEU.FTZ.AND P6, PT, R129, -INF , PT ;  /* 0xff8000008100780b */ /* 0x000fe40003fdd000 */
[----:B------:R-:W-:Y:S01]  /*5a00*/  PLOP3.LUT P1, PT, PT, PT, UP1, 0x40, 0x0 ;  /* 0x000000000000781c */ /* 0x000fe20003f2e818 */
[----:B------:R-:W-:Y:S01]  /*5a10*/  UISETP.NE.AND UP1, UPT, UR20, URZ, UPT ;  /* 0x0000003f1400728c */ /* 0x000fe2000bf25270 */
[----:B------:R-:W-:Y:S01]  /*5a20*/  FSEL R6, R6, RZ, P6 ;  /* 0x000000ff06067208 */ /* 0x000fe20003000000 */
[----:B------:R-:W-:Y:S01]  /*5a30*/  FFMA.FTZ R8, R17, c[0x0][0x2d0], -R7 ;  /* 0x0000b40011087a23 */ /* 0x000fe20000010807 */
[----:B------:R-:W-:-:S02]  /*5a40*/  ISETP.GT.AND P4, PT, R3, 0x38, P4 ;  /* 0x000000380300780c */ /* 0x000fc40002784270 */
[C---:B------:R-:W-:Y:S01]  /*5a50*/  ISETP.GT.AND P5, PT, R3.reuse, 0x1, P5 ;  /* 0x000000010300780c */ /* 0x040fe20002fa4270 */
[----:B------:R-:W-:Y:S01]  /*5a60*/  FFMA.FTZ R0, R16, c[0x0][0x2d0], -R6 ;  /* 0x0000b40010007a23 */ /* 0x000fe20000010806 */
[C---:B------:R-:W-:Y:S01]  /*5a70*/  ISETP.GT.AND P1, PT, R3.reuse, 0x10, P1 ;  /* 0x000000100300780c */ /* 0x040fe20000f24270 */
[----:B------:R1:W-:Y:S01]  /*5a80*/  MUFU.EX2 R152, R8 ;  /* 0x0000000800987308 */ /* 0x0003e20000000800 */
[----:B------:R-:W-:Y:S02]  /*5a90*/  ISETP.GT.AND P0, PT, R3, 0x11, P0 ;  /* 0x000000110300780c */ /* 0x000fe40000704270 */
[C---:B------:R-:W-:Y:S02]  /*5aa0*/  ISETP.LT.OR P4, PT, R5.reuse, 0x39, P4 ;  /* 0x000000390500780c */ /* 0x040fe40002781670 */
[C---:B------:R-:W-:Y:S02]  /*5ab0*/  ISETP.LT.OR P5, PT, R5.reuse, 0x2, P5 ;  /* 0x000000020500780c */ /* 0x040fe40002fa1670 */
[C---:B------:R-:W-:Y:S01]  /*5ac0*/  ISETP.LT.OR P1, PT, R5.reuse, 0x11, P1 ;  /* 0x000000110500780c */ /* 0x040fe20000f21670 */
[----:B------:R2:W-:Y:S01]  /*5ad0*/  MUFU.EX2 R172, R0 ;  /* 0x0000000000ac7308 */ /* 0x0005e20000000800 */
[----:B------:R-:W-:-:S02]  /*5ae0*/  ISETP.LT.OR P0, PT, R5, 0x12, P0 ;  /* 0x000000120500780c */ /* 0x000fc40000701670 */
[----:B------:R-:W-:Y:S02]  /*5af0*/  FSEL R186, R142, -INF , !P4 ;  /* 0xff8000008eba7808 */ /* 0x000fe40006000000 */
[----:B------:R-:W-:Y:S02]  /*5b00*/  FSEL R115, R159, -INF , !P5 ;  /* 0xff8000009f737808 */ /* 0x000fe40006800000 */
[----:B------:R-:W-:Y:S01]  /*5b10*/  FSEL R120, R150, -INF , !P1 ;  /* 0xff80000096787808 */ /* 0x000fe20004800000 */
[----:B-1----:R-:W-:Y:S01]  /*5b20*/  FFMA.FTZ R8, R18, c[0x0][0x2d0], -R7 ;  /* 0x0000b40012087a23 */ /* 0x002fe20000010807 */
[----:B------:R-:W-:Y:S01]  /*5b30*/  FSEL R123, R151, -INF , !P0 ;  /* 0xff800000977b7808 */ /* 0x000fe20004000000 */
[----:B------:R-:W-:Y:S01]  /*5b40*/  LDSM.16.MT88.4 R156, [R213+0x1900] ;  /* 0x00190000d59c783b */ /* 0x000fe20000004200 */
[----:B------:R-:W-:Y:S01]  /*5b50*/  PLOP3.LUT P5, PT, PT, PT, UP4, 0x40, 0x0 ;  /* 0x000000000000781c */ /* 0x000fe20003fae848 */
[----:B------:R-:W-:Y:S01]  /*5b60*/  UISETP.NE.AND UP4, UPT, UR18, URZ, UPT ;  /* 0x0000003f1200728c */ /* 0x000fe2000bf85270 */
[----:B------:R-:W-:Y:S01]  /*5b70*/  PLOP3.LUT P1, PT, PT, PT, UP2, 0x40, 0x0 ;  /* 0x000000000000781c */ /* 0x000fe20003f2e828 */
[----:B------:R-:W-:Y:S01]  /*5b80*/  UISETP.NE.AND UP2, UPT, UR16, URZ, UPT ;  /* 0x0000003f1000728c */ /* 0x000fe2000bf45270 */
[----:B------:R-:W-:Y:S01]  /*5b90*/  PLOP3.LUT P0, PT, PT, PT, UP1, 0x40, 0x0 ;  /* 0x000000000000781c */ /* 0x000fe20003f0e818 */
[----:B--2---:R-:W-:Y:S01]  /*5ba0*/  FFMA.FTZ R0, R19, c[0x0][0x2d0], -R6 ;  /* 0x0000b40013007a23 */ /* 0x004fe20000010806 */
[----:B------:R-:W-:Y:S01]  /*5bb0*/  FMNMX.FTZ R2, R74, R109, !PT ;  /* 0x0000006d4a027209 */ /* 0x000fe20007810000 */
[----:B------:R-:W-:Y:S01]  /*5bc0*/  UISETP.NE.AND UP1, UPT, UR15, URZ, UPT ;  /* 0x0000003f0f00728c */ /* 0x000fe2000bf25270 */
[C---:B------:R-:W-:Y:S01]  /*5bd0*/  ISETP.GT.AND P5, PT, R3.reuse, 0x19, P5 ;  /* 0x000000190300780c */ /* 0x040fe20002fa4270 */
[----:B------:R1:W-:Y:S01]  /*5be0*/  MUFU.EX2 R149, R0 ;  /* 0x0000000000957308 */ /* 0x0003e20000000800 */
[C---:B------:R-:W-:Y:S01]  /*5bf0*/  ISETP.GT.AND P2, PT, R3.reuse, 0x21, P2 ;  /* 0x000000210300780c */ /* 0x040fe20001744270 */
[----:B------:R-:W-:Y:S01]  /*5c00*/  ULDC.64 UR14, c[0x0][0x2c8] ;  /* 0x0000b200000e7ab9 */ /* 0x000fe20000000a00 */
[C---:B------:R-:W-:Y:S01]  /*5c10*/  ISETP.GT.AND P1, PT, R3.reuse, 0x28, P1 ;  /* 0x000000280300780c */ /* 0x040fe20000f24270 */
[----:B------:R-:W-:Y:S01]  /*5c20*/  UIMAD.WIDE.U32 UR16, UR11, UR14, URZ ;  /* 0x0000000e0b1072a5 */ /* 0x000fe2000f8e003f */
[----:B------:R-:W-:-:S02]  /*5c30*/  ISETP.GT.AND P0, PT, R3, 0x29, P0 ;  /* 0x000000290300780c */ /* 0x000fc40000704270 */
[----:B------:R-:W-:Y:S01]  /*5c40*/  FMNMX.FTZ R2, R112, R2, !PT ;  /* 0x0000000270027209 */ /* 0x000fe20007810000 */
[----:B------:R2:W3:Y:S01]  /*5c50*/  MUFU.EX2 R169, R8 ;  /* 0x0000000800a97308 */ /* 0x0004e20000000800 */
[C---:B------:R-:W-:Y:S02]  /*5c60*/  ISETP.LT.OR P5, PT, R5.reuse, 0x1a, P5 ;  /* 0x0000001a0500780c */ /* 0x040fe40002fa1670 */
[C---:B------:R-:W-:Y:S02]  /*5c70*/  ISETP.LT.OR P2, PT, R5.reuse, 0x22, P2 ;  /* 0x000000220500780c */ /* 0x040fe40001741670 */
[C---:B------:R-:W-:Y:S02]  /*5c80*/  ISETP.LT.OR P1, PT, R5.reuse, 0x29, P1 ;  /* 0x000000290500780c */ /* 0x040fe40000f21670 */
[----:B------:R-:W-:Y:S01]  /*5c90*/  ISETP.LT.OR P0, PT, R5, 0x2a, P0 ;  /* 0x0000002a0500780c */ /* 0x000fe20000701670 */
[----:B-1----:R-:W-:Y:S01]  /*5ca0*/  FFMA.FTZ R0, R22, c[0x0][0x2d0], -R7 ;  /* 0x0000b40016007a23 */ /* 0x002fe20000010807 */
[----:B------:R-:W-:-:S02]  /*5cb0*/  FSEL R127, R87, -INF , !P5 ;  /* 0xff800000577f7808 */ /* 0x000fc40006800000 */
[----:B------:R-:W-:Y:S01]  /*5cc0*/  FSEL R147, R147, -INF , !P2 ;  /* 0xff80000093937808 */ /* 0x000fe20005000000 */
[----:B------:R1:W-:Y:S01]  /*5cd0*/  MUFU.EX2 R142, R0 ;  /* 0x00000000008e7308 */ /* 0x0003e20000000800 */
[----:B------:R-:W-:Y:S01]  /*5ce0*/  FSEL R131, R78, -INF , !P1 ;  /* 0xff8000004e837808 */ /* 0x000fe20004800000 */
[----:B------:R-:W-:Y:S01]  /*5cf0*/  LDSM.16.MT88.4 R84, [R214+0x900] ;  /* 0x00090000d654783b */ /* 0x000fe20000004200 */
[----:B------:R-:W-:Y:S01]  /*5d00*/  FSEL R140, R79, -INF , !P0 ;  /* 0xff8000004f8c7808 */ /* 0x000fe20004000000 */
[--C-:B--2---:R-:W-:Y:S01]  /*5d10*/  FFMA.FTZ R8, R20, c[0x0][0x2d0], -R7.reuse ;  /* 0x0000b40014087a23 */ /* 0x104fe20000010807 */
[----:B------:R-:W-:Y:S01]  /*5d20*/  PLOP3.LUT P5, PT, PT, PT, UP4, 0x40, 0x0 ;  /* 0x000000000000781c */ /* 0x000fe20003fae848 */
[----:B------:R-:W-:Y:S01]  /*5d30*/  UISETP.NE.AND UP4, UPT, UR29, URZ, UPT ;  /* 0x0000003f1d00728c */ /* 0x000fe2000bf85270 */
[----:B------:R-:W-:Y:S01]  /*5d40*/  PLOP3.LUT P2, PT, PT, PT, UP2, 0x40, 0x0 ;  /* 0x000000000000781c */ /* 0x000fe20003f4e828 */
[----:B------:R-:W-:Y:S01]  /*5d50*/  UISETP.NE.AND UP2, UPT, UR26, URZ, UPT ;  /* 0x0000003f1a00728c */ /* 0x000fe2000bf45270 */
[----:B------:R-:W-:Y:S01]  /*5d60*/  PLOP3.LUT P1, PT, PT, PT, UP1, 0x40, 0x0 ;  /* 0x000000000000781c */ /* 0x000fe20003f2e818 */
[----:B------:R-:W2:Y:S01]  /*5d70*/  LDSM.16.MT88.4 R76, [R213+0x100] ;  /* 0x00010000d54c783b */ /* 0x000ea20000004200 */
[----:B------:R-:W-:Y:S01]  /*5d80*/  PLOP3.LUT P0, PT, PT, PT, UP0, 0x40, 0x0 ;  /* 0x000000000000781c */ /* 0x000fe20003f0e808 */
[----:B------:R-:W-:Y:S01]  /*5d90*/  UISETP.NE.AND UP0, UPT, UR13, URZ, UPT ;  /* 0x0000003f0d00728c */ /* 0x000fe2000bf05270 */
[C---:B------:R-:W-:Y:S01]  /*5da0*/  ISETP.GT.AND P5, PT, R3.reuse, 0x31, P5 ;  /* 0x000000310300780c */ /* 0x040fe20002fa4270 */
[----:B------:R4:W-:Y:S01]  /*5db0*/  MUFU.EX2 R177, R8 ;  /* 0x0000000800b17308 */ /* 0x0009e20000000800 */
[----:B------:R-:W-:Y:S01]  /*5dc0*/  ISETP.GT.AND P2, PT, R3, 0x39, P2 ;  /* 0x000000390300780c */ /* 0x000fe20001744270 */
[----:B-1----:R-:W-:Y:S01]  /*5dd0*/  FFMA.FTZ R0, R23, c[0x0][0x2d0], -R7 ;  /* 0x0000b40017007a23 */ /* 0x002fe20000010807 */
[C---:B------:R-:W-:Y:S01]  /*5de0*/  ISETP.GT.AND P1, PT, R3.reuse, 0x40, P1 ;  /* 0x000000400300780c */ /* 0x040fe20000f24270 */
[----:B------:R-:W-:Y:S01]  /*5df0*/  UISETP.NE.AND UP1, UPT, UR25, URZ, UPT ;  /* 0x0000003f1900728c */ /* 0x000fe2000bf25270 */
[----:B------:R-:W-:-:S02]  /*5e00*/  ISETP.GT.AND P0, PT, R3, 0x41, P0 ;  /* 0x000000410300780c */ /* 0x000fc40000704270 */
[C---:B------:R-:W-:Y:S01]  /*5e10*/  ISETP.LT.OR P5, PT, R5.reuse, 0x32, P5 ;  /* 0x000000320500780c */ /* 0x040fe20002fa1670 */
[----:B------:R1:W-:Y:S01]  /*5e20*/  MUFU.EX2 R237, R0 ;  /* 0x0000000000ed7308 */ /* 0x0003e20000000800 */
[C---:B------:R-:W-:Y:S02]  /*5e30*/  ISETP.LT.OR P2, PT, R5.reuse, 0x3a, P2 ;  /* 0x0000003a0500780c */ /* 0x040fe40001741670 */
[C---:B------:R-:W-:Y:S02]  /*5e40*/  ISETP.LT.OR P1, PT, R5.reuse, 0x41, P1 ;  /* 0x000000410500780c */ /* 0x040fe40000f21670 */
[----:B------:R-:W-:Y:S02]  /*5e50*/  ISETP.LT.OR P0, PT, R5, 0x42, P0 ;  /* 0x000000420500780c */ /* 0x000fe40000701670 */
[----:B------:R-:W-:Y:S01]  /*5e60*/  FSEL R187, R139, -INF , !P5 ;  /* 0xff8000008bbb7808 */ /* 0x000fe20006800000 */
[--C-:B----4-:R-:W-:Y:S01]  /*5e70*/  FFMA.FTZ R8, R21, c[0x0][0x2d0], -R7.reuse ;  /* 0x0000b40015087a23 */ /* 0x110fe20000010807 */
[----:B------:R-:W-:Y:S01]  /*5e80*/  FSEL R188, R143, -INF , !P2 ;  /* 0xff8000008fbc7808 */ /* 0x000fe20005000000 */
[----:B------:R-:W-:Y:S01]  /*5e90*/  @UP1 UMOV UR13, UR17 ;  /* 0x00000011000d1c82 */ /* 0x000fe20008000000 */
[----:B------:R-:W-:Y:S01]  /*5ea0*/  FSEL R201, R106, -INF , !P1 ;  /* 0xff8000006ac97808 */ /* 0x000fe20004800000 */
[----:B------:R4:W5:Y:S01]  /*5eb0*/  MUFU.EX2 R136, R8 ;  /* 0x0000000800887308 */ /* 0x0009620000000800 */
[----:B------:R-:W-:Y:S01]  /*5ec0*/  FSEL R200, R107, -INF , !P0 ;  /* 0xff8000006bc87808 */ /* 0x000fe20004000000 */
[----:B------:R-:W-:Y:S01]  /*5ed0*/  @UP1 USHF.R.U32.HI UR11, URZ, UR15, UR13 ;  /* 0x0000000f3f0b1299 */ /* 0x000fe2000801160d */
[----:B------:R-:W-:Y:S01]  /*5ee0*/  PLOP3.LUT P6, PT, PT, PT, UP0, 0x40, 0x0 ;  /* 0x000000000000781c */ /* 0x000fe20003fce808 */
[----:B-1----:R-:W-:Y:S01]  /*5ef0*/  FFMA.FTZ R0, R24, c[0x0][0x2d0], -R7 ;  /* 0x0000b40018007a23 */ /* 0x002fe20000010807 */
[----:B------:R-:W-:Y:S01]  /*5f00*/  PLOP3.LUT P5, PT, PT, PT, UP6, 0x40, 0x0 ;  /* 0x000000000000781c */ /* 0x000fe20003fae868 */
[----:B------:R-:W1:Y:S01]  /*5f10*/  LDSM.16.MT88.4 R104, [R213+0x900] ;  /* 0x00090000d568783b */ /* 0x000e620000004200 */
[----:B------:R-:W-:Y:S01]  /*5f20*/  PLOP3.LUT P4, PT, PT, PT, UP5, 0x40, 0x0 ;  /* 0x000000000000781c */ /* 0x000fe20003f8e858 */
[----:B------:R2:W-:Y:S01]  /*5f30*/  MUFU.EX2 R165, R0 ;  /* 0x0000000000a57308 */ /* 0x0005e20000000800 */
[----:B------:R-:W-:Y:S01]  /*5f40*/  PLOP3.LUT P2, PT, PT, PT, UP4, 0x40, 0x0 ;  /* 0x000000000000781c */ /* 0x000fe20003f4e848 */
[----:B------:R-:W-:Y:S01]  /*5f50*/  UISETP.NE.AND UP0, UPT, UR27, URZ, UPT ;  /* 0x0000003f1b00728c */ /* 0x000fe2000bf05270 */
[----:B------:R-:W-:Y:S01]  /*5f60*/  PLOP3.LUT P1, PT, PT, PT, UP3, 0x40, 0x0 ;  /* 0x000000000000781c */ /* 0x000fe20003f2e838 */
[----:B------:R-:W-:Y:S01]  /*5f70*/  UIADD3 UR13, UR6, -0x2, URZ ;  /* 0xfffffffe060d7890 */ /* 0x000fe2000fffe03f */
[----:B------:R-:W-:Y:S01]  /*5f80*/  PLOP3.LUT P0, PT, PT, PT, UP2, 0x40, 0x0 ;  /* 0x000000000000781c */ /* 0x000fe20003f0e828 */
[----:B------:R-:W-:Y:S01]  /*5f90*/  UIADD3 UR14, UR5, UR11, URZ ;  /* 0x0000000b050e7290 */ /* 0x000fe2000fffe03f */
[C---:B------:R-:W-:Y:S01]  /*5fa0*/  ISETP.GT.AND P6, PT, R3.reuse, 0x48, P6 ;  /* 0x000000480300780c */ /* 0x040fe200037c4270 */
[----:B----4-:R-:W-:Y:S01]  /*5fb0*/  FFMA.FTZ R8, R14, c[0x0][0x2d0], -R6 ;  /* 0x0000b4000e087a23 */ /* 0x010fe20000010806 */
[C---:B------:R-:W-:Y:S01]  /*5fc0*/  ISETP.GT.AND P5, PT, R3.reuse, 0x49, P5 ;  /* 0x000000490300780c */ /* 0x040fe20002fa4270 */
[----:B------:R-:W-:Y:S01]  /*5fd0*/  ULDC UR6, c[0x0][0x328] ;  /* 0x0000ca0000067ab9 */ /* 0x000fe20000000800 */
[C---:B------:R-:W-:Y:S01]  /*5fe0*/  ISETP.GT.AND P4, PT, R3.reuse, 0x50, P4 ;  /* 0x000000500300780c */ /* 0x040fe20002784270 */
[----:B------:R4:W-:Y:S01]  /*5ff0*/  MUFU.EX2 R238, R8 ;  /* 0x0000000800ee7308 */ /* 0x0009e20000000800 */
[C---:B------:R-:W-:Y:S01]  /*6000*/  ISETP.GT.AND P2, PT, R3.reuse, 0x51, P2 ;  /* 0x000000510300780c */ /* 0x040fe20001744270 */
[----:B------:R-:W-:Y:S01]  /*6010*/  UIADD3 UR6, UR14, UR6, URZ ;  /* 0x000000060e067290 */ /* 0x000fe2000fffe03f */
[----:B------:R-:W-:-:S02]  /*6020*/  ISETP.GT.AND P1, PT, R3, 0x58, P1 ;  /* 0x000000580300780c */ /* 0x000fc40000f24270 */
[----:B--2---:R-:W-:Y:S01]  /*6030*/  FMNMX.FTZ R0, R116, R2, !PT ;  /* 0x0000000274007209 */ /* 0x004fe20007810000 */
[----:B------:R-:W-:Y:S01]  /*6040*/  FFMA.FTZ R2, R26, c[0x0][0x2d0], -R7 ;  /* 0x0000b4001a027a23 */ /* 0x000fe20000010807 */
[----:B------:R-:W-:Y:S02]  /*6050*/  ISETP.GT.AND P0, PT, R3, 0x59, P0 ;  /* 0x000000590300780c */ /* 0x000fe40000704270 */
[----:B------:R-:W-:Y:S01]  /*6060*/  FMNMX.FTZ R0, R121, R0, !PT ;  /* 0x0000000079007209 */ /* 0x000fe20007810000 */
[----:B------:R2:W-:Y:S01]  /*6070*/  MUFU.EX2 R176, R2 ;  /* 0x0000000200b07308 */ /* 0x0005e20000000800 */
[----:B------:R-:W-:Y:S02]  /*6080*/  FMNMX.FTZ R3, R114, R115, !PT ;  /* 0x0000007372037209 */ /* 0x000fe40007810000 */
[----:B------:R-:W-:Y:S02]  /*6090*/  FMNMX.FTZ R0, R122, R0, !PT ;  /* 0x000000007a007209 */ /* 0x000fe40007810000 */
[----:B------:R-:W-:Y:S01]  /*60a0*/  FMNMX.FTZ R3, R117, R3, !PT ;  /* 0x0000000375037209 */ /* 0x000fe20007810000 */
[----:B----4-:R-:W-:Y:S01]  /*60b0*/  FFMA.FTZ R8, R15, c[0x0][0x2d0], -R6 ;  /* 0x0000b4000f087a23 */ /* 0x010fe20000010806 */
[----:B------:R-:W-:-:S02]  /*60c0*/  FMNMX.FTZ R0, R124, R0, !PT ;  /* 0x000000007c007209 */ /* 0x000fc40007810000 */
[----:B------:R-:W-:Y:S01]  /*60d0*/  FMNMX.FTZ R3, R118, R3, !PT ;  /* 0x0000000376037209 */ /* 0x000fe20007810000 */
[----:B------:R-:W4:Y:S01]  /*60e0*/  MUFU.EX2 R153, R8 ;  /* 0x0000000800997308 */ /* 0x000f220000000800 */
[----:B------:R-:W-:Y:S02]  /*60f0*/  FMNMX.FTZ R0, R126, R0, !PT ;  /* 0x000000007e007209 */ /* 0x000fe40007810000 */
[----:B------:R-:W-:Y:S02]  /*6100*/  FMNMX.FTZ R3, R120, R3, !PT ;  /* 0x0000000378037209 */ /* 0x000fe40007810000 */
[----:B------:R-:W-:Y:S01]  /*6110*/  FMNMX.FTZ R0, R161, R0, !PT ;  /* 0x00000000a1007209 */ /* 0x000fe20007810000 */
[----:B--2---:R-:W-:Y:S01]  /*6120*/  FFMA.FTZ R2, R25, c[0x0][0x2d0], -R6 ;  /* 0x0000b40019027a23 */ /* 0x004fe20000010806 */
[----:B------:R-:W-:Y:S02]  /*6130*/  FMNMX.FTZ R3, R123, R3, !PT ;  /* 0x000000037b037209 */ /* 0x000fe40007810000 */
[----:B------:R-:W-:Y:S01]  /*6140*/  FMNMX.FTZ R0, R160, R0, !PT ;  /* 0x00000000a0007209 */ /* 0x000fe20007810000 */
[----:B------:R2:W-:Y:S01]  /*6150*/  MUFU.EX2 R170, R2 ;  /* 0x0000000200aa7308 */ /* 0x0005e20000000800 */
[----:B------:R-:W-:-:S02]  /*6160*/  ISETP.LT.OR P6, PT, R5, 0x49, P6 ;  /* 0x000000490500780c */ /* 0x000fc400037c1670 */
[----:B------:R-:W-:Y:S02]  /*6170*/  FMNMX.FTZ R0, R145, R0, !PT ;  /* 0x0000000091007209 */ /* 0x000fe40007810000 */
[C---:B------:R-:W-:Y:S02]  /*6180*/  ISETP.LT.OR P5, PT, R5.reuse, 0x4a, P5 ;  /* 0x0000004a0500780c */ /* 0x040fe40002fa1670 */
[----:B------:R-:W-:Y:S02]  /*6190*/  FMNMX.FTZ R0, R144, R0, !PT ;  /* 0x0000000090007209 */ /* 0x000fe40007810000 */
[----:B------:R-:W-:Y:S02]  /*61a0*/  FSEL R180, R178, -INF , !P6 ;  /* 0xff800000b2b47808 */ /* 0x000fe40007000000 */
[----:B------:R-:W-:Y:S02]  /*61b0*/  FMNMX.FTZ R0, R198, R0, !PT ;  /* 0x00000000c6007209 */ /* 0x000fe40007810000 */
[----:B------:R-:W-:-:S02]  /*61c0*/  ISETP.LT.OR P4, PT, R5, 0x51, P4 ;  /* 0x000000510500780c */ /* 0x000fc40002781670 */
[----:B------:R-:W-:Y:S01]  /*61d0*/  FMNMX.FTZ R0, R202, R0, !PT ;  /* 0x00000000ca007209 */ /* 0x000fe20007810000 */
[----:B--2---:R-:W-:Y:S01]  /*61e0*/  FFMA.FTZ R2, R27, c[0x0][0x2d0], -R6 ;  /* 0x0000b4001b027a23 */ /* 0x004fe20000010806 */
[----:B------:R-:W-:Y:S02]  /*61f0*/  FSEL R179, R179, -INF , !P5 ;  /* 0xff800000b3b37808 */ /* 0x000fe40006800000 */
[----:B------:R-:W-:Y:S01]  /*6200*/  FMNMX.FTZ R0, R205, R0, !PT ;  /* 0x00000000cd007209 */ /* 0x000fe20007810000 */
[----:B------:R2:W1:Y:S01]  /*6210*/  MUFU.EX2 R141, R2 ;  /* 0x00000002008d7308 */ /* 0x0004620000000800 */
[----:B------:R-:W-:Y:S02]  /*6220*/  ISETP.LT.OR P2, PT, R5, 0x52, P2 ;  /* 0x000000520500780c */ /* 0x000fe40001741670 */
[----:B------:R-:W-:Y:S02]  /*6230*/  FMNMX.FTZ R0, R208, R0, !PT ;  /* 0x00000000d0007209 */ /* 0x000fe40007810000 */
[----:B------:R-:W-:-:S02]  /*6240*/  FSEL R181, R166, -INF , !P4 ;  /* 0xff800000a6b57808 */ /* 0x000fc40006000000 */
[----:B------:R-:W-:Y:S02]  /*6250*/  FMNMX.FTZ R0, R230, R0, !PT ;  /* 0x00000000e6007209 */ /* 0x000fe40007810000 */
[----:B------:R-:W-:Y:S02]  /*6260*/  ISETP.LT.OR P1, PT, R5, 0x59, P1 ;  /* 0x000000590500780c */ /* 0x000fe40000f21670 */
[----:B------:R-:W-:Y:S02]  /*6270*/  FSEL R184, R167, -INF , !P2 ;  /* 0xff800000a7b87808 */ /* 0x000fe40005000000 */
[----:B---3--:R-:W-:Y:S02]  /*6280*/  F2FP.BF16.PACK_AB R12, R169, R152 ;  /* 0x00000098a90c723e */ /* 0x008fe400000010ff */
[----:B-----5:R-:W-:Y:S01]  /*6290*/  F2FP.BF16.PACK_AB R14, R136, R177 ;  /* 0x000000b1880e723e */ /* 0x020fe200000010ff */
[----:B--2---:R-:W-:Y:S01]  /*62a0*/  FFMA.FTZ R2, R28, c[0x0][0x2d0], -R6 ;  /* 0x0000b4001c027a23 */ /* 0x004fe20000010806 */
[----:B----4-:R-:W-:-:S02]  /*62b0*/  F2FP.BF16.PACK_AB R13, R153, R238 ;  /* 0x000000ee990d723e */ /* 0x010fc400000010ff */
[----:B------:R-:W-:Y:S01]  /*62c0*/  F2FP.BF16.PACK_AB R15, R149, R172 ;  /* 0x000000ac950f723e */ /* 0x000fe200000010ff */
[----:B------:R2:W-:Y:S01]  /*62d0*/  MUFU.EX2 R164, R2 ;  /* 0x0000000200a47308 */ /* 0x0005e20000000800 */
[----:B------:R-:W-:Y:S02]  /*62e0*/  ISETP.LT.OR P0, PT, R5, 0x5a, P0 ;  /* 0x0000005a0500780c */ /* 0x000fe40000701670 */
[----:B------:R-:W-:Y:S02]  /*62f0*/  FSEL R183, R154, -INF , !P1 ;  /* 0xff8000009ab77808 */ /* 0x000fe40004800000 */
[----:B------:R-:W-:Y:S01]  /*6300*/  FSEL R182, R155, -INF , !P0 ;  /* 0xff8000009bb67808 */ /* 0x000fe20004000000 */
[----:B------:R-:W-:Y:S01]  /*6310*/  HMMA.16816.F32.BF16 R16, R12, R76, RZ ;  /* 0x0000004c0c10723c */ /* 0x000fe200000418ff */
[----:B------:R-:W-:Y:S02]  /*6320*/  F2FP.BF16.PACK_AB R8, R237, R142 ;  /* 0x0000008eed08723e */ /* 0x000fe400000010ff */
[----:B-1----:R-:W-:-:S02]  /*6330*/  F2FP.BF16.PACK_AB R9, R141, R170 ;  /* 0x000000aa8d09723e */ /* 0x002fc400000010ff */
[----:B------:R-:W-:-:S03]  /*6340*/  F2FP.BF16.PACK_AB R10, R176, R165 ;  /* 0x000000a5b00a723e */ /* 0x000fc600000010ff */
[----:B------:R-:W-:Y:S01]  /*6350*/  HMMA.16816.F32.BF16 R20, R12, R80, RZ ;  /* 0x000000500c14723c */ /* 0x000fe200000418ff */
[----:B--2---:R-:W-:-:S04]  /*6360*/  FFMA.FTZ R2, R32, c[0x0][0x2d0], -R6 ;  /* 0x0000b40020027a23 */ /* 0x004fc80000010806 */
[----:B------:R1:W2:Y:S03]  /*6370*/  MUFU.EX2 R171, R2 ;  /* 0x0000000200ab7308 */ /* 0x0002a60000000800 */
[C---:B------:R-:W-:Y:S08]  /*6380*/  HMMA.16816.F32.BF16 R32, R12.reuse, R78, RZ ;  /* 0x0000004e0c20723c */ /* 0x040ff000000418ff */
[----:B------:R-:W-:Y:S01]  /*6390*/  HMMA.16816.F32.BF16 R24, R12, R88, RZ ;  /* 0x000000580c18723c */ /* 0x000fe200000418ff */
[----:B-1----:R-:W-:Y:S01]  /*63a0*/  FMNMX.FTZ R2, R125, R3, !PT ;  /* 0x000000037d027209 */ /* 0x002fe20007810000 */
[----:B------:R-:W-:-:S06]  /*63b0*/  FFMA.FTZ R3, R36, c[0x0][0x2d0], -R7 ;  /* 0x0000b40024037a23 */ /* 0x000fcc0000010807 */
[C---:B------:R-:W-:Y:S01]  /*63c0*/  HMMA.16816.F32.BF16 R28, R12.reuse, R96, RZ ;  /* 0x000000600c1c723c */ /* 0x040fe200000418ff */
[----:B--2---:R-:W-:Y:S02]  /*63d0*/  F2FP.BF16.PACK_AB R11, R171, R164 ;  /* 0x000000a4ab0b723e */ /* 0x004fe400000010ff */
[----:B------:R-:W-:Y:S01]  /*63e0*/  FMNMX.FTZ R2, R127, R2, !PT ;  /* 0x000000027f027209 */ /* 0x000fe20007810000 */
[----:B------:R1:W-:Y:S04]  /*63f0*/  MUFU.EX2 R137, R3 ;  /* 0x0000000300897308 */ /* 0x0003e80000000800 */
[C---:B------:R-:W-:Y:S08]  /*6400*/  HMMA.16816.F32.BF16 R36, R12.reuse, R82, RZ ;  /* 0x000000520c24723c */ /* 0x040ff000000418ff */
[----:B------:R-:W-:Y:S01]  /*6410*/  HMMA.16816.F32.BF16 R48, R12, R90, RZ ;  /* 0x0000005a0c30723c */ /* 0x000fe200000418ff */
[----:B-1----:R-:W-:Y:S01]  /*6420*/  FMNMX.FTZ R3, R146, R2, !PT ;  /* 0x0000000292037209 */ /* 0x002fe20007810000 */
[----:B------:R-:W-:-:S03]  /*6430*/  FFMA.FTZ R2, R40, c[0x0][0x2d0], -R7 ;  /* 0x0000b40028027a23 */ /* 0x000fc60000010807 */
[----:B------:R-:W-:Y:S01]  /*6440*/  FMNMX.FTZ R3, R147, R3, !PT ;  /* 0x0000000393037209 */ /* 0x000fe20007810000 */
[----:B------:R1:W2:Y:S02]  /*6450*/  MUFU.EX2 R239, R2 ;  /* 0x0000000200ef7308 */ /* 0x0002a40000000800 */
[----:B------:R-:W-:Y:S08]  /*6460*/  HMMA.16816.F32.BF16 R44, R12, R98, RZ ;  /* 0x000000620c2c723c */ /* 0x000ff000000418ff */
        /* <DEDUP_REMOVED lines=18> */
[----:B------:R-:W-:-:S04]  /*6590*/  FMNMX.FTZ R0, R233, R0, !PT ;  /* 0x00000000e9007209 */ /* 0x000fc80007810000 */
[----:B------:R-:W-:Y:S01]  /*65a0*/  FMNMX.FTZ R0, R234, R0, !PT ;  /* 0x00000000ea007209 */ /* 0x000fe20007810000 */
[----:B-1----:R-:W-:-:S04]  /*65b0*/  FFMA.FTZ R3, R43, c[0x0][0x2d0], -R7 ;  /* 0x0000b4002b037a23 */ /* 0x002fc80000010807 */
[----:B------:R-:W1:Y:S01]  /*65c0*/  SHFL.BFLY PT, R4, R0, 0x2, 0x1f ;  /* 0x0c401f0000047f89 */ /* 0x000e6200000e0000 */
[C---:B------:R-:W-:Y:S01]  /*65d0*/  HMMA.16816.F32.BF16 R40, R8.reuse, R92, R20 ;  /* 0x0000005c0828723c */ /* 0x040fe20000041814 */
[----:B------:R4:W-:Y:S07]  /*65e0*/  MUFU.EX2 R235, R3 ;  /* 0x0000000300eb7308 */ /* 0x0009ee0000000800 */
[C---:B------:R-:W-:Y:S08]  /*65f0*/  HMMA.16816.F32.BF16 R20, R8.reuse, R84, R24 ;  /* 0x000000540814723c */ /* 0x040ff00000041818 */
[----:B------:R-:W-:Y:S01]  /*6600*/  HMMA.16816.F32.BF16 R24, R8, R86, R48 ;  /* 0x000000560818723c */ /* 0x000fe20000041830 */
[----:B----4-:R-:W-:Y:S01]  /*6610*/  FMNMX.FTZ R3, R186, R2, !PT ;  /* 0x00000002ba037209 */ /* 0x010fe20007810000 */
[----:B------:R-:W-:-:S04]  /*6620*/  FFMA.FTZ R2, R56, c[0x0][0x2d0], -R6 ;  /* 0x0000b40038027a23 */ /* 0x000fc80000010806 */
[----:B------:R4:W-:Y:S01]  /*6630*/  MUFU.EX2 R148, R2 ;  /* 0x0000000200947308 */ /* 0x0009e20000000800 */
[----:B-1----:R-:W-:Y:S02]  /*6640*/  FMNMX.FTZ R0, R0, R4, !PT ;  /* 0x0000000400007209 */ /* 0x002fe40007810000 */
[----:B--2---:R-:W-:Y:S02]  /*6650*/  F2FP.BF16.PACK_AB R8, R239, R137 ;  /* 0x00000089ef08723e */ /* 0x004fe400000010ff */
[----:B---3--:R-:W-:Y:S01]  /*6660*/  F2FP.BF16.PACK_AB R10, R173, R236 ;  /* 0x000000ecad0a723e */ /* 0x008fe200000010ff */
[----:B------:R-:W1:Y:S01]  /*6670*/  SHFL.BFLY PT, R5, R0, 0x1, 0x1f ;  /* 0x0c201f0000057f89 */ /* 0x000e6200000e0000 */
[----:B----4-:R-:W-:Y:S01]  /*6680*/  FMNMX.FTZ R2, R188, R3, !PT ;  /* 0x00000003bc027209 */ /* 0x010fe20007810000 */
[----:B------:R-:W-:Y:S02]  /*6690*/  FFMA.FTZ R3, R57, c[0x0][0x2d0], -R6 ;  /* 0x0000b40039037a23 */ /* 0x000fe40000010806 */
[----:B------:R-:W-:Y:S01]  /*66a0*/  LDSM.16.MT88.4 R56, [R215+0x1100] ;  /* 0x00110000d738783b */ /* 0x000fe20000004200 */
[----:B------:R-:W-:Y:S01]  /*66b0*/  FMNMX.FTZ R2, R201, R2, !PT ;  /* 0x00000002c9027209 */ /* 0x000fe20007810000 */
[----:B------:R2:W3:Y:S03]  /*66c0*/  MUFU.EX2 R143, R3 ;  /* 0x00000003008f7308 */ /* 0x0004e60000000800 */
[----:B------:R-:W-:-:S04]  /*66d0*/  FMNMX.FTZ R2, R200, R2, !PT ;  /* 0x00000002c8027209 */ /* 0x000fc80007810000 */
[----:B------:R-:W-:Y:S02]  /*66e0*/  FMNMX.FTZ R2, R180, R2, !PT ;  /* 0x00000002b4027209 */ /* 0x000fe40007810000 */
[----:B-1----:R-:W-:Y:S01]  /*66f0*/  FMNMX.FTZ R128, R0, R5, !PT ;  /* 0x0000000500807209 */ /* 0x002fe20007810000 */
[----:B------:R-:W-:Y:S01]  /*6700*/  FFMA.FTZ R0, R108, c[0x0][0x2d0], -R6 ;  /* 0x0000b4006c007a23 */ /* 0x000fe20000010806 */
[----:B------:R-:W-:Y:S01]  /*6710*/  FMNMX.FTZ R2, R179, R2, !PT ;  /* 0x00000002b3027209 */ /* 0x000fe20007810000 */
[----:B------:R-:W-:Y:S01]  /*6720*/  IMAD.MOV.U32 R5, RZ, RZ, R238 ;  /* 0x000000ffff057224 */ /* 0x000fe200078e00ee */
[----:B------:R-:W-:Y:S01]  /*6730*/  FSETP.NEU.FTZ.AND P0, PT, R128, -INF , PT ;  /* 0xff8000008000780b */ /* 0x000fe20003f1d000 */
[----:B------:R1:W-:Y:S01]  /*6740*/  MUFU.EX2 R246, R0 ;  /* 0x0000000000f67308 */ /* 0x0003e20000000800 */
[----:B------:R-:W-:Y:S01]  /*6750*/  FMNMX.FTZ R2, R181, R2, !PT ;  /* 0x00000002b5027209 */ /* 0x000fe20007810000 */
[----:B--2---:R-:W-:Y:S01]  /*6760*/  FFMA.FTZ R3, R64, c[0x0][0x2d0], -R6 ;  /* 0x0000b40040037a23 */ /* 0x004fe20000010806 */
[----:B---3--:R-:W-:Y:S01]  /*6770*/  F2FP.BF16.PACK_AB R9, R143, R148 ;  /* 0x000000948f09723e */ /* 0x008fe200000010ff */
[----:B------:R-:W2:Y:S01]  /*6780*/  LDSM.16.MT88.4 R64, [R214+0x1100] ;  /* 0x00110000d640783b */ /* 0x000ea20000004200 */
[----:B------:R-:W-:-:S03]  /*6790*/  MOV R108, R176 ;  /* 0x000000b0006c7202 */ /* 0x000fc60000000f00 */
[----:B------:R3:W-:Y:S01]  /*67a0*/  MUFU.EX2 R168, R3 ;  /* 0x0000000300a87308 */ /* 0x0007e20000000800 */
[----:B-1----:R-:W-:Y:S02]  /*67b0*/  FFMA.FTZ R0, R111, c[0x0][0x2d0], -R6 ;  /* 0x0000b4006f007a23 */ /* 0x002fe40000010806 */
[----:B------:R-:W-:-:S05]  /*67c0*/  IMAD.MOV.U32 R111, RZ, RZ, R177 ;  /* 0x000000ffff6f7224 */ /* 0x000fca00078e00b1 */
[----:B------:R-:W-:Y:S01]  /*67d0*/  MUFU.EX2 R245, R0 ;  /* 0x0000000000f57308 */ /* 0x000fe20000000800 */
[----:B---3--:R-:W-:-:S07]  /*67e0*/  FFMA.FTZ R3, R72, c[0x0][0x2d0], -R6 ;  /* 0x0000b40048037a23 */ /* 0x008fce0000010806 */
[----:B------:R1:W3:Y:S02]  /*67f0*/  MUFU.EX2 R252, R3 ;  /* 0x0000000300fc7308 */ /* 0x0002e40000000800 */
[----:B-1----:R-:W-:Y:S01]  /*6800*/  FMNMX.FTZ R3, R184, R2, !PT ;  /* 0x00000002b8037209 */ /* 0x002fe20007810000 */
[----:B------:R-:W-:Y:S01]  /*6810*/  FFMA.FTZ R2, R110, c[0x0][0x2d0], -R7 ;  /* 0x0000b4006e027a23 */ /* 0x000fe20000010807 */
[----:B---3--:R-:W-:Y:S01]  /*6820*/  F2FP.BF16.PACK_AB R11, R252, R168 ;  /* 0x000000a8fc0b723e */ /* 0x008fe200000010ff */
[----:B------:R-:W-:Y:S01]  /*6830*/  IMAD.MOV.U32 R110, RZ, RZ, R171 ;  /* 0x000000ffff6e7224 */ /* 0x000fe200078e00ab */
[----:B------:R-:W-:Y:S02]  /*6840*/  FMNMX.FTZ R3, R183, R3, !PT ;  /* 0x00000003b7037209 */ /* 0x000fe40007810000 */
[----:B------:R1:W3:Y:S02]  /*6850*/  MUFU.EX2 R251, R2 ;  /* 0x0000000200fb7308 */ /* 0x0002e40000000800 */
[----:B------:R-:W-:Y:S01]  /*6860*/  FMNMX.FTZ R3, R182, R3, !PT ;  /* 0x00000003b6037209 */ /* 0x000fe20007810000 */
[C---:B------:R-:W-:Y:S04]  /*6870*/  HMMA.16816.F32.BF16 R48, R8.reuse, R60, R52 ;  /* 0x0000003c0830723c */ /* 0x040fe80000041834 */
[----:B------:R-:W4:Y:S04]  /*6880*/  SHFL.BFLY PT, R4, R3, 0x2, 0x1f ;  /* 0x0c401f0003047f89 */ /* 0x000f2800000e0000 */
[----:B------:R-:W-:Y:S01]  /*6890*/  HMMA.16816.F32.BF16 R16, R8, R62, R16 ;  /* 0x0000003e0810723c */ /* 0x000fe20000041810 */
[----:B-1----:R-:W-:-:S04]  /*68a0*/  FFMA.FTZ R2, R113, c[0x0][0x2d0], -R7 ;  /* 0x0000b40071027a23 */ /* 0x002fc80000010807 */
[----:B------:R1:W-:Y:S03]  /*68b0*/  MUFU.EX2 R249, R2 ;  /* 0x0000000200f97308 */ /* 0x0003e60000000800 */
[C---:B------:R-:W-:Y:S08]  /*68c0*/  HMMA.16816.F32.BF16 R44, R8.reuse, R68, R40 ;  /* 0x00000044082c723c */ /* 0x040ff00000041828 */
[----:B--2---:R-:W-:Y:S01]  /*68d0*/  HMMA.16816.F32.BF16 R40, R8, R64, R20 ;  /* 0x000000400828723c */ /* 0x004fe20000041814 */
[----:B----4-:R-:W-:Y:S01]  /*68e0*/  FMNMX.FTZ R3, R3, R4, !PT ;  /* 0x0000000403037209 */ /* 0x010fe20007810000 */
[----:B-1----:R-:W-:-:S04]  /*68f0*/  FFMA.FTZ R2, R119, c[0x0][0x2d0], -R7 ;  /* 0x0000b40077027a23 */ /* 0x002fc80000010807 */
[----:B------:R-:W1:Y:S02]  /*6900*/  SHFL.BFLY PT, R4, R3, 0x1, 0x1f ;  /* 0x0c201f0003047f89 */ /* 0x000e6400000e0000 */
[C---:B------:R-:W-:Y:S01]  /*6910*/  HMMA.16816.F32.BF16 R28, R8.reuse, R56, R12 ;  /* 0x00000038081c723c */ /* 0x040fe2000004180c */
[----:B------:R2:W4:Y:S07]  /*6920*/  MUFU.EX2 R250, R2 ;  /* 0x0000000200fa7308 */ /* 0x00052e0000000800 */
[C---:B------:R-:W-:Y:S07]  /*6930*/  HMMA.16816.F32.BF16 R20, R8.reuse, R70, R36 ;  /* 0x000000460814723c */ /* 0x040fee0000041824 */
[----:B------:R-:W-:Y:S01]  /*6940*/  MOV R39, R173 ;  /* 0x000000ad00277202 */ /* 0x000fe20000000f00 */
[----:B------:R-:W-:Y:S01]  /*6950*/  HMMA.16816.F32.BF16 R24, R8, R66, R24 ;  /* 0x000000420818723c */ /* 0x000fe20000041818 */
[----:B------:R-:W-:-:S02]  /*6960*/  IMAD.MOV.U32 R38, RZ, RZ, R172 ;  /* 0x000000ffff267224 */ /* 0x000fc400078e00ac */
[----:B--2---:R-:W-:Y:S01]  /*6970*/  FFMA.FTZ R2, R73, c[0x0][0x2d0], -R6 ;  /* 0x0000b40049027a23 */ /* 0x004fe20000010806 */
[----:B------:R-:W2:Y:S01]  /*6980*/  LDSM.16.MT88.4 R172, [R215+0x1900] ;  /* 0x00190000d7ac783b */ /* 0x000ea20000004200 */
[----:B------:R-:W-:Y:S02]  /*6990*/  IMAD.MOV.U32 R37, RZ, RZ, R137 ;  /* 0x000000ffff257224 */ /* 0x000fe400078e0089 */
[----:B------:R5:W-:Y:S01]  /*69a0*/  MUFU.EX2 R248, R2 ;  /* 0x0000000200f87308 */ /* 0x000be20000000800 */
[----:B-1----:R-:W-:Y:S01]  /*69b0*/  FMNMX.FTZ R3, R3, R4, !PT ;  /* 0x0000000403037209 */ /* 0x002fe20007810000 */
[----:B------:R-:W-:Y:S01]  /*69c0*/  HMMA.16816.F32.BF16 R12, R8, R58, R32 ;  /* 0x0000003a080c723c */ /* 0x000fe20000041820 */
[----:B------:R-:W-:-:S06]  /*69d0*/  IMAD.MOV.U32 R36, RZ, RZ, R136 ;  /* 0x000000ffff247224 */ /* 0x000fcc00078e0088 */
[----:B---3--:R-:W-:Y:S02]  /*69e0*/  F2FP.BF16.PACK_AB R8, R251, R235 ;  /* 0x000000ebfb08723e */ /* 0x008fe400000010ff */
[----:B----4-:R-:W-:Y:S02]  /*69f0*/  F2FP.BF16.PACK_AB R10, R250, R249 ;  /* 0x000000f9fa0a723e */ /* 0x010fe400000010ff */
[----:B------:R-:W-:Y:S01]  /*6a00*/  F2FP.BF16.PACK_AB R11, R245, R246 ;  /* 0x000000f6f50b723e */ /* 0x000fe200000010ff */
[----:B-----5:R-:W-:-:S04]  /*6a10*/  FFMA.FTZ R2, R75, c[0x0][0x2d0], -R6 ;  /* 0x0000b4004b027a23 */ /* 0x020fc80000010806 */
[----:B------:R1:W3:Y:S02]  /*6a20*/  MUFU.EX2 R247, R2 ;  /* 0x0000000200f77308 */ /* 0x0002e40000000800 */
[----:B-1----:R-:W-:Y:S01]  /*6a30*/  FMUL.FTZ R2, R128, c[0x0][0x2d0] ;  /* 0x0000b40080027a20 */ /* 0x002fe20000410000 */
[----:B---3--:R-:W-:-:S04]  /*6a40*/  F2FP.BF16.PACK_AB R9, R247, R248 ;  /* 0x000000f8f709723e */ /* 0x008fc800000010ff */
[----:B------:R-:W-:Y:S02]  /*6a50*/  FSEL R2, R2, RZ, P0 ;  /* 0x000000ff02027208 */ /* 0x000fe40000000000 */
[----:B------:R-:W-:Y:S01]  /*6a60*/  FSETP.NEU.FTZ.AND P0, PT, R3, -INF , PT ;  /* 0xff8000000300780b */ /* 0x000fe20003f1d000 */
[C---:B------:R-:W-:Y:S02]  /*6a70*/  HMMA.16816.F32.BF16 R136, R8.reuse, R156, R48 ;  /* 0x0000009c0888723c */ /* 0x040fe40000041830 */
[--C-:B------:R-:W-:Y:S02]  /*6a80*/  FFMA.FTZ R0, R74, c[0x0][0x2d0], -R2.reuse ;  /* 0x0000b4004a007a23 */ /* 0x100fe40000010802 */
[----:B------:R-:W1:Y:S01]  /*6a90*/  LDSM.16.MT88.4 R72, [R214+0x1900] ;  /* 0x00190000d648783b */ /* 0x000e620000004200 */
[----:B------:R-:W-:Y:S01]  /*6aa0*/  FFMA.FTZ R4, R122, c[0x0][0x2d0], -R2 ;  /* 0x0000b4007a047a23 */ /* 0x000fe20000010802 */
[----:B------:R3:W-:Y:S01]  /*6ab0*/  MUFU.EX2 R244, R0 ;  /* 0x0000000000f47308 */ /* 0x0007e20000000800 */
[----:B------:R-:W-:Y:S01]  /*6ac0*/  IMAD.MOV.U32 R49, RZ, RZ, R149 ;  /* 0x000000ffff317224 */ /* 0x000fe200078e0095 */
[----:B------:R-:W-:Y:S01]  /*6ad0*/  MOV R48, R148 ;  /* 0x0000009400307202 */ /* 0x000fe20000000f00 */
[----:B------:R-:W-:Y:S01]  /*6ae0*/  IMAD.MOV.U32 R50, RZ, RZ, R168 ;  /* 0x000000ffff327224 */ /* 0x000fe200078e00a8 */
[----:B------:R-:W-:Y:S01]  /*6af0*/  HMMA.16816.F32.BF16 R148, R8, R158, R16 ;  /* 0x0000009e0894723c */ /* 0x000fe20000041810 */
[----:B------:R-:W-:-:S06]  /*6b00*/  MOV R51, R165 ;  /* 0x000000a500337202 */ /* 0x000fcc0000000f00 */
[----:B------:R-:W-:Y:S01]  /*6b10*/  IMAD.MOV.U32 R19, RZ, RZ, R239 ;  /* 0x000000ffff137224 */ /* 0x000fe200078e00ef */
[C---:B--2---:R-:W-:Y:S01]  /*6b20*/  HMMA.16816.F32.BF16 R52, R8.reuse, R174, R12 ;  /* 0x000000ae0834723c */ /* 0x044fe2000004180c */
[----:B------:R-:W-:Y:S01]  /*6b30*/  MUFU.EX2 R239, R4 ;  /* 0x0000000400ef7308 */ /* 0x000fe20000000800 */
[----:B------:R-:W-:Y:S02]  /*6b40*/  IMAD.MOV.U32 R16, RZ, RZ, R153 ;  /* 0x000000ffff107224 */ /* 0x000fe400078e0099 */
[----:B---3--:R-:W-:Y:S02]  /*6b50*/  FFMA.FTZ R0, R109, c[0x0][0x2d0], -R2 ;  /* 0x0000b4006d007a23 */ /* 0x008fe40000010802 */
[----:B------:R-:W-:Y:S02]  /*6b60*/  IMAD.MOV.U32 R109, RZ, RZ, R237 ;  /* 0x000000ffff6d7224 */ /* 0x000fe400078e00ed */
[----:B------:R-:W-:Y:S01]  /*6b70*/  IMAD.MOV.U32 R17, RZ, RZ, R152 ;  /* 0x000000ffff117224 */ /* 0x000fe200078e0098 */
[----:B------:R2:W3:Y:S01]  /*6b80*/  MUFU.EX2 R242, R0 ;  /* 0x0000000000f27308 */ /* 0x0004e20000000800 */
[----:B------:R-:W-:Y:S01]  /*6b90*/  HMMA.16816.F32.BF16 R152, R8, R132, R44 ;  /* 0x000000840898723c */ /* 0x000fe2000004182c */
[----:B------:R-:W-:-:S06]  /*6ba0*/  IMAD.MOV.U32 R18, RZ, RZ, R170 ;  /* 0x000000ffff127224 */ /* 0x000fcc00078e00aa */
[----:B------:R-:W-:Y:S02]  /*6bb0*/  IMAD.MOV.U32 R47, RZ, RZ, R164 ;  /* 0x000000ffff2f7224 */ /* 0x000fe400078e00a4 */
[--C-:B--2---:R-:W-:Y:S01]  /*6bc0*/  FFMA.FTZ R0, R112, c[0x0][0x2d0], -R2.reuse ;  /* 0x0000b40070007a23 */ /* 0x104fe20000010802 */
[----:B-1----:R-:W-:Y:S03]  /*6bd0*/  HMMA.16816.F32.BF16 R164, R8, R72, R40 ;  /* 0x0000004808a4723c */ /* 0x002fe60000041828 */
[----:B------:R1:W-:Y:S02]  /*6be0*/  MUFU.EX2 R243, R0 ;  /* 0x0000000000f37308 */ /* 0x0003e40000000800 */
[----:B-1----:R-:W-:-:S06]  /*6bf0*/  FFMA.FTZ R0, R116, c[0x0][0x2d0], -R2 ;  /* 0x0000b40074007a23 */ /* 0x002fcc0000010802 */
[----:B------:R1:W2:Y:S02]  /*6c00*/  MUFU.EX2 R240, R0 ;  /* 0x0000000000f07308 */ /* 0x0002a40000000800 */
[----:B-1----:R-:W-:Y:S02]  /*6c10*/  FFMA.FTZ R0, R121, c[0x0][0x2d0], -R2 ;  /* 0x0000b40079007a23 */ /* 0x002fe40000010802 */
[----:B------:R-:W-:-:S04]  /*6c20*/  IMAD.MOV.U32 R121, RZ, RZ, R169 ;  /* 0x000000ffff797224 */ /* 0x000fc800078e00a9 */
[----:B------:R1:W-:Y:S01]  /*6c30*/  MUFU.EX2 R241, R0 ;  /* 0x0000000000f17308 */ /* 0x0003e20000000800 */
[----:B------:R-:W-:Y:S01]  /*6c40*/  HMMA.16816.F32.BF16 R168, R8, R134, R20 ;  /* 0x0000008608a8723c */ /* 0x000fe20000041814 */
[----:B-1----:R-:W-:-:S05]  /*6c50*/  FMUL.FTZ R0, R3, c[0x0][0x2d0] ;  /* 0x0000b40003007a20 */ /* 0x002fca0000410000 */
[----:B------:R-:W-:Y:S02]  /*6c60*/  FSEL R0, R0, RZ, P0 ;  /* 0x000000ff00007208 */ /* 0x000fe40000000000 */
[----:B------:R-:W-:-:S03]  /*6c70*/  PLOP3.LUT P0, PT, PT, PT, UP0, 0x40, 0x0 ;  /* 0x000000000000781c */ /* 0x000fc60003f0e808 */
[----:B------:R-:W-:-:S04]  /*6c80*/  FFMA.FTZ R4, R114, c[0x0][0x2d0], -R0 ;  /* 0x0000b40072047a23 */ /* 0x000fc80000010800 */
[----:B------:R1:W-:Y:S02]  /*6c90*/  MUFU.EX2 R178, R4 ;  /* 0x0000000400b27308 */ /* 0x0003e40000000800 */
[--C-:B-1----:R-:W-:Y:S02]  /*6ca0*/  FFMA.FTZ R4, R115, c[0x0][0x2d0], -R0.reuse ;  /* 0x0000b40073047a23 */ /* 0x102fe40000010800 */
[----:B------:R-:W-:Y:S04]  /*6cb0*/  HMMA.16816.F32.BF16 R112, R8, R74, R24 ;  /* 0x0000004a0870723c */ /* 0x000fe80000041818 */
[----:B------:R1:W4:Y:S02]  /*6cc0*/  MUFU.EX2 R177, R4 ;  /* 0x0000000400b17308 */ /* 0x0003240000000800 */
[----:B-1----:R-:W-:-:S06]  /*6cd0*/  FFMA.FTZ R4, R117, c[0x0][0x2d0], -R0 ;  /* 0x0000b40075047a23 */ /* 0x002fcc0000010800 */
[----:B------:R1:W-:Y:S02]  /*6ce0*/  MUFU.EX2 R122, R4 ;  /* 0x00000004007a7308 */ /* 0x0003e40000000800 */
[----:B-1----:R-:W-:Y:S02]  /*6cf0*/  FFMA.FTZ R4, R118, c[0x0][0x2d0], -R0 ;  /* 0x0000b40076047a23 */ /* 0x002fe40000010800 */
[----:B------:R-:W-:Y:S04]  /*6d00*/  HMMA.16816.F32.BF16 R116, R8, R172, R28 ;  /* 0x000000ac0874723c */ /* 0x000fe8000004181c */
[----:B------:R1:W5:Y:S03]  /*6d10*/  MUFU.EX2 R176, R4 ;  /* 0x0000000400b07308 */ /* 0x0003660000000800 */
[----:B---3--:R-:W-:-:S02]  /*6d20*/  F2FP.BF16.PACK_AB R8, R242, R244 ;  /* 0x000000f4f208723e */ /* 0x008fc400000010ff */
[----:B--2---:R-:W-:Y:S02]  /*6d30*/  F2FP.BF16.PACK_AB R10, R240, R243 ;  /* 0x000000f3f00a723e */ /* 0x004fe400000010ff */
[----:B----4-:R-:W-:Y:S01]  /*6d40*/  F2FP.BF16.PACK_AB R9, R177, R178 ;  /* 0x000000b2b109723e */ /* 0x010fe200000010ff */
[--C-:B-1----:R-:W-:Y:S01]  /*6d50*/  FFMA.FTZ R4, R124, c[0x0][0x2d0], -R2.reuse ;  /* 0x0000b4007c047a23 */ /* 0x102fe20000010802 */
[----:B-----5:R-:W-:Y:S01]  /*6d60*/  F2FP.BF16.PACK_AB R11, R176, R122 ;  /* 0x0000007ab00b723e */ /* 0x020fe200000010ff */
[----:B------:R-:W-:Y:S02]  /*6d70*/  IMAD.MOV.U32 R124, RZ, RZ, R121 ;  /* 0x000000ffff7c7224 */ /* 0x000fe400078e0079 */
[----:B------:R1:W-:Y:S04]  /*6d80*/  MUFU.EX2 R238, R4 ;  /* 0x0000000400ee7308 */ /* 0x0003e80000000800 */
[C---:B------:R-:W-:Y:S08]  /*6d90*/  HMMA.16816.F32.BF16 R24, R8.reuse, R80, RZ ;  /* 0x000000500818723c */ /* 0x040ff000000418ff */
[----:B------:R-:W-:Y:S01]  /*6da0*/  HMMA.16816.F32.BF16 R32, R8, R76, RZ ;  /* 0x0000004c0820723c */ /* 0x000fe200000418ff */
[----:B-1----:R-:W-:-:S02]  /*6db0*/  FFMA.FTZ R4, R126, c[0x0][0x2d0], -R2 ;  /* 0x0000b4007e047a23 */ /* 0x002fc40000010802 */
[----:B------:R-:W-:-:S04]  /*6dc0*/  IMAD.MOV.U32 R126, RZ, RZ, R17 ;  /* 0x000000ffff7e7224 */ /* 0x000fc800078e0011 */
[----:B------:R-:W-:Y:S01]  /*6dd0*/  MOV R76, R16 ;  /* 0x00000010004c7202 */ /* 0x000fe20000000f00 */
[----:B------:R1:W2:Y:S01]  /*6de0*/  MUFU.EX2 R237, R4 ;  /* 0x0000000400ed7308 */ /* 0x0002a20000000800 */
[----:B------:R-:W-:Y:S01]  /*6df0*/  HMMA.16816.F32.BF16 R20, R8, R82, RZ ;  /* 0x000000520814723c */ /* 0x000fe200000418ff */
[----:B------:R-:W-:-:S06]  /*6e00*/  IMAD.MOV.U32 R77, RZ, RZ, R47 ;  /* 0x000000ffff4d7224 */ /* 0x000fcc00078e002f */
[----:B------:R-:W-:Y:S01]  /*6e10*/  IMAD.MOV.U32 R83, RZ, RZ, R36 ;  /* 0x000000ffff537224 */ /* 0x000fe200078e0024 */
[----:B------:R-:W-:Y:S01]  /*6e20*/  HMMA.16816.F32.BF16 R28, R8, R78, RZ ;  /* 0x0000004e081c723c */ /* 0x000fe200000418ff */
[----:B------:R-:W-:Y:S02]  /*6e30*/  IMAD.MOV.U32 R82, RZ, RZ, R49 ;  /* 0x000000ffff527224 */ /* 0x000fe400078e0031 */
[----:B-1----:R-:W-:-:S05]  /*6e40*/  FFMA.FTZ R4, R120, c[0x0][0x2d0], -R0 ;  /* 0x0000b40078047a23 */ /* 0x002fca0000010800 */
[C---:B------:R-:W-:Y:S01]  /*6e50*/  HMMA.16816.F32.BF16 R12, R8.reuse, R96, RZ ;  /* 0x00000060080c723c */ /* 0x040fe200000418ff */
[----:B------:R-:W-:Y:S01]  /*6e60*/  IMAD.MOV.U32 R79, RZ, RZ, R18 ;  /* 0x000000ffff4f7224 */ /* 0x000fe200078e0012 */
[----:B------:R-:W-:Y:S01]  /*6e70*/  MOV R78, R48 ;  /* 0x00000030004e7202 */ /* 0x000fe20000000f00 */
[----:B------:R1:W-:Y:S05]  /*6e80*/  MUFU.EX2 R120, R4 ;  /* 0x0000000400787308 */ /* 0x0003ea0000000800 */
[----:B------:R-:W-:Y:S07]  /*6e90*/  HMMA.16816.F32.BF16 R40, R8, R98, RZ ;  /* 0x000000620828723c */ /* 0x000fee00000418ff */
[----:B------:R-:W-:-:S02]  /*6ea0*/  IMAD.MOV.U32 R98, RZ, RZ, R50 ;  /* 0x000000ffff627224 */ /* 0x000fc400078e0032 */
[----:B-1----:R-:W-:Y:S02]  /*6eb0*/  FFMA.FTZ R4, R123, c[0x0][0x2d0], -R0 ;  /* 0x0000b4007b047a23 */ /* 0x002fe40000010800 */
[----:B------:R-:W-:Y:S02]  /*6ec0*/  IMAD.MOV.U32 R123, RZ, RZ, R19 ;  /* 0x000000ffff7b7224 */ /* 0x000fe400078e0013 */
[----:B------:R1:W3:Y:S01]  /*6ed0*/  MUFU.EX2 R121, R4 ;  /* 0x0000000400797308 */ /* 0x0002e20000000800 */
[----:B------:R-:W-:Y:S07]  /*6ee0*/  HMMA.16816.F32.BF16 R16, R8, R88, RZ ;  /* 0x000000580810723c */ /* 0x000fee00000418ff */
[----:B------:R-:W-:Y:S01]  /*6ef0*/  MOV R88, R38 ;  /* 0x0000002600587202 */ /* 0x000fe20000000f00 */
[----:B------:R-:W-:-:S02]  /*6f00*/  IMAD.MOV.U32 R89, RZ, RZ, R39 ;  /* 0x000000ffff597224 */ /* 0x000fc400078e0027 */
[--C-:B-1----:R-:W-:Y:S02]  /*6f10*/  FFMA.FTZ R4, R125, c[0x0][0x2d0], -R0.reuse ;  /* 0x0000b4007d047a23 */ /* 0x102fe40000010800 */
[----:B------:R-:W-:Y:S02]  /*6f20*/  IMAD.MOV.U32 R125, RZ, RZ, R51 ;  /* 0x000000ffff7d7224 */ /* 0x000fe400078e0033 */
[----:B------:R1:W-:Y:S02]  /*6f30*/  MUFU.EX2 R80, R4 ;  /* 0x0000000400507308 */ /* 0x0003e40000000800 */
[----:B-1----:R-:W-:Y:S02]  /*6f40*/  FFMA.FTZ R4, R127, c[0x0][0x2d0], -R0 ;  /* 0x0000b4007f047a23 */ /* 0x002fe40000010800 */
[----:B------:R-:W-:-:S04]  /*6f50*/  IMAD.MOV.U32 R127, RZ, RZ, R37 ;  /* 0x000000ffff7f7224 */ /* 0x000fc800078e0025 */
[----:B------:R-:W1:Y:S01]  /*6f60*/  MUFU.EX2 R81, R4 ;  /* 0x0000000400517308 */ /* 0x000e620000000800 */
[----:B------:R-:W-:Y:S07]  /*6f70*/  HMMA.16816.F32.BF16 R36, R8, R90, RZ ;  /* 0x0000005a0824723c */ /* 0x000fee00000418ff */
[----:B------:R-:W-:Y:S01]  /*6f80*/  F2FP.BF16.PACK_AB R8, R239, R241 ;  /* 0x000000f1ef08723e */ /* 0x000fe200000010ff */
[----:B------:R-:W-:Y:S01]  /*6f90*/  IMAD.MOV.U32 R91, RZ, RZ, R83 ;  /* 0x000000ffff5b7224 */ /* 0x000fe200078e0053 */
[----:B--2---:R-:W-:Y:S01]  /*6fa0*/  F2FP.BF16.PACK_AB R10, R237, R238 ;  /* 0x000000eeed0a723e */ /* 0x004fe200000010ff */
[----:B------:R-:W-:Y:S01]  /*6fb0*/  IMAD.MOV.U32 R83, RZ, RZ, R77 ;  /* 0x000000ffff537224 */ /* 0x000fe200078e004d */
[----:B---3--:R-:W-:Y:S01]  /*6fc0*/  F2FP.BF16.PACK_AB R9, R121, R120 ;  /* 0x000000787909723e */ /* 0x008fe200000010ff */
[----:B------:R-:W-:Y:S01]  /*6fd0*/  IMAD.MOV.U32 R90, RZ, RZ, R78 ;  /* 0x000000ffff5a7224 */ /* 0x000fe200078e004e */
[----:B-1----:R-:W-:Y:S01]  /*6fe0*/  F2FP.BF16.PACK_AB R11, R81, R80 ;  /* 0x00000050510b723e */ /* 0x002fe200000010ff */
[----:B------:R-:W-:-:S06]  /*6ff0*/  FFMA.FTZ R4, R162, c[0x0][0x2d0], -R7 ;  /* 0x0000b400a2047a23 */ /* 0x000fcc0000010807 */
[C---:B------:R-:W-:Y:S07]  /*7000*/  HMMA.16816.F32.BF16 R48, R8.reuse, R104, R32 ;  /* 0x000000680830723c */ /* 0x040fee0000041820 */
[----:B------:R-:W-:Y:S01]  /*7010*/  IMAD.MOV.U32 R104, RZ, RZ, R236 ;  /* 0x000000ffff687224 */ /* 0x000fe200078e00ec */
[----:B------:R-:W-:Y:S01]  /*7020*/  HMMA.16816.F32.BF16 R20, R8, R94, R20 ;  /* 0x0000005e0814723c */ /* 0x000fe20000041814 */
[----:B------:R1:W-:Y:S01]  /*7030*/  MUFU.EX2 R236, R4 ;  /* 0x0000000400ec7308 */ /* 0x0003e20000000800 */
[----:B------:R-:W-:-:S06]  /*7040*/  MOV R105, R79 ;  /* 0x0000004f00697202 */ /* 0x000fcc0000000f00 */
[C---:B------:R-:W-:Y:S07]  /*7050*/  HMMA.16816.F32.BF16 R32, R8.reuse, R84, R16 ;  /* 0x000000540820723c */ /* 0x040fee0000041810 */
[----:B------:R-:W-:Y:S01]  /*7060*/  MOV R84, R88 ;  /* 0x0000005800547202 */ /* 0x000fe20000000f00 */
[----:B------:R-:W-:Y:S01]  /*7070*/  IMAD.MOV.U32 R88, RZ, RZ, R127 ;  /* 0x000000ffff587224 */ /* 0x000fe200078e007f */
[----:B------:R-:W-:Y:S01]  /*7080*/  HMMA.16816.F32.BF16 R44, R8, R92, R24 ;  /* 0x0000005c082c723c */ /* 0x000fe20000041818 */
[----:B-1----:R-:W-:-:S02]  /*7090*/  FFMA.FTZ R4, R161, c[0x0][0x2d0], -R2 ;  /* 0x0000b400a1047a23 */ /* 0x002fc40000010802 */
[----:B------:R-:W-:Y:S02]  /*70a0*/  IMAD.MOV.U32 R127, RZ, RZ, R76 ;  /* 0x000000ffff7f7224 */ /* 0x000fe400078e004c */
[----:B------:R1:W-:Y:S01]  /*70b0*/  MUFU.EX2 R95, R4 ;  /* 0x00000004005f7308 */ /* 0x0003e20000000800 */
[----:B------:R-:W-:Y:S01]  /*70c0*/  IMAD.MOV.U32 R85, RZ, RZ, R104 ;  /* 0x000000ffff557224 */ /* 0x000fe200078e0068 */
[----:B------:R-:W-:Y:S01]  /*70d0*/  MOV R93, R235 ;  /* 0x000000eb005d7202 */ /* 0x000fe20000000f00 */
[----:B------:R-:W-:Y:S01]  /*70e0*/  HMMA.16816.F32.BF16 R28, R8, R106, R28 ;  /* 0x0000006a081c723c */ /* 0x000fe2000004181c */
[----:B------:R-:W-:Y:S02]  /*70f0*/  IMAD.MOV.U32 R92, RZ, RZ, R105 ;  /* 0x000000ffff5c7224 */ /* 0x000fe400078e0069 */
[----:B------:R-:W-:Y:S01]  /*7100*/  IMAD.MOV.U32 R104, RZ, RZ, R91 ;  /* 0x000000ffff687224 */ /* 0x000fe200078e005b */
[----:B------:R-:W-:Y:S01]  /*7110*/  MOV R91, R82 ;  /* 0x00000052005b7202 */ /* 0x000fe20000000f00 */
[----:B------:R-:W-:-:S02]  /*7120*/  IMAD.MOV.U32 R105, RZ, RZ, R88 ;  /* 0x000000ffff697224 */ /* 0x000fc400078e0058 */
[----:B------:R-:W-:Y:S01]  /*7130*/  IMAD.MOV.U32 R88, RZ, RZ, R109 ;  /* 0x000000ffff587224 */ /* 0x000fe200078e006d */
[C---:B------:R-:W-:Y:S01]  /*7140*/  HMMA.16816.F32.BF16 R24, R8.reuse, R100, R12 ;  /* 0x000000640818723c */ /* 0x040fe2000004180c */
[----:B------:R-:W-:Y:S01]  /*7150*/  IMAD.MOV.U32 R82, RZ, RZ, R111 ;  /* 0x000000ffff527224 */ /* 0x000fe200078e006f */
[----:B------:R-:W-:Y:S01]  /*7160*/  MOV R109, R110 ;  /* 0x0000006e006d7202 */ /* 0x000fe20000000f00 */
[----:B------:R-:W-:Y:S02]  /*7170*/  IMAD.MOV.U32 R111, RZ, RZ, R143 ;  /* 0x000000ffff6f7224 */ /* 0x000fe400078e008f */
[----:B-1----:R-:W-:Y:S02]  /*7180*/  FFMA.FTZ R4, R160, c[0x0][0x2d0], -R2 ;  /* 0x0000b400a0047a23 */ /* 0x002fe40000010802 */
[----:B------:R-:W-:Y:S01]  /*7190*/  IMAD.MOV.U32 R110, RZ, RZ, R141 ;  /* 0x000000ffff6e7224 */ /* 0x000fe200078e008d */
[----:B------:R-:W-:Y:S01]  /*71a0*/  HMMA.16816.F32.BF16 R16, R8, R86, R36 ;  /* 0x000000560810723c */ /* 0x000fe20000041824 */
[----:B------:R1:W2:Y:S01]  /*71b0*/  MUFU.EX2 R96, R4 ;  /* 0x0000000400607308 */ /* 0x0002a20000000800 */
[----:B------:R-:W3:Y:S01]  /*71c0*/  LDSM.16.MT88.4 R36, [R213+0x2100] ;  /* 0x00210000d524783b */ /* 0x000ee20000004200 */
[----:B------:R-:W-:Y:S01]  /*71d0*/  IMAD.MOV.U32 R101, RZ, RZ, R109 ;  /* 0x000000ffff657224 */ /* 0x000fe200078e006d */
[----:B------:R-:W-:-:S04]  /*71e0*/  MOV R100, R111 ;  /* 0x0000006f00647202 */ /* 0x000fc80000000f00 */
[----:B------:R-:W-:Y:S07]  /*71f0*/  HMMA.16816.F32.BF16 R12, R8, R102, R40 ;  /* 0x00000066080c723c */ /* 0x000fee0000041828 */
[----:B------:R-:W-:Y:S01]  /*7200*/  IMAD.MOV.U32 R42, RZ, RZ, R104 ;  /* 0x000000ffff2a7224 */ /* 0x000fe200078e0068 */
[----:B------:R-:W-:Y:S01]  /*7210*/  MOV R40, R91 ;  /* 0x0000005b00287202 */ /* 0x000fe20000000f00 */
[----:B-1----:R-:W-:Y:S01]  /*7220*/  FFMA.FTZ R4, R145, c[0x0][0x2d0], -R2 ;  /* 0x0000b40091047a23 */ /* 0x002fe20000010802 */
[----:B--2---:R-:W-:Y:S01]  /*7230*/  F2FP.BF16.PACK_AB R8, R96, R95 ;  /* 0x0000005f6008723e */ /* 0x004fe200000010ff */
[----:B------:R-:W-:-:S02]  /*7240*/  IMAD.MOV.U32 R43, RZ, RZ, R105 ;  /* 0x000000ffff2b7224 */ /* 0x000fc400078e0069 */
[----:B------:R1:W-:Y:S01]  /*7250*/  MUFU.EX2 R97, R4 ;  /* 0x0000000400617308 */ /* 0x0003e20000000800 */
[----:B------:R-:W-:Y:S02]  /*7260*/  IMAD.MOV.U32 R102, RZ, RZ, R110 ;  /* 0x000000ffff667224 */ /* 0x000fe400078e006e */
[----:B-1----:R-:W-:-:S05]  /*7270*/  FFMA.FTZ R4, R144, c[0x0][0x2d0], -R2 ;  /* 0x0000b40090047a23 */ /* 0x002fca0000010802 */
        /* <DEDUP_REMOVED lines=14> */
[C---:B------:R-:W-:Y:S01]  /*7360*/  HMMA.16816.F32.BF16 R144, R8.reuse, R62, R28 ;  /* 0x0000003e0890723c */ /* 0x040fe2000004181c */
[----:B------:R-:W-:Y:S07]  /*7370*/  LDSM.16.MT88.4 R28, [R214+0x2100] ;  /* 0x00210000d61c783b */ /* 0x000fee0000004200 */
[----:B------:R-:W-:Y:S01]  /*7380*/  HMMA.16816.F32.BF16 R104, R8, R64, R32 ;  /* 0x000000400868723c */ /* 0x000fe20000041820 */
[----:B------:R-:W4:Y:S01]  /*7390*/  LDSM.16.MT88.4 R32, [R216+0x2100] ;  /* 0x00210000d820783b */ /* 0x000f220000004200 */
[----:B-1----:R-:W-:-:S04]  /*73a0*/  FFMA.FTZ R4, R190, c[0x0][0x2d0], -R7 ;  /* 0x0000b400be047a23 */ /* 0x002fc80000010807 */
[----:B------:R1:W-:Y:S02]  /*73b0*/  MUFU.EX2 R190, R4 ;  /* 0x0000000400be7308 */ /* 0x0003e40000000800 */
[----:B------:R-:W-:Y:S07]  /*73c0*/  HMMA.16816.F32.BF16 R44, R8, R68, R44 ;  /* 0x00000044082c723c */ /* 0x000fee000004182c */
[----:B------:R-:W-:Y:S02]  /*73d0*/  IMAD.MOV.U32 R68, RZ, RZ, R85 ;  /* 0x000000ffff447224 */ /* 0x000fe400078e0055 */
[----:B-1----:R-:W-:-:S02]  /*73e0*/  FFMA.FTZ R4, R194, c[0x0][0x2d0], -R7 ;  /* 0x0000b400c2047a23 */ /* 0x002fc40000010807 */
[----:B------:R-:W-:Y:S01]  /*73f0*/  IMAD.MOV.U32 R194, RZ, RZ, R93 ;  /* 0x000000ffffc27224 */ /* 0x000fe200078e005d */
[----:B------:R-:W-:Y:S01]  /*7400*/  MOV R93, R90 ;  /* 0x0000005a005d7202 */ /* 0x000fe20000000f00 */
[----:B------:R1:W5:Y:S01]  /*7410*/  MUFU.EX2 R192, R4 ;  /* 0x0000000400c07308 */ /* 0x0003620000000800 */
[----:B------:R-:W-:Y:S02]  /*7420*/  IMAD.MOV.U32 R90, RZ, RZ, R89 ;  /* 0x000000ffff5a7224 */ /* 0x000fe400078e0059 */
[----:B------:R-:W-:Y:S02]  /*7430*/  IMAD.MOV.U32 R89, RZ, RZ, R108 ;  /* 0x000000ffff597224 */ /* 0x000fe400078e006c */
[----:B------:R-:W-:Y:S02]  /*7440*/  IMAD.MOV.U32 R108, RZ, RZ, R142 ;  /* 0x000000ffff6c7224 */ /* 0x000fe400078e008e */
[----:B------:R-:W-:Y:S01]  /*7450*/  HMMA.16816.F32.BF16 R140, R8, R60, R48 ;  /* 0x0000003c088c723c */ /* 0x000fe20000041830 */
[----:B------:R-:W-:-:S02]  /*7460*/  IMAD.MOV.U32 R41, RZ, RZ, R90 ;  /* 0x000000ffff297224 */ /* 0x000fc400078e005a */
[----:B------:R-:W-:Y:S02]  /*7470*/  IMAD.MOV.U32 R103, RZ, RZ, R108 ;  /* 0x000000ffff677224 */ /* 0x000fe400078e006c */
[----:B------:R-:W-:Y:S02]  /*7480*/  IMAD.MOV.U32 R85, RZ, RZ, R89 ;  /* 0x000000ffff557224 */ /* 0x000fe400078e0059 */
[----:B------:R-:W-:Y:S01]  /*7490*/  MOV R48, R84 ;  /* 0x0000005400307202 */ /* 0x000fe20000000f00 */
[C---:B------:R-:W-:Y:S01]  /*74a0*/  HMMA.16816.F32.BF16 R60, R8.reuse, R56, R24 ;  /* 0x00000038083c723c */ /* 0x040fe20000041818 */
[----:B-1----:R-:W-:Y:S01]  /*74b0*/  FFMA.FTZ R4, R195, c[0x0][0x2d0], -R7 ;  /* 0x0000b400c3047a23 */ /* 0x002fe20000010807 */
[----:B------:R-:W-:Y:S01]  /*74c0*/  MOV R84, R93 ;  /* 0x0000005d00547202 */ /* 0x000fe20000000f00 */
[----:B------:R-:W-:Y:S01]  /*74d0*/  IMAD.MOV.U32 R195, RZ, RZ, R88 ;  /* 0x000000ffffc37224 */ /* 0x000fe200078e0058 */
[----:B------:R-:W-:Y:S01]  /*74e0*/  MOV R69, R103 ;  /* 0x0000006700457202 */ /* 0x000fe20000000f00 */
[----:B------:R1:W-:Y:S01]  /*74f0*/  MUFU.EX2 R131, R4 ;  /* 0x0000000400837308 */ /* 0x0003e20000000800 */
[----:B------:R-:W-:Y:S01]  /*7500*/  IMAD.MOV.U32 R49, RZ, RZ, R100 ;  /* 0x000000ffff317224 */ /* 0x000fe200078e0064 */
[----:B------:R-:W-:Y:S01]  /*7510*/  LDSM.16.MT88.4 R24, [R216+0x2900] ;  /* 0x00290000d818783b */ /* 0x000fe20000004200 */
[----:B------:R-:W-:Y:S01]  /*7520*/  HMMA.16816.F32.BF16 R108, R8, R66, R16 ;  /* 0x00000042086c723c */ /* 0x000fe20000041810 */
[----:B------:R-:W-:-:S02]  /*7530*/  IMAD.MOV.U32 R51, RZ, RZ, R101 ;  /* 0x000000ffff337224 */ /* 0x000fc400078e0065 */
[----:B------:R-:W-:Y:S01]  /*7540*/  LDSM.16.MT88.4 R16, [R213+0x2900] ;  /* 0x00290000d510783b */ /* 0x000fe20000004200 */
[----:B------:R-:W-:-:S04]  /*7550*/  IMAD.MOV.U32 R50, RZ, RZ, R85 ;  /* 0x000000ffff327224 */ /* 0x000fc800078e0055 */
[C---:B------:R-:W-:Y:S01]  /*7560*/  HMMA.16816.F32.BF16 R56, R8.reuse, R58, R12 ;  /* 0x0000003a0838723c */ /* 0x040fe2000004180c */
[----:B-1----:R-:W-:Y:S02]  /*7570*/  FFMA.FTZ R4, R196, c[0x0][0x2d0], -R7 ;  /* 0x0000b400c4047a23 */ /* 0x002fe40000010807 */
[----:B------:R-:W-:Y:S02]  /*7580*/  IMAD.MOV.U32 R196, RZ, RZ, R98 ;  /* 0x000000ffffc47224 */ /* 0x000fe400078e0062 */
[----:B------:R1:W-:Y:S02]  /*7590*/  MUFU.EX2 R98, R4 ;  /* 0x0000000400627308 */ /* 0x0003e40000000800 */
[----:B-1----:R-:W-:Y:S02]  /*75a0*/  FFMA.FTZ R4, R163, c[0x0][0x2d0], -R6 ;  /* 0x0000b400a3047a23 */ /* 0x002fe40000010806 */
[----:B------:R-:W-:Y:S01]  /*75b0*/  HMMA.16816.F32.BF16 R160, R8, R70, R20 ;  /* 0x0000004608a0723c */ /* 0x000fe20000041814 */
[----:B------:R-:W1:Y:S03]  /*75c0*/  LDSM.16.MT88.4 R20, [R215+0x2100] ;  /* 0x00210000d714783b */ /* 0x000e660000004200 */
[----:B------:R3:W-:Y:S03]  /*75d0*/  MUFU.EX2 R94, R4 ;  /* 0x00000004005e7308 */ /* 0x0007e60000000800 */
[----:B------:R-:W-:Y:S01]  /*75e0*/  IMAD.MOV.U32 R71, RZ, RZ, R92 ;  /* 0x000000ffff477224 */ /* 0x000fe200078e005c */
[----:B--2---:R-:W-:-:S02]  /*75f0*/  F2FP.BF16.PACK_AB R8, R235, R236 ;  /* 0x000000eceb08723e */ /* 0x004fc400000010ff */
[----:B-----5:R-:W-:Y:S01]  /*7600*/  F2FP.BF16.PACK_AB R10, R192, R190 ;  /* 0x000000bec00a723e */ /* 0x020fe200000010ff */
[----:B---3--:R-:W-:Y:S02]  /*7610*/  FFMA.FTZ R4, R191, c[0x0][0x2d0], -R6 ;  /* 0x0000b400bf047a23 */ /* 0x008fe40000010806 */
[----:B------:R-:W-:Y:S02]  /*7620*/  IMAD.MOV.U32 R191, RZ, RZ, R68 ;  /* 0x000000ffffbf7224 */ /* 0x000fe400078e0044 */
[----:B------:R2:W3:Y:S01]  /*7630*/  MUFU.EX2 R93, R4 ;  /* 0x00000004005d7308 */ /* 0x0004e20000000800 */
[----:B------:R-:W-:Y:S02]  /*7640*/  IMAD.MOV.U32 R68, RZ, RZ, R48 ;  /* 0x000000ffff447224 */ /* 0x000fe400078e0030 */
[----:B------:R-:W-:Y:S01]  /*7650*/  IMAD.MOV.U32 R48, RZ, RZ, R127 ;  /* 0x000000ffff307224 */ /* 0x000fe200078e007f */
[----:B------:R-:W-:Y:S01]  /*7660*/  MOV R127, R83 ;  /* 0x00000053007f7202 */ /* 0x000fe20000000f00 */
[----:B--2---:R-:W-:Y:S01]  /*7670*/  FFMA.FTZ R4, R189, c[0x0][0x2d0], -R6 ;  /* 0x0000b400bd047a23 */ /* 0x004fe20000010806 */
[----:B---3--:R-:W-:Y:S01]  /*7680*/  F2FP.BF16.PACK_AB R9, R93, R94 ;  /* 0x0000005e5d09723e */ /* 0x008fe200000010ff */
[----:B------:R-:W-:-:S02]  /*7690*/  IMAD.MOV.U32 R189, RZ, RZ, R49 ;  /* 0x000000ffffbd7224 */ /* 0x000fc400078e0031 */
[----:B------:R2:W-:Y:S02]  /*76a0*/  MUFU.EX2 R92, R4 ;  /* 0x00000004005c7308 */ /* 0x0005e40000000800 */
[----:B--2---:R-:W-:-:S06]  /*76b0*/  FFMA.FTZ R4, R193, c[0x0][0x2d0], -R6 ;  /* 0x0000b400c1047a23 */ /* 0x004fcc0000010806 */
[----:B------:R2:W3:Y:S02]  /*76c0*/  MUFU.EX2 R90, R4 ;  /* 0x00000004005a7308 */ /* 0x0004e40000000800 */
[----:B--2---:R-:W-:Y:S01]  /*76d0*/  FFMA.FTZ R4, R204, c[0x0][0x2d0], -R7 ;  /* 0x0000b400cc047a23 */ /* 0x004fe20000010807 */
[----:B---3--:R-:W-:Y:S01]  /*76e0*/  F2FP.BF16.PACK_AB R11, R90, R92 ;  /* 0x0000005c5a0b723e */ /* 0x008fe200000010ff */
[----:B------:R-:W-:-:S04]  /*76f0*/  IMAD.MOV.U32 R204, RZ, RZ, R43 ;  /* 0x000000ffffcc7224 */ /* 0x000fc800078e002b */
[----:B------:R2:W-:Y:S01]  /*7700*/  MUFU.EX2 R91, R4 ;  /* 0x00000004005b7308 */ /* 0x0005e20000000800 */
[----:B------:R-:W-:Y:S02]  /*7710*/  FFMA.FTZ R7, R207, c[0x0][0x2d0], -R7 ;  /* 0x0000b400cf077a23 */ /* 0x000fe40000010807 */
[----:B------:R-:W-:Y:S01]  /*7720*/  IMAD.MOV.U32 R207, RZ, RZ, R51 ;  /* 0x000000ffffcf7224 */ /* 0x000fe200078e0033 */
[C---:B------:R-:W-:Y:S04]  /*7730*/  HMMA.16816.F32.BF16 R136, R8.reuse, R36, R136 ;  /* 0x000000240888723c */ /* 0x040fe80000041888 */
[----:B------:R-:W-:Y:S04]  /*7740*/  MUFU.EX2 R89, R7 ;  /* 0x0000000700597308 */ /* 0x000fe80000000800 */
[----:B------:R-:W-:Y:S01]  /*7750*/  HMMA.16816.F32.BF16 R148, R8, R38, R148 ;  /* 0x000000260894723c */ /* 0x000fe20000041894 */
[----:B--2---:R-:W-:-:S02]  /*7760*/  FFMA.FTZ R4, R197, c[0x0][0x2d0], -R6 ;  /* 0x0000b400c5047a23 */ /* 0x004fc40000010806 */
[----:B------:R-:W-:Y:S02]  /*7770*/  IMAD.MOV.U32 R197, RZ, RZ, R50 ;  /* 0x000000ffffc57224 */ /* 0x000fe400078e0032 */
[----:B------:R2:W-:Y:S03]  /*7780*/  MUFU.EX2 R88, R4 ;  /* 0x0000000400587308 */ /* 0x0005e60000000800 */
[C---:B----4-:R-:W-:Y:S08]  /*7790*/  HMMA.16816.F32.BF16 R152, R8.reuse, R32, R152 ;  /* 0x000000200898723c */ /* 0x050ff00000041898 */
[----:B------:R-:W-:Y:S01]  /*77a0*/  HMMA.16816.F32.BF16 R164, R8, R28, R164 ;  /* 0x0000001c08a4723c */ /* 0x000fe200000418a4 */
[----:B--2---:R-:W-:-:S07]  /*77b0*/  FFMA.FTZ R4, R199, c[0x0][0x2d0], -R6 ;  /* 0x0000b400c7047a23 */ /* 0x004fce0000010806 */
[C---:B------:R-:W-:Y:S01]  /*77c0*/  HMMA.16816.F32.BF16 R112, R8.reuse, R30, R112 ;  /* 0x0000001e0870723c */ /* 0x040fe20000041870 */
[----:B------:R-:W-:Y:S01]  /*77d0*/  IMAD.MOV.U32 R199, RZ, RZ, R127 ;  /* 0x000000ffffc77224 */ /* 0x000fe200078e007f */
[----:B------:R2:W3:Y:S06]  /*77e0*/  MUFU.EX2 R87, R4 ;  /* 0x0000000400577308 */ /* 0x0004ec0000000800 */
[----:B-1----:R-:W-:Y:S01]  /*77f0*/  HMMA.16816.F32.BF16 R116, R8, R20, R116 ;  /* 0x000000140874723c */ /* 0x002fe20000041874 */
[--C-:B--2---:R-:W-:Y:S02]  /*7800*/  FFMA.FTZ R4, R203, c[0x0][0x2d0], -R6.reuse ;  /* 0x0000b400cb047a23 */ /* 0x104fe40000010806 */
[----:B------:R-:W-:-:S02]  /*7810*/  FFMA.FTZ R6, R206, c[0x0][0x2d0], -R6 ;  /* 0x0000b400ce067a23 */ /* 0x000fc40000010806 */
[----:B------:R1:W-:Y:S01]  /*7820*/  MUFU.EX2 R86, R4 ;  /* 0x0000000400567308 */ /* 0x0003e20000000800 */
[----:B------:R-:W-:Y:S02]  /*7830*/  IMAD.MOV.U32 R206, RZ, RZ, R102 ;  /* 0x000000ffffce7224 */ /* 0x000fe400078e0066 */
[----:B------:R-:W-:Y:S01]  /*7840*/  HMMA.16816.F32.BF16 R100, R8, R34, R168 ;  /* 0x000000220864723c */ /* 0x000fe200000418a8 */
[----:B------:R-:W-:-:S04]  /*7850*/  IMAD.MOV.U32 R203, RZ, RZ, R125 ;  /* 0x000000ffffcb7224 */ /* 0x000fc800078e007d */
[----:B------:R-:W2:Y:S02]  /*7860*/  MUFU.EX2 R85, R6 ;  /* 0x0000000600557308 */ /* 0x000ea40000000800 */
[----:B------:R-:W-:Y:S01]  /*7870*/  F2FP.BF16.PACK_AB R168, R98, R131 ;  /* 0x0000008362a8723e */ /* 0x000fe200000010ff */
[----:B------:R-:W-:Y:S01]  /*7880*/  HMMA.16816.F32.BF16 R8, R8, R22, R52 ;  /* 0x000000160808723c */ /* 0x000fe20000041834 */
[----:B------:R-:W4:Y:S01]  /*7890*/  LDSM.16.MT88.4 R52, [R215+0x2900] ;  /* 0x00290000d734783b */ /* 0x000f220000004200 */
[----:B---3--:R-:W-:Y:S02]  /*78a0*/  F2FP.BF16.PACK_AB R169, R87, R88 ;  /* 0x0000005857a9723e */ /* 0x008fe400000010ff */
[----:B------:R-:W-:Y:S01]  /*78b0*/  F2FP.BF16.PACK_AB R170, R89, R91 ;  /* 0x0000005b59aa723e */ /* 0x000fe200000010ff */
[----:B-1----:R-:W-:Y:S01]  /*78c0*/  FFMA.FTZ R4, R198, c[0x0][0x2d0], -R2 ;  /* 0x0000b400c6047a23 */ /* 0x002fe20000010802 */
[----:B------:R-:W-:Y:S01]  /*78d0*/  MOV R198, R195 ;  /* 0x000000c300c67202 */ /* 0x000fe20000000f00 */
[----:B------:R-:W-:-:S02]  /*78e0*/  IMAD.MOV.U32 R195, RZ, RZ, R41 ;  /* 0x000000ffffc37224 */ /* 0x000fc400078e0029 */
[----:B------:R-:W-:Y:S02]  /*78f0*/  IMAD.MOV.U32 R41, RZ, RZ, R42 ;  /* 0x000000ffff297224 */ /* 0x000fe400078e002a */
[----:B------:R-:W-:Y:S02]  /*7900*/  IMAD.MOV.U32 R42, RZ, RZ, R84 ;  /* 0x000000ffff2a7224 */ /* 0x000fe400078e0054 */
[----:B------:R1:W-:Y:S01]  /*7910*/  MUFU.EX2 R84, R4 ;  /* 0x0000000400547308 */ /* 0x0003e20000000800 */
[----:B--2---:R-:W-:Y:S01]  /*7920*/  F2FP.BF16.PACK_AB R171, R85, R86 ;  /* 0x0000005655ab723e */ /* 0x004fe200000010ff */
[----:B------:R-:W-:-:S06]  /*7930*/  IMAD.MOV.U32 R193, RZ, RZ, R42 ;  /* 0x000000ffffc17224 */ /* 0x000fcc00078e002a */
[----:B------:R-:W-:Y:S01]  /*7940*/  HMMA.16816.F32.BF16 R136, R168, R16, R136 ;  /* 0x00000010a888723c */ /* 0x000fe20000041888 */
[----:B-1----:R-:W-:Y:S01]  /*7950*/  FFMA.FTZ R4, R202, c[0x0][0x2d0], -R2 ;  /* 0x0000b400ca047a23 */ /* 0x002fe20000010802 */
[----:B------:R-:W-:-:S06]  /*7960*/  MOV R202, R71 ;  /* 0x0000004700ca7202 */ /* 0x000fcc0000000f00 */
[C---:B------:R-:W-:Y:S01]  /*7970*/  HMMA.16816.F32.BF16 R148, R168.reuse, R18, R148 ;  /* 0x00000012a894723c */ /* 0x040fe20000041894 */
[----:B------:R1:W-:Y:S07]  /*7980*/  MUFU.EX2 R83, R4 ;  /* 0x0000000400537308 */ /* 0x0003ee0000000800 */
[C---:B------:R-:W-:Y:S08]  /*7990*/  HMMA.16816.F32.BF16 R152, R168.reuse, R24, R152 ;  /* 0x00000018a898723c */ /* 0x040ff00000041898 */
[----:B------:R-:W-:Y:S01]  /*79a0*/  HMMA.16816.F32.BF16 R100, R168, R26, R100 ;  /* 0x0000001aa864723c */ /* 0x000fe20000041864 */
[----:B-1----:R-:W-:-:S02]  /*79b0*/  FFMA.FTZ R4, R205, c[0x0][0x2d0], -R2 ;  /* 0x0000b400cd047a23 */ /* 0x002fc40000010802 */
[----:B------:R-:W-:Y:S02]  /*79c0*/  IMAD.MOV.U32 R205, RZ, RZ, R69 ;  /* 0x000000ffffcd7224 */ /* 0x000fe400078e0045 */
[----:B------:R-:W-:Y:S02]  /*79d0*/  IMAD.MOV.U32 R69, RZ, RZ, R82 ;  /* 0x000000ffff457224 */ /* 0x000fe400078e0052 */
[----:B------:R1:W-:Y:S01]  /*79e0*/  MUFU.EX2 R82, R4 ;  /* 0x0000000400527308 */ /* 0x0003e20000000800 */
[----:B----4-:R-:W-:Y:S01]  /*79f0*/  HMMA.16816.F32.BF16 R116, R168, R52, R116 ;  /* 0x00000034a874723c */ /* 0x010fe20000041874 */
[----:B-1----:R-:W-:Y:S01]  /*7a00*/  FFMA.FTZ R4, R208, c[0x0][0x2d0], -R2 ;  /* 0x0000b400d0047a23 */ /* 0x002fe20000010802 */
[----:B------:R-:W-:-:S05]  /*7a10*/  MOV R208, R40 ;  /* 0x0000002800d07202 */ /* 0x000fca0000000f00 */
[----:B------:R1:W2:Y:S02]  /*7a20*/  MUFU.EX2 R71, R4 ;  /* 0x0000000400477308 */ /* 0x0002a40000000800 */
[--C-:B-1----:R-:W-:Y:S01]  /*7a30*/  FFMA.FTZ R4, R185, c[0x0][0x2d0], -R0.reuse ;  /* 0x0000b400b9047a23 */ /* 0x102fe20000010800 */
[----:B--2---:R-:W-:Y:S01]  /*7a40*/  F2FP.BF16.PACK_AB R6, R71, R82 ;  /* 0x000000524706723e */ /* 0x004fe200000010ff */
[----:B------:R-:W-:Y:S02]  /*7a50*/  IMAD.MOV.U32 R185, RZ, RZ, R41 ;  /* 0x000000ffffb97224 */ /* 0x000fe400078e0029 */
[----:B------:R-:W1:Y:S02]  /*7a60*/  LDSM.16.MT88.4 R40, [R214+0x2900] ;  /* 0x00290000d628783b */ /* 0x000e640000004200 */
[----:B------:R2:W-:Y:S02]  /*7a70*/  MUFU.EX2 R49, R4 ;  /* 0x0000000400317308 */ /* 0x0005e40000000800 */
[----:B--2---:R-:W-:Y:S01]  /*7a80*/  FFMA.FTZ R4, R187, c[0x0][0x2d0], -R0 ;  /* 0x0000b400bb047a23 */ /* 0x004fe20000010800 */
[----:B------:R-:W-:-:S05]  /*7a90*/  MOV R187, R68 ;  /* 0x0000004400bb7202 */ /* 0x000fca0000000f00 */
[----:B------:R2:W3:Y:S02]  /*7aa0*/  MUFU.EX2 R64, R4 ;  /* 0x0000000400407308 */ /* 0x0004e40000000800 */
[--C-:B--2---:R-:W-:Y:S02]  /*7ab0*/  FFMA.FTZ R4, R186, c[0x0][0x2d0], -R0.reuse ;  /* 0x0000b400ba047a23 */ /* 0x104fe40000010800 */
[----:B------:R-:W-:Y:S01]  /*7ac0*/  IMAD.MOV.U32 R186, RZ, RZ, R69 ;  /* 0x000000ffffba7224 */ /* 0x000fe200078e0045 */
[C---:B-1----:R-:W-:Y:S03]  /*7ad0*/  HMMA.16816.F32.BF16 R164, R168.reuse, R40, R164 ;  /* 0x00000028a8a4723c */ /* 0x042fe600000418a4 */
[----:B------:R1:W-:Y:S05]  /*7ae0*/  MUFU.EX2 R51, R4 ;  /* 0x0000000400337308 */ /* 0x0003ea0000000800 */
[C---:B------:R-:W-:Y:S08]  /*7af0*/  HMMA.16816.F32.BF16 R112, R168.reuse, R42, R112 ;  /* 0x0000002aa870723c */ /* 0x040ff00000041870 */
[----:B------:R-:W-:Y:S01]  /*7b00*/  HMMA.16816.F32.BF16 R168, R168, R54, R8 ;  /* 0x00000036a8a8723c */ /* 0x000fe20000041808 */
[----:B-1----:R-:W-:Y:S01]  /*7b10*/  FFMA.FTZ R4, R188, c[0x0][0x2d0], -R0 ;  /* 0x0000b400bc047a23 */ /* 0x002fe20000010800 */
[----:B------:R-:W-:-:S02]  /*7b20*/  MOV R188, R5 ;  /* 0x0000000500bc7202 */ /* 0x000fc40000000f00 */
[----:B---3--:R-:W-:Y:S01]  /*7b30*/  F2FP.BF16.PACK_AB R5, R64, R49 ;  /* 0x000000314005723e */ /* 0x008fe200000010ff */
[----:B------:R1:W2:Y:S02]  /*7b40*/  MUFU.EX2 R50, R4 ;  /* 0x0000000400327308 */ /* 0x0002a40000000800 */
[----:B------:R-:W-:-:S06]  /*7b50*/  FFMA.FTZ R8, R230, c[0x0][0x2d0], -R2 ;  /* 0x0000b400e6087a23 */ /* 0x000fcc0000010802 */
[----:B------:R3:W-:Y:S01]  /*7b60*/  MUFU.EX2 R65, R8 ;  /* 0x0000000800417308 */ /* 0x0007e20000000800 */
[----:B-1----:R-:W-:Y:S02]  /*7b70*/  F2FP.BF16.PACK_AB R4, R83, R84 ;  /* 0x000000545304723e */ /* 0x002fe400000010ff */
[----:B--2---:R-:W-:Y:S01]  /*7b80*/  F2FP.BF16.PACK_AB R7, R50, R51 ;  /* 0x000000333207723e */ /* 0x004fe200000010ff */
[----:B---3--:R-:W-:-:S06]  /*7b90*/  FFMA.FTZ R8, R232, c[0x0][0x2d0], -R2 ;  /* 0x0000b400e8087a23 */ /* 0x008fcc0000010802 */
[C---:B------:R-:W-:Y:S01]  /*7ba0*/  HMMA.16816.F32.BF16 R140, R4.reuse, R156, R140 ;  /* 0x0000009c048c723c */ /* 0x040fe2000004188c */
[----:B------:R1:W-:Y:S07]  /*7bb0*/  MUFU.EX2 R66, R8 ;  /* 0x0000000800427308 */ /* 0x0003ee0000000800 */
[C---:B------:R-:W-:Y:S08]  /*7bc0*/  HMMA.16816.F32.BF16 R144, R4.reuse, R158, R144 ;  /* 0x0000009e0490723c */ /* 0x040ff00000041890 */
[----:B------:R-:W-:Y:S01]  /*7bd0*/  HMMA.16816.F32.BF16 R156, R4, R132, R44 ;  /* 0x00000084049c723c */ /* 0x000fe2000004182c */
[----:B-1----:R-:W-:-:S04]  /*7be0*/  FFMA.FTZ R8, R210, c[0x0][0x2d0], -R2 ;  /* 0x0000b400d2087a23 */ /* 0x002fc80000010802 */
[----:B------:R1:W-:Y:S02]  /*7bf0*/  MUFU.EX2 R67, R8 ;  /* 0x0000000800437308 */ /* 0x0003e40000000800 */
[----:B------:R-:W-:Y:S01]  /*7c00*/  IMAD.MOV.U32 R133, RZ, RZ, R48 ;  /* 0x000000ffff857224 */ /* 0x000fe200078e0030 */
[----:B------:R-:W-:Y:S01]  /*7c10*/  HMMA.16816.F32.BF16 R12, R4, R172, R60 ;  /* 0x000000ac040c723c */ /* 0x000fe2000004183c */
[----:B------:R-:W-:-:S07]  /*7c20*/  MOV R132, R126 ;  /* 0x0000007e00847202 */ /* 0x000fce0000000f00 */
[----:B------:R-:W-:Y:S01]  /*7c30*/  HMMA.16816.F32.BF16 R160, R4, R134, R160 ;  /* 0x0000008604a0723c */ /* 0x000fe200000418a0 */
[----:B-1----:R-:W-:-:S07]  /*7c40*/  FFMA.FTZ R8, R209, c[0x0][0x2d0], -R2 ;  /* 0x0000b400d1087a23 */ /* 0x002fce0000010802 */
[C---:B------:R-:W-:Y:S01]  /*7c50*/  HMMA.16816.F32.BF16 R104, R4.reuse, R72, R104 ;  /* 0x000000480468723c */ /* 0x040fe20000041868 */
[----:B------:R-:W-:Y:S01]  /*7c60*/  IMAD.MOV.U32 R135, RZ, RZ, R124 ;  /* 0x000000ffff877224 */ /* 0x000fe200078e007c */
[----:B------:R1:W-:Y:S06]  /*7c70*/  MUFU.EX2 R68, R8 ;  /* 0x0000000800447308 */ /* 0x0003ec0000000800 */
[----:B------:R-:W-:Y:S01]  /*7c80*/  HMMA.16816.F32.BF16 R108, R4, R74, R108 ;  /* 0x0000004a046c723c */ /* 0x000fe2000004186c */
[----:B-1----:R-:W-:-:S04]  /*7c90*/  FFMA.FTZ R8, R211, c[0x0][0x2d0], -R2 ;  /* 0x0000b400d3087a23 */ /* 0x002fc80000010802 */
[----:B------:R1:W-:Y:S02]  /*7ca0*/  MUFU.EX2 R69, R8 ;  /* 0x0000000800457308 */ /* 0x0003e40000000800 */
[----:B-1----:R-:W-:Y:S02]  /*7cb0*/  FFMA.FTZ R8, R229, c[0x0][0x2d0], -R2 ;  /* 0x0000b400e5087a23 */ /* 0x002fe40000010802 */
[----:B------:R-:W-:-:S04]  /*7cc0*/  IMAD.U32 R229, RZ, RZ, UR13 ;  /* 0x0000000dffe57e24 */ /* 0x000fc8000f8e00ff */
[----:B------:R1:W2:Y:S02]  /*7cd0*/  MUFU.EX2 R70, R8 ;  /* 0x0000000800467308 */ /* 0x0002a40000000800 */
[----:B-1----:R-:W-:Y:S01]  /*7ce0*/  FFMA.FTZ R8, R201, c[0x0][0x2d0], -R0 ;  /* 0x0000b400c9087a23 */ /* 0x002fe20000010800 */
[----:B--2---:R-:W-:-:S05]  /*7cf0*/  F2FP.BF16.PACK_AB R124, R70, R69 ;  /* 0x00000045467c723e */ /* 0x004fca00000010ff */
[----:B------:R1:W-:Y:S02]  /*7d00*/  MUFU.EX2 R44, R8 ;  /* 0x00000008002c7308 */ /* 0x0003e40000000800 */
[----:B-1----:R-:W-:-:S06]  /*7d10*/  FFMA.FTZ R8, R200, c[0x0][0x2d0], -R0 ;  /* 0x0000b400c8087a23 */ /* 0x002fcc0000010800 */
[----:B------:R1:W2:Y:S02]  /*7d20*/  MUFU.EX2 R45, R8 ;  /* 0x00000008002d7308 */ /* 0x0002a40000000800 */
[----:B-1----:R-:W-:-:S06]  /*7d30*/  FFMA.FTZ R8, R180, c[0x0][0x2d0], -R0 ;  /* 0x0000b400b4087a23 */ /* 0x002fcc0000010800 */
[----:B------:R1:W-:Y:S02]  /*7d40*/  MUFU.EX2 R47, R8 ;  /* 0x00000008002f7308 */ /* 0x0003e40000000800 */
[----:B-1----:R-:W-:-:S06]  /*7d50*/  FFMA.FTZ R8, R179, c[0x0][0x2d0], -R0 ;  /* 0x0000b400b3087a23 */ /* 0x002fcc0000010800 */
[----:B------:R1:W3:Y:S02]  /*7d60*/  MUFU.EX2 R48, R8 ;  /* 0x0000000800307308 */ /* 0x0002e40000000800 */
[--C-:B-1----:R-:W-:Y:S02]  /*7d70*/  FFMA.FTZ R8, R233, c[0x0][0x2d0], -R2.reuse ;  /* 0x0000b400e9087a23 */ /* 0x102fe40000010802 */
[----:B------:R-:W-:-:S04]  /*7d80*/  FFMA.FTZ R2, R234, c[0x0][0x2d0], -R2 ;  /* 0x0000b400ea027a23 */ /* 0x000fc80000010802 */
[----:B------:R1:W-:Y:S02]  /*7d90*/  MUFU.EX2 R60, R8 ;  /* 0x00000008003c7308 */ /* 0x0003e40000000800 */
[----:B-1----:R-:W-:Y:S06]  /*7da0*/  HMMA.16816.F32.BF16 R8, R4, R174, R56 ;  /* 0x000000ae0408723c */ /* 0x002fec0000041838 */
[----:B------:R1:W4:Y:S01]  /*7db0*/  MUFU.EX2 R56, R2 ;  /* 0x0000000200387308 */ /* 0x0003220000000800 */
[----:B------:R-:W-:Y:S02]  /*7dc0*/  F2FP.BF16.PACK_AB R4, R66, R65 ;  /* 0x000000414204723e */ /* 0x000fe400000010ff */
[----:B------:R-:W-:-:S02]  /*7dd0*/  F2FP.BF16.PACK_AB R6, R68, R67 ;  /* 0x000000434406723e */ /* 0x000fc400000010ff */
[----:B--2---:R-:W-:Y:S02]  /*7de0*/  F2FP.BF16.PACK_AB R5, R45, R44 ;  /* 0x0000002c2d05723e */ /* 0x004fe400000010ff */
[----:B---3--:R-:W-:Y:S01]  /*7df0*/  F2FP.BF16.PACK_AB R7, R48, R47 ;  /* 0x0000002f3007723e */ /* 0x008fe200000010ff */
[----:B-1----:R-:W-:Y:S01]  /*7e00*/  FFMA.FTZ R2, R181, c[0x0][0x2d0], -R0 ;  /* 0x0000b400b5027a23 */ /* 0x002fe20000010800 */
[----:B----4-:R-:W-:-:S05]  /*7e10*/  F2FP.BF16.PACK_AB R126, R56, R60 ;  /* 0x0000003c387e723e */ /* 0x010fca00000010ff */
[C---:B------:R-:W-:Y:S01]  /*7e20*/  HMMA.16816.F32.BF16 R140, R4.reuse, R36, R140 ;  /* 0x00000024048c723c */ /* 0x040fe2000004188c */
[----:B------:R1:W-:Y:S07]  /*7e30*/  MUFU.EX2 R46, R2 ;  /* 0x00000002002e7308 */ /* 0x0003ee0000000800 */
[C---:B------:R-:W-:Y:S08]  /*7e40*/  HMMA.16816.F32.BF16 R156, R4.reuse, R32, R156 ;  /* 0x00000020049c723c */ /* 0x040ff0000004189c */
[----:B------:R-:W-:Y:S01]  /*7e50*/  HMMA.16816.F32.BF16 R144, R4, R38, R144 ;  /* 0x000000260490723c */ /* 0x000fe20000041890 */
[----:B-1----:R-:W-:-:S04]  /*7e60*/  FFMA.FTZ R2, R184, c[0x0][0x2d0], -R0 ;  /* 0x0000b400b8027a23 */ /* 0x002fc80000010800 */
[----:B------:R1:W2:Y:S03]  /*7e70*/  MUFU.EX2 R37, R2 ;  /* 0x0000000200257308 */ /* 0x0002a60000000800 */
[C---:B------:R-:W-:Y:S08]  /*7e80*/  HMMA.16816.F32.BF16 R160, R4.reuse, R34, R160 ;  /* 0x0000002204a0723c */ /* 0x040ff000000418a0 */
[----:B------:R-:W-:Y:S01]  /*7e90*/  HMMA.16816.F32.BF16 R104, R4, R28, R104 ;  /* 0x0000001c0468723c */ /* 0x000fe20000041868 */
[--C-:B-1----:R-:W-:Y:S01]  /*7ea0*/  FFMA.FTZ R2, R183, c[0x0][0x2d0], -R0.reuse ;  /* 0x0000b400b7027a23 */ /* 0x102fe20000010800 */
[----:B--2---:R-:W-:Y:S01]  /*7eb0*/  F2FP.BF16.PACK_AB R125, R37, R46 ;  /* 0x0000002e257d723e */ /* 0x004fe200000010ff */
[----:B------:R-:W-:-:S05]  /*7ec0*/  FFMA.FTZ R0, R182, c[0x0][0x2d0], -R0 ;  /* 0x0000b400b6007a23 */ /* 0x000fca0000010800 */
[C---:B------:R-:W-:Y:S01]  /*7ed0*/  HMMA.16816.F32.BF16 R108, R4.reuse, R30, R108 ;  /* 0x0000001e046c723c */ /* 0x040fe2000004186c */
[----:B------:R1:W-:Y:S07]  /*7ee0*/  MUFU.EX2 R36, R2 ;  /* 0x0000000200247308 */ /* 0x0003ee0000000800 */
[C---:B------:R-:W-:Y:S01]  /*7ef0*/  HMMA.16816.F32.BF16 R12, R4.reuse, R20, R12 ;  /* 0x00000014040c723c */ /* 0x040fe2000004180c */
[----:B------:R2:W3:Y:S07]  /*7f00*/  MUFU.EX2 R32, R0 ;  /* 0x0000000000207308 */ /* 0x0004ee0000000800 */
[----:B------:R-:W-:Y:S01]  /*7f10*/  HMMA.16816.F32.BF16 R8, R4, R22, R8 ;  /* 0x000000160408723c */ /* 0x000fe20000041808 */
[----:B-1----:R-:W-:-:S04]  /*7f20*/  FADD.FTZ R2, R188, R133 ;  /* 0x00000085bc027221 */ /* 0x002fc80000010000 */
[----:B------:R-:W-:Y:S02]  /*7f30*/  FADD.FTZ R2, R187, R2 ;  /* 0x00000002bb027221 */ /* 0x000fe40000010000 */
[----:B------:R-:W-:Y:S02]  /*7f40*/  FADD.FTZ R6, R244, R242 ;  /* 0x000000f2f4067221 */ /* 0x000fe40000010000 */
[----:B--2---:R-:W-:Y:S01]  /*7f50*/  FADD.FTZ R0, R132, R135 ;  /* 0x0000008784007221 */ /* 0x004fe20000010000 */
[----:B---3--:R-:W-:Y:S01]  /*7f60*/  F2FP.BF16.PACK_AB R127, R32, R36 ;  /* 0x00000024207f723e */ /* 0x008fe200000010ff */
        /* <DEDUP_REMOVED lines=95> */
[----:B------:R1:W-:Y:S01]  /*8560*/  STL [R1+0x8], R5 ;  /* 0x0000080501007387 */ /* 0x0003e20000100800 */
[----:B------:R-:W-:-:S03]  /*8570*/  FADD.FTZ R0, R32, R0 ;  /* 0x0000000020007221 */ /* 0x000fc60000010000 */
[----:B------:R1:W-:Y:S04]  /*8580*/  STL [R1+0xc], R4 ;  /* 0x00000c0401007387 */ /* 0x0003e80000100800 */
[----:B------:R1:W-:Y:S04]  /*8590*/  STL [R1+0x10], R2 ;  /* 0x0000100201007387 */ /* 0x0003e80000100800 */
[----:B------:R1:W-:Y:S01]  /*85a0*/  STL [R1+0x14], R0 ;  /* 0x0000140001007387 */ /* 0x0003e20000100800 */
[----:B------:R-:W-:Y:S05]  /*85b0*/  @P0 BRA `(.L_x_258) ;  /* 0x0000015000000947 */ /* 0x000fea0003800000 */
[----:B------:R-:W-:Y:S01]  /*85c0*/  ISETP.LT.AND P0, PT, RZ, UR14, PT ;  /* 0x0000000eff007c0c */ /* 0x000fe2000bf01270 */
        /* <DEDUP_REMOVED lines=11> */
.L_x_259:
[----:B------:R-:W-:Y:S02]  /*8680*/  UISETP.NE.AND UP2, UPT, UR5, 0x1, UPT ;  /* 0x000000010500788c */ /* 0x000fe4000bf45270 */
[----:B------:R-:W-:Y:S02]  /*8690*/  ULDC.64 UR14, c[0x0][0x330] ;  /* 0x0000cc00000e7ab9 */ /* 0x000fe40000000a00 */
[----:B------:R-:W-:-:S07]  /*86a0*/  UIMAD.WIDE.U32 UR16, UR11, UR14, URZ ;  /* 0x0000000e0b1072a5 */ /* 0x000fce000f8e003f */
[----:B------:R-:W-:Y:S02]  /*86b0*/  @UP2 UMOV UR13, UR17 ;  /* 0x00000011000d2c82 */ /* 0x000fe40008000000 */
[----:B------:R-:W-:-:S03]  /*86c0*/  @UP2 USHF.R.U32.HI UR11, URZ, UR15, UR13 ;  /* 0x0000000f3f0b2299 */ /* 0x000fc6000801160d */
.L_x_260:
[----:B------:R-:W-:Y:S02]  /*86d0*/  ULDC UR13, c[0x0][0x32c] ;  /* 0x0000cb00000d7ab9 */ /* 0x000fe40000000800 */
[----:B------:R-:W-:-:S04]  /*86e0*/  UIMAD UR13, UR11, UR5, UR13 ;  /* 0x000000050b0d72a4 */ /* 0x000fc8000f8e020d */
[----:B------:R-:W-:-:S04]  /*86f0*/  UISETP.LT.AND UP2, UPT, UR6, UR13, UPT ;  /* 0x0000000d0600728c */ /* 0x000fc8000bf41270 */
[----:B------:R-:W-:-:S04]  /*8700*/  USEL UR6, UR6, UR13, UP2 ;  /* 0x0000000d06067287 */ /* 0x000fc80009000000 */
.L_x_258:
[----:B------:R-:W-:-:S07]  /*8710*/  UIMAD.WIDE UR14, UR6, 0x2aaaaaab, URZ ;  /* 0x2aaaaaab060e78a5 */ /* 0x000fce000f8e023f */
[----:B------:R-:W-:Y:S02]  /*8720*/  UMOV UR11, UR15 ;  /* 0x0000000f000b7c82 */ /* 0x000fe40008000000 */
[----:B------:R-:W-:-:S04]  /*8730*/  USHF.R.U32.HI UR5, URZ, 0x1f, UR11 ;  /* 0x0000001f3f057899 */ /* 0x000fc8000801160b */
[----:B------:R-:W-:-:S04]  /*8740*/  ULEA.HI.SX32 UR5, UR11, UR5, 0x1c ;  /* 0x000000050b057291 */ /* 0x000fc8000f8fe23f */
[----:B------:R-:W-:-:S04]  /*8750*/  UISETP.LT.AND UP2, UPT, UR4, UR5, UPT ;  /* 0x000000050400728c */ /* 0x000fc8000bf41270 */
[----:B------:R-:W-:-:S06]  /*8760*/  USEL UR5, UR4, UR5, !UP2 ;  /* 0x0000000504057287 */ /* 0x000fcc000d000000 */
[----:B------:R-:W-:-:S13]  /*8770*/  ISETP.GE.AND P0, PT, R229, UR5, PT ;  /* 0x00000005e5007c0c */ /* 0x000fda000bf06270 */
[----:B------:R-:W-:Y:S05]  /*8780*/  @!P0 BRA `(.L_x_261) ;  /* 0x00005d1000008947 */ /* 0x000fea0003800000 */
[----:B-1----:R-:W2:Y:S01]  /*8790*/  LDL R0, [R1+0x28] ;  /* 0x0000280001007983 */ /* 0x002ea20000100800 */
        /* <DEDUP_REMOVED lines=9> */
.L_x_278:
[----:B------:R-:W-:Y:S04]  /*8830*/  DEPBAR.LE SB0, 0x0 ;  /* 0x000080000000791a */ /* 0x000fe80000000000 */
[----:B------:R-:W-:Y:S01]  /*8840*/  BAR.SYNC.DEFER_BLOCKING 0x0 ;  /* 0x0000000000007b1d */ /* 0x000fe20000010000 */
[C---:B------:R-:W-:Y:S01]  /*8850*/  ISETP.LT.AND P2, PT, R229.reuse, UR4, PT ;  /* 0x00000004e5007c0c */ /* 0x040fe2000bf41270 */
[----:B------:R-:W-:Y:S01]  /*8860*/  IMAD.MOV.U32 R230, RZ, RZ, c[0x0][0x1e0] ;  /* 0x00007800ffe67624 */ /* 0x000fe200078e00ff */
[C---:B------:R-:W-:Y:S11]  /*8870*/  ISETP.GT.AND P4, PT, R229.reuse, UR4, PT ;  /* 0x00000004e5007c0c */ /* 0x040ff6000bf84270 */
[----:B-1----:R-:W-:Y:S01]  /*8880*/  @!P2 SHF.R.S32.HI R0, RZ, 0x1f, R229 ;  /* 0x0000001fff00a819 */ /* 0x002fe200000114e5 */
[C---:B------:R-:W-:Y:S04]  /*8890*/  @!P2 IMAD.WIDE.U32 R2, R229.reuse, c[0x0][0x208], RZ ;  /* 0x00008200e502aa25 */ /* 0x040fe800078e00ff */
[----:B------:R-:W-:Y:S02]  /*88a0*/  @!P2 IMAD R0, R0, c[0x0][0x208], RZ ;  /* 0x000082000000aa24 */ /* 0x000fe400078e02ff */
[----:B------:R-:W-:Y:S02]  /*88b0*/  @P4 IMAD.SHL.U32 R130, R230, 0x20, RZ ;  /* 0x00000020e6824824 */ /* 0x000fe400078e00ff */
[----:B------:R-:W-:Y:S01]  /*88c0*/  @!P2 IMAD R0, R229, c[0x0][0x20c], R0 ;  /* 0x00008300e500aa24 */ /* 0x000fe200078e0200 */
[----:B------:R-:W-:Y:S03]  /*88d0*/  LDSM.16.M88.4 R96, [R219+0x6100] ;  /* 0x00610000db60783b */ /* 0x000fe60000000200 */
[----:B------:R-:W-:Y:S03]  /*88e0*/  @!P2 IMAD.IADD R0, R3, 0x1, R0 ;  /* 0x000000010300a824 */ /* 0x000fe600078e0200 */
[----:B------:R-:W1:Y:S01]  /*88f0*/  LDSM.16.M88.4 R16, [R212+0x3100] ;  /* 0x00310000d410783b */ /* 0x000e620000000200 */
[----:B------:R-:W-:Y:S05]  /*8900*/  @!P2 IMAD R0, R0, 0x60, RZ ;  /* 0x000000600000a824 */ /* 0x000fea00078e02ff */
[----:B------:R-:W2:Y:S06]  /*8910*/  LDSM.16.M88.4 R92, [R219+0x8100] ;  /* 0x00810000db5c783b */ /* 0x000eac0000000200 */
[----:B------:R-:W3:Y:S06]  /*8920*/  LDL.64 R192, [R1+0x38] ;  /* 0x0000380001c07983 */ /* 0x000eec0000100a00 */
[----:B------:R-:W3:Y:S06]  /*8930*/  LDL.64 R128, [R1+0x40] ;  /* 0x0000400001807983 */ /* 0x000eec0000100a00 */
[----:B------:R-:W4:Y:S06]  /*8940*/  LDSM.16.M88.4 R32, [R212+0x3900] ;  /* 0x00390000d420783b */ /* 0x000f2c0000000200 */
[----:B------:R-:W5:Y:S06]  /*8950*/  LDL.64 R234, [R1+0x20] ;  /* 0x0000200001ea7983 */ /* 0x000f6c0000100a00 */
[----:B------:R-:W4:Y:S01]  /*8960*/  LDSM.16.M88.4 R48, [R212+0x4100] ;  /* 0x00410000d430783b */ /* 0x000f220000000200 */
[-C--:B-1----:R-:W-:Y:S05]  /*8970*/  HMMA.16816.F32.BF16 R4, R96, R16.reuse, RZ ;  /* 0x000000106004723c */ /* 0x082fea00000418ff */
[----:B------:R-:W5:Y:S03]  /*8980*/  LDL.64 R232, [R1+0x30] ;  /* 0x0000300001e87983 */ /* 0x000f660000100a00 */
        /* <DEDUP_REMOVED lines=69> */
[----:B------:R-:W-:Y:S02]  /*8de0*/  @P4 IADD3 R0, R229, -0x1, RZ ;  /* 0xffffffffe5004810 */ /* 0x000fe40007ffe0ff */
        /* <DEDUP_REMOVED lines=10> */
[----:B------:R1:W-:Y:S03]  /*8e90*/  @!P2 LDGSTS.E.BYPASS.LTC128B.128 [R231+0x2900], [R172.64], !P3 ;  /* 0x02900000ace7afae */ /* 0x0003e6000d901d6c */
[----:B-----5:R-:W-:Y:S03]  /*8ea0*/  @P4 IMAD.MOV.U32 R129, RZ, RZ, R235 ;  /* 0x000000ffff814224 */ /* 0x020fe600078e00eb */
[----:B----4-:R-:W-:Y:S01]  /*8eb0*/  LDSM.16.M88.4 R196, [R220+0x6100] ;  /* 0x00610000dcc4783b */ /* 0x010fe20000000200 */
[C---:B------:R-:W-:Y:S05]  /*8ec0*/  HMMA.16816.F32.BF16 R88, R184.reuse, R192, R88 ;  /* 0x000000c0b858723c */ /* 0x040fea0000041858 */
[----:B------:R-:W3:Y:S03]  /*8ed0*/  LDSM.16.M88.4 R200, [R218+0x3100] ;  /* 0x00310000dac8783b */ /* 0x000ee60000000200 */
[-C--:B------:R-:W-:Y:S03]  /*8ee0*/  HMMA.16816.F32.BF16 R92, R184, R194.reuse, R92 ;  /* 0x000000c2b85c723c */ /* 0x080fe6000004185c */
[----:B------:R-:W4:Y:S01]  /*8ef0*/  LDSM.16.M88.4 R204, [R220+0x8100] ;  /* 0x00810000dccc783b */ /* 0x000f220000000200 */
[----:B--2---:R-:W-:Y:S04]  /*8f00*/  @P4 SHF.R.S32.HI R2, RZ, 0x1f, R0 ;  /* 0x0000001fff024819 */ /* 0x004fe80000011400 */
[----:B------:R-:W-:Y:S01]  /*8f10*/  HMMA.16816.F32.BF16 R96, R176, R194, R96 ;  /* 0x000000c2b060723c */ /* 0x000fe20000041860 */
[----:B------:R-:W0:Y:S03]  /*8f20*/  LDGDEPBAR ;  /* 0x00000000000079af */ /* 0x000e260000000000 */
[----:B------:R-:W-:Y:S02]  /*8f30*/  @P4 IMAD R128, R2, c[0x0][0x1e0], RZ ;  /* 0x0000780002804a24 */ /* 0x000fe400078e02ff */
[C---:B------:R-:W-:Y:S01]  /*8f40*/  @P4 IMAD.WIDE.U32 R2, R0.reuse, c[0x0][0x1e0], RZ ;  /* 0x0000780000024a25 */ /* 0x040fe200078e00ff */
[----:B-1----:R-:W1:Y:S05]  /*8f50*/  LDSM.16.M88.4 R172, [R218+0x3900] ;  /* 0x00390000daac783b */ /* 0x002e6a0000000200 */
[----:B------:R-:W-:Y:S01]  /*8f60*/  @P4 IMAD R128, R0, c[0x0][0x1e4], R128 ;  /* 0x0000790000804a24 */ /* 0x000fe200078e0280 */
[----:B------:R-:W2:Y:S03]  /*8f70*/  LDSM.16.M88.4 R180, [R218+0x4100] ;  /* 0x00410000dab4783b */ /* 0x000ea60000000200 */
[----:B------:R-:W-:Y:S02]  /*8f80*/  @P4 IMAD.IADD R0, R3, 0x1, R128 ;  /* 0x0000000103004824 */ /* 0x000fe400078e0280 */
[----:B------:R-:W-:Y:S01]  /*8f90*/  @P4 IMAD.MOV.U32 R128, RZ, RZ, R232 ;  /* 0x000000ffff804224 */ /* 0x000fe200078e00e8 */
[----:B------:R-:W5:Y:S01]  /*8fa0*/  LDSM.16.M88.4 R184, [R218+0x4900] ;  /* 0x00490000dab8783b */ /* 0x000f620000000200 */
[----:B------:R-:W-:Y:S02]  /*8fb0*/  @P4 IMAD R0, R0, 0x60, RZ ;  /* 0x0000006000004824 */ /* 0x000fe400078e02ff */
[----:B------:R-:W-:Y:S03]  /*8fc0*/  @P4 IMAD.WIDE.U32 R128, R2, 0x60, R128 ;  /* 0x0000006002804825 */ /* 0x000fe600078e0080 */
[----:B------:R-:W2:Y:S01]  /*8fd0*/  LDSM.16.M88.4 R176, [R218+0x5100] ;  /* 0x00510000dab0783b */ /* 0x000ea20000000200 */
[----:B------:R-:W-:Y:S01]  /*8fe0*/  @P4 IMAD.IADD R0, R129, 0x1, R0 ;  /* 0x0000000181004824 */ /* 0x000fe200078e0200 */
[C---:B------:R-:W-:Y:S01]  /*8ff0*/  @P4 LEA R2, P0, R128.reuse, c[0x0][0x1c8], 0x1 ;  /* 0x0000720080024a11 */ /* 0x040fe200078008ff */
[----:B------:R-:W-:Y:S01]  /*9000*/  IMAD.MOV.U32 R232, RZ, RZ, c[0x0][0x1e4] ;  /* 0x00007900ffe87624 */ /* 0x000fe200078e00ff */
[-C--:B---3--:R-:W-:Y:S02]  /*9010*/  HMMA.16816.F32.BF16 R4, R196, R200.reuse, R4 ;  /* 0x000000c8c404723c */ /* 0x088fe40000041804 */
[----:B------:R-:W-:Y:S03]  /*9020*/  LDSM.16.M88.4 R188, [R221+0x6100] ;  /* 0x00610000ddbc783b */ /* 0x000fe60000000200 */
[----:B------:R-:W-:Y:S02]  /*9030*/  @P4 LEA.HI.X R3, R128, c[0x0][0x1cc], R0, 0x1, P0 ;  /* 0x0000730080034a11 */ /* 0x000fe400000f0c00 */
[----:B------:R-:W-:Y:S01]  /*9040*/  @P4 SHF.L.U64.HI R0, R230, 0x5, R232 ;  /* 0x00000005e6004819 */ /* 0x000fe200000102e8 */
[C---:B----4-:R-:W-:Y:S01]  /*9050*/  HMMA.16816.F32.BF16 R8, R204.reuse, R200, R8 ;  /* 0x000000c8cc08723c */ /* 0x050fe20000041808 */
[----:B------:R-:W-:Y:S01]  /*9060*/  LDSM.16.M88.4 R192, [R217] ;  /* 0x00000000d9c0783b */ /* 0x000fe20000000200 */
[----:B------:R-:W-:Y:S05]  /*9070*/  PLOP3.LUT P0, PT, PT, PT, UP1, 0x80, 0x0 ;  /* 0x000000000000781c */ /* 0x000fea0003f0f018 */
[----:B------:R-:W-:Y:S01]  /*9080*/  LDSM.16.M88.4 R208, [R217+0x1000] ;  /* 0x00100000d9d0783b */ /* 0x000fe20000000200 */
        /* <DEDUP_REMOVED lines=13> */
[-C--:B-----5:R-:W-:Y:S08]  /*9160*/  HMMA.16816.F32.BF16 R52, R196, R184.reuse, R52 ;  /* 0x000000b8c434723c */ /* 0x0a0ff00000041834 */
        /* <DEDUP_REMOVED lines=33> */
[C---:B------:R-:W-:Y:S08]  /*9380*/  HMMA.16816.F32.BF16 R40, R200.reuse, R208, R40 ;  /* 0x000000d0c828723c */ /* 0x040ff00000041828 */
[-C--:B------:R-:W-:Y:S08]  /*9390*/  HMMA.16816.F32.BF16 R44, R200, R210.reuse, R44 ;  /* 0x000000d2c82c723c */ /* 0x080ff0000004182c */
[C---:B------:R-:W-:Y:S08]  /*93a0*/  HMMA.16816.F32.BF16 R48, R188.reuse, R210, R48 ;  /* 0x000000d2bc30723c */ /* 0x040ff00000041830 */
[-C--:B---3--:R-:W-:Y:S08]  /*93b0*/  HMMA.16816.F32.BF16 R52, R188, R184.reuse, R52 ;  /* 0x000000b8bc34723c */ /* 0x088ff00000041834 */
[C---:B------:R-:W-:Y:S08]  /*93c0*/  HMMA.16816.F32.BF16 R56, R200.reuse, R184, R56 ;  /* 0x000000b8c838723c */ /* 0x040ff00000041838 */
[-C--:B------:R-:W-:Y:S08]  /*93d0*/  HMMA.16816.F32.BF16 R60, R200, R186.reuse, R60 ;  /* 0x000000bac83c723c */ /* 0x080ff0000004183c */
[C---:B------:R-:W-:Y:S08]  /*93e0*/  HMMA.16816.F32.BF16 R64, R188.reuse, R186, R64 ;  /* 0x000000babc40723c */ /* 0x040ff00000041840 */
[-C--:B-1----:R-:W-:Y:S08]  /*93f0*/  HMMA.16816.F32.BF16 R68, R188, R172.reuse, R68 ;  /* 0x000000acbc44723c */ /* 0x082ff00000041844 */
[C---:B------:R-:W-:Y:S01]  /*9400*/  HMMA.16816.F32.BF16 R72, R200.reuse, R172, R72 ;  /* 0x000000acc848723c */ /* 0x040fe20000041848 */
[----:B------:R1:W3:Y:S07]  /*9410*/  LDL R173, [R1+0x28] ;  /* 0x0000280001ad7983 */ /* 0x0002ee0000100800 */
[-C--:B------:R-:W-:Y:S08]  /*9420*/  HMMA.16816.F32.BF16 R76, R200, R174.reuse, R76 ;  /* 0x000000aec84c723c */ /* 0x080ff0000004184c */
[C---:B------:R-:W-:Y:S07]  /*9430*/  HMMA.16816.F32.BF16 R80, R188.reuse, R174, R80 ;  /* 0x000000aebc50723c */ /* 0x040fee0000041850 */
[-C--:B------:R-:W-:Y:S01]  /*9440*/  @P4 IADD3 R174, P1, R180, R130.reuse, RZ ;  /* 0x00000082b4ae4210 */ /* 0x080fe20007f3e0ff */
[-C--:B------:R-:W-:Y:S04]  /*9450*/  HMMA.16816.F32.BF16 R84, R188, R176.reuse, R84 ;  /* 0x000000b0bc54723c */ /* 0x080fe80000041854 */
[--C-:B------:R-:W-:Y:S01]  /*9460*/  @P4 IMAD.X R175, R181, 0x1, R0.reuse, P1 ;  /* 0x00000001b5af4824 */ /* 0x100fe200008e0600 */
[-C--:B------:R-:W-:Y:S03]  /*9470*/  @P4 IADD3 R128, P2, R174, R130.reuse, RZ ;  /* 0x00000082ae804210 */ /* 0x080fe60007f5e0ff */
[C---:B------:R-:W-:Y:S01]  /*9480*/  HMMA.16816.F32.BF16 R88, R200.reuse, R176, R88 ;  /* 0x000000b0c858723c */ /* 0x040fe20000041858 */
[----:B------:R5:W-:Y:S03]  /*9490*/  @P4 LDGSTS.E.BYPASS.LTC128B.128 [R231+0x4100], [R174.64], !P3 ;  /* 0x04100000aee74fae */ /* 0x000be6000d901d6c */
[--C-:B------:R-:W-:Y:S01]  /*94a0*/  @P4 IMAD.X R129, R175, 0x1, R0.reuse, P2 ;  /* 0x00000001af814824 */ /* 0x100fe200010e0600 */
[-C--:B----4-:R-:W-:Y:S03]  /*94b0*/  @P4 IADD3 R2, P1, R128, R130.reuse, RZ ;  /* 0x0000008280024210 */ /* 0x090fe60007f3e0ff */
[-C--:B------:R-:W-:Y:S01]  /*94c0*/  HMMA.16816.F32.BF16 R92, R200, R178.reuse, R92 ;  /* 0x000000b2c85c723c */ /* 0x080fe2000004185c */
[----:B------:R1:W-:Y:S03]  /*94d0*/  @P4 LDGSTS.E.BYPASS.LTC128B.128 [R231+0x4900], [R128.64], !P3 ;  /* 0x0490000080e74fae */ /* 0x0003e6000d901d6c */
[--C-:B------:R-:W-:Y:S04]  /*94e0*/  @P4 IMAD.X R3, R129, 0x1, R0.reuse, P1 ;  /* 0x0000000181034824 */ /* 0x100fe800008e0600 */
[----:B------:R-:W-:Y:S01]  /*94f0*/  HMMA.16816.F32.BF16 R96, R188, R178, R96 ;  /* 0x000000b2bc60723c */ /* 0x000fe20000041860 */
[----:B------:R4:W-:Y:S03]  /*9500*/  @P4 LDGSTS.E.BYPASS.LTC128B.128 [R231+0x5100], [R2.64], !P3 ;  /* 0x0510000002e74fae */ /* 0x0009e6000d901d6c */
[----:B---3--:R-:W-:Y:S01]  /*9510*/  @P0 IMAD.MOV.U32 R173, RZ, RZ, R135 ;  /* 0x000000ffffad0224 */ /* 0x008fe200078e0087 */
[----:B------:R-:W-:Y:S04]  /*9520*/  @P4 IADD3 R176, P0, R2, R130, RZ ;  /* 0x0000008202b04210 */ /* 0x000fe80007f1e0ff */
[----:B------:R-:W3:Y:S03]  /*9530*/  SHFL.IDX PT, R130, R173, RZ, 0x1c1f ;  /* 0x001c1fffad827589 */ /* 0x000ee600000e0000 */
[----:B------:R-:W-:Y:S01]  /*9540*/  @P4 IMAD.X R177, R3, 0x1, R0, P0 ;  /* 0x0000000103b14824 */ /* 0x000fe200000e0600 */
[----:B------:R-:W-:Y:S01]  /*9550*/  PLOP3.LUT P0, PT, PT, PT, UP0, 0x40, 0x0 ;  /* 0x000000000000781c */ /* 0x000fe20003f0e808 */
[----:B------:R-:W-:Y:S03]  /*9560*/  IMAD R0, R229, -0x60, RZ ;  /* 0xffffffa0e5007824 */ /* 0x000fe600078e02ff */
[----:B------:R1:W-:Y:S02]  /*9570*/  @P4 LDGSTS.E.BYPASS.LTC128B.128 [R231+0x5900], [R176.64], !P3 ;  /* 0x05900000b0e74fae */ /* 0x0003e4000d901d6c */
[----:B--2---:R-:W-:Y:S04]  /*9580*/  IADD3 R182, -R183, 0x1, R0 ;  /* 0x00000001b7b67810 */ /* 0x004fe80007ffe100 */
[----:B------:R-:W0:Y:S01]  /*9590*/  LDGDEPBAR ;  /* 0x00000000000079af */ /* 0x000e220000000000 */
[----:B-1----:R-:W-:Y:S05]  /*95a0*/  IMAD.U32 R176, RZ, RZ, UR12 ;  /* 0x0000000cffb07e24 */ /* 0x002fea000f8e00ff */
[----:B------:R-:W-:Y:S04]  /*95b0*/  IADD3 R176, -R176, UR7, R182 ;  /* 0x00000007b0b07c10 */ /* 0x000fe8000fffe1b6 */
[C---:B-----5:R-:W-:Y:S02]  /*95c0*/  IADD3 R174, R176.reuse, c[0x0][0x328], RZ ;  /* 0x0000ca00b0ae7a10 */ /* 0x060fe40007ffe0ff */
[----:B------:R-:W-:Y:S03]  /*95d0*/  IADD3 R175, R176, UR10, RZ ;  /* 0x0000000ab0af7c10 */ /* 0x000fe6000fffe0ff */
[----:B---3--:R-:W-:Y:S02]  /*95e0*/  IMAD.IADD R135, R174, 0x1, R130 ;  /* 0x00000001ae877824 */ /* 0x008fe400078e0282 */
[----:B----4-:R-:W-:Y:S01]  /*95f0*/  IMAD.IADD R2, R130, 0x1, R175 ;  /* 0x0000000182027824 */ /* 0x010fe200078e02af */
[----:B------:R-:W-:-:S05]  /*9600*/  @P0 BRA `(.L_x_262) ;  /* 0x0000019000000947 */ /* 0x000fca0003800000 */
[----:B------:R-:W-:Y:S01]  /*9610*/  IMAD.U32 R3, RZ, RZ, UR12 ;  /* 0x0000000cff037e24 */ /* 0x000fe2000f8e00ff */
[----:B------:R-:W-:Y:S04]  /*9620*/  BSSY B0, `(.L_x_263) ;  /* 0x0000012000007945 */ /* 0x000fe80003800000 */
[----:B------:R-:W-:Y:S04]  /*9630*/  IADD3 R3, -R3, UR7, R130 ;  /* 0x0000000703037c10 */ /* 0x000fe8000fffe182 */
        /* <DEDUP_REMOVED lines=11> */
.L_x_264:
[----:B------:R-:W-:Y:S04]  /*96f0*/  MOV R128, c[0x0][0x32c] ;  /* 0x0000cb0000807a02 */ /* 0x000fe80000000f00 */
[----:B------:R-:W-:Y:S11]  /*9700*/  ISETP.NE.AND P0, PT, R128, 0x1, PT ;  /* 0x000000018000780c */ /* 0x000ff60003f05270 */
[----:B------:R-:W-:Y:S02]  /*9710*/  @!UPT UIADD3 URZ, URZ, URZ, URZ ;  /* 0x0000003f3f3ff290 */ /* 0x000fe4000fffe03f */
[----:B------:R-:W-:Y:S05]  /*9720*/  @P0 IMAD.HI.U32 R128, R3, c[0x0][0x330], RZ ;  /* 0x0000cc0003800a27 */ /* 0x000fea00078e00ff */
[----:B------:R-:W-:Y:S02]  /*9730*/  @P0 SHF.R.U32.HI R3, RZ, c[0x0][0x334], R128 ;  /* 0x0000cd00ff030a19 */ /* 0x000fe40000011680 */
.L_x_265:
[----:B------:R-:W-:Y:S05]  /*9740*/  BSYNC B0 ;  /* 0x0000000000007941 */ /* 0x000fea0003800000 */
.L_x_263:
[----:B------:R-:W-:Y:S04]  /*9750*/  IMAD.IADD R128, R0, 0x1, -R183 ;  /* 0x0000000100807824 */ /* 0x000fe800078e0ab7 */
[----:B------:R-:W-:Y:S05]  /*9760*/  IMAD R3, R3, c[0x0][0x32c], R128 ;  /* 0x0000cb0003037a24 */ /* 0x000fea00078e0280 */
[----:B------:R-:W-:Y:S02]  /*9770*/  IADD3 R128, R3, c[0x0][0x32c], RZ ;  /* 0x0000cb0003807a10 */ /* 0x000fe40007ffe0ff */
[----:B------:R-:W-:Y:S02]  /*9780*/  IMNMX R2, R2, R3, !PT ;  /* 0x0000000302027217 */ /* 0x000fe40007800200 */
[----:B------:R-:W-:Y:S02]  /*9790*/  IMNMX R135, R135, R128, PT ;  /* 0x0000008087877217 */ /* 0x000fe40003800200 */
.L_x_262:
[----:B------:R-:W-:Y:S01]  /*97a0*/  PLOP3.LUT P0, PT, PT, PT, UP0, 0x40, 0x0 ;  /* 0x000000000000781c */ /* 0x000fe20003f0e808 */
[----:B------:R-:W1:Y:S02]  /*97b0*/  SHFL.IDX PT, R128, R173, 0x1, 0x1c1f ;  /* 0x003c1f00ad807f89 */ /* 0x000e6400000e0000 */
[----:B-1----:R-:W-:Y:S01]  /*97c0*/  IADD3 R3, R175, R128, RZ ;  /* 0x00000080af037210 */ /* 0x002fe20007ffe0ff */
[----:B------:R-:W-:Y:S09]  /*97d0*/  IMAD.IADD R130, R174, 0x1, R128 ;  /* 0x00000001ae827824 */ /* 0x000ff200078e0280 */
        /* <DEDUP_REMOVED lines=15> */
.L_x_268:
[----:B------:R-:W-:Y:S04]  /*98d0*/  MOV R129, c[0x0][0x32c] ;  /* 0x0000cb0000817a02 */ /* 0x000fe80000000f00 */
[----:B------:R-:W-:Y:S11]  /*98e0*/  ISETP.NE.AND P0, PT, R129, 0x1, PT ;  /* 0x000000018100780c */ /* 0x000ff60003f05270 */
[----:B------:R-:W-:Y:S02]  /*98f0*/  @!UPT UIADD3 URZ, URZ, URZ, URZ ;  /* 0x0000003f3f3ff290 */ /* 0x000fe4000fffe03f */
[----:B------:R-:W-:Y:S05]  /*9900*/  @P0 IMAD.HI.U32 R129, R128, c[0x0][0x330], RZ ;  /* 0x0000cc0080810a27 */ /* 0x000fea00078e00ff */
[----:B------:R-:W-:Y:S02]  /*9910*/  @P0 SHF.R.U32.HI R128, RZ, c[0x0][0x334], R129 ;  /* 0x0000cd00ff800a19 */ /* 0x000fe40000011681 */
.L_x_269:
[----:B------:R-:W-:Y:S05]  /*9920*/  BSYNC B0 ;  /* 0x0000000000007941 */ /* 0x000fea0003800000 */
.L_x_267:
[----:B------:R-:W-:Y:S04]  /*9930*/  IMAD.IADD R129, R0, 0x1, -R183 ;  /* 0x0000000100817824 */ /* 0x000fe800078e0ab7 */
[----:B------:R-:W-:Y:S05]  /*9940*/  IMAD R128, R128, c[0x0][0x32c], R129 ;  /* 0x0000cb0080807a24 */ /* 0x000fea00078e0281 */
[----:B------:R-:W-:Y:S02]  /*9950*/  IADD3 R129, R128, c[0x0][0x32c], RZ ;  /* 0x0000cb0080817a10 */ /* 0x000fe40007ffe0ff */
[----:B------:R-:W-:Y:S02]  /*9960*/  IMNMX R3, R3, R128, !PT ;  /* 0x0000008003037217 */ /* 0x000fe40007800200 */
[----:B------:R-:W-:Y:S02]  /*9970*/  IMNMX R130, R130, R129, PT ;  /* 0x0000008182827217 */ /* 0x000fe40003800200 */
.L_x_266:
        /* <DEDUP_REMOVED lines=19> */
.L_x_272:
[----:B------:R-:W-:Y:S04]  /*9ab0*/  MOV R177, c[0x0][0x32c] ;  /* 0x0000cb0000b17a02 */ /* 0x000fe80000000f00 */
[----:B------:R-:W-:Y:S11]  /*9ac0*/  ISETP.NE.AND P0, PT, R177, 0x1, PT ;  /* 0x00000001b100780c */ /* 0x000ff60003f05270 */
[----:B------:R-:W-:Y:S02]  /*9ad0*/  @!UPT UIADD3 URZ, URZ, URZ, URZ ;  /* 0x0000003f3f3ff290 */ /* 0x000fe4000fffe03f */
[----:B------:R-:W-:Y:S05]  /*9ae0*/  @P0 IMAD.HI.U32 R177, R172, c[0x0][0x330], RZ ;  /* 0x0000cc00acb10a27 */ /* 0x000fea00078e00ff */
[----:B------:R-:W-:Y:S02]  /*9af0*/  @P0 SHF.R.U32.HI R172, RZ, c[0x0][0x334], R177 ;  /* 0x0000cd00ffac0a19 */ /* 0x000fe400000116b1 */
.L_x_273:
[----:B------:R-:W-:Y:S05]  /*9b00*/  BSYNC B0 ;  /* 0x0000000000007941 */ /* 0x000fea0003800000 */
.L_x_271:
[----:B------:R-:W-:Y:S04]  /*9b10*/  IMAD.IADD R177, R0, 0x1, -R183 ;  /* 0x0000000100b17824 */ /* 0x000fe800078e0ab7 */
[----:B------:R-:W-:Y:S05]  /*9b20*/  IMAD R172, R172, c[0x0][0x32c], R177 ;  /* 0x0000cb00acac7a24 */ /* 0x000fea00078e02b1 */
[----:B------:R-:W-:Y:S02]  /*9b30*/  IADD3 R177, R172, c[0x0][0x32c], RZ ;  /* 0x0000cb00acb17a10 */ /* 0x000fe40007ffe0ff */
[----:B------:R-:W-:Y:S02]  /*9b40*/  IMNMX R128, R128, R172, !PT ;  /* 0x000000ac80807217 */ /* 0x000fe40007800200 */
[----:B------:R-:W-:Y:S02]  /*9b50*/  IMNMX R129, R129, R177, PT ;  /* 0x000000b181817217 */ /* 0x000fe40003800200 */
.L_x_270:
[C---:B------:R-:W-:Y:S02]  /*9b60*/  ISETP.GE.AND P1, PT, R0.reuse, 0x9, PT ;  /* 0x000000090000780c */ /* 0x040fe40003f26270 */
[----:B------:R-:W-:Y:S02]  /*9b70*/  ISETP.GE.AND P5, PT, R0, 0xa, PT ;  /* 0x0000000a0000780c */ /* 0x000fe40003fa6270 */
[----:B------:R-:W-:Y:S02]  /*9b80*/  ISETP.GT.AND P0, PT, R2, 0x8, !P1 ;  /* 0x000000080200780c */ /* 0x000fe40004f04270 */
[----:B------:R-:W-:Y:S02]  /*9b90*/  P2R R183, PR, RZ, 0x8 ;  /* 0x00000008ffb77803 */ /* 0x000fe40000000000 */
[----:B------:R-:W-:Y:S02]  /*9ba0*/  ISETP.LT.OR P0, PT, R135, 0x9, P0 ;  /* 0x000000098700780c */ /* 0x000fe40000701670 */
[----:B------:R-:W-:Y:S02]  /*9bb0*/  ISETP.GE.AND P3, PT, R0, 0x12, PT ;  /* 0x000000120000780c */ /* 0x000fe40003f66270 */
[----:B------:R-:W-:Y:S02]  /*9bc0*/  FSEL R184, R16, -INF , !P0 ;  /* 0xff80000010b87808 */ /* 0x000fe40004000000 */
[----:B------:R-:W-:Y:S02]  /*9bd0*/  ISETP.GT.AND P0, PT, R3, 0x9, !P5 ;  /* 0x000000090300780c */ /* 0x000fe40006f04270 */
[----:B------:R-:W-:Y:S02]  /*9be0*/  ISETP.GT.AND P2, PT, R2, 0x9, !P5 ;  /* 0x000000090200780c */ /* 0x000fe40006f44270 */
        /* <DEDUP_REMOVED lines=15> */
[----:B------:R-:W-:Y:S02]  /*9ce0*/  ISETP.LT.OR P0, PT, R135, 0x19, P0 ;  /* 0x000000198700780c */ /* 0x000fe40000701670 */
        /* <DEDUP_REMOVED lines=13> */
[C---:B------:R-:W-:Y:S02]  /*9dc0*/  ISETP.GT.AND P0, PT, R3.reuse, 0x19, !P2 ;  /* 0x000000190300780c */ /* 0x040fe40005704270 */
        /* <DEDUP_REMOVED lines=17> */
[C---:B------:R-:W-:Y:S02]  /*9ee0*/  ISETP.GT.AND P0, PT, R3.reuse, 0x20, !P2 ;  /* 0x000000200300780c */ /* 0x040fe40005704270 */
        /* <DEDUP_REMOVED lines=15> */
[C---:B------:R-:W-:Y:S02]  /*9fe0*/  ISETP.GE.AND P5, PT, R0.reuse, 0x52, PT ;  /* 0x000000520000780c */ /* 0x040fe40003fa6270 */
        /* <DEDUP_REMOVED lines=20> */
[----:B------:R-:W-:Y:S04]  /*a130*/  ISETP.LT.OR P0, PT, R135, 0x32, P0 ;  /* 0x000000328700780c */ /* 0x000fe80000701670 */
        /* <DEDUP_REMOVED lines=49> */
[C---:B------:R-:W-:Y:S04]  /*a450*/  ISETP.GT.AND P0, PT, R3.reuse, 0x48, !P2 ;  /* 0x000000480300780c */ /* 0x040fe80005704270 */
[----:B------:R-:W-:Y:S04]  /*a460*/  ISETP.LT.OR P0, PT, R130, 0x49, P0 ;  /* 0x000000498200780c */ /* 0x000fe80000701670 */
        /* <DEDUP_REMOVED lines=21> */
[----:B------:R-:W-:Y:S02]  /*a5c0*/  ISETP.GT.AND P0, PT, R2, RZ, !P3 ;  /* 0x000000ff0200720c */ /* 0x000fe40005f04270 */
[----:B------:R-:W-:Y:S02]  /*a5d0*/  P2R R5, PR, RZ, 0x8 ;  /* 0x00000008ff057803 */ /* 0x000fe40000000000 */
[----:B------:R-:W-:Y:S04]  /*a5e0*/  ISETP.LT.OR P0, PT, R135, 0x1, P0 ;  /* 0x000000018700780c */ /* 0x000fe80000701670 */
[----:B------:R-:W-:Y:S02]  /*a5f0*/  FSEL R36, R4, -INF , !P0 ;  /* 0xff80000004247808 */ /* 0x000fe40004000000 */
[----:B------:R-:W-:Y:S04]  /*a600*/  ISETP.GT.AND P0, PT, R3, 0x1, !P1 ;  /* 0x000000010300780c */ /* 0x000fe80004f04270 */
[C---:B------:R-:W-:Y:S04]  /*a610*/  ISETP.LT.OR P0, PT, R130.reuse, 0x2, P0 ;  /* 0x000000028200780c */ /* 0x040fe80000701670 */
[----:B------:R-:W-:Y:S02]  /*a620*/  FSEL R48, R7, -INF , !P0 ;  /* 0xff80000007307808 */ /* 0x000fe40004000000 */
[----:B------:R-:W-:Y:S04]  /*a630*/  ISETP.GT.AND P0, PT, R3, RZ, !P3 ;  /* 0x000000ff0300720c */ /* 0x000fe80005f04270 */
[----:B------:R-:W-:Y:S04]  /*a640*/  ISETP.LT.OR P0, PT, R130, 0x1, P0 ;  /* 0x000000018200780c */ /* 0x000fe80000701670 */
[----:B------:R-:W-:Y:S02]  /*a650*/  FSEL R39, R6, -INF , !P0 ;  /* 0xff80000006277808 */ /* 0x000fe40004000000 */
[----:B------:R-:W-:Y:S04]  /*a660*/  ISETP.GT.AND P0, PT, R2, 0x58, !P4 ;  /* 0x000000580200780c */ /* 0x000fe80006704270 */
[C---:B------:R-:W-:Y:S04]  /*a670*/  ISETP.LT.OR P0, PT, R135.reuse, 0x59, P0 ;  /* 0x000000598700780c */ /* 0x040fe80000701670 */
[----:B------:R-:W-:Y:S02]  /*a680*/  FSEL R80, R96, -INF , !P0 ;  /* 0xff80000060507808 */ /* 0x000fe40004000000 */
[----:B------:R-:W-:Y:S04]  /*a690*/  ISETP.GE.AND P0, PT, R0, 0x5a, PT ;  /* 0x0000005a0000780c */ /* 0x000fe80003f06270 */
[----:B------:R-:W-:Y:S04]  /*a6a0*/  ISETP.GT.AND P2, PT, R2, 0x59, !P0 ;  /* 0x000000590200780c */ /* 0x000fe80004744270 */
        /* <DEDUP_REMOVED lines=9> */
[C---:B------:R-:W-:Y:S02]  /*a740*/  ISETP.GT.AND P2, PT, R128.reuse, 0x1, !P1 ;  /* 0x000000018000780c */ /* 0x040fe40004f44270 */
[----:B------:R-:W-:Y:S02]  /*a750*/  ISETP.NE.AND P1, PT, R35, RZ, PT ;  /* 0x000000ff2300720c */ /* 0x000fe40003f25270 */
[----:B------:R-:W-:Y:S04]  /*a760*/  ISETP.LT.OR P2, PT, R129, 0x2, P2 ;  /* 0x000000028100780c */ /* 0x000fe80001741670 */
[----:B------:R-:W-:Y:S02]  /*a770*/  FSEL R9, R9, -INF , !P2 ;  /* 0xff80000009097808 */ /* 0x000fe40005000000 */
[----:B------:R-:W-:Y:S04]  /*a780*/  ISETP.NE.AND P2, PT, R181, RZ, PT ;  /* 0x000000ffb500720c */ /* 0x000fe80003f45270 */
[----:B------:R-:W-:Y:S01]  /*a790*/  ISETP.GT.AND P2, PT, R128, 0x8, !P2 ;  /* 0x000000088000780c */ /* 0x000fe20005744270 */
[--C-:B-1----:R-:W-:Y:S03]  /*a7a0*/  IMAD.IADD R2, R174, 0x1, R3.reuse ;  /* 0x00000001ae027824 */ /* 0x102fe600078e0203 */
[----:B------:R-:W-:Y:S01]  /*a7b0*/  ISETP.LT.OR P2, PT, R129, 0x9, P2 ;  /* 0x000000098100780c */ /* 0x000fe20001741670 */
[----:B------:R-:W-:Y:S03]  /*a7c0*/  IMAD.IADD R0, R175, 0x1, R3 ;  /* 0x00000001af007824 */ /* 0x000fe600078e0203 */
        /* <DEDUP_REMOVED lines=63> */
[C---:B------:R-:W-:Y:S04]  /*abc0*/  ISETP.LT.OR P2, PT, R129.reuse, 0x49, P2 ;  /* 0x000000498100780c */ /* 0x040fe80001741670 */
[----:B------:R-:W-:Y:S02]  /*abd0*/  FSEL R244, R76, -INF , !P2 ;  /* 0xff8000004cf47808 */ /* 0x000fe40005000000 */
[C---:B------:R-:W-:Y:S04]  /*abe0*/  ISETP.GT.AND P2, PT, R128.reuse, 0x49, !P1 ;  /* 0x000000498000780c */ /* 0x040fe80004f44270 */
        /* <DEDUP_REMOVED lines=8> */
[----:B------:R-:W-:Y:S04]  /*ac70*/  ISETP.GT.AND P2, PT, R128, 0x58, !P4 ;  /* 0x000000588000780c */ /* 0x000fe80006744270 */
[----:B------:R-:W-:Y:S04]  /*ac80*/  ISETP.LT.OR P2, PT, R129, 0x59, P2 ;  /* 0x000000598100780c */ /* 0x000fe80001741670 */
[----:B------:R-:W-:Y:S02]  /*ac90*/  FSEL R81, R92, -INF , !P2 ;  /* 0xff8000005c517808 */ /* 0x000fe40005000000 */
[----:B------:R-:W-:Y:S02]  /*aca0*/  ISETP.GT.AND P2, PT, R128, RZ, !P3 ;  /* 0x000000ff8000720c */ /* 0x000fe40005f44270 */
[----:B------:R-:W-:Y:S02]  /*acb0*/  ISETP.NE.AND P3, PT, R183, RZ, PT ;  /* 0x000000ffb700720c */ /* 0x000fe40003f65270 */
[C---:B------:R-:W-:Y:S04]  /*acc0*/  ISETP.LT.OR P2, PT, R129.reuse, 0x1, P2 ;  /* 0x000000018100780c */ /* 0x040fe80001741670 */
[----:B------:R-:W-:Y:S02]  /*acd0*/  FSEL R8, R8, -INF , !P2 ;  /* 0xff80000008087808 */ /* 0x000fe40005000000 */
[----:B------:R-:W-:Y:S04]  /*ace0*/  ISETP.GT.AND P2, PT, R128, 0x59, !P0 ;  /* 0x000000598000780c */ /* 0x000fe80004744270 */
[----:B------:R-:W-:Y:S04]  /*acf0*/  ISETP.LT.OR P2, PT, R129, 0x5a, P2 ;  /* 0x0000005a8100780c */ /* 0x000fe80001741670 */
[----:B------:R-:W-:Y:S02]  /*ad00*/  FSEL R183, R93, -INF , !P2 ;  /* 0xff8000005db77808 */ /* 0x000fe40005000000 */
[----:B------:R-:W-:Y:S11]  /*ad10*/  PLOP3.LUT P2, PT, PT, PT, UP0, 0x40, 0x0 ;  /* 0x000000000000781c */ /* 0x000ff60003f4e808 */
[----:B------:R-:W-:Y:S02]  /*ad20*/  @!UPT UIADD3 URZ, URZ, URZ, URZ ;  /* 0x0000003f3f3ff290 */ /* 0x000fe4000fffe03f */
        /* <DEDUP_REMOVED lines=15> */
.L_x_276:
[----:B------:R-:W-:Y:S04]  /*ae20*/  MOV R2, c[0x0][0x32c] ;  /* 0x0000cb0000027a02 */ /* 0x000fe80000000f00 */
[----:B------:R-:W-:Y:S11]  /*ae30*/  ISETP.NE.AND P2, PT, R2, 0x1, PT ;  /* 0x000000010200780c */ /* 0x000ff60003f45270 */
[----:B------:R-:W-:Y:S02]  /*ae40*/  @!UPT UIADD3 URZ, URZ, URZ, URZ ;  /* 0x0000003f3f3ff290 */ /* 0x000fe4000fffe03f */
[----:B------:R-:W-:Y:S05]  /*ae50*/  @P2 IMAD.HI.U32 R2, R0, c[0x0][0x330], RZ ;  /* 0x0000cc0000022a27 */ /* 0x000fea00078e00ff */
[----:B------:R-:W-:Y:S02]  /*ae60*/  @P2 SHF.R.U32.HI R0, RZ, c[0x0][0x334], R2 ;  /* 0x0000cd00ff002a19 */ /* 0x000fe40000011602 */
.L_x_277:
[----:B------:R-:W-:Y:S05]  /*ae70*/  BSYNC B0 ;  /* 0x0000000000007941 */ /* 0x000fea0003800000 */
.L_x_275:
[----:B------:R-:W-:Y:S02]  /*ae80*/  IADD3 R2, R182, -0x1, RZ ;  /* 0xffffffffb6027810 */ /* 0x000fe40007ffe0ff */
[C-C-:B------:R-:W-:Y:S02]  /*ae90*/  IADD3 R4, R3.reuse, UR10, R176.reuse ;  /* 0x0000000a03047c10 */ /* 0x140fe4000fffe0b0 */
[----:B------:R-:W-:Y:S01]  /*aea0*/  IADD3 R3, R3, c[0x0][0x328], R176 ;  /* 0x0000ca0003037a10 */ /* 0x000fe20007ffe0b0 */
[----:B------:R-:W-:Y:S05]  /*aeb0*/  IMAD R0, R0, c[0x0][0x32c], R2 ;  /* 0x0000cb0000007a24 */ /* 0x000fea00078e0202 */
[----:B------:R-:W-:Y:S02]  /*aec0*/  IADD3 R2, R0, c[0x0][0x32c], RZ ;  /* 0x0000cb0000027a10 */ /* 0x000fe40007ffe0ff */
[----:B------:R-:W-:Y:S02]  /*aed0*/  IMNMX R0, R4, R0, !PT ;  /* 0x0000000004007217 */ /* 0x000fe40007800200 */
[----:B------:R-:W-:Y:S02]  /*aee0*/  IMNMX R2, R3, R2, PT ;  /* 0x0000000203027217 */ /* 0x000fe40003800200 */
.L_x_274:
[----:B------:R-:W-:Y:S01]  /*aef0*/  ISETP.NE.AND P2, PT, R5, RZ, PT ;  /* 0x000000ff0500720c */ /* 0x000fe20003f45270 */
[----:B------:R-:W-:Y:S01]  /*af00*/  IMAD.MOV.U32 R40, RZ, RZ, R52 ;  /* 0x000000ffff287224 */ /* 0x000fe200078e0034 */
[----:B------:R-:W-:Y:S02]  /*af10*/  FMNMX.FTZ R130, R36, R131, !PT ;  /* 0x0000008324827209 */ /* 0x000fe40007810000 */
[----:B------:R-:W-:Y:S02]  /*af20*/  ISETP.GT.AND P2, PT, R0, RZ, !P2 ;  /* 0x000000ff0000720c */ /* 0x000fe40005744270 */
        /* <DEDUP_REMOVED lines=82> */
[----:B------:R-:W-:Y:S02]  /*b450*/  FMNMX.FTZ R3, R237, R3, !PT ;  /* 0x00000003ed037209 */ /* 0x000fe40007810000 */
[----:B------:R-:W-:Y:S02]  /*b460*/  FSEL R99, R47, -INF , !P2 ;  /* 0xff8000002f637808 */ /* 0x000fe40005000000 */
[----:B------:R-:W-:Y:S02]  /*b470*/  ISETP.NE.AND P2, PT, R22, RZ, PT ;  /* 0x000000ff1600720c */ /* 0x000fe40003f45270 */
[----:B------:R-:W-:Y:S02]  /*b480*/  FMNMX.FTZ R4, R49, R4, !PT ;  /* 0x0000000431047209 */ /* 0x000fe40007810000 */
[----:B------:R-:W-:Y:S02]  /*b490*/  FMNMX.FTZ R130, R245, R130, !PT ;  /* 0x00000082f5827209 */ /* 0x000fe40007810000 */
[----:B------:R-:W-:Y:S02]  /*b4a0*/  FMNMX.FTZ R3, R240, R3, !PT ;  /* 0x00000003f0037209 */ /* 0x000fe40007810000 */
[----:B------:R-:W-:Y:S02]  /*b4b0*/  ISETP.GT.AND P2, PT, R0, 0x30, !P2 ;  /* 0x000000300000780c */ /* 0x000fe40005744270 */
        /* <DEDUP_REMOVED lines=18> */
[----:B------:R-:W-:Y:S01]  /*b5e0*/  FMNMX.FTZ R4, R200, R4, !PT ;  /* 0x00000004c8047209 */ /* 0x000fe20007810000 */
[----:B------:R-:W1:Y:S01]  /*b5f0*/  SHFL.BFLY PT, R5, R130, 0x2, 0x1f ;  /* 0x0c401f0082057f89 */ /* 0x000e6200000e0000 */
[----:B------:R-:W-:Y:S02]  /*b600*/  MOV R58, R53 ;  /* 0x00000035003a7202 */ /* 0x000fe40000000f00 */
[----:B------:R-:W-:Y:S02]  /*b610*/  FMNMX.FTZ R3, R87, R3, !PT ;  /* 0x0000000357037209 */ /* 0x000fe40007810000 */
[----:B------:R-:W-:Y:S02]  /*b620*/  FSEL R173, R59, -INF , !P2 ;  /* 0xff8000003bad7808 */ /* 0x000fe40005000000 */
[----:B------:R-:W-:Y:S01]  /*b630*/  ISETP.NE.AND P2, PT, R20, RZ, PT ;  /* 0x000000ff1400720c */ /* 0x000fe20003f45270 */
[----:B------:R-:W-:Y:S01]  /*b640*/  LDSM.16.MT88.4 R52, [R214+0x100] ;  /* 0x00010000d634783b */ /* 0x000fe20000004200 */
[----:B------:R-:W-:Y:S02]  /*b650*/  FMNMX.FTZ R4, R201, R4, !PT ;  /* 0x00000004c9047209 */ /* 0x000fe40007810000 */
[----:B------:R-:W-:Y:S02]  /*b660*/  FMNMX.FTZ R3, R58, R3, !PT ;  /* 0x000000033a037209 */ /* 0x000fe40007810000 */
[----:B------:R-:W-:Y:S02]  /*b670*/  ISETP.GT.AND P2, PT, R0, 0x38, !P2 ;  /* 0x000000380000780c */ /* 0x000fe40005744270 */
[----:B------:R-:W-:Y:S02]  /*b680*/  FMNMX.FTZ R4, R209, R4, !PT ;  /* 0x00000004d1047209 */ /* 0x000fe40007810000 */
[----:B------:R-:W-:Y:S02]  /*b690*/  FMNMX.FTZ R3, R40, R3, !PT ;  /* 0x0000000328037209 */ /* 0x000fe40007810000 */
[----:B------:R-:W-:Y:S02]  /*b6a0*/  ISETP.LT.OR P2, PT, R2, 0x39, P2 ;  /* 0x000000390200780c */ /* 0x000fe40001741670 */
[----:B------:R-:W-:Y:S01]  /*b6b0*/  FMNMX.FTZ R4, R211, R4, !PT ;  /* 0x00000004d3047209 */ /* 0x000fe20007810000 */
[----:B------:R-:W2:Y:S01]  /*b6c0*/  SHFL.BFLY PT, R129, R3, 0x2, 0x1f ;  /* 0x0c401f0003817f89 */ /* 0x000ea200000e0000 */
        /* <DEDUP_REMOVED lines=13> */
[----:B-1----:R-:W-:Y:S02]  /*b7a0*/  FMNMX.FTZ R130, R130, R5, !PT ;  /* 0x0000000582827209 */ /* 0x002fe40007810000 */
[----:B------:R-:W-:Y:S02]  /*b7b0*/  FMNMX.FTZ R4, R246, R4, !PT ;  /* 0x00000004f6047209 */ /* 0x000fe40007810000 */
[----:B------:R-:W-:Y:S01]  /*b7c0*/  FSEL R181, R74, -INF , !P2 ;  /* 0xff8000004ab57808 */ /* 0x000fe20005000000 */
[----:B------:R-:W1:Y:S01]  /*b7d0*/  SHFL.BFLY PT, R6, R130, 0x1, 0x1f ;  /* 0x0c201f0082067f89 */ /* 0x000e6200000e0000 */
[----:B--2---:R-:W-:Y:S02]  /*b7e0*/  FMNMX.FTZ R129, R3, R129, !PT ;  /* 0x0000008103817209 */ /* 0x004fe40007810000 */
        /* <DEDUP_REMOVED lines=8> */
[----:B------:R-:W-:Y:S01]  /*b870*/  ISETP.NE.AND P2, PT, R16, RZ, PT ;  /* 0x000000ff1000720c */ /* 0x000fe20003f45270 */
[----:B------:R-:W2:Y:S01]  /*b880*/  SHFL.BFLY PT, R7, R3, 0x2, 0x1f ;  /* 0x0c401f0003077f89 */ /* 0x000ea200000e0000 */
[----:B------:R-:W-:Y:S02]  /*b890*/  FMNMX.FTZ R5, R10, R134, !PT ;  /* 0x000000860a057209 */ /* 0x000fe40007810000 */
[----:B------:R-:W-:Y:S02]  /*b8a0*/  ISETP.GT.AND P2, PT, R0, 0x48, !P2 ;  /* 0x000000480000780c */ /* 0x000fe40005744270 */
[----:B-1----:R-:W-:Y:S02]  /*b8b0*/  FMNMX.FTZ R130, R130, R6, !PT ;  /* 0x0000000682827209 */ /* 0x002fe40007810000 */
[----:B------:R-:W-:Y:S01]  /*b8c0*/  ISETP.LT.OR P2, PT, R2, 0x49, P2 ;  /* 0x000000490200780c */ /* 0x000fe20001741670 */
[----:B------:R-:W1:Y:S01]  /*b8d0*/  SHFL.BFLY PT, R6, R129, 0x1, 0x1f ;  /* 0x0c201f0081067f89 */ /* 0x000e6200000e0000 */
[----:B------:R-:W-:Y:S01]  /*b8e0*/  FMNMX.FTZ R5, R11, R5, !PT ;  /* 0x000000050b057209 */ /* 0x000fe20007810000 */
[----:B------:R-:W-:Y:S01]  /*b8f0*/  FMUL.FTZ R71, R130, c[0x0][0x2d0] ;  /* 0x0000b40082477a20 */ /* 0x000fe20000410000 */
[----:B------:R-:W-:Y:S02]  /*b900*/  FSEL R177, R78, -INF , !P2 ;  /* 0xff8000004eb17808 */ /* 0x000fe40005000000 */
[----:B------:R-:W-:Y:S02]  /*b910*/  FSETP.NEU.FTZ.AND P2, PT, R130, -INF , PT ;  /* 0xff8000008200780b */ /* 0x000fe40003f5d000 */
[----:B------:R-:W-:Y:S02]  /*b920*/  FMNMX.FTZ R5, R14, R5, !PT ;  /* 0x000000050e057209 */ /* 0x000fe40007810000 */
[----:B------:R-:W-:Y:S02]  /*b930*/  FSEL R71, R71, RZ, P2 ;  /* 0x000000ff47477208 */ /* 0x000fe40001000000 */
[----:B------:R-:W-:Y:S02]  /*b940*/  FMNMX.FTZ R5, R15, R5, !PT ;  /* 0x000000050f057209 */ /* 0x000fe40007810000 */
[----:B------:R-:W-:Y:S01]  /*b950*/  ISETP.GT.AND P1, PT, R0, 0x49, !P1 ;  /* 0x000000490000780c */ /* 0x000fe20004f24270 */
[--C-:B------:R-:W-:Y:S01]  /*b960*/  FFMA.FTZ R4, R36, c[0x0][0x2d0], -R71.reuse ;  /* 0x0000b40024047a23 */ /* 0x100fe20000010847 */
[----:B------:R-:W-:Y:S01]  /*b970*/  FMNMX.FTZ R5, R56, R5, !PT ;  /* 0x0000000538057209 */ /* 0x000fe20007810000 */
[--C-:B------:R-:W-:Y:S01]  /*b980*/  FFMA.FTZ R16, R192, c[0x0][0x2d0], -R71.reuse ;  /* 0x0000b400c0107a23 */ /* 0x100fe20000010847 */
[----:B------:R-:W-:Y:S01]  /*b990*/  ISETP.LT.OR P1, PT, R2, 0x4a, P1 ;  /* 0x0000004a0200780c */ /* 0x000fe20000f21670 */
[----:B------:R3:W-:Y:S01]  /*b9a0*/  MUFU.EX2 R27, R4 ;  /* 0x00000004001b7308 */ /* 0x0007e20000000800 */
[----:B------:R-:W-:Y:S02]  /*b9b0*/  FMNMX.FTZ R5, R57, R5, !PT ;  /* 0x0000000539057209 */ /* 0x000fe40007810000 */
[----:B--2---:R-:W-:Y:S02]  /*b9c0*/  FMNMX.FTZ R3, R3, R7, !PT ;  /* 0x0000000703037209 */ /* 0x004fe40007810000 */
[----:B------:R-:W-:Y:S02]  /*b9d0*/  FMNMX.FTZ R5, R60, R5, !PT ;  /* 0x000000053c057209 */ /* 0x000fe40007810000 */
[----:B-1----:R-:W-:Y:S01]  /*b9e0*/  FMNMX.FTZ R129, R129, R6, !PT ;  /* 0x0000000681817209 */ /* 0x002fe20007810000 */
[----:B------:R-:W1:Y:S01]  /*b9f0*/  SHFL.BFLY PT, R128, R3, 0x1, 0x1f ;  /* 0x0c201f0003807f89 */ /* 0x000e6200000e0000 */
[----:B------:R-:W-:Y:S01]  /*ba00*/  FMNMX.FTZ R5, R84, R5, !PT ;  /* 0x0000000554057209 */ /* 0x000fe20007810000 */
[----:B------:R-:W-:Y:S01]  /*ba10*/  MUFU.EX2 R34, R16 ;  /* 0x0000001000227308 */ /* 0x000fe20000000800 */
[----:B------:R-:W-:Y:S01]  /*ba20*/  FSEL R176, R79, -INF , !P1 ;  /* 0xff8000004fb07808 */ /* 0x000fe20004800000 */
[C---:B------:R-:W-:Y:S01]  /*ba30*/  FMUL.FTZ R92, R129.reuse, c[0x0][0x2d0] ;  /* 0x0000b400815c7a20 */ /* 0x040fe20000410000 */
[----:B------:R-:W-:Y:S02]  /*ba40*/  FMNMX.FTZ R5, R96, R5, !PT ;  /* 0x0000000560057209 */ /* 0x000fe40007810000 */
[----:B------:R-:W-:Y:S01]  /*ba50*/  FSETP.NEU.FTZ.AND P1, PT, R129, -INF , PT ;  /* 0xff8000008100780b */ /* 0x000fe20003f3d000 */
[----:B------:R-:W-:Y:S01]  /*ba60*/  LDSM.16.MT88.4 R76, [R215+0x100] ;  /* 0x00010000d74c783b */ /* 0x000fe20000004200 */
[----:B------:R-:W-:Y:S02]  /*ba70*/  FMNMX.FTZ R5, R97, R5, !PT ;  /* 0x0000000561057209 */ /* 0x000fe40007810000 */
[----:B------:R-:W-:Y:S02]  /*ba80*/  FSEL R92, R92, RZ, P1 ;  /* 0x000000ff5c5c7208 */ /* 0x000fe40000800000 */
[C---:B------:R-:W-:Y:S02]  /*ba90*/  ISETP.GT.AND P0, PT, R0.reuse, 0x59, !P0 ;  /* 0x000000590000780c */ /* 0x040fe40004704270 */
[----:B------:R-:W-:Y:S01]  /*baa0*/  ISETP.GT.AND P6, PT, R0, 0x50, !P6 ;  /* 0x000000500000780c */ /* 0x000fe200077c4270 */
[--C-:B------:R-:W-:Y:S01]  /*bab0*/  FFMA.FTZ R28, R195, c[0x0][0x2d0], -R92.reuse ;  /* 0x0000b400c31c7a23 */ /* 0x100fe2000001085c */
[----:B---3--:R-:W-:Y:S01]  /*bac0*/  FMNMX.FTZ R4, R98, R5, !PT ;  /* 0x0000000562047209 */ /* 0x008fe20007810000 */
[--C-:B------:R-:W-:Y:S01]  /*bad0*/  FFMA.FTZ R5, R38, c[0x0][0x2d0], -R71.reuse ;  /* 0x0000b40026057a23 */ /* 0x100fe20000010847 */
[----:B------:R-:W-:Y:S02]  /*bae0*/  ISETP.LT.OR P0, PT, R2, 0x5a, P0 ;  /* 0x0000005a0200780c */ /* 0x000fe40000701670 */
[----:B------:R-:W-:Y:S01]  /*baf0*/  FMNMX.FTZ R4, R99, R4, !PT ;  /* 0x0000000463047209 */ /* 0x000fe20007810000 */
[----:B------:R2:W-:Y:S01]  /*bb00*/  MUFU.EX2 R22, R5 ;  /* 0x0000000500167308 */ /* 0x0005e20000000800 */
[----:B------:R-:W-:Y:S02]  /*bb10*/  FSEL R70, R95, -INF , !P0 ;  /* 0xff8000005f467808 */ /* 0x000fe40004000000 */
[----:B-1----:R-:W-:Y:S01]  /*bb20*/  FMNMX.FTZ R128, R3, R128, !PT ;  /* 0x0000008003807209 */ /* 0x002fe20007810000 */
[--C-:B------:R-:W-:Y:S01]  /*bb30*/  FFMA.FTZ R3, R187, c[0x0][0x2d0], -R92.reuse ;  /* 0x0000b400bb037a23 */ /* 0x100fe2000001085c */
[----:B------:R-:W-:Y:S02]  /*bb40*/  MOV R187, R81 ;  /* 0x0000005100bb7202 */ /* 0x000fe40000000f00 */
[C---:B------:R-:W-:Y:S01]  /*bb50*/  FSETP.NEU.FTZ.AND P0, PT, R128.reuse, -INF , PT ;  /* 0xff8000008000780b */ /* 0x040fe20003f1d000 */
[----:B------:R-:W-:Y:S01]  /*bb60*/  FMUL.FTZ R93, R128, c[0x0][0x2d0] ;  /* 0x0000b400805d7a20 */ /* 0x000fe20000410000 */
[C---:B------:R-:W-:Y:S01]  /*bb70*/  ISETP.GT.AND P5, PT, R0.reuse, 0x51, !P5 ;  /* 0x000000510000780c */ /* 0x040fe20006fa4270 */
[----:B------:R1:W-:Y:S01]  /*bb80*/  MUFU.EX2 R26, R3 ;  /* 0x00000003001a7308 */ /* 0x0003e20000000800 */
[----:B------:R-:W-:Y:S01]  /*bb90*/  ISETP.GT.AND P4, PT, R0, 0x58, !P4 ;  /* 0x000000580000780c */ /* 0x000fe20006784270 */
[--C-:B------:R-:W-:Y:S01]  /*bba0*/  FFMA.FTZ R0, R48, c[0x0][0x2d0], -R92.reuse ;  /* 0x0000b40030007a23 */ /* 0x100fe2000001085c */
[----:B------:R-:W-:Y:S01]  /*bbb0*/  FSEL R93, R93, RZ, P0 ;  /* 0x000000ff5d5d7208 */ /* 0x000fe20000000000 */
[----:B------:R-:W-:Y:S01]  /*bbc0*/  FFMA.FTZ R48, R196, c[0x0][0x2d0], -R71 ;  /* 0x0000b400c4307a23 */ /* 0x000fe20000010847 */
[C---:B------:R-:W-:Y:S02]  /*bbd0*/  ISETP.LT.OR P6, PT, R2.reuse, 0x51, P6 ;  /* 0x000000510200780c */ /* 0x040fe400037c1670 */
[----:B------:R-:W-:Y:S01]  /*bbe0*/  ISETP.LT.OR P5, PT, R2, 0x52, P5 ;  /* 0x000000520200780c */ /* 0x000fe20002fa1670 */
[----:B------:R-:W-:Y:S01]  /*bbf0*/  FFMA.FTZ R32, R35, c[0x0][0x2d0], -R93 ;  /* 0x0000b40023207a23 */ /* 0x000fe2000001085d */
[----:B------:R-:W-:Y:S01]  /*bc00*/  FSEL R178, R90, -INF , !P6 ;  /* 0xff8000005ab27808 */ /* 0x000fe20007000000 */
[----:B------:R-:W-:Y:S01]  /*bc10*/  MUFU.EX2 R23, R0 ;  /* 0x0000000000177308 */ /* 0x000fe20000000800 */
[----:B------:R-:W-:Y:S01]  /*bc20*/  ISETP.LT.OR P4, PT, R2, 0x59, P4 ;  /* 0x000000590200780c */ /* 0x000fe20002781670 */
[----:B------:R-:W-:Y:S01]  /*bc30*/  FFMA.FTZ R2, R186, c[0x0][0x2d0], -R92 ;  /* 0x0000b400ba027a23 */ /* 0x000fe2000001085c */
[----:B------:R-:W-:Y:S01]  /*bc40*/  FSEL R179, R91, -INF , !P5 ;  /* 0xff8000005bb37808 */ /* 0x000fe20006800000 */
[----:B------:R-:W-:Y:S01]  /*bc50*/  IMAD.MOV.U32 R186, RZ, RZ, R89 ;  /* 0x000000ffffba7224 */ /* 0x000fe200078e0059 */
[----:B--2---:R-:W-:Y:S01]  /*bc60*/  FMNMX.FTZ R5, R172, R4, !PT ;  /* 0x00000004ac057209 */ /* 0x004fe20007810000 */
[----:B------:R-:W-:Y:S01]  /*bc70*/  FFMA.FTZ R4, R184, c[0x0][0x2d0], -R71 ;  /* 0x0000b400b8047a23 */ /* 0x000fe20000010847 */
[----:B------:R-:W-:Y:S01]  /*bc80*/  FSEL R180, R94, -INF , !P4 ;  /* 0xff8000005eb47808 */ /* 0x000fe20006000000 */
[----:B------:R-:W-:Y:S01]  /*bc90*/  IMAD.MOV.U32 R184, RZ, RZ, R40 ;  /* 0x000000ffffb87224 */ /* 0x000fe200078e0028 */
[----:B------:R-:W-:Y:S01]  /*bca0*/  FMNMX.FTZ R5, R173, R5, !PT ;  /* 0x00000005ad057209 */ /* 0x000fe20007810000 */
[----:B------:R2:W-:Y:S01]  /*bcb0*/  MUFU.EX2 R63, R4 ;  /* 0x00000004003f7308 */ /* 0x0005e20000000800 */
[--C-:B------:R-:W-:Y:S02]  /*bcc0*/  FFMA.FTZ R40, R50, c[0x0][0x2d0], -R93.reuse ;  /* 0x0000b40032287a23 */ /* 0x100fe4000001085d */
[--C-:B------:R-:W-:Y:S02]  /*bcd0*/  FFMA.FTZ R44, R51, c[0x0][0x2d0], -R93.reuse ;  /* 0x0000b400332c7a23 */ /* 0x100fe4000001085d */
[----:B-1----:R-:W-:Y:S02]  /*bce0*/  FFMA.FTZ R3, R8, c[0x0][0x2d0], -R93 ;  /* 0x0000b40008037a23 */ /* 0x002fe4000001085d */
[----:B------:R-:W-:Y:S03]  /*bcf0*/  FFMA.FTZ R8, R189, c[0x0][0x2d0], -R92 ;  /* 0x0000b400bd087a23 */ /* 0x000fe6000001085c */
[----:B------:R1:W-:Y:S10]  /*bd00*/  MUFU.EX2 R85, R3 ;  /* 0x0000000300557308 */ /* 0x0003f40000000800 */
[----:B------:R-:W-:Y:S01]  /*bd10*/  MUFU.EX2 R83, R2 ;  /* 0x0000000200537308 */ /* 0x000fe20000000800 */
[----:B--2---:R-:W-:Y:S01]  /*bd20*/  FMNMX.FTZ R4, R174, R5, !PT ;  /* 0x00000005ae047209 */ /* 0x004fe20007810000 */
[----:B------:R-:W-:Y:S02]  /*bd30*/  FFMA.FTZ R5, R185, c[0x0][0x2d0], -R71 ;  /* 0x0000b400b9057a23 */ /* 0x000fe40000010847 */
[----:B------:R-:W-:Y:S01]  /*bd40*/  IMAD.MOV.U32 R185, RZ, RZ, R88 ;  /* 0x000000ffffb97224 */ /* 0x000fe200078e0058 */
[----:B------:R-:W-:Y:S01]  /*bd50*/  FMNMX.FTZ R4, R175, R4, !PT ;  /* 0x00000004af047209 */ /* 0x000fe20007810000 */
[--C-:B------:R-:W-:Y:S04]  /*bd60*/  FFMA.FTZ R88, R202, c[0x0][0x2d0], -R92.reuse ;  /* 0x0000b400ca587a23 */ /* 0x100fe8000001085c */
[----:B------:R2:W-:Y:S01]  /*bd70*/  MUFU.EX2 R25, R5 ;  /* 0x0000000500197308 */ /* 0x0005e20000000800 */
[----:B------:R-:W-:Y:S01]  /*bd80*/  FMNMX.FTZ R4, R181, R4, !PT ;  /* 0x00000004b5047209 */ /* 0x000fe20007810000 */
[--C-:B-1----:R-:W-:Y:S03]  /*bd90*/  FFMA.FTZ R3, R9, c[0x0][0x2d0], -R93.reuse ;  /* 0x0000b40009037a23 */ /* 0x102fe6000001085d */
[----:B------:R-:W-:Y:S05]  /*bda0*/  FMNMX.FTZ R4, R182, R4, !PT ;  /* 0x00000004b6047209 */ /* 0x000fea0007810000 */
[----:B------:R1:W3:Y:S01]  /*bdb0*/  MUFU.EX2 R62, R3 ;  /* 0x00000003003e7308 */ /* 0x0002e20000000800 */
[----:B------:R-:W-:Y:S04]  /*bdc0*/  FMNMX.FTZ R4, R177, R4, !PT ;  /* 0x00000004b1047209 */ /* 0x000fe80007810000 */
[----:B------:R-:W-:Y:S04]  /*bdd0*/  FMNMX.FTZ R4, R176, R4, !PT ;  /* 0x00000004b0047209 */ /* 0x000fe80007810000 */
[----:B------:R-:W-:Y:S01]  /*bde0*/  FMNMX.FTZ R4, R178, R4, !PT ;  /* 0x00000004b2047209 */ /* 0x000fe20007810000 */
[----:B------:R-:W-:Y:S03]  /*bdf0*/  MUFU.EX2 R33, R8 ;  /* 0x0000000800217308 */ /* 0x000fe60000000800 */
[----:B------:R-:W-:Y:S01]  /*be00*/  FMNMX.FTZ R0, R179, R4, !PT ;  /* 0x00000004b3007209 */ /* 0x000fe20007810000 */
[--C-:B------:R-:W-:Y:S02]  /*be10*/  FFMA.FTZ R4, R13, c[0x0][0x2d0], -R93.reuse ;  /* 0x0000b4000d047a23 */ /* 0x100fe4000001085d */
[--C-:B--2---:R-:W-:Y:S01]  /*be20*/  FFMA.FTZ R5, R39, c[0x0][0x2d0], -R92.reuse ;  /* 0x0000b40027057a23 */ /* 0x104fe2000001085c */
[----:B------:R-:W-:Y:S01]  /*be30*/  FMNMX.FTZ R0, R180, R0, !PT ;  /* 0x00000000b4007209 */ /* 0x000fe20007810000 */
[----:B------:R-:W-:Y:S02]  /*be40*/  LDSM.16.MT88.4 R36, [R216+0x100] ;  /* 0x00010000d824783b */ /* 0x000fe40000004200 */
[----:B------:R-:W-:Y:S01]  /*be50*/  MUFU.EX2 R24, R4 ;  /* 0x0000000400187308 */ /* 0x000fe20000000800 */
[----:B------:R-:W-:Y:S01]  /*be60*/  FMNMX.FTZ R0, R70, R0, !PT ;  /* 0x0000000046007209 */ /* 0x000fe20007810000 */
[----:B-1----:R-:W-:Y:S01]  /*be70*/  FFMA.FTZ R3, R12, c[0x0][0x2d0], -R93 ;  /* 0x0000b4000c037a23 */ /* 0x002fe2000001085d */
[-C--:B---3--:R-:W-:Y:S01]  /*be80*/  F2FP.BF16.PACK_AB R64, R62, R85.reuse ;  /* 0x000000553e40723e */ /* 0x088fe200000010ff */
[----:B------:R-:W-:Y:S01]  /*be90*/  FFMA.FTZ R12, R191, c[0x0][0x2d0], -R92 ;  /* 0x0000b400bf0c7a23 */ /* 0x000fe2000001085c */
[----:B------:R-:W-:Y:S01]  /*bea0*/  MOV R191, R85 ;  /* 0x0000005500bf7202 */ /* 0x000fe20000000f00 */
[----:B------:R-:W1:Y:S04]  /*beb0*/  SHFL.BFLY PT, R2, R0, 0x2, 0x1f ;  /* 0x0c401f0000027f89 */ /* 0x000e6800000e0000 */
[----:B------:R1:W-:Y:S10]  /*bec0*/  MUFU.EX2 R61, R3 ;  /* 0x00000003003d7308 */ /* 0x0003f40000000800 */
[----:B------:R-:W2:Y:S10]  /*bed0*/  MUFU.EX2 R86, R5 ;  /* 0x0000000500567308 */ /* 0x000eb40000000800 */
[----:B------:R-:W-:Y:S01]  /*bee0*/  MUFU.EX2 R95, R28 ;  /* 0x0000001c005f7308 */ /* 0x000fe20000000800 */
[----:B-1----:R-:W-:Y:S01]  /*bef0*/  FMNMX.FTZ R3, R0, R2, !PT ;  /* 0x0000000200037209 */ /* 0x002fe20007810000 */
[----:B------:R-:W-:Y:S01]  /*bf00*/  FFMA.FTZ R2, R188, c[0x0][0x2d0], -R71 ;  /* 0x0000b400bc027a23 */ /* 0x000fe20000010847 */
[----:B------:R-:W-:Y:S01]  /*bf10*/  FSEL R0, R130, RZ, P2 ;  /* 0x000000ff82007208 */ /* 0x000fe20001000000 */
[----:B------:R-:W-:Y:S02]  /*bf20*/  IMAD.MOV.U32 R188, RZ, RZ, R82 ;  /* 0x000000ffffbc7224 */ /* 0x000fe400078e0052 */
[----:B------:R-:W1:Y:S04]  /*bf30*/  SHFL.BFLY PT, R4, R3, 0x1, 0x1f ;  /* 0x0c201f0003047f89 */ /* 0x000e6800000e0000 */
[----:B------:R3:W-:Y:S01]  /*bf40*/  MUFU.EX2 R31, R2 ;  /* 0x00000002001f7308 */ /* 0x0007e20000000800 */
[----:B------:R-:W-:Y:S01]  /*bf50*/  FADD.FTZ R0, -R0, R131 ;  /* 0x0000008300007221 */ /* 0x000fe20000010100 */
[----:B------:R-:W-:Y:S01]  /*bf60*/  MOV R131, R27 ;  /* 0x0000001b00837202 */ /* 0x000fe20000000f00 */
[----:B--2---:R-:W-:Y:S02]  /*bf70*/  IMAD.MOV.U32 R192, RZ, RZ, R86 ;  /* 0x000000ffffc07224 */ /* 0x004fe400078e0056 */
[----:B------:R-:W-:Y:S05]  /*bf80*/  FMUL.FTZ R0, R0, c[0x0][0x2d0] ;  /* 0x0000b40000007a20 */ /* 0x000fea0000410000 */
[----:B------:R2:W4:Y:S01]  /*bf90*/  MUFU.EX2 R69, R0 ;  /* 0x0000000000457308 */ /* 0x0005220000000800 */
[----:B-1----:R-:W-:Y:S02]  /*bfa0*/  FMNMX.FTZ R3, R3, R4, !PT ;  /* 0x0000000403037209 */ /* 0x002fe40007810000 */
[----:B---3--:R-:W-:Y:S03]  /*bfb0*/  FSEL R2, R129, RZ, P1 ;  /* 0x000000ff81027208 */ /* 0x008fe60000800000 */
[C---:B------:R-:W-:Y:S02]  /*bfc0*/  FMUL.FTZ R94, R3.reuse, c[0x0][0x2d0] ;  /* 0x0000b400035e7a20 */ /* 0x040fe40000410000 */
[----:B------:R-:W-:Y:S02]  /*bfd0*/  FADD.FTZ R2, -R2, R132 ;  /* 0x0000008402027221 */ /* 0x000fe40000010100 */
[----:B------:R-:W-:Y:S01]  /*bfe0*/  IMAD.MOV.U32 R132, RZ, RZ, R23 ;  /* 0x000000ffff847224 */ /* 0x000fe200078e0017 */
[----:B--2---:R-:W-:Y:S01]  /*bff0*/  FSEL R0, R128, RZ, P0 ;  /* 0x000000ff80007208 */ /* 0x004fe20000000000 */
[----:B------:R-:W-:Y:S01]  /*c000*/  FMUL.FTZ R2, R2, c[0x0][0x2d0] ;  /* 0x0000b40002027a20 */ /* 0x000fe20000410000 */
[----:B------:R-:W-:Y:S01]  /*c010*/  FSETP.NEU.FTZ.AND P0, PT, R3, -INF , PT ;  /* 0xff8000000300780b */ /* 0x000fe20003f1d000 */
[C---:B----4-:R-:W-:Y:S01]  /*c020*/  FMUL.FTZ R16, R69.reuse, R148 ;  /* 0x0000009445107220 */ /* 0x050fe20000410000 */
[----:B------:R-:W-:Y:S01]  /*c030*/  F2FP.BF16.PACK_AB R73, R132, R86 ;  /* 0x000000568449723e */ /* 0x000fe200000010ff */
[----:B------:R-:W1:Y:S01]  /*c040*/  MUFU.EX2 R68, R2 ;  /* 0x0000000200447308 */ /* 0x000e620000000800 */
[----:B------:R-:W-:Y:S01]  /*c050*/  FADD.FTZ R0, -R0, R133 ;  /* 0x0000008500007221 */ /* 0x000fe20000010100 */
[----:B------:R-:W-:Y:S01]  /*c060*/  FSEL R94, R94, RZ, P0 ;  /* 0x000000ff5e5e7208 */ /* 0x000fe20000000000 */
[----:B------:R-:W-:Y:S01]  /*c070*/  FMUL.FTZ R17, R69, R149 ;  /* 0x0000009545117220 */ /* 0x000fe20000410000 */
[----:B------:R-:W-:Y:S01]  /*c080*/  MOV R133, R22 ;  /* 0x0000001600857202 */ /* 0x000fe20000000f00 */
[----:B------:R-:W-:Y:S01]  /*c090*/  FMUL.FTZ R0, R0, c[0x0][0x2d0] ;  /* 0x0000b40000007a20 */ /* 0x000fe20000410000 */
[----:B------:R-:W2:Y:S01]  /*c0a0*/  LDSM.16.MT88.4 R20, [R213+0x100] ;  /* 0x00010000d514783b */ /* 0x000ea20000004200 */
[--C-:B------:R-:W-:Y:S01]  /*c0b0*/  FFMA.FTZ R4, R14, c[0x0][0x2d0], -R94.reuse ;  /* 0x0000b4000e047a23 */ /* 0x100fe2000001085e */
[----:B------:R-:W-:Y:S02]  /*c0c0*/  MOV R148, R184 ;  /* 0x000000b800947202 */ /* 0x000fe40000000f00 */
[----:B------:R3:W4:Y:S01]  /*c0d0*/  MUFU.EX2 R2, R0 ;  /* 0x0000000000027308 */ /* 0x0007220000000800 */
[----:B------:R-:W-:Y:S02]  /*c0e0*/  MOV R184, R87 ;  /* 0x0000005700b87202 */ /* 0x000fe40000000f00 */
[----:B------:R-:W-:Y:S07]  /*c0f0*/  F2FP.BF16.PACK_AB R72, R133, R131 ;  /* 0x000000838548723e */ /* 0x000fee00000010ff */
[----:B------:R5:W-:Y:S01]  /*c100*/  MUFU.EX2 R5, R4 ;  /* 0x0000000400057308 */ /* 0x000be20000000800 */
[C---:B-1----:R-:W-:Y:S02]  /*c110*/  FMUL.FTZ R18, R68.reuse, R150 ;  /* 0x0000009644127220 */ /* 0x042fe40000410000 */
[C---:B------:R-:W-:Y:S01]  /*c120*/  FMUL.FTZ R19, R68.reuse, R151 ;  /* 0x0000009744137220 */ /* 0x040fe20000410000 */
[----:B------:R-:W-:Y:S01]  /*c130*/  MOV R151, R191 ;  /* 0x000000bf00977202 */ /* 0x000fe20000000f00 */
[C---:B------:R-:W-:Y:S05]  /*c140*/  FMUL.FTZ R35, R68.reuse, R103 ;  /* 0x0000006744237220 */ /* 0x040fea0000410000 */
[----:B------:R1:W-:Y:S01]  /*c150*/  MUFU.EX2 R149, R48 ;  /* 0x0000003000957308 */ /* 0x0003e20000000800 */
[C---:B------:R-:W-:Y:S02]  /*c160*/  FMUL.FTZ R51, R68.reuse, R115 ;  /* 0x0000007344337220 */ /* 0x040fe40000410000 */
[----:B------:R-:W-:Y:S02]  /*c170*/  FMUL.FTZ R50, R68, R114 ;  /* 0x0000007244327220 */ /* 0x000fe40000410000 */
[----:B---3--:R-:W-:Y:S02]  /*c180*/  FFMA.FTZ R0, R10, c[0x0][0x2d0], -R94 ;  /* 0x0000b4000a007a23 */ /* 0x008fe4000001085e */
[----:B------:R-:W-:Y:S02]  /*c190*/  IMAD.MOV.U32 R103, RZ, RZ, R148 ;  /* 0x000000ffff677224 */ /* 0x000fe400078e0094 */
[C---:B----4-:R-:W-:Y:S01]  /*c1a0*/  FMUL.FTZ R45, R2.reuse, R109 ;  /* 0x0000006d022d7220 */ /* 0x050fe20000410000 */
[----:B------:R3:W4:Y:S01]  /*c1b0*/  MUFU.EX2 R6, R0 ;  /* 0x0000000000067308 */ /* 0x0007220000000800 */
[C---:B------:R-:W-:Y:S01]  /*c1c0*/  FMUL.FTZ R8, R2.reuse, R140 ;  /* 0x0000008c02087220 */ /* 0x040fe20000410000 */
[----:B------:R-:W-:Y:S01]  /*c1d0*/  MOV R140, R61 ;  /* 0x0000003d008c7202 */ /* 0x000fe20000000f00 */
[C---:B------:R-:W-:Y:S02]  /*c1e0*/  FMUL.FTZ R9, R2.reuse, R141 ;  /* 0x0000008d02097220 */ /* 0x040fe40000410000 */
[----:B-----5:R-:W-:Y:S02]  /*c1f0*/  FFMA.FTZ R4, R15, c[0x0][0x2d0], -R94 ;  /* 0x0000b4000f047a23 */ /* 0x020fe4000001085e */
[----:B------:R-:W-:Y:S02]  /*c200*/  IMAD.MOV.U32 R150, RZ, RZ, R192 ;  /* 0x000000ffff967224 */ /* 0x000fe400078e00c0 */
[C---:B------:R-:W-:Y:S01]  /*c210*/  FMUL.FTZ R13, R2.reuse, R145 ;  /* 0x00000091020d7220 */ /* 0x040fe20000410000 */
[----:B------:R5:W2:Y:S01]  /*c220*/  MUFU.EX2 R59, R4 ;  /* 0x00000004003b7308 */ /* 0x000aa20000000800 */
[C---:B------:R-:W-:Y:S02]  /*c230*/  FMUL.FTZ R28, R2.reuse, R160 ;  /* 0x000000a0021c7220 */ /* 0x040fe40000410000 */
[C---:B------:R-:W-:Y:S02]  /*c240*/  FMUL.FTZ R29, R2.reuse, R161 ;  /* 0x000000a1021d7220 */ /* 0x040fe40000410000 */
[----:B------:R-:W-:Y:S02]  /*c250*/  FMUL.FTZ R41, R2, R105 ;  /* 0x0000006902297220 */ /* 0x000fe40000410000 */
[----:B-1----:R-:W-:Y:S02]  /*c260*/  FMUL.FTZ R48, R69, R112 ;  /* 0x0000007045307220 */ /* 0x002fe40000410000 */
[----:B---3--:R-:W-:Y:S02]  /*c270*/  FFMA.FTZ R0, R11, c[0x0][0x2d0], -R94 ;  /* 0x0000b4000b007a23 */ /* 0x008fe4000001085e */
[----:B----4-:R-:W-:Y:S02]  /*c280*/  IMAD.MOV.U32 R189, RZ, RZ, R6 ;  /* 0x000000ffffbd7224 */ /* 0x010fe400078e0006 */
[----:B------:R1:W3:Y:S01]  /*c290*/  MUFU.EX2 R7, R0 ;  /* 0x0000000000077308 */ /* 0x0002e20000000800 */
[----:B------:R-:W-:Y:S02]  /*c2a0*/  FMUL.FTZ R6, R68, R138 ;  /* 0x0000008a44067220 */ /* 0x000fe40000410000 */
[----:B-----5:R-:W-:Y:S01]  /*c2b0*/  FFMA.FTZ R4, R190, c[0x0][0x2d0], -R71 ;  /* 0x0000b400be047a23 */ /* 0x020fe20000010847 */
[----:B------:R-:W-:Y:S01]  /*c2c0*/  MOV R190, R25 ;  /* 0x0000001900be7202 */ /* 0x000fe20000000f00 */
[----:B------:R-:W-:Y:S05]  /*c2d0*/  FMUL.FTZ R25, R2, R157 ;  /* 0x0000009d02197220 */ /* 0x000fea0000410000 */
[----:B------:R4:W-:Y:S01]  /*c2e0*/  MUFU.EX2 R90, R4 ;  /* 0x00000004005a7308 */ /* 0x0009e20000000800 */
[----:B------:R-:W-:Y:S01]  /*c2f0*/  F2FP.BF16.PACK_AB R74, R190, R63 ;  /* 0x0000003fbe4a723e */ /* 0x000fe200000010ff */
[----:B------:R-:W-:Y:S02]  /*c300*/  IMAD.MOV.U32 R157, RZ, RZ, R33 ;  /* 0x000000ffff9d7224 */ /* 0x000fe400078e0021 */
[----:B------:R-:W-:Y:S02]  /*c310*/  FMUL.FTZ R33, R69, R101 ;  /* 0x0000006545217220 */ /* 0x000fe40000410000 */
[----:B--2---:R-:W-:Y:S01]  /*c320*/  IMAD.MOV.U32 R145, RZ, RZ, R59 ;  /* 0x000000ffff917224 */ /* 0x004fe200078e003b */
[----:B-1----:R-:W-:Y:S01]  /*c330*/  FSEL R0, R3, RZ, P0 ;  /* 0x000000ff03007208 */ /* 0x002fe20000000000 */
[----:B---3--:R-:W-:Y:S01]  /*c340*/  IMAD.MOV.U32 R138, RZ, RZ, R7 ;  /* 0x000000ffff8a7224 */ /* 0x008fe200078e0007 */
[----:B------:R-:W-:Y:S01]  /*c350*/  ISETP.GT.AND P0, PT, R229, UR5, PT ;  /* 0x00000005e5007c0c */ /* 0x000fe2000bf04270 */
[----:B------:R-:W-:Y:S01]  /*c360*/  FMUL.FTZ R7, R68, R139 ;  /* 0x0000008b44077220 */ /* 0x000fe20000410000 */
[----:B------:R-:W-:Y:S01]  /*c370*/  MOV R139, R24 ;  /* 0x00000018008b7202 */ /* 0x000fe20000000f00 */
[----:B------:R-:W-:Y:S01]  /*c380*/  FADD.FTZ R0, -R0, R134 ;  /* 0x0000008600007221 */ /* 0x000fe20000010100 */
[----:B------:R-:W-:Y:S01]  /*c390*/  F2FP.BF16.PACK_AB R65, R138, R189 ;  /* 0x000000bd8a41723e */ /* 0x000fe200000010ff */
[----:B------:R-:W-:Y:S01]  /*c3a0*/  IMAD.MOV.U32 R134, RZ, RZ, R26 ;  /* 0x000000ffff867224 */ /* 0x000fe200078e001a */
[----:B------:R-:W-:Y:S01]  /*c3b0*/  F2FP.BF16.PACK_AB R66, R139, R61 ;  /* 0x0000003d8b42723e */ /* 0x000fe200000010ff */
[----:B------:R-:W-:Y:S01]  /*c3c0*/  FMUL.FTZ R0, R0, c[0x0][0x2d0] ;  /* 0x0000b40000007a20 */ /* 0x000fe20000410000 */
[----:B------:R-:W-:Y:S01]  /*c3d0*/  IADD3 R229, R229, -0x1, RZ ;  /* 0xffffffffe5e57810 */ /* 0x000fe20007ffe0ff */
[C---:B----4-:R-:W-:Y:S01]  /*c3e0*/  FMUL.FTZ R4, R69.reuse, R136 ;  /* 0x0000008845047220 */ /* 0x050fe20000410000 */
[----:B------:R-:W-:Y:S01]  /*c3f0*/  F2FP.BF16.PACK_AB R75, R134, R83 ;  /* 0x00000053864b723e */ /* 0x000fe200000010ff */
[----:B------:R-:W-:Y:S01]  /*c400*/  FFMA.FTZ R24, R194, c[0x0][0x2d0], -R92 ;  /* 0x0000b400c2187a23 */ /* 0x000fe2000001085c */
[----:B------:R-:W-:Y:S01]  /*c410*/  MOV R136, R5 ;  /* 0x0000000500887202 */ /* 0x000fe20000000f00 */
[----:B------:R-:W1:Y:S01]  /*c420*/  MUFU.EX2 R0, R0 ;  /* 0x0000000000007308 */ /* 0x000e620000000800 */
[----:B------:R-:W-:Y:S02]  /*c430*/  FMUL.FTZ R5, R69, R137 ;  /* 0x0000008945057220 */ /* 0x000fe40000410000 */
[----:B------:R-:W-:Y:S01]  /*c440*/  FMUL.FTZ R61, R2, R125 ;  /* 0x0000007d023d7220 */ /* 0x000fe20000410000 */
[----:B------:R-:W-:Y:S01]  /*c450*/  F2FP.BF16.PACK_AB R67, R59, R136 ;  /* 0x000000883b43723e */ /* 0x000fe200000010ff */
[----:B------:R-:W2:Y:S03]  /*c460*/  LDL.LU R125, [R1+0x8] ;  /* 0x00000800017d7983 */ /* 0x000ea60000300800 */
[-C--:B------:R-:W-:Y:S02]  /*c470*/  HMMA.16816.F32.BF16 R4, R72, R20.reuse, R4 ;  /* 0x000000144804723c */ /* 0x080fe40000041804 */
[----:B------:R3:W-:Y:S10]  /*c480*/  MUFU.EX2 R30, R24 ;  /* 0x00000018001e7308 */ /* 0x0007f40000000800 */
[----:B------:R-:W4:Y:S01]  /*c490*/  MUFU.EX2 R137, R44 ;  /* 0x0000002c00897308 */ /* 0x000f220000000800 */
[C---:B-1----:R-:W-:Y:S02]  /*c4a0*/  FMUL.FTZ R11, R0.reuse, R143 ;  /* 0x0000008f000b7220 */ /* 0x042fe40000410000 */
[C---:B------:R-:W-:Y:S02]  /*c4b0*/  FMUL.FTZ R10, R0.reuse, R142 ;  /* 0x0000008e000a7220 */ /* 0x040fe40000410000 */
[----:B------:R-:W-:Y:S05]  /*c4c0*/  IMAD.MOV.U32 R142, RZ, RZ, R83 ;  /* 0x000000ffff8e7224 */ /* 0x000fea00078e0053 */
[----:B------:R1:W-:Y:S01]  /*c4d0*/  MUFU.EX2 R143, R12 ;  /* 0x0000000c008f7308 */ /* 0x0003e20000000800 */
[C---:B------:R-:W-:Y:S01]  /*c4e0*/  FMUL.FTZ R14, R0.reuse, R146 ;  /* 0x00000092000e7220 */ /* 0x040fe20000410000 */
[----:B------:R-:W-:Y:S01]  /*c4f0*/  MOV R146, R62 ;  /* 0x0000003e00927202 */ /* 0x000fe20000000f00 */
[C---:B------:R-:W-:Y:S01]  /*c500*/  HMMA.16816.F32.BF16 R8, R64.reuse, R20, R8 ;  /* 0x000000144008723c */ /* 0x040fe20000041808 */
[----:B------:R-:W-:Y:S02]  /*c510*/  FMUL.FTZ R15, R0, R147 ;  /* 0x00000093000f7220 */ /* 0x000fe40000410000 */
[----:B---3--:R-:W-:Y:S01]  /*c520*/  FMUL.FTZ R24, R2, R156 ;  /* 0x0000009c02187220 */ /* 0x008fe20000410000 */
[----:B------:R-:W-:Y:S01]  /*c530*/  MOV R148, R146 ;  /* 0x0000009200947202 */ /* 0x000fe20000000f00 */
[C---:B------:R-:W-:Y:S01]  /*c540*/  FMUL.FTZ R26, R0.reuse, R158 ;  /* 0x0000009e001a7220 */ /* 0x040fe20000410000 */
[----:B------:R-:W-:Y:S01]  /*c550*/  MOV R158, R31 ;  /* 0x0000001f009e7202 */ /* 0x000fe20000000f00 */
[----:B------:R-:W-:Y:S01]  /*c560*/  FFMA.FTZ R20, R193, c[0x0][0x2d0], -R71 ;  /* 0x0000b400c1147a23 */ /* 0x000fe20000010847 */
[----:B------:R3:W-:Y:S01]  /*c570*/  MUFU.EX2 R156, R32 ;  /* 0x00000020009c7308 */ /* 0x0007e20000000800 */
[----:B------:R-:W-:Y:S03]  /*c580*/  FMUL.FTZ R21, R69, R153 ;  /* 0x0000009945157220 */ /* 0x000fe60000410000 */
[C---:B------:R-:W-:Y:S01]  /*c590*/  FMUL.FTZ R27, R0.reuse, R159 ;  /* 0x0000009f001b7220 */ /* 0x040fe20000410000 */
[----:B----4-:R-:W-:Y:S01]  /*c5a0*/  MOV R112, R137 ;  /* 0x0000008900707202 */ /* 0x010fe20000000f00 */
[----:B------:R-:W-:Y:S02]  /*c5b0*/  IMAD.MOV.U32 R161, RZ, RZ, R30 ;  /* 0x000000ffffa17224 */ /* 0x000fe400078e001e */
[C---:B------:R-:W-:Y:S01]  /*c5c0*/  FMUL.FTZ R30, R0.reuse, R162 ;  /* 0x000000a2001e7220 */ /* 0x040fe20000410000 */
[----:B------:R-:W-:Y:S01]  /*c5d0*/  MOV R162, R34 ;  /* 0x0000002200a27202 */ /* 0x000fe20000000f00 */
[----:B------:R4:W5:Y:S01]  /*c5e0*/  MUFU.EX2 R91, R20 ;  /* 0x00000014005b7308 */ /* 0x0009620000000800 */
[----:B------:R-:W-:Y:S01]  /*c5f0*/  FMUL.FTZ R31, R0, R163 ;  /* 0x000000a3001f7220 */ /* 0x000fe20000410000 */
[----:B------:R-:W-:Y:S01]  /*c600*/  MOV R163, R186 ;  /* 0x000000ba00a37202 */ /* 0x000fe20000000f00 */
[----:B-1----:R-:W-:Y:S01]  /*c610*/  FMUL.FTZ R12, R2, R144 ;  /* 0x00000090020c7220 */ /* 0x002fe20000410000 */
[----:B------:R-:W-:Y:S01]  /*c620*/  MOV R144, R58 ;  /* 0x0000003a00907202 */ /* 0x000fe20000000f00 */
[----:B------:R-:W-:Y:S02]  /*c630*/  IMAD.MOV.U32 R137, RZ, RZ, R90 ;  /* 0x000000ffff897224 */ /* 0x000fe400078e005a */
[--C-:B------:R-:W-:Y:S02]  /*c640*/  FFMA.FTZ R58, R57, c[0x0][0x2d0], -R94.reuse ;  /* 0x0000b400393a7a23 */ /* 0x100fe4000001085e */
[----:B------:R-:W-:Y:S01]  /*c650*/  FFMA.FTZ R62, R60, c[0x0][0x2d0], -R94 ;  /* 0x0000b4003c3e7a23 */ /* 0x000fe2000001085e */
[-C--:B------:R-:W-:Y:S01]  /*c660*/  HMMA.16816.F32.BF16 R12, R64, R22.reuse, R12 ;  /* 0x00000016400c723c */ /* 0x080fe2000004180c */
[----:B------:R1:W-:Y:S01]  /*c670*/  MUFU.EX2 R159, R40 ;  /* 0x00000028009f7308 */ /* 0x0003e20000000800 */
[----:B------:R-:W-:Y:S01]  /*c680*/  FMUL.FTZ R60, R2, R124 ;  /* 0x0000007c023c7220 */ /* 0x000fe20000410000 */
[----:B------:R-:W-:Y:S01]  /*c690*/  MOV R124, R144 ;  /* 0x00000090007c7202 */ /* 0x000fe20000000f00 */
[C---:B---3--:R-:W-:Y:S02]  /*c6a0*/  FMUL.FTZ R32, R69.reuse, R100 ;  /* 0x0000006445207220 */ /* 0x048fe40000410000 */
[----:B------:R-:W-:Y:S02]  /*c6b0*/  IMAD.MOV.U32 R144, RZ, RZ, R189 ;  /* 0x000000ffff907224 */ /* 0x000fe400078e00bd */
[C---:B------:R-:W-:Y:S01]  /*c6c0*/  HMMA.16816.F32.BF16 R16, R72.reuse, R22, R16 ;  /* 0x000000164810723c */ /* 0x040fe20000041810 */
[----:B------:R-:W-:Y:S02]  /*c6d0*/  FMUL.FTZ R34, R68, R102 ;  /* 0x0000006644227220 */ /* 0x000fe40000410000 */
[----:B------:R3:W-:Y:S01]  /*c6e0*/  MUFU.EX2 R100, R58 ;  /* 0x0000003a00647308 */ /* 0x0007e20000000800 */
[----:B------:R-:W-:Y:S02]  /*c6f0*/  FMUL.FTZ R42, R0, R106 ;  /* 0x0000006a002a7220 */ /* 0x000fe40000410000 */
[----:B----4-:R-:W-:Y:S01]  /*c700*/  FMUL.FTZ R20, R69, R152 ;  /* 0x0000009845147220 */ /* 0x010fe20000410000 */
[----:B-----5:R-:W-:Y:S01]  /*c710*/  MOV R114, R91 ;  /* 0x0000005b00727202 */ /* 0x020fe20000000f00 */
[C---:B------:R-:W-:Y:S01]  /*c720*/  FMUL.FTZ R22, R68.reuse, R154 ;  /* 0x0000009a44167220 */ /* 0x040fe20000410000 */
[----:B------:R-:W-:Y:S03]  /*c730*/  MOV R152, R133 ;  /* 0x0000008500987202 */ /* 0x000fe60000000f00 */
[----:B------:R-:W-:Y:S01]  /*c740*/  FMUL.FTZ R23, R68, R155 ;  /* 0x0000009b44177220 */ /* 0x000fe20000410000 */
[----:B------:R-:W-:Y:S01]  /*c750*/  MOV R155, R188 ;  /* 0x000000bc009b7202 */ /* 0x000fe20000000f00 */
[----:B------:R-:W-:Y:S01]  /*c760*/  IMAD.MOV.U32 R133, RZ, RZ, R187 ;  /* 0x000000ffff857224 */ /* 0x000fe200078e00bb */
[----:B------:R4:W-:Y:S01]  /*c770*/  MUFU.EX2 R153, R62 ;  /* 0x0000003e00997308 */ /* 0x0009e20000000800 */
[----:B------:R-:W-:Y:S02]  /*c780*/  IMAD.MOV.U32 R102, RZ, RZ, R184 ;  /* 0x000000ffff667224 */ /* 0x000fe400078e00b8 */
[----:B-1----:R-:W-:Y:S01]  /*c790*/  FMUL.FTZ R40, R2, R104 ;  /* 0x0000006802287220 */ /* 0x002fe20000410000 */
[-C--:B------:R-:W-:Y:S01]  /*c7a0*/  HMMA.16816.F32.BF16 R20, R72, R36.reuse, R20 ;  /* 0x000000244814723c */ /* 0x080fe20000041814 */
[----:B------:R-:W-:Y:S02]  /*c7b0*/  FMUL.FTZ R43, R0, R107 ;  /* 0x0000006b002b7220 */ /* 0x000fe40000410000 */
[----:B------:R-:W-:Y:S02]  /*c7c0*/  FMUL.FTZ R44, R2, R108 ;  /* 0x0000006c022c7220 */ /* 0x000fe40000410000 */
[C---:B------:R-:W-:Y:S02]  /*c7d0*/  FMUL.FTZ R46, R0.reuse, R110 ;  /* 0x0000006e002e7220 */ /* 0x040fe40000410000 */
[----:B------:R-:W-:Y:S01]  /*c7e0*/  FMUL.FTZ R47, R0, R111 ;  /* 0x0000006f002f7220 */ /* 0x000fe20000410000 */
[C---:B------:R-:W-:Y:S01]  /*c7f0*/  HMMA.16816.F32.BF16 R24, R64.reuse, R36, R24 ;  /* 0x000000244018723c */ /* 0x040fe20000041818 */
[----:B------:R-:W-:Y:S03]  /*c800*/  FMUL.FTZ R57, R2, R121 ;  /* 0x0000007902397220 */ /* 0x000fe60000410000 */
[C---:B---3--:R-:W-:Y:S02]  /*c810*/  FMUL.FTZ R58, R0.reuse, R122 ;  /* 0x0000007a003a7220 */ /* 0x048fe40000410000 */
[C---:B------:R-:W-:Y:S02]  /*c820*/  FMUL.FTZ R59, R0.reuse, R123 ;  /* 0x0000007b003b7220 */ /* 0x040fe40000410000 */
[-C--:B------:R-:W-:Y:S01]  /*c830*/  HMMA.16816.F32.BF16 R28, R64, R38.reuse, R28 ;  /* 0x00000026401c723c */ /* 0x080fe2000004181c */
[----:B------:R-:W-:Y:S03]  /*c840*/  FFMA.FTZ R36, R49, c[0x0][0x2d0], -R93 ;  /* 0x0000b40031247a23 */ /* 0x000fe6000001085d */
[C---:B------:R-:W-:Y:S01]  /*c850*/  FMUL.FTZ R37, R69.reuse, R165 ;  /* 0x000000a545257220 */ /* 0x040fe20000410000 */
[----:B------:R1:W-:Y:S01]  /*c860*/  MUFU.EX2 R160, R36 ;  /* 0x0000002400a07308 */ /* 0x0003e20000000800 */
[C---:B------:R-:W-:Y:S02]  /*c870*/  FMUL.FTZ R49, R69.reuse, R113 ;  /* 0x0000007145317220 */ /* 0x040fe40000410000 */
[C---:B------:R-:W-:Y:S01]  /*c880*/  HMMA.16816.F32.BF16 R32, R72.reuse, R38, R32 ;  /* 0x000000264820723c */ /* 0x040fe20000041820 */
[----:B------:R-:W-:Y:S03]  /*c890*/  IMAD.MOV.U32 R113, RZ, RZ, R95 ;  /* 0x000000ffff717224 */ /* 0x000fe600078e005f */
[----:B------:R-:W-:Y:S01]  /*c8a0*/  MOV R95, R80 ;  /* 0x00000050005f7202 */ /* 0x000fe20000000f00 */
[----:B----4-:R-:W-:Y:S01]  /*c8b0*/  FMUL.FTZ R62, R0, R126 ;  /* 0x0000007e003e7220 */ /* 0x010fe20000410000 */
[----:B------:R-:W3:Y:S01]  /*c8c0*/  LDSM.16.MT88.4 R80, [R213+0x900] ;  /* 0x00090000d550783b */ /* 0x000ee20000004200 */
[C---:B------:R-:W-:Y:S01]  /*c8d0*/  FMUL.FTZ R38, R68.reuse, R166 ;  /* 0x000000a644267220 */ /* 0x040fe20000410000 */
[----:B------:R4:W-:Y:S01]  /*c8e0*/  MUFU.EX2 R165, R88 ;  /* 0x0000005800a57308 */ /* 0x0009e20000000800 */
[----:B------:R-:W-:Y:S03]  /*c8f0*/  FMUL.FTZ R39, R68, R167 ;  /* 0x000000a744277220 */ /* 0x000fe60000410000 */
[----:B------:R-:W-:Y:S02]  /*c900*/  IMAD.MOV.U32 R147, RZ, RZ, R63 ;  /* 0x000000ffff937224 */ /* 0x000fe400078e003f */
[----:B------:R-:W-:Y:S02]  /*c910*/  FMUL.FTZ R63, R0, R127 ;  /* 0x0000007f003f7220 */ /* 0x000fe40000410000 */
[----:B------:R-:W-:Y:S01]  /*c920*/  IMAD.MOV.U32 R146, RZ, RZ, R142 ;  /* 0x000000ffff927224 */ /* 0x000fe200078e008e */
[----:B------:R-:W-:Y:S01]  /*c930*/  MOV R142, R190 ;  /* 0x000000be008e7202 */ /* 0x000fe20000000f00 */
[----:B------:R-:W-:Y:S01]  /*c940*/  IMAD.MOV.U32 R154, RZ, RZ, R132 ;  /* 0x000000ffff9a7224 */ /* 0x000fe200078e0084 */
[----:B------:R-:W-:Y:S01]  /*c950*/  MOV R132, R185 ;  /* 0x000000b900847202 */ /* 0x000fe20000000f00 */
[C---:B-1----:R-:W-:Y:S07]  /*c960*/  FMUL.FTZ R36, R69.reuse, R164 ;  /* 0x000000a445247220 */ /* 0x042fee0000410000 */
[-C--:B------:R-:W-:Y:S01]  /*c970*/  HMMA.16816.F32.BF16 R36, R72, R52.reuse, R36 ;  /* 0x000000344824723c */ /* 0x080fe20000041824 */
[----:B----4-:R-:W-:Y:S07]  /*c980*/  LDSM.16.MT88.4 R88, [R214+0x900] ;  /* 0x00090000d658783b */ /* 0x010fee0000004200 */
[C---:B------:R-:W-:Y:S07]  /*c990*/  HMMA.16816.F32.BF16 R40, R64.reuse, R52, R40 ;  /* 0x000000344028723c */ /* 0x040fee0000041828 */
[--C-:B------:R-:W-:Y:S01]  /*c9a0*/  FFMA.FTZ R52, R56, c[0x0][0x2d0], -R94.reuse ;  /* 0x0000b40038347a23 */ /* 0x100fe2000001085e */
[-C--:B------:R-:W-:Y:S01]  /*c9b0*/  HMMA.16816.F32.BF16 R44, R64, R54.reuse, R44 ;  /* 0x00000036402c723c */ /* 0x080fe2000004182c */
[----:B------:R-:W-:Y:S02]  /*c9c0*/  FMUL.FTZ R56, R2, R120 ;  /* 0x0000007802387220 */ /* 0x000fe40000410000 */
[----:B------:R1:W4:Y:S01]  /*c9d0*/  MUFU.EX2 R115, R52 ;  /* 0x0000003400737308 */ /* 0x0003220000000800 */
        /* <DEDUP_REMOVED lines=9> */
[----:B----4-:R-:W-:Y:S01]  /*ca70*/  F2FP.BF16.PACK_AB R77, R100, R115 ;  /* 0x00000073644d723e */ /* 0x010fe200000010ff */
[----:B------:R-:W1:Y:S01]  /*ca80*/  LDSM.16.MT88.4 R84, [R216+0x900] ;  /* 0x00090000d854783b */ /* 0x000e620000004200 */
[----:B------:R4:W5:Y:S04]  /*ca90*/  MUFU.EX2 R141, R76 ;  /* 0x0000004c008d7308 */ /* 0x0009680000000800 */
[C---:B------:R-:W-:Y:S02]  /*caa0*/  FMUL.FTZ R64, R69.reuse, R168 ;  /* 0x000000a845407220 */ /* 0x040fe40000410000 */
[----:B------:R-:W-:Y:S03]  /*cab0*/  FMUL.FTZ R65, R69, R169 ;  /* 0x000000a945417220 */ /* 0x000fe60000410000 */
[C---:B------:R-:W-:Y:S02]  /*cac0*/  FMUL.FTZ R66, R68.reuse, R170 ;  /* 0x000000aa44427220 */ /* 0x040fe40000410000 */
[----:B------:R-:W-:Y:S07]  /*cad0*/  FMUL.FTZ R67, R68, R171 ;  /* 0x000000ab44437220 */ /* 0x000fee0000410000 */
[----:B------:R-:W-:Y:S01]  /*cae0*/  HMMA.16816.F32.BF16 R64, R72, R78, R64 ;  /* 0x0000004e4840723c */ /* 0x000fe20000041840 */
[--C-:B----4-:R-:W-:Y:S06]  /*caf0*/  FFMA.FTZ R76, R197, c[0x0][0x2d0], -R71.reuse ;  /* 0x0000b400c54c7a23 */ /* 0x110fec0000010847 */
[----:B------:R-:W-:Y:S02]  /*cb00*/  F2FP.BF16.PACK_AB R74, R114, R162 ;  /* 0x000000a2724a723e */ /* 0x000fe400000010ff */
[----:B------:R-:W-:Y:S01]  /*cb10*/  F2FP.BF16.PACK_AB R75, R113, R161 ;  /* 0x000000a1714b723e */ /* 0x000fe200000010ff */
[----:B------:R4:W-:Y:S02]  /*cb20*/  MUFU.EX2 R167, R76 ;  /* 0x0000004c00a77308 */ /* 0x0009e40000000800 */
[----:B------:R-:W-:Y:S02]  /*cb30*/  F2FP.BF16.PACK_AB R72, R137, R158 ;  /* 0x0000009e8948723e */ /* 0x000fe400000010ff */
[----:B------:R-:W-:Y:S02]  /*cb40*/  F2FP.BF16.PACK_AB R73, R143, R157 ;  /* 0x0000009d8f49723e */ /* 0x000fe400000010ff */
[----:B------:R-:W-:Y:S02]  /*cb50*/  F2FP.BF16.PACK_AB R78, R112, R159 ;  /* 0x0000009f704e723e */ /* 0x000fe400000010ff */
[----:B-----5:R-:W-:Y:S03]  /*cb60*/  F2FP.BF16.PACK_AB R79, R141, R153 ;  /* 0x000000998d4f723e */ /* 0x020fe600000010ff */
[-C--:B---3--:R-:W-:Y:S01]  /*cb70*/  HMMA.16816.F32.BF16 R4, R72, R80.reuse, R4 ;  /* 0x000000504804723c */ /* 0x088fe20000041804 */
[--C-:B----4-:R-:W-:Y:S04]  /*cb80*/  FFMA.FTZ R76, R198, c[0x0][0x2d0], -R92.reuse ;  /* 0x0000b400c64c7a23 */ /* 0x110fe8000001085c */
[----:B------:R3:W-:Y:S02]  /*cb90*/  MUFU.EX2 R166, R76 ;  /* 0x0000004c00a67308 */ /* 0x0007e40000000800 */
[----:B---3--:R-:W-:Y:S07]  /*cba0*/  F2FP.BF16.PACK_AB R76, R160, R156 ;  /* 0x0000009ca04c723e */ /* 0x008fee00000010ff */
[C---:B------:R-:W-:Y:S07]  /*cbb0*/  HMMA.16816.F32.BF16 R8, R76.reuse, R80, R8 ;  /* 0x000000504c08723c */ /* 0x040fee0000041808 */
[--C-:B------:R-:W-:Y:S01]  /*cbc0*/  FFMA.FTZ R80, R203, c[0x0][0x2d0], -R71.reuse ;  /* 0x0000b400cb507a23 */ /* 0x100fe20000010847 */
[-C--:B------:R-:W-:Y:S03]  /*cbd0*/  HMMA.16816.F32.BF16 R12, R76, R82.reuse, R12 ;  /* 0x000000524c0c723c */ /* 0x080fe6000004180c */
[----:B------:R3:W4:Y:S05]  /*cbe0*/  MUFU.EX2 R101, R80 ;  /* 0x0000005000657308 */ /* 0x00072a0000000800 */
[C---:B------:R-:W-:Y:S08]  /*cbf0*/  HMMA.16816.F32.BF16 R16, R72.reuse, R82, R16 ;  /* 0x000000524810723c */ /* 0x040ff00000041810 */
[-C--:B-1----:R-:W-:Y:S08]  /*cc00*/  HMMA.16816.F32.BF16 R20, R72, R84.reuse, R20 ;  /* 0x000000544814723c */ /* 0x082ff00000041814 */
[C---:B------:R-:W-:Y:S01]  /*cc10*/  HMMA.16816.F32.BF16 R24, R76.reuse, R84, R24 ;  /* 0x000000544c18723c */ /* 0x040fe20000041818 */
[----:B---3--:R-:W-:Y:S06]  /*cc20*/  FFMA.FTZ R80, R204, c[0x0][0x2d0], -R71 ;  /* 0x0000b400cc507a23 */ /* 0x008fec0000010847 */
[----:B------:R-:W-:Y:S01]  /*cc30*/  FFMA.FTZ R84, R199, c[0x0][0x2d0], -R93 ;  /* 0x0000b400c7547a23 */ /* 0x000fe2000001085d */
[-C--:B------:R-:W-:Y:S01]  /*cc40*/  HMMA.16816.F32.BF16 R28, R76, R86.reuse, R28 ;  /* 0x000000564c1c723c */ /* 0x080fe2000004181c */
[----:B------:R1:W-:Y:S07]  /*cc50*/  MUFU.EX2 R204, R80 ;  /* 0x0000005000cc7308 */ /* 0x0003ee0000000800 */
[C---:B------:R-:W-:Y:S03]  /*cc60*/  HMMA.16816.F32.BF16 R32, R72.reuse, R86, R32 ;  /* 0x000000564820723c */ /* 0x040fe60000041820 */
[----:B------:R3:W-:Y:S05]  /*cc70*/  MUFU.EX2 R107, R84 ;  /* 0x00000054006b7308 */ /* 0x0007ea0000000800 */
[-C--:B------:R-:W-:Y:S08]  /*cc80*/  HMMA.16816.F32.BF16 R36, R72, R88.reuse, R36 ;  /* 0x000000584824723c */ /* 0x080ff00000041824 */
[C---:B------:R-:W-:Y:S01]  /*cc90*/  HMMA.16816.F32.BF16 R40, R76.reuse, R88, R40 ;  /* 0x000000584c28723c */ /* 0x040fe20000041828 */
[----:B-1----:R-:W-:Y:S03]  /*cca0*/  FFMA.FTZ R80, R205, c[0x0][0x2d0], -R92 ;  /* 0x0000b400cd507a23 */ /* 0x002fe6000001085c */
[----:B----4-:R-:W-:Y:S01]  /*ccb0*/  IMAD.MOV.U32 R205, RZ, RZ, R101 ;  /* 0x000000ffffcd7224 */ /* 0x010fe200078e0065 */
[----:B------:R1:W-:Y:S01]  /*ccc0*/  MUFU.EX2 R203, R80 ;  /* 0x0000005000cb7308 */ /* 0x0003e20000000800 */
[----:B------:R-:W-:Y:S02]  /*ccd0*/  IMAD.MOV.U32 R101, RZ, RZ, R95 ;  /* 0x000000ffff657224 */ /* 0x000fe400078e005f */
[-C--:B------:R-:W-:Y:S01]  /*cce0*/  HMMA.16816.F32.BF16 R44, R76, R90.reuse, R44 ;  /* 0x0000005a4c2c723c */ /* 0x080fe2000004182c */
[----:B------:R-:W-:Y:S03]  /*ccf0*/  FFMA.FTZ R88, R97, c[0x0][0x2d0], -R94 ;  /* 0x0000b40061587a23 */ /* 0x000fe6000001085e */
[--C-:B---3--:R-:W-:Y:S03]  /*cd00*/  FFMA.FTZ R84, R200, c[0x0][0x2d0], -R93.reuse ;  /* 0x0000b400c8547a23 */ /* 0x108fe6000001085d */
[----:B------:R3:W-:Y:S01]  /*cd10*/  MUFU.EX2 R200, R88 ;  /* 0x0000005800c87308 */ /* 0x0007e20000000800 */
[C---:B------:R-:W-:Y:S09]  /*cd20*/  HMMA.16816.F32.BF16 R48, R72.reuse, R90, R48 ;  /* 0x0000005a4830723c */ /* 0x040ff20000041830 */
[----:B------:R4:W-:Y:S03]  /*cd30*/  MUFU.EX2 R106, R84 ;  /* 0x00000054006a7308 */ /* 0x0009e60000000800 */
[----:B-1----:R-:W-:Y:S01]  /*cd40*/  FFMA.FTZ R80, R206, c[0x0][0x2d0], -R92 ;  /* 0x0000b400ce507a23 */ /* 0x002fe2000001085c */
[----:B------:R-:W-:Y:S06]  /*cd50*/  MOV R206, R141 ;  /* 0x0000008d00ce7202 */ /* 0x000fec0000000f00 */
[----:B------:R1:W-:Y:S01]  /*cd60*/  MUFU.EX2 R202, R80 ;  /* 0x0000005000ca7308 */ /* 0x0003e20000000800 */
[----:B---3--:R-:W-:Y:S09]  /*cd70*/  FFMA.FTZ R88, R98, c[0x0][0x2d0], -R94 ;  /* 0x0000b40062587a23 */ /* 0x008ff2000001085e */
[----:B------:R3:W-:Y:S01]  /*cd80*/  MUFU.EX2 R199, R88 ;  /* 0x0000005800c77308 */ /* 0x0007e20000000800 */
[--C-:B----4-:R-:W-:Y:S09]  /*cd90*/  FFMA.FTZ R84, R201, c[0x0][0x2d0], -R93.reuse ;  /* 0x0000b400c9547a23 */ /* 0x110ff2000001085d */
[----:B------:R4:W5:Y:S01]  /*cda0*/  MUFU.EX2 R105, R84 ;  /* 0x0000005400697308 */ /* 0x0009620000000800 */
[----:B-1----:R-:W-:Y:S09]  /*cdb0*/  FFMA.FTZ R80, R135, c[0x0][0x2d0], -R93 ;  /* 0x0000b40087507a23 */ /* 0x002ff2000001085d */
[----:B------:R1:W-:Y:S01]  /*cdc0*/  MUFU.EX2 R164, R80 ;  /* 0x0000005000a47308 */ /* 0x0003e20000000800 */
[----:B---3--:R-:W-:Y:S01]  /*cdd0*/  FFMA.FTZ R88, R232, c[0x0][0x2d0], -R92 ;  /* 0x0000b400e8587a23 */ /* 0x008fe2000001085c */
[----:B------:R-:W-:Y:S08]  /*cde0*/  MOV R232, R159 ;  /* 0x0000009f00e87202 */ /* 0x000ff00000000f00 */
[----:B------:R3:W-:Y:S01]  /*cdf0*/  MUFU.EX2 R109, R88 ;  /* 0x00000058006d7308 */ /* 0x0007e20000000800 */
[--C-:B----4-:R-:W-:Y:S01]  /*ce00*/  FFMA.FTZ R84, R207, c[0x0][0x2d0], -R71.reuse ;  /* 0x0000b400cf547a23 */ /* 0x110fe20000010847 */
[----:B------:R-:W-:Y:S08]  /*ce10*/  MOV R207, R147 ;  /* 0x0000009300cf7202 */ /* 0x000ff00000000f00 */
[----:B------:R4:W-:Y:S01]  /*ce20*/  MUFU.EX2 R201, R84 ;  /* 0x0000005400c97308 */ /* 0x0009e20000000800 */
[----:B-1----:R-:W1:Y:S08]  /*ce30*/  LDSM.16.MT88.4 R80, [R215+0x900] ;  /* 0x00090000d750783b */ /* 0x002e700000004200 */
[----:B---3--:R-:W-:Y:S01]  /*ce40*/  LDSM.16.MT88.4 R88, [R214+0x1100] ;  /* 0x00110000d658783b */ /* 0x008fe20000004200 */
[--C-:B----4-:R-:W-:Y:S04]  /*ce50*/  FFMA.FTZ R84, R96, c[0x0][0x2d0], -R94.reuse ;  /* 0x0000b40060547a23 */ /* 0x110fe8000001085e */
[----:B------:R3:W4:Y:S01]  /*ce60*/  MUFU.EX2 R104, R84 ;  /* 0x0000005400687308 */ /* 0x0007220000000800 */
[-C--:B-1----:R-:W-:Y:S08]  /*ce70*/  HMMA.16816.F32.BF16 R52, R72, R80.reuse, R52 ;  /* 0x000000504834723c */ /* 0x082ff00000041834 */
[C---:B------:R-:W-:Y:S01]  /*ce80*/  HMMA.16816.F32.BF16 R56, R76.reuse, R80, R56 ;  /* 0x000000504c38723c */ /* 0x040fe20000041838 */
[----:B---3--:R-:W1:Y:S06]  /*ce90*/  LDSM.16.MT88.4 R84, [R213+0x1100] ;  /* 0x00110000d554783b */ /* 0x008e6c0000004200 */
[----:B------:R-:W-:Y:S01]  /*cea0*/  FFMA.FTZ R80, R99, c[0x0][0x2d0], -R94 ;  /* 0x0000b40063507a23 */ /* 0x000fe2000001085e */
[-C--:B------:R-:W-:Y:S03]  /*ceb0*/  HMMA.16816.F32.BF16 R60, R76, R82.reuse, R60 ;  /* 0x000000524c3c723c */ /* 0x080fe6000004183c */
[----:B------:R3:W2:Y:S04]  /*cec0*/  MUFU.EX2 R198, R80 ;  /* 0x0000005000c67308 */ /* 0x0006a80000000800 */
[----:B------:R-:W-:Y:S01]  /*ced0*/  FFMA.FTZ R76, R208, c[0x0][0x2d0], -R71 ;  /* 0x0000b400d04c7a23 */ /* 0x000fe20000010847 */
[----:B------:R-:W-:Y:S01]  /*cee0*/  HMMA.16816.F32.BF16 R64, R72, R82, R64 ;  /* 0x000000524840723c */ /* 0x000fe20000041840 */
[----:B------:R-:W-:Y:S03]  /*cef0*/  MOV R208, R149 ;  /* 0x0000009500d07202 */ /* 0x000fe60000000f00 */
[----:B-----5:R-:W-:Y:S01]  /*cf00*/  F2FP.BF16.PACK_AB R78, R105, R106 ;  /* 0x0000006a694e723e */ /* 0x020fe200000010ff */
[----:B------:R5:W-:Y:S01]  /*cf10*/  MUFU.EX2 R111, R76 ;  /* 0x0000004c006f7308 */ /* 0x000be20000000800 */
[----:B----4-:R-:W-:Y:S01]  /*cf20*/  F2FP.BF16.PACK_AB R77, R200, R104 ;  /* 0x00000068c84d723e */ /* 0x010fe200000010ff */
[----:B------:R-:W-:Y:S01]  /*cf30*/  IMAD.MOV.U32 R149, RZ, RZ, R145 ;  /* 0x000000ffff957224 */ /* 0x000fe200078e0091 */
[----:B------:R-:W-:Y:S04]  /*cf40*/  F2FP.BF16.PACK_AB R72, R167, R208 ;  /* 0x000000d0a748723e */ /* 0x000fe800000010ff */
[----:B------:R-:W-:Y:S02]  /*cf50*/  F2FP.BF16.PACK_AB R73, R165, R166 ;  /* 0x000000a6a549723e */ /* 0x000fe400000010ff */
[----:B------:R-:W-:Y:S02]  /*cf60*/  F2FP.BF16.PACK_AB R74, R204, R205 ;  /* 0x000000cdcc4a723e */ /* 0x000fe400000010ff */
[----:B------:R-:W-:Y:S02]  /*cf70*/  F2FP.BF16.PACK_AB R75, R202, R203 ;  /* 0x000000cbca4b723e */ /* 0x000fe400000010ff */
[----:B------:R-:W-:Y:S01]  /*cf80*/  MOV R145, R140 ;  /* 0x0000008c00917202 */ /* 0x000fe20000000f00 */
[----:B---3--:R-:W3:Y:S01]  /*cf90*/  LDSM.16.MT88.4 R80, [R216+0x1100] ;  /* 0x00110000d850783b */ /* 0x008ee20000004200 */
[----:B--2---:R-:W-:Y:S01]  /*cfa0*/  F2FP.BF16.PACK_AB R79, R198, R199 ;  /* 0x000000c7c64f723e */ /* 0x004fe200000010ff */
[----:B------:R-:W-:Y:S02]  /*cfb0*/  IMAD.MOV.U32 R140, RZ, RZ, R134 ;  /* 0x000000ffff8c7224 */ /* 0x000fe400078e0086 */
[-C--:B-1----:R-:W-:Y:S01]  /*cfc0*/  HMMA.16816.F32.BF16 R4, R72, R84.reuse, R4 ;  /* 0x000000544804723c */ /* 0x082fe20000041804 */
[----:B-----5:R-:W-:Y:S02]  /*cfd0*/  FFMA.FTZ R76, R210, c[0x0][0x2d0], -R92 ;  /* 0x0000b400d24c7a23 */ /* 0x020fe4000001085c */
[----:B------:R-:W-:Y:S02]  /*cfe0*/  IMAD.MOV.U32 R210, RZ, RZ, R100 ;  /* 0x000000ffffd27224 */ /* 0x000fe400078e0064 */
[----:B------:R1:W-:Y:S02]  /*cff0*/  MUFU.EX2 R110, R76 ;  /* 0x0000004c006e7308 */ /* 0x0003e40000000800 */
[----:B-1----:R-:W-:Y:S07]  /*d000*/  F2FP.BF16.PACK_AB R76, R107, R164 ;  /* 0x000000a46b4c723e */ /* 0x002fee00000010ff */
[C---:B------:R-:W-:Y:S07]  /*d010*/  HMMA.16816.F32.BF16 R8, R76.reuse, R84, R8 ;  /* 0x000000544c08723c */ /* 0x040fee0000041808 */
[--C-:B------:R-:W-:Y:S01]  /*d020*/  FFMA.FTZ R84, R234, c[0x0][0x2d0], -R71.reuse ;  /* 0x0000b400ea547a23 */ /* 0x100fe20000010847 */
[-C--:B------:R-:W-:Y:S03]  /*d030*/  HMMA.16816.F32.BF16 R12, R76, R86.reuse, R12 ;  /* 0x000000564c0c723c */ /* 0x080fe6000004180c */
[----:B------:R1:W-:Y:S05]  /*d040*/  MUFU.EX2 R197, R84 ;  /* 0x0000005400c57308 */ /* 0x0003ea0000000800 */
[C---:B------:R-:W-:Y:S08]  /*d050*/  HMMA.16816.F32.BF16 R16, R72.reuse, R86, R16 ;  /* 0x000000564810723c */ /* 0x040ff00000041810 */
[-C--:B---3--:R-:W-:Y:S08]  /*d060*/  HMMA.16816.F32.BF16 R20, R72, R80.reuse, R20 ;  /* 0x000000504814723c */ /* 0x088ff00000041814 */
[C---:B------:R-:W-:Y:S01]  /*d070*/  HMMA.16816.F32.BF16 R24, R76.reuse, R80, R24 ;  /* 0x000000504c18723c */ /* 0x040fe20000041818 */
[----:B-1----:R-:W-:Y:S06]  /*d080*/  FFMA.FTZ R84, R235, c[0x0][0x2d0], -R71 ;  /* 0x0000b400eb547a23 */ /* 0x002fec0000010847 */
[----:B------:R-:W-:Y:S01]  /*d090*/  FFMA.FTZ R80, R209, c[0x0][0x2d0], -R93 ;  /* 0x0000b400d1507a23 */ /* 0x000fe2000001085d */
[-C--:B------:R-:W-:Y:S01]  /*d0a0*/  HMMA.16816.F32.BF16 R28, R76, R82.reuse, R28 ;  /* 0x000000524c1c723c */ /* 0x080fe2000004181c */
[----:B------:R1:W-:Y:S03]  /*d0b0*/  MUFU.EX2 R196, R84 ;  /* 0x0000005400c47308 */ /* 0x0003e60000000800 */
[----:B------:R-:W-:Y:S04]  /*d0c0*/  IMAD.MOV.U32 R209, RZ, RZ, R143 ;  /* 0x000000ffffd17224 */ /* 0x000fe800078e008f */
[C---:B------:R-:W-:Y:S03]  /*d0d0*/  HMMA.16816.F32.BF16 R32, R72.reuse, R82, R32 ;  /* 0x000000524820723c */ /* 0x040fe60000041820 */
[----:B------:R2:W-:Y:S05]  /*d0e0*/  MUFU.EX2 R108, R80 ;  /* 0x00000050006c7308 */ /* 0x0005ea0000000800 */
[-C--:B------:R-:W-:Y:S08]  /*d0f0*/  HMMA.16816.F32.BF16 R36, R72, R88.reuse, R36 ;  /* 0x000000584824723c */ /* 0x080ff00000041824 */
[C---:B------:R-:W-:Y:S01]  /*d100*/  HMMA.16816.F32.BF16 R40, R76.reuse, R88, R40 ;  /* 0x000000584c28723c */ /* 0x040fe20000041828 */
[----:B-1----:R-:W-:Y:S03]  /*d110*/  FFMA.FTZ R84, R236, c[0x0][0x2d0], -R92 ;  /* 0x0000b400ec547a23 */ /* 0x002fe6000001085c */
[----:B------:R-:W-:Y:S01]  /*d120*/  IMAD.MOV.U32 R236, RZ, RZ, R115 ;  /* 0x000000ffffec7224 */ /* 0x000fe200078e0073 */
[----:B------:R1:W-:Y:S02]  /*d130*/  MUFU.EX2 R194, R84 ;  /* 0x0000005400c27308 */ /* 0x0003e40000000800 */
[----:B------:R-:W-:Y:S01]  /*d140*/  FFMA.FTZ R88, R173, c[0x0][0x2d0], -R94 ;  /* 0x0000b400ad587a23 */ /* 0x000fe2000001085e */
[-C--:B------:R-:W-:Y:S01]  /*d150*/  HMMA.16816.F32.BF16 R44, R76, R90.reuse, R44 ;  /* 0x0000005a4c2c723c */ /* 0x080fe2000004182c */
[----:B--2---:R-:W-:Y:S03]  /*d160*/  FFMA.FTZ R80, R211, c[0x0][0x2d0], -R93 ;  /* 0x0000b400d3507a23 */ /* 0x004fe6000001085d */
[----:B------:R-:W-:Y:S03]  /*d170*/  IMAD.MOV.U32 R211, RZ, RZ, R137 ;  /* 0x000000ffffd37224 */ /* 0x000fe600078e0089 */
[----:B------:R2:W-:Y:S01]  /*d180*/  MUFU.EX2 R119, R88 ;  /* 0x0000005800777308 */ /* 0x0005e20000000800 */
[C---:B------:R-:W-:Y:S09]  /*d190*/  HMMA.16816.F32.BF16 R48, R72.reuse, R90, R48 ;  /* 0x0000005a4830723c */ /* 0x040ff20000041830 */
[----:B------:R3:W-:Y:S03]  /*d1a0*/  MUFU.EX2 R193, R80 ;  /* 0x0000005000c17308 */ /* 0x0007e60000000800 */
[----:B-1----:R-:W-:Y:S01]  /*d1b0*/  FFMA.FTZ R84, R237, c[0x0][0x2d0], -R92 ;  /* 0x0000b400ed547a23 */ /* 0x002fe2000001085c */
[----:B------:R-:W-:Y:S01]  /*d1c0*/  MOV R237, R232 ;  /* 0x000000e800ed7202 */ /* 0x000fe20000000f00 */
[----:B------:R-:W-:Y:S05]  /*d1d0*/  IMAD.MOV.U32 R232, RZ, RZ, R112 ;  /* 0x000000ffffe87224 */ /* 0x000fea00078e0070 */
        /* <DEDUP_REMOVED lines=9> */
[----:B---3--:R-:W-:Y:S01]  /*d270*/  FFMA.FTZ R80, R233, c[0x0][0x2d0], -R93 ;  /* 0x0000b400e9507a23 */ /* 0x008fe2000001085d */
[----:B------:R-:W-:Y:S08]  /*d280*/  MOV R233, R139 ;  /* 0x0000008b00e97202 */ /* 0x000ff00000000f00 */
[----:B------:R3:W4:Y:S01]  /*d290*/  MUFU.EX2 R192, R80 ;  /* 0x0000005000c07308 */ /* 0x0007220000000800 */
[----:B--2---:R-:W-:Y:S01]  /*d2a0*/  LDSM.16.MT88.4 R88, [R214+0x1900] ;  /* 0x00190000d658783b */ /* 0x004fe20000004200 */
[-C--:B-1----:R-:W-:Y:S08]  /*d2b0*/  HMMA.16816.F32.BF16 R52, R72, R84.reuse, R52 ;  /* 0x000000544834723c */ /* 0x082ff00000041834 */
[C---:B------:R-:W-:Y:S01]  /*d2c0*/  HMMA.16816.F32.BF16 R56, R76.reuse, R84, R56 ;  /* 0x000000544c38723c */ /* 0x040fe20000041838 */
[--C-:B---3--:R-:W-:Y:S03]  /*d2d0*/  FFMA.FTZ R80, R238, c[0x0][0x2d0], -R71.reuse ;  /* 0x0000b400ee507a23 */ /* 0x108fe60000010847 */
[----:B------:R-:W-:Y:S01]  /*d2e0*/  IMAD.MOV.U32 R238, RZ, RZ, R140 ;  /* 0x000000ffffee7224 */ /* 0x000fe200078e008c */
[----:B------:R1:W-:Y:S02]  /*d2f0*/  MUFU.EX2 R190, R80 ;  /* 0x0000005000be7308 */ /* 0x0003e40000000800 */
[--C-:B------:R-:W-:Y:S01]  /*d300*/  FFMA.FTZ R84, R175, c[0x0][0x2d0], -R94.reuse ;  /* 0x0000b400af547a23 */ /* 0x100fe2000001085e */
[-C--:B------:R-:W-:Y:S07]  /*d310*/  HMMA.16816.F32.BF16 R60, R76, R86.reuse, R60 ;  /* 0x000000564c3c723c */ /* 0x080fee000004183c */
[--C-:B------:R-:W-:Y:S01]  /*d320*/  FFMA.FTZ R76, R239, c[0x0][0x2d0], -R71.reuse ;  /* 0x0000b400ef4c7a23 */ /* 0x100fe20000010847 */
[----:B------:R-:W-:Y:S01]  /*d330*/  HMMA.16816.F32.BF16 R64, R72, R86, R64 ;  /* 0x000000564840723c */ /* 0x000fe20000041840 */
[----:B------:R-:W2:Y:S03]  /*d340*/  MUFU.EX2 R188, R84 ;  /* 0x0000005400bc7308 */ /* 0x000ea60000000800 */
[----:B----4-:R-:W-:Y:S02]  /*d350*/  F2FP.BF16.PACK_AB R78, R192, R191 ;  /* 0x000000bfc04e723e */ /* 0x010fe400000010ff */
[----:B------:R-:W-:Y:S02]  /*d360*/  MOV R239, R142 ;  /* 0x0000008e00ef7202 */ /* 0x000fe40000000f00 */
[----:B------:R-:W-:Y:S03]  /*d370*/  F2FP.BF16.PACK_AB R72, R111, R201 ;  /* 0x000000c96f48723e */ /* 0x000fe600000010ff */
[----:B------:R3:W-:Y:S01]  /*d380*/  MUFU.EX2 R187, R76 ;  /* 0x0000004c00bb7308 */ /* 0x0007e20000000800 */
[----:B------:R-:W-:Y:S01]  /*d390*/  F2FP.BF16.PACK_AB R73, R109, R110 ;  /* 0x0000006e6d49723e */ /* 0x000fe200000010ff */
[----:B-1----:R-:W-:Y:S01]  /*d3a0*/  FFMA.FTZ R80, R172, c[0x0][0x2d0], -R94 ;  /* 0x0000b400ac507a23 */ /* 0x002fe2000001085e */
[----:B------:R-:W-:Y:S02]  /*d3b0*/  F2FP.BF16.PACK_AB R74, R196, R197 ;  /* 0x000000c5c44a723e */ /* 0x000fe400000010ff */
[----:B------:R-:W-:Y:S05]  /*d3c0*/  F2FP.BF16.PACK_AB R75, R195, R194 ;  /* 0x000000c2c34b723e */ /* 0x000fea00000010ff */
[----:B------:R1:W4:Y:S01]  /*d3d0*/  MUFU.EX2 R189, R80 ;  /* 0x0000005000bd7308 */ /* 0x0003220000000800 */
[----:B--2---:R-:W-:Y:S01]  /*d3e0*/  F2FP.BF16.PACK_AB R79, R188, R118 ;  /* 0x00000076bc4f723e */ /* 0x004fe200000010ff */
[----:B------:R-:W-:Y:S01]  /*d3f0*/  LDSM.16.MT88.4 R84, [R216+0x1900] ;  /* 0x00190000d854783b */ /* 0x000fe20000004200 */
[--C-:B---3--:R-:W-:Y:S07]  /*d400*/  FFMA.FTZ R76, R240, c[0x0][0x2d0], -R92.reuse ;  /* 0x0000b400f04c7a23 */ /* 0x108fee000001085c */
        /* <DEDUP_REMOVED lines=36> */
[----:B--2---:R-:W-:Y:S01]  /*d650*/  FFMA.FTZ R88, R102, c[0x0][0x2d0], -R92 ;  /* 0x0000b40066587a23 */ /* 0x004fe2000001085c */
[----:B------:R-:W-:Y:S08]  /*d660*/  MOV R102, R132 ;  /* 0x0000008400667202 */ /* 0x000ff00000000f00 */
        /* <DEDUP_REMOVED lines=25> */
[----:B---3--:R-:W-:Y:S01]  /*d800*/  FFMA.FTZ R76, R252, c[0x0][0x2d0], -R92 ;  /* 0x0000b400fc4c7a23 */ /* 0x008fe2000001085c */
[----:B----4-:R-:W-:Y:S03]  /*d810*/  F2FP.BF16.PACK_AB R168, R135, R173 ;  /* 0x000000ad87a8723e */ /* 0x010fe600000010ff */
[----:B------:R1:W3:Y:S02]  /*d820*/  MUFU.EX2 R134, R76 ;  /* 0x0000004c00867308 */ /* 0x0002e40000000800 */
[----:B-1----:R-:W-:Y:S02]  /*d830*/  F2FP.BF16.PACK_AB R76, R121, R116 ;  /* 0x00000074794c723e */ /* 0x002fe400000010ff */
[----:B---3--:R-:W-:Y:S05]  /*d840*/  F2FP.BF16.PACK_AB R169, R132, R134 ;  /* 0x0000008684a9723e */ /* 0x008fea00000010ff */
[C---:B------:R-:W-:Y:S07]  /*d850*/  HMMA.16816.F32.BF16 R8, R76.reuse, R84, R8 ;  /* 0x000000544c08723c */ /* 0x040fee0000041808 */
[--C-:B------:R-:W-:Y:S01]  /*d860*/  FFMA.FTZ R84, R101, c[0x0][0x2d0], -R71.reuse ;  /* 0x0000b40065547a23 */ /* 0x100fe20000010847 */
[-C--:B------:R-:W-:Y:S01]  /*d870*/  HMMA.16816.F32.BF16 R12, R76, R86.reuse, R12 ;  /* 0x000000564c0c723c */ /* 0x080fe2000004180c */
[----:B------:R-:W-:Y:S03]  /*d880*/  FFMA.FTZ R71, R155, c[0x0][0x2d0], -R71 ;  /* 0x0000b4009b477a23 */ /* 0x000fe60000010847 */
[----:B------:R-:W-:Y:S01]  /*d890*/  IMAD.MOV.U32 R155, RZ, RZ, R154 ;  /* 0x000000ffff9b7224 */ /* 0x000fe200078e009a */
[----:B------:R-:W-:Y:S01]  /*d8a0*/  MOV R154, R152 ;  /* 0x00000098009a7202 */ /* 0x000fe20000000f00 */
[----:B------:R-:W-:Y:S01]  /*d8b0*/  IMAD.MOV.U32 R152, RZ, RZ, R151 ;  /* 0x000000ffff987224 */ /* 0x000fe200078e0097 */
[----:B------:R-:W-:Y:S01]  /*d8c0*/  MOV R151, R150 ;  /* 0x0000009600977202 */ /* 0x000fe20000000f00 */
[C---:B------:R-:W-:Y:S01]  /*d8d0*/  HMMA.16816.F32.BF16 R16, R72.reuse, R86, R16 ;  /* 0x000000564810723c */ /* 0x040fe20000041810 */
[----:B------:R-:W-:Y:S02]  /*d8e0*/  IMAD.MOV.U32 R150, RZ, RZ, R131 ;  /* 0x000000ffff967224 */ /* 0x000fe400078e0083 */
[----:B------:R1:W-:Y:S01]  /*d8f0*/  MUFU.EX2 R131, R71 ;  /* 0x0000004700837308 */ /* 0x0003e20000000800 */
[----:B------:R-:W-:Y:S01]  /*d900*/  IMAD.MOV.U32 R101, RZ, RZ, R163 ;  /* 0x000000ffff657224 */ /* 0x000fe200078e00a3 */
[----:B------:R-:W-:Y:S01]  /*d910*/  MOV R159, R151 ;  /* 0x00000097009f7202 */ /* 0x000fe20000000f00 */
[----:B------:R-:W-:Y:S01]  /*d920*/  IMAD.MOV.U32 R235, RZ, RZ, R154 ;  /* 0x000000ffffeb7224 */ /* 0x000fe200078e009a */
[----:B------:R-:W-:Y:S01]  /*d930*/  MOV R154, R149 ;  /* 0x00000095009a7202 */ /* 0x000fe20000000f00 */
[-C--:B--2---:R-:W-:Y:S01]  /*d940*/  HMMA.16816.F32.BF16 R20, R72, R80.reuse, R20 ;  /* 0x000000504814723c */ /* 0x084fe20000041814 */
[----:B------:R-:W-:Y:S03]  /*d950*/  MOV R163, R133 ;  /* 0x0000008500a37202 */ /* 0x000fe60000000f00 */
[----:B------:R-:W-:Y:S01]  /*d960*/  MOV R234, R155 ;  /* 0x0000009b00ea7202 */ /* 0x000fe20000000f00 */
[----:B------:R-:W2:Y:S01]  /*d970*/  MUFU.EX2 R133, R84 ;  /* 0x0000005400857308 */ /* 0x000ea20000000800 */
[----:B------:R-:W-:Y:S02]  /*d980*/  MOV R155, R152 ;  /* 0x00000098009b7202 */ /* 0x000fe40000000f00 */
[----:B------:R-:W-:Y:S01]  /*d990*/  MOV R152, R148 ;  /* 0x0000009400987202 */ /* 0x000fe20000000f00 */
[C---:B------:R-:W-:Y:S03]  /*d9a0*/  HMMA.16816.F32.BF16 R24, R76.reuse, R80, R24 ;  /* 0x000000504c18723c */ /* 0x040fe60000041818 */
[----:B------:R-:W-:Y:S02]  /*d9b0*/  MOV R240, R152 ;  /* 0x0000009800f07202 */ /* 0x000fe40000000f00 */
[----:B------:R-:W-:Y:S03]  /*d9c0*/  MOV R152, R144 ;  /* 0x0000009000987202 */ /* 0x000fe60000000f00 */
[-C--:B------:R-:W-:Y:S01]  /*d9d0*/  HMMA.16816.F32.BF16 R28, R76, R82.reuse, R28 ;  /* 0x000000524c1c723c */ /* 0x080fe2000004181c */
[--C-:B-1----:R-:W-:Y:S03]  /*d9e0*/  FFMA.FTZ R71, R124, c[0x0][0x2d0], -R92.reuse ;  /* 0x0000b4007c477a23 */ /* 0x102fe6000001085c */
[----:B------:R-:W-:Y:S01]  /*d9f0*/  FFMA.FTZ R92, R103, c[0x0][0x2d0], -R92 ;  /* 0x0000b400675c7a23 */ /* 0x000fe2000001085c */
[----:B------:R-:W3:Y:S01]  /*da00*/  LDL.LU R124, [R1+0xc] ;  /* 0x00000c00017c7983 */ /* 0x000ee20000300800 */
[----:B------:R1:W-:Y:S02]  /*da10*/  MUFU.EX2 R99, R71 ;  /* 0x0000004700637308 */ /* 0x0003e40000000800 */
[C---:B------:R-:W-:Y:S01]  /*da20*/  HMMA.16816.F32.BF16 R32, R72.reuse, R82, R32 ;  /* 0x000000524820723c */ /* 0x040fe20000041820 */
[----:B------:R-:W4:Y:S03]  /*da30*/  LDL.LU R83, [R1+0x10] ;  /* 0x0000100001537983 */ /* 0x000f260000300800 */
[----:B--2---:R-:W-:Y:S01]  /*da40*/  F2FP.BF16.PACK_AB R170, R131, R133 ;  /* 0x0000008583aa723e */ /* 0x004fe200000010ff */
[----:B------:R-:W2:Y:S03]  /*da50*/  LDSM.16.MT88.4 R84, [R215+0x2100] ;  /* 0x00210000d754783b */ /* 0x000ea60000004200 */
[-C--:B------:R-:W-:Y:S01]  /*da60*/  HMMA.16816.F32.BF16 R36, R72, R88.reuse, R36 ;  /* 0x000000584824723c */ /* 0x080fe20000041824 */
[----:B------:R-:W5:Y:S07]  /*da70*/  MUFU.EX2 R98, R92 ;  /* 0x0000005c00627308 */ /* 0x000f6e0000000800 */
[C---:B------:R-:W-:Y:S01]  /*da80*/  HMMA.16816.F32.BF16 R40, R76.reuse, R88, R40 ;  /* 0x000000584c28723c */ /* 0x040fe20000041828 */
[--C-:B-1----:R-:W-:Y:S07]  /*da90*/  FFMA.FTZ R71, R102, c[0x0][0x2d0], -R93.reuse ;  /* 0x0000b40066477a23 */ /* 0x102fee000001085d */
[-C--:B------:R-:W-:Y:S01]  /*daa0*/  HMMA.16816.F32.BF16 R44, R76, R90.reuse, R44 ;  /* 0x0000005a4c2c723c */ /* 0x080fe2000004182c */
[----:B------:R1:W-:Y:S07]  /*dab0*/  MUFU.EX2 R97, R71 ;  /* 0x0000004700617308 */ /* 0x0003ee0000000800 */
[C---:B------:R-:W-:Y:S01]  /*dac0*/  HMMA.16816.F32.BF16 R48, R72.reuse, R90, R48 ;  /* 0x0000005a4830723c */ /* 0x040fe20000041830 */
[----:B-----5:R-:W-:Y:S07]  /*dad0*/  F2FP.BF16.PACK_AB R171, R98, R99 ;  /* 0x0000006362ab723e */ /* 0x020fee00000010ff */
[-C--:B--2---:R-:W-:Y:S01]  /*dae0*/  HMMA.16816.F32.BF16 R52, R72, R84.reuse, R52 ;  /* 0x000000544834723c */ /* 0x084fe20000041834 */
[--C-:B-1----:R-:W-:Y:S02]  /*daf0*/  FFMA.FTZ R71, R101, c[0x0][0x2d0], -R93.reuse ;  /* 0x0000b40065477a23 */ /* 0x102fe4000001085d */
[----:B------:R-:W-:Y:S05]  /*db00*/  LDSM.16.MT88.4 R100, [R216+0x2900] ;  /* 0x00290000d864783b */ /* 0x000fea0000004200 */
[C---:B------:R-:W-:Y:S01]  /*db10*/  HMMA.16816.F32.BF16 R56, R76.reuse, R84, R56 ;  /* 0x000000544c38723c */ /* 0x040fe20000041838 */
[----:B------:R1:W-:Y:S07]  /*db20*/  MUFU.EX2 R92, R71 ;  /* 0x00000047005c7308 */ /* 0x0003ee0000000800 */
[-C--:B------:R-:W-:Y:S08]  /*db30*/  HMMA.16816.F32.BF16 R60, R76, R86.reuse, R60 ;  /* 0x000000564c3c723c */ /* 0x080ff0000004183c */
[----:B------:R-:W-:Y:S01]  /*db40*/  HMMA.16816.F32.BF16 R64, R72, R86, R64 ;  /* 0x000000564840723c */ /* 0x000fe20000041840 */
[--C-:B-1----:R-:W-:Y:S03]  /*db50*/  FFMA.FTZ R71, R163, c[0x0][0x2d0], -R93.reuse ;  /* 0x0000b400a3477a23 */ /* 0x102fe6000001085d */
[----:B------:R-:W-:Y:S01]  /*db60*/  IMAD.MOV.U32 R163, RZ, RZ, R150 ;  /* 0x000000ffffa37224 */ /* 0x000fe200078e0096 */
[----:B------:R1:W-:Y:S01]  /*db70*/  MUFU.EX2 R82, R71 ;  /* 0x0000004700527308 */ /* 0x0003e20000000800 */
[----:B------:R-:W-:Y:S01]  /*db80*/  FFMA.FTZ R93, R183, c[0x0][0x2d0], -R93 ;  /* 0x0000b400b75d7a23 */ /* 0x000fe2000001085d */
[----:B------:R-:W2:Y:S01]  /*db90*/  LDSM.16.MT88.4 R148, [R213+0x2900] ;  /* 0x00290000d594783b */ /* 0x000ea20000004200 */
[----:B------:R-:W-:Y:S04]  /*dba0*/  FFMA.FTZ R69, R69, R125, R163 ;  /* 0x0000007d45457223 */ /* 0x000fe800000100a3 */
[----:B------:R-:W-:Y:S01]  /*dbb0*/  IMAD.MOV.U32 R163, RZ, RZ, R154 ;  /* 0x000000ffffa37224 */ /* 0x000fe200078e009a */
[----:B------:R-:W-:Y:S02]  /*dbc0*/  MOV R154, R145 ;  /* 0x00000091009a7202 */ /* 0x000fe40000000f00 */
[----:B------:R-:W5:Y:S01]  /*dbd0*/  MUFU.EX2 R93, R93 ;  /* 0x0000005d005d7308 */ /* 0x000f620000000800 */
[--C-:B-1----:R-:W-:Y:S09]  /*dbe0*/  FFMA.FTZ R71, R178, c[0x0][0x2d0], -R94.reuse ;  /* 0x0000b400b2477a23 */ /* 0x102ff2000001085e */
[----:B------:R1:W-:Y:S01]  /*dbf0*/  MUFU.EX2 R80, R71 ;  /* 0x0000004700507308 */ /* 0x0003e20000000800 */
[----:B-----5:R-:W-:Y:S01]  /*dc00*/  F2FP.BF16.PACK_AB R126, R93, R82 ;  /* 0x000000525d7e723e */ /* 0x020fe200000010ff */
[--C-:B-1----:R-:W-:Y:S08]  /*dc10*/  FFMA.FTZ R71, R179, c[0x0][0x2d0], -R94.reuse ;  /* 0x0000b400b3477a23 */ /* 0x102ff0000001085e */
[----:B------:R1:W5:Y:S02]  /*dc20*/  MUFU.EX2 R81, R71 ;  /* 0x0000004700517308 */ /* 0x0003640000000800 */
[--C-:B-1----:R-:W-:Y:S01]  /*dc30*/  FFMA.FTZ R71, R180, c[0x0][0x2d0], -R94.reuse ;  /* 0x0000b400b4477a23 */ /* 0x102fe2000001085e */
[----:B-----5:R-:W-:Y:S01]  /*dc40*/  F2FP.BF16.PACK_AB R125, R81, R80 ;  /* 0x00000050517d723e */ /* 0x020fe200000010ff */
[----:B------:R-:W-:Y:S02]  /*dc50*/  FFMA.FTZ R94, R70, c[0x0][0x2d0], -R94 ;  /* 0x0000b400465e7a23 */ /* 0x000fe4000001085e */
[----:B------:R-:W5:Y:S04]  /*dc60*/  LDL.LU R70, [R1+0x14] ;  /* 0x0000140001467983 */ /* 0x000f680000300800 */
[----:B------:R-:W-:Y:S10]  /*dc70*/  MUFU.EX2 R71, R71 ;  /* 0x0000004700477308 */ /* 0x000ff40000000800 */
[----:B------:R-:W1:Y:S02]  /*dc80*/  MUFU.EX2 R94, R94 ;  /* 0x0000005e005e7308 */ /* 0x000e640000000800 */
[----:B-1----:R-:W-:Y:S01]  /*dc90*/  F2FP.BF16.PACK_AB R127, R94, R71 ;  /* 0x000000475e7f723e */ /* 0x002fe200000010ff */
[----:B---3--:R-:W-:Y:S01]  /*dca0*/  FFMA.FTZ R68, R68, R124, R159 ;  /* 0x0000007c44447223 */ /* 0x008fe2000001009f */
[----:B------:R-:W-:Y:S02]  /*dcb0*/  F2FP.BF16.PACK_AB R124, R92, R97 ;  /* 0x000000615c7c723e */ /* 0x000fe400000010ff */
[----:B------:R-:W-:Y:S01]  /*dcc0*/  MOV R159, R138 ;  /* 0x0000008a009f7202 */ /* 0x000fe20000000f00 */
[----:B----4-:R-:W-:Y:S01]  /*dcd0*/  FFMA.FTZ R2, R2, R83, R155 ;  /* 0x0000005302027223 */ /* 0x010fe2000001009b */
[-C--:B--2---:R-:W-:Y:S01]  /*dce0*/  HMMA.16816.F32.BF16 R136, R168, R148.reuse, R4 ;  /* 0x00000094a888723c */ /* 0x084fe20000041804 */
[----:B------:R-:W-:Y:S02]  /*dcf0*/  IMAD.MOV.U32 R155, RZ, RZ, R146 ;  /* 0x000000ffff9b7224 */ /* 0x000fe400078e0092 */
[----:B------:R-:W-:Y:S04]  /*dd00*/  FADD.FTZ R2, R240, R2 ;  /* 0x00000002f0027221 */ /* 0x000fe80000010000 */
[----:B------:R-:W-:Y:S01]  /*dd10*/  FADD.FTZ R4, R235, R69 ;  /* 0x00000045eb047221 */ /* 0x000fe20000010000 */
[----:B------:R-:W-:Y:S01]  /*dd20*/  MOV R235, R114 ;  /* 0x0000007200eb7202 */ /* 0x000fe20000000f00 */
[----:B------:R-:W-:Y:S01]  /*dd30*/  FADD.FTZ R6, R234, R68 ;  /* 0x00000044ea067221 */ /* 0x000fe20000010000 */
[C---:B------:R-:W-:Y:S02]  /*dd40*/  HMMA.16816.F32.BF16 R140, R124.reuse, R148, R8 ;  /* 0x000000947c8c723c */ /* 0x040fe40000041808 */
[----:B------:R-:W-:Y:S01]  /*dd50*/  FADD.FTZ R4, R207, R4 ;  /* 0x00000004cf047221 */ /* 0x000fe20000010000 */
[----:B------:R-:W-:Y:S01]  /*dd60*/  MOV R234, R113 ;  /* 0x0000007100ea7202 */ /* 0x000fe20000000f00 */
[----:B------:R-:W-:Y:S01]  /*dd70*/  FADD.FTZ R6, R155, R6 ;  /* 0x000000069b067221 */ /* 0x000fe20000010000 */
[----:B------:R-:W1:Y:S01]  /*dd80*/  LDSM.16.MT88.4 R112, [R214+0x2900] ;  /* 0x00290000d670783b */ /* 0x000e620000004200 */
[----:B------:R-:W-:Y:S01]  /*dd90*/  FADD.FTZ R5, R154, R2 ;  /* 0x000000029a057221 */ /* 0x000fe20000010000 */
[----:B------:R-:W-:Y:S01]  /*dda0*/  MOV R207, R153 ;  /* 0x0000009900cf7202 */ /* 0x000fe20000000f00 */
[----:B------:R-:W-:Y:S01]  /*ddb0*/  FADD.FTZ R4, R239, R4 ;  /* 0x00000004ef047221 */ /* 0x000fe20000010000 */
[-C--:B------:R-:W-:Y:S03]  /*ddc0*/  HMMA.16816.F32.BF16 R144, R124, R150.reuse, R12 ;  /* 0x000000967c90723c */ /* 0x080fe6000004180c */
[----:B------:R-:W-:Y:S02]  /*ddd0*/  FADD.FTZ R2, R238, R6 ;  /* 0x00000006ee027221 */ /* 0x000fe40000010000 */
[----:B------:R-:W-:Y:S03]  /*dde0*/  FADD.FTZ R6, R158, R4 ;  /* 0x000000049e067221 */ /* 0x000fe60000010000 */
[C---:B------:R-:W-:Y:S01]  /*ddf0*/  HMMA.16816.F32.BF16 R148, R168.reuse, R150, R16 ;  /* 0x00000096a894723c */ /* 0x040fe20000041810 */
[----:B-----5:R-:W-:Y:S03]  /*de00*/  FFMA.FTZ R8, R0, R70, R152 ;  /* 0x0000004600087223 */ /* 0x020fe60000010098 */
[----:B------:R-:W-:Y:S04]  /*de10*/  FADD.FTZ R0, R233, R5 ;  /* 0x00000005e9007221 */ /* 0x000fe80000010000 */
[-C--:B------:R-:W-:Y:S01]  /*de20*/  HMMA.16816.F32.BF16 R152, R168, R100.reuse, R20 ;  /* 0x00000064a898723c */ /* 0x080fe20000041814 */
[----:B------:R-:W-:Y:S03]  /*de30*/  FADD.FTZ R8, R159, R8 ;  /* 0x000000089f087221 */ /* 0x000fe60000010000 */
[----:B------:R-:W-:Y:S02]  /*de40*/  FADD.FTZ R5, R157, R2 ;  /* 0x000000029d057221 */ /* 0x000fe40000010000 */
[----:B------:R-:W-:Y:S02]  /*de50*/  FADD.FTZ R7, R156, R0 ;  /* 0x000000009c077221 */ /* 0x000fe40000010000 */
[----:B------:R-:W-:Y:S01]  /*de60*/  FADD.FTZ R4, R230, R8 ;  /* 0x00000008e6047221 */ /* 0x000fe20000010000 */
[C---:B------:R-:W-:Y:S03]  /*de70*/  HMMA.16816.F32.BF16 R156, R124.reuse, R100, R24 ;  /* 0x000000647c9c723c */ /* 0x040fe60000041818 */
[----:B------:R-:W-:Y:S02]  /*de80*/  FADD.FTZ R2, R211, R6 ;  /* 0x00000006d3027221 */ /* 0x000fe40000010000 */
[----:B------:R-:W-:Y:S02]  /*de90*/  FADD.FTZ R0, R209, R5 ;  /* 0x00000005d1007221 */ /* 0x000fe40000010000 */
[----:B------:R-:W-:Y:S02]  /*dea0*/  FADD.FTZ R7, R160, R7 ;  /* 0x00000007a0077221 */ /* 0x000fe40000010000 */
[----:B------:R-:W-:Y:S03]  /*deb0*/  FADD.FTZ R4, R163, R4 ;  /* 0x00000004a3047221 */ /* 0x000fe60000010000 */
[----:B------:R-:W-:Y:S02]  /*dec0*/  FADD.FTZ R6, R162, R2 ;  /* 0x00000002a2067221 */ /* 0x000fe40000010000 */
        /* <DEDUP_REMOVED lines=60> */
[----:B------:R-:W-:Y:S06]  /*e290*/  FADD.FTZ R0, R185, R11 ;  /* 0x0000000bb9007221 */ /* 0x000fec0000010000 */
[----:B------:R-:W-:Y:S01]  /*e2a0*/  FADD.FTZ R4, R172, R8 ;  /* 0x00000008ac047221 */ /* 0x000fe20000010000 */
[-C--:B------:R-:W-:Y:S01]  /*e2b0*/  HMMA.16816.F32.BF16 R124, R124, R6.reuse, R60 ;  /* 0x000000067c7c723c */ /* 0x080fe2000004183c */
[----:B------:R-:W-:Y:S03]  /*e2c0*/  FADD.FTZ R8, R184, R9 ;  /* 0x00000009b8087221 */ /* 0x000fe60000010000 */
[----:B------:R-:W-:Y:S02]  /*e2d0*/  FADD.FTZ R9, R174, R2 ;  /* 0x00000002ae097221 */ /* 0x000fe40000010000 */
[----:B------:R-:W-:Y:S02]  /*e2e0*/  FADD.FTZ R4, R96, R4 ;  /* 0x0000000460047221 */ /* 0x000fe40000010000 */
[----:B------:R-:W-:Y:S01]  /*e2f0*/  FADD.FTZ R5, R173, R0 ;  /* 0x00000000ad057221 */ /* 0x000fe20000010000 */
[----:B------:R-:W-:Y:S03]  /*e300*/  HMMA.16816.F32.BF16 R168, R168, R6, R64 ;  /* 0x00000006a8a8723c */ /* 0x000fe60000041840 */
[----:B------:R-:W-:Y:S01]  /*e310*/  FADD.FTZ R2, R134, R8 ;  /* 0x0000000886027221 */ /* 0x000fe20000010000 */
[----:B------:R-:W-:Y:S01]  /*e320*/  MOV R134, R3 ;  /* 0x0000000300867202 */ /* 0x000fe20000000f00 */
[----:B------:R-:W-:Y:S02]  /*e330*/  FADD.FTZ R4, R95, R4 ;  /* 0x000000045f047221 */ /* 0x000fe40000010000 */
[----:B------:R-:W-:Y:S02]  /*e340*/  FADD.FTZ R0, R97, R9 ;  /* 0x0000000961007221 */ /* 0x000fe40000010000 */
[----:B------:R-:W-:Y:S03]  /*e350*/  FADD.FTZ R5, R135, R5 ;  /* 0x0000000587057221 */ /* 0x000fe60000010000 */
[----:B------:R-:W-:Y:S01]  /*e360*/  FADD.FTZ R8, R132, R2 ;  /* 0x0000000284087221 */ /* 0x000fe20000010000 */
[----:B------:R-:W-:Y:S01]  /*e370*/  MOV R132, R129 ;  /* 0x0000008100847202 */ /* 0x000fe20000000f00 */
[----:B------:R-:W-:Y:S02]  /*e380*/  FADD.FTZ R2, R80, R4 ;  /* 0x0000000450027221 */ /* 0x000fe40000010000 */
[----:B------:R-:W-:Y:S02]  /*e390*/  FADD.FTZ R4, R92, R0 ;  /* 0x000000005c047221 */ /* 0x000fe40000010000 */
[----:B------:R-:W-:Y:S01]  /*e3a0*/  FADD.FTZ R0, R133, R5 ;  /* 0x0000000585007221 */ /* 0x000fe20000010000 */
[----:B------:R-:W-:Y:S01]  /*e3b0*/  MOV R133, R128 ;  /* 0x0000008000857202 */ /* 0x000fe20000000f00 */
        /* <DEDUP_REMOVED lines=9> */
[----:B------:R-:W-:Y:S02]  /*e450*/  FADD.FTZ R0, R94, R0 ;  /* 0x000000005e007221 */ /* 0x000fe40000010000 */
[----:B------:R-:W-:Y:S01]  /*e460*/  IMAD.MOV.U32 R131, RZ, RZ, R130 ;  /* 0x000000ffff837224 */ /* 0x000fe200078e0082 */
[----:B------:R1:W-:Y:S04]  /*e470*/  STL [R1+0x10], R2 ;  /* 0x0000100201007387 */ /* 0x0003e80000100800 */
[----:B------:R1:W-:Y:S01]  /*e480*/  STL [R1+0x14], R0 ;  /* 0x0000140001007387 */ /* 0x0003e20000100800 */
[----:B------:R-:W-:-:S05]  /*e490*/  @P0 BRA `(.L_x_278) ;  /* 0xffffa39000000947 */ /* 0x000fca000383ffff */
.L_x_261:
[----:B------:R-:W2:Y:S01]  /*e4a0*/  S2UR UR5, SR_CTAID.X ;  /* 0x00000000000579c3 */ /* 0x000ea20000002500 */
[----:B------:R-:W-:Y:S01]  /*e4b0*/  ULDC.64 UR14, c[0x0][0x2c8] ;  /* 0x0000b200000e7ab9 */ /* 0x000fe20000000a00 */
[----:B------:R-:W-:Y:S01]  /*e4c0*/  PLOP3.LUT P0, PT, PT, PT, UP0, 0x40, 0x0 ;  /* 0x000000000000781c */ /* 0x000fe20003f0e808 */
[----:B------:R-:W-:-:S02]  /*e4d0*/  UIADD3 UR6, UR7, 0x1, -UR12 ;  /* 0x0000000107067890 */ /* 0x000fc4000fffe80c */
[----:B--2---:R-:W-:-:S04]  /*e4e0*/  ULEA UR5, UR5, 0x7f, 0x7 ;  /* 0x0000007f05057891 */ /* 0x004fc8000f8e383f */
[----:B------:R-:W-:-:S04]  /*e4f0*/  UIMAD.WIDE.U32 UR16, UR5, UR14, URZ ;  /* 0x0000000e051072a5 */ /* 0x000fc8000f8e003f */
[----:B------:R-:W-:-:S04]  /*e500*/  @UP1 USHF.R.U32.HI UR5, URZ, UR15, UR17 ;  /* 0x0000000f3f051299 */ /* 0x000fc80008011611 */
[----:B------:R-:W-:-:S03]  /*e510*/  UIADD3 UR6, UR6, UR5, URZ ;  /* 0x0000000506067290 */ /* 0x000fc6000fffe03f */
        /* <DEDUP_REMOVED lines=15> */
.L_x_280:
[----:B------:R-:W-:Y:S02]  /*e610*/  ULDC UR11, c[0x0][0x32c] ;  /* 0x0000cb00000b7ab9 */ /* 0x000fe40000000800 */
[----:B------:R-:W-:Y:S02]  /*e620*/  UISETP.NE.AND UP2, UPT, UR11, 0x1, UPT ;  /* 0x000000010b00788c */ /* 0x000fe4000bf45270 */
[----:B------:R-:W-:Y:S02]  /*e630*/  ULDC.64 UR14, c[0x0][0x330] ;  /* 0x0000cc00000e7ab9 */ /* 0x000fe40000000a00 */
[----:B------:R-:W-:-:S07]  /*e640*/  UIMAD.WIDE.U32 UR16, UR6, UR14, URZ ;  /* 0x0000000e061072a5 */ /* 0x000fce000f8e003f */
[----:B------:R-:W-:Y:S02]  /*e650*/  @UP2 UMOV UR11, UR17 ;  /* 0x00000011000b2c82 */ /* 0x000fe40008000000 */
[----:B------:R-:W-:-:S03]  /*e660*/  @UP2 USHF.R.U32.HI UR6, URZ, UR15, UR11 ;  /* 0x0000000f3f062299 */ /* 0x000fc6000801160b */
.L_x_281:
[----:B------:R-:W-:Y:S02]  /*e670*/  ULDC UR11, c[0x0][0x32c] ;  /* 0x0000cb00000b7ab9 */ /* 0x000fe40000000800 */
[----:B------:R-:W-:-:S04]  /*e680*/  UIMAD UR11, UR6, UR11, URZ ;  /* 0x0000000b060b72a4 */ /* 0x000fc8000f8e023f */
[----:B------:R-:W-:-:S04]  /*e690*/  UISETP.LT.AND UP2, UPT, UR5, UR11, UPT ;  /* 0x0000000b0500728c */ /* 0x000fc8000bf41270 */
[----:B------:R-:W-:-:S04]  /*e6a0*/  USEL UR5, UR5, UR11, !UP2 ;  /* 0x0000000b05057287 */ /* 0x000fc8000d000000 */
.L_x_279:
[----:B------:R-:W-:-:S04]  /*e6b0*/  UIADD3 UR5, UR5, 0x5f, URZ ;  /* 0x0000005f05057890 */ /* 0x000fc8000fffe03f */
        /* <DEDUP_REMOVED lines=15> */
.L_x_283:
[----:B------:R-:W-:Y:S04]  /*e7b0*/  DEPBAR.LE SB0, 0x0 ;  /* 0x000080000000791a */ /* 0x000fe80000000000 */
[----:B------:R-:W-:Y:S01]  /*e7c0*/  BAR.SYNC.DEFER_BLOCKING 0x0 ;  /* 0x0000000000007b1d */ /* 0x000fe20000010000 */
[C---:B------:R-:W-:Y:S02]  /*e7d0*/  ISETP.LT.AND P2, PT, R230.reuse, UR4, PT ;  /* 0x00000004e6007c0c */ /* 0x040fe4000bf41270 */
[C---:B------:R-:W-:Y:S02]  /*e7e0*/  ISETP.GT.AND P4, PT, R230.reuse, UR4, PT ;  /* 0x00000004e6007c0c */ /* 0x040fe4000bf84270 */
[C---:B------:R-:W-:Y:S09]  /*e7f0*/  IADD3 R229, R230.reuse, -0x1, RZ ;  /* 0xffffffffe6e57810 */ /* 0x040ff20007ffe0ff */
[----:B------:R-:W-:Y:S01]  /*e800*/  @!P2 SHF.R.S32.HI R2, RZ, 0x1f, R230 ;  /* 0x0000001fff02a819 */ /* 0x000fe200000114e6 */
[----:B------:R-:W-:Y:S04]  /*e810*/  @!P2 IMAD.WIDE.U32 R128, R230, c[0x0][0x208], RZ ;  /* 0x00008200e680aa25 */ /* 0x000fe800078e00ff */
[----:B------:R-:W-:Y:S04]  /*e820*/  @!P2 IMAD R2, R2, c[0x0][0x208], RZ ;  /* 0x000082000202aa24 */ /* 0x000fe800078e02ff */
[----:B------:R-:W-:Y:S01]  /*e830*/  @!P2 IMAD R2, R230, c[0x0][0x20c], R2 ;  /* 0x00008300e602aa24 */ /* 0x000fe200078e0202 */
[----:B------:R-:W2:Y:S04]  /*e840*/  LDL.64 R202, [R1+0x38] ;  /* 0x0000380001ca7983 */ /* 0x000ea80000100a00 */
[----:B------:R-:W-:Y:S02]  /*e850*/  @!P2 IADD3 R129, R129, R2, RZ ;  /* 0x000000028181a210 */ /* 0x000fe40007ffe0ff */
[----:B------:R-:W3:Y:S06]  /*e860*/  LDL.64 R200, [R1+0x40] ;  /* 0x0000400001c87983 */ /* 0x000eec0000100a00 */
[----:B------:R-:W-:Y:S08]  /*e870*/  LDSM.16.M88.4 R96, [R219+0x6100] ;  /* 0x00610000db60783b */ /* 0x000ff00000000200 */
[----:B------:R-:W1:Y:S08]  /*e880*/  LDSM.16.M88.4 R16, [R212+0x3100] ;  /* 0x00310000d410783b */ /* 0x000e700000000200 */
[----:B------:R-:W4:Y:S08]  /*e890*/  LDSM.16.M88.4 R92, [R219+0x8100] ;  /* 0x00810000db5c783b */ /* 0x000f300000000200 */
[----:B------:R-:W5:Y:S08]  /*e8a0*/  LDSM.16.M88.4 R32, [R212+0x3900] ;  /* 0x00390000d420783b */ /* 0x000f700000000200 */
[----:B------:R-:W3:Y:S06]  /*e8b0*/  LDL.64 R232, [R1+0x30] ;  /* 0x0000300001e87983 */ /* 0x000eec0000100a00 */
[----:B------:R-:W5:Y:S08]  /*e8c0*/  LDSM.16.M88.4 R48, [R212+0x4100] ;  /* 0x00410000d430783b */ /* 0x000f700000000200 */
[----:B------:R-:W5:Y:S01]  /*e8d0*/  LDSM.16.M88.4 R64, [R212+0x4900] ;  /* 0x00490000d440783b */ /* 0x000f620000000200 */
        /* <DEDUP_REMOVED lines=8> */
[-C--:B-----5:R-:W-:Y:S07]  /*e960*/  HMMA.16816.F32.BF16 R20, R96, R32.reuse, RZ ;  /* 0x000000206014723c */ /* 0x0a0fee00000418ff */
[----:B------:R-:W5:Y:S01]  /*e970*/  LDSM.16.M88.4 R184, [R222+0x8100] ;  /* 0x00810000deb8783b */ /* 0x000f620000000200 */
        /* <DEDUP_REMOVED lines=26> */
[C---:B-----5:R-:W-:Y:S08]  /*eb20*/  HMMA.16816.F32.BF16 R8, R184.reuse, R180, R8 ;  /* 0x000000b4b808723c */ /* 0x060ff00000041808 */
        /* <DEDUP_REMOVED lines=42> */
[----:B------:R4:W-:Y:S07]  /*edd0*/  @!P2 LDGSTS.E.BYPASS.LTC128B.128 [R231+0x2900], [R192.64], !P3 ;  /* 0x02900000c0e7afae */ /* 0x0009ee000d901d6c */
        /* <DEDUP_REMOVED lines=60> */
[----:B-----5:R-:W-:Y:S04]  /*f1a0*/  FMNMX.FTZ R128, R8, R134, !PT ;  /* 0x0000008608807209 */ /* 0x020fe80007810000 */
        /* <DEDUP_REMOVED lines=181> */
[----:B-----5:R-:W-:Y:S01]  /*fd00*/  @P4 MOV R7, R235 ;  /* 0x000000eb00074202 */ /* 0x020fe20000000f00 */
        /* <DEDUP_REMOVED lines=73> */
[----:B-----5:R-:W-:Y:S01]  /*101a0*/  @P4 SHF.L.U64.HI R12, R249, 0x5, R250 ;  /* 0x00000005f90c4819 */ /* 0x020fe200000102fa */
        /* <DEDUP_REMOVED lines=19> */
[----:B-----5:R-:W-:Y:S01]  /*102e0*/  @P4 IADD3 R8, P1, R10, R13, RZ ;  /* 0x0000000d0a084210 */ /* 0x020fe20007f3e0ff */
[C---:B------:R-:W-:Y:S02]  /*102f0*/  FMUL.FTZ R122, R0.reuse, R122 ;  /* 0x0000007a007a7220 */ /* 0x040fe40000410000 */
[----:B------:R-:W-:Y:S01]  /*10300*/  FMUL.FTZ R123, R0, R123 ;  /* 0x0000007b007b7220 */ /* 0x000fe20000410000 */
[----:B------:R-:W-:Y:S01]  /*10310*/  @P4 IADD3 R6, P0, R8, R13, RZ ;  /* 0x0000000d08064210 */ /* 0x000fe20007f1e0ff */
[C---:B------:R-:W-:Y:S01]  /*10320*/  FMUL.FTZ R126, R0.reuse, R126 ;  /* 0x0000007e007e7220 */ /* 0x040fe20000410000 */
[----:B------:R5:W5:Y:S01]  /*10330*/  MUFU.EX2 R184, R15 ;  /* 0x0000000f00b87308 */ /* 0x000b620000000800 */
[C---:B------:R-:W-:Y:S02]  /*10340*/  FMUL.FTZ R127, R0.reuse, R127 ;  /* 0x0000007f007f7220 */ /* 0x040fe40000410000 */
        /* <DEDUP_REMOVED lines=9> */
[-C--:B------:R-:W-:Y:S01]  /*103e0*/  @P4 IADD3 R4, P1, R6, R13.reuse, RZ ;  /* 0x0000000d06044210 */ /* 0x080fe20007f3e0ff */
[--C-:B------:R-:W-:Y:S01]  /*103f0*/  FFMA.FTZ R80, R80, c[0x0][0x2d0], -R180.reuse ;  /* 0x0000b40050507a23 */ /* 0x100fe200000108b4 */
[-C--:B------:R-:W-:Y:S01]  /*10400*/  @P4 IADD3.X R7, R9, R12.reuse, RZ, P0, !PT ;  /* 0x0000000c09074210 */ /* 0x080fe200007fe4ff */
[----:B------:R4:W-:Y:S01]  /*10410*/  @P4 LDGSTS.E.BYPASS.LTC128B.128 [R231+0x4100], [R8.64], !P3 ;  /* 0x0410000008e74fae */ /* 0x0009e2000d901d6c */
[----:B------:R-:W-:Y:S01]  /*10420*/  @P4 IADD3 R10, P0, R4, R13, RZ ;  /* 0x0000000d040a4210 */ /* 0x000fe20007f1e0ff */
[----:B------:R4:W-:Y:S01]  /*10430*/  MUFU.EX2 R206, R28 ;  /* 0x0000001c00ce7308 */ /* 0x0009e20000000800 */
[-C--:B------:R-:W-:Y:S01]  /*10440*/  @P4 IADD3.X R5, R7, R12.reuse, RZ, P1, !PT ;  /* 0x0000000c07054210 */ /* 0x080fe20000ffe4ff */
[----:B------:R-:W-:Y:S02]  /*10450*/  FMUL.FTZ R13, R131, R145 ;  /* 0x00000091830d7220 */ /* 0x000fe40000410000 */
[----:B-----5:R-:W-:Y:S01]  /*10460*/  FMUL.FTZ R15, R0, R147 ;  /* 0x00000093000f7220 */ /* 0x020fe20000410000 */
[----:B------:R-:W-:Y:S01]  /*10470*/  @P4 IADD3.X R11, R5, R12, RZ, P0, !PT ;  /* 0x0000000c050b4210 */ /* 0x000fe200007fe4ff */
[----:B------:R5:W-:Y:S01]  /*10480*/  @P4 LDGSTS.E.BYPASS.LTC128B.128 [R231+0x4900], [R6.64], !P3 ;  /* 0x0490000006e74fae */ /* 0x000be2000d901d6c */
[----:B------:R-:W-:Y:S01]  /*10490*/  FMUL.FTZ R12, R131, R144 ;  /* 0x00000090830c7220 */ /* 0x000fe20000410000 */
[----:B------:R-:W-:Y:S01]  /*104a0*/  ISETP.GT.AND P0, PT, R230, UR5, PT ;  /* 0x00000005e6007c0c */ /* 0x000fe2000bf04270 */
[----:B------:R-:W-:Y:S01]  /*104b0*/  FFMA.FTZ R81, R81, c[0x0][0x2d0], -R180 ;  /* 0x0000b40051517a23 */ /* 0x000fe200000108b4 */
[----:B------:R5:W-:Y:S01]  /*104c0*/  MUFU.EX2 R211, R34 ;  /* 0x0000002200d37308 */ /* 0x000be20000000800 */
[--C-:B------:R-:W-:Y:S01]  /*104d0*/  FFMA.FTZ R70, R70, c[0x0][0x2d0], -R181.reuse ;  /* 0x0000b40046467a23 */ /* 0x100fe200000108b5 */
[----:B------:R-:W-:Y:S01]  /*104e0*/  MOV R230, R229 ;  /* 0x000000e500e67202 */ /* 0x000fe20000000f00 */
[----:B-1----:R-:W-:Y:S01]  /*104f0*/  FMUL.FTZ R22, R132, R154 ;  /* 0x0000009a84167220 */ /* 0x002fe20000410000 */
[----:B------:R1:W-:Y:S01]  /*10500*/  @P4 LDGSTS.E.BYPASS.LTC128B.128 [R231+0x5100], [R4.64], !P3 ;  /* 0x0510000004e74fae */ /* 0x0003e2000d901d6c */
[--C-:B------:R-:W-:Y:S02]  /*10510*/  FFMA.FTZ R71, R71, c[0x0][0x2d0], -R181.reuse ;  /* 0x0000b40047477a23 */ /* 0x100fe400000108b5 */
[--C-:B------:R-:W-:Y:S02]  /*10520*/  FFMA.FTZ R82, R82, c[0x0][0x2d0], -R181.reuse ;  /* 0x0000b40052527a23 */ /* 0x100fe400000108b5 */
[----:B------:R-:W-:Y:S01]  /*10530*/  FFMA.FTZ R83, R83, c[0x0][0x2d0], -R181 ;  /* 0x0000b40053537a23 */ /* 0x000fe200000108b5 */
[----:B------:R1:W-:Y:S01]  /*10540*/  MUFU.EX2 R233, R33 ;  /* 0x0000002100e97308 */ /* 0x0003e20000000800 */
[--C-:B------:R-:W-:Y:S01]  /*10550*/  FFMA.FTZ R72, R72, c[0x0][0x2d0], -R135.reuse ;  /* 0x0000b40048487a23 */ /* 0x100fe20000010887 */
[----:B------:R1:W-:Y:S01]  /*10560*/  @P4 LDGSTS.E.BYPASS.LTC128B.128 [R231+0x5900], [R10.64], !P3 ;  /* 0x059000000ae74fae */ /* 0x0003e2000d901d6c */
[--C-:B------:R-:W-:Y:S02]  /*10570*/  FFMA.FTZ R73, R73, c[0x0][0x2d0], -R135.reuse ;  /* 0x0000b40049497a23 */ /* 0x100fe40000010887 */
[C---:B----4-:R-:W-:Y:S01]  /*10580*/  FMUL.FTZ R8, R131.reuse, R140 ;  /* 0x0000008c83087220 */ /* 0x050fe20000410000 */
[----:B------:R-:W-:Y:S01]  /*10590*/  F2FP.BF16.PACK_AB R140, R238, R237 ;  /* 0x000000edee8c723e */ /* 0x000fe200000010ff */
[----:B------:R-:W-:Y:S01]  /*105a0*/  FMUL.FTZ R9, R131, R141 ;  /* 0x0000008d83097220 */ /* 0x000fe20000410000 */
[----:B------:R-:W-:Y:S01]  /*105b0*/  F2FP.BF16.PACK_AB R141, R186, R183 ;  /* 0x000000b7ba8d723e */ /* 0x000fe200000010ff */
[--C-:B------:R-:W-:Y:S01]  /*105c0*/  FFMA.FTZ R28, R27, c[0x0][0x2d0], -R2.reuse ;  /* 0x0000b4001b1c7a23 */ /* 0x100fe20000010802 */
[----:B------:R-:W4:Y:S01]  /*105d0*/  LDSM.16.MT88.4 R172, [R213+0x100] ;  /* 0x00010000d5ac783b */ /* 0x000f220000004200 */
[----:B------:R1:W1:Y:S01]  /*105e0*/  MUFU.EX2 R232, R35 ;  /* 0x0000002300e87308 */ /* 0x0002620000000800 */
[----:B------:R-:W-:Y:S02]  /*105f0*/  FMUL.FTZ R27, R0, R163 ;  /* 0x000000a3001b7220 */ /* 0x000fe40000410000 */
[----:B-----5:R-:W-:Y:S01]  /*10600*/  FMUL.FTZ R6, R132, R138 ;  /* 0x0000008a84067220 */ /* 0x020fe20000410000 */
[----:B------:R-:W-:Y:S01]  /*10610*/  F2FP.BF16.PACK_AB R138, R248, R246 ;  /* 0x000000f6f88a723e */ /* 0x000fe200000010ff */
[----:B------:R-:W-:Y:S01]  /*10620*/  FMUL.FTZ R7, R132, R139 ;  /* 0x0000008b84077220 */ /* 0x000fe20000410000 */
[----:B------:R-:W-:Y:S01]  /*10630*/  F2FP.BF16.PACK_AB R139, R244, R245 ;  /* 0x000000f5f48b723e */ /* 0x000fe200000010ff */
[----:B------:R-:W5:Y:S01]  /*10640*/  LDSM.16.MT88.4 R176, [R216+0x100] ;  /* 0x00010000d8b0783b */ /* 0x000f620000004200 */
[C---:B------:R-:W-:Y:S02]  /*10650*/  FMUL.FTZ R34, R0.reuse, R158 ;  /* 0x0000009e00227220 */ /* 0x040fe40000410000 */
[----:B-1----:R-:W-:Y:S01]  /*10660*/  FMUL.FTZ R4, R133, R136 ;  /* 0x0000008885047220 */ /* 0x002fe20000410000 */
[----:B------:R-:W-:Y:S01]  /*10670*/  F2FP.BF16.PACK_AB R136, R247, R241 ;  /* 0x000000f1f788723e */ /* 0x000fe200000010ff */
[----:B------:R-:W-:Y:S01]  /*10680*/  FMUL.FTZ R5, R133, R137 ;  /* 0x0000008985057220 */ /* 0x000fe20000410000 */
[----:B------:R-:W-:Y:S01]  /*10690*/  F2FP.BF16.PACK_AB R137, R243, R240 ;  /* 0x000000f0f389723e */ /* 0x000fe200000010ff */
[----:B------:R-:W-:Y:S01]  /*106a0*/  MUFU.EX2 R196, R44 ;  /* 0x0000002c00c47308 */ /* 0x000fe20000000800 */
[----:B------:R-:W1:Y:S01]  /*106b0*/  LDSM.16.MT88.4 R144, [R214+0x100] ;  /* 0x00010000d690783b */ /* 0x000e620000004200 */
[----:B------:R-:W-:Y:S02]  /*106c0*/  FMUL.FTZ R33, R131, R157 ;  /* 0x0000009d83217220 */ /* 0x000fe40000410000 */
[----:B------:R-:W-:Y:S01]  /*106d0*/  FMUL.FTZ R10, R0, R142 ;  /* 0x0000008e000a7220 */ /* 0x000fe20000410000 */
[----:B------:R-:W-:Y:S01]  /*106e0*/  F2FP.BF16.PACK_AB R142, R242, R239 ;  /* 0x000000eff28e723e */ /* 0x000fe200000010ff */
[----:B------:R-:W-:Y:S01]  /*106f0*/  FMUL.FTZ R11, R0, R143 ;  /* 0x0000008f000b7220 */ /* 0x000fe20000410000 */
[----:B------:R-:W-:Y:S01]  /*10700*/  F2FP.BF16.PACK_AB R143, R184, R185 ;  /* 0x000000b9b88f723e */ /* 0x000fe200000010ff */
[--C-:B------:R-:W-:Y:S01]  /*10710*/  FFMA.FTZ R76, R76, c[0x0][0x2d0], -R135.reuse ;  /* 0x0000b4004c4c7a23 */ /* 0x100fe20000010887 */
[----:B------:R-:W1:Y:S01]  /*10720*/  LDSM.16.MT88.4 R148, [R215+0x100] ;  /* 0x00010000d794783b */ /* 0x000e620000004200 */
[----:B------:R-:W-:Y:S01]  /*10730*/  MUFU.EX2 R195, R45 ;  /* 0x0000002d00c37308 */ /* 0x000fe20000000800 */
[----:B------:R-:W-:Y:S02]  /*10740*/  FMUL.FTZ R35, R0, R159 ;  /* 0x0000009f00237220 */ /* 0x000fe40000410000 */
[----:B------:R-:W-:Y:S02]  /*10750*/  FFMA.FTZ R77, R77, c[0x0][0x2d0], -R135 ;  /* 0x0000b4004d4d7a23 */ /* 0x000fe40000010887 */
[--C-:B------:R-:W-:Y:S02]  /*10760*/  FFMA.FTZ R74, R74, c[0x0][0x2d0], -R2.reuse ;  /* 0x0000b4004a4a7a23 */ /* 0x100fe40000010802 */
[----:B------:R-:W0:Y:S01]  /*10770*/  LDGDEPBAR ;  /* 0x00000000000079af */ /* 0x000e220000000000 */
[--C-:B------:R-:W-:Y:S02]  /*10780*/  FFMA.FTZ R75, R75, c[0x0][0x2d0], -R2.reuse ;  /* 0x0000b4004b4b7a23 */ /* 0x100fe40000010802 */
[----:B------:R-:W-:Y:S01]  /*10790*/  MUFU.EX2 R193, R53 ;  /* 0x0000003500c17308 */ /* 0x000fe20000000800 */
[--C-:B------:R-:W-:Y:S02]  /*107a0*/  FFMA.FTZ R78, R78, c[0x0][0x2d0], -R2.reuse ;  /* 0x0000b4004e4e7a23 */ /* 0x100fe40000010802 */
[----:B------:R-:W-:Y:S01]  /*107b0*/  FFMA.FTZ R79, R79, c[0x0][0x2d0], -R2 ;  /* 0x0000b4004f4f7a23 */ /* 0x000fe20000010802 */
[-C--:B----4-:R-:W-:Y:S06]  /*107c0*/  HMMA.16816.F32.BF16 R4, R136, R172.reuse, R4 ;  /* 0x000000ac8804723c */ /* 0x090fec0000041804 */
[----:B------:R-:W-:Y:S01]  /*107d0*/  MUFU.EX2 R190, R54 ;  /* 0x0000003600be7308 */ /* 0x000fe20000000800 */
[--C-:B------:R-:W-:Y:S01]  /*107e0*/  FFMA.FTZ R84, R84, c[0x0][0x2d0], -R180.reuse ;  /* 0x0000b40054547a23 */ /* 0x100fe200000108b4 */
[C---:B------:R-:W-:Y:S04]  /*107f0*/  HMMA.16816.F32.BF16 R8, R140.reuse, R172, R8 ;  /* 0x000000ac8c08723c */ /* 0x040fe80000041808 */
[--C-:B------:R-:W-:Y:S02]  /*10800*/  FFMA.FTZ R85, R85, c[0x0][0x2d0], -R180.reuse ;  /* 0x0000b40055557a23 */ /* 0x100fe400000108b4 */
[----:B------:R-:W-:Y:S02]  /*10810*/  FFMA.FTZ R96, R96, c[0x0][0x2d0], -R180 ;  /* 0x0000b40060607a23 */ /* 0x000fe400000108b4 */
[----:B------:R-:W-:Y:S01]  /*10820*/  MUFU.EX2 R172, R46 ;  /* 0x0000002e00ac7308 */ /* 0x000fe20000000800 */
[-C--:B------:R-:W-:Y:S03]  /*10830*/  HMMA.16816.F32.BF16 R12, R140, R174.reuse, R12 ;  /* 0x000000ae8c0c723c */ /* 0x080fe6000004180c */
[--C-:B------:R-:W-:Y:S02]  /*10840*/  FFMA.FTZ R86, R86, c[0x0][0x2d0], -R181.reuse ;  /* 0x0000b40056567a23 */ /* 0x100fe400000108b5 */
[--C-:B------:R-:W-:Y:S03]  /*10850*/  FFMA.FTZ R87, R87, c[0x0][0x2d0], -R181.reuse ;  /* 0x0000b40057577a23 */ /* 0x100fe600000108b5 */
[C---:B------:R-:W-:Y:S01]  /*10860*/  HMMA.16816.F32.BF16 R16, R136.reuse, R174, R16 ;  /* 0x000000ae8810723c */ /* 0x040fe20000041810 */
[----:B------:R4:W-:Y:S03]  /*10870*/  MUFU.EX2 R207, R25 ;  /* 0x0000001900cf7308 */ /* 0x0009e60000000800 */
[----:B------:R-:W-:Y:S02]  /*10880*/  FFMA.FTZ R98, R98, c[0x0][0x2d0], -R181 ;  /* 0x0000b40062627a23 */ /* 0x000fe400000108b5 */
[--C-:B------:R-:W-:Y:S02]  /*10890*/  FFMA.FTZ R92, R92, c[0x0][0x2d0], -R135.reuse ;  /* 0x0000b4005c5c7a23 */ /* 0x100fe40000010887 */
[-C--:B-----5:R-:W-:Y:S03]  /*108a0*/  HMMA.16816.F32.BF16 R20, R136, R176.reuse, R20 ;  /* 0x000000b08814723c */ /* 0x0a0fe60000041814 */
[----:B------:R5:W1:Y:S01]  /*108b0*/  MUFU.EX2 R208, R24 ;  /* 0x0000001800d07308 */ /* 0x000a620000000800 */
[--C-:B------:R-:W-:Y:S02]  /*108c0*/  FFMA.FTZ R90, R90, c[0x0][0x2d0], -R2.reuse ;  /* 0x0000b4005a5a7a23 */ /* 0x100fe40000010802 */
[--C-:B------:R-:W-:Y:S02]  /*108d0*/  FFMA.FTZ R91, R91, c[0x0][0x2d0], -R2.reuse ;  /* 0x0000b4005b5b7a23 */ /* 0x100fe40000010802 */
[C---:B------:R-:W-:Y:S04]  /*108e0*/  HMMA.16816.F32.BF16 R32, R140.reuse, R176, R32 ;  /* 0x000000b08c20723c */ /* 0x040fe80000041820 */
[--C-:B------:R-:W-:Y:S01]  /*108f0*/  FFMA.FTZ R94, R94, c[0x0][0x2d0], -R2.reuse ;  /* 0x0000b4005e5e7a23 */ /* 0x100fe20000010802 */
[----:B------:R1:W-:Y:S01]  /*10900*/  MUFU.EX2 R182, R26 ;  /* 0x0000001a00b67308 */ /* 0x0003e20000000800 */
[----:B------:R-:W-:Y:S02]  /*10910*/  FFMA.FTZ R2, R95, c[0x0][0x2d0], -R2 ;  /* 0x0000b4005f027a23 */ /* 0x000fe40000010802 */
[--C-:B------:R-:W-:Y:S04]  /*10920*/  FFMA.FTZ R88, R88, c[0x0][0x2d0], -R135.reuse ;  /* 0x0000b40058587a23 */ /* 0x100fe80000010887 */
[----:B----4-:R-:W-:Y:S02]  /*10930*/  FMUL.FTZ R25, R131, R161 ;  /* 0x000000a183197220 */ /* 0x010fe40000410000 */
[----:B------:R-:W-:Y:S01]  /*10940*/  FFMA.FTZ R89, R89, c[0x0][0x2d0], -R135 ;  /* 0x0000b40059597a23 */ /* 0x000fe20000010887 */
[----:B------:R4:W-:Y:S01]  /*10950*/  MUFU.EX2 R175, R28 ;  /* 0x0000001c00af7308 */ /* 0x0009e20000000800 */
[----:B------:R-:W-:Y:S01]  /*10960*/  MOV R135, R3 ;  /* 0x0000000300877202 */ /* 0x000fe20000000f00 */
[C---:B-----5:R-:W-:Y:S02]  /*10970*/  FMUL.FTZ R24, R131.reuse, R160 ;  /* 0x000000a083187220 */ /* 0x060fe40000410000 */
[----:B------:R-:W-:Y:S06]  /*10980*/  FFMA.FTZ R131, R131, R252, R237 ;  /* 0x000000fc83837223 */ /* 0x000fec00000100ed */
[----:B------:R5:W-:Y:S01]  /*10990*/  MUFU.EX2 R174, R30 ;  /* 0x0000001e00ae7308 */ /* 0x000be20000000800 */
[C---:B-1----:R-:W-:Y:S02]  /*109a0*/  FMUL.FTZ R26, R0.reuse, R162 ;  /* 0x000000a2001a7220 */ /* 0x042fe40000410000 */
[----:B------:R-:W-:Y:S07]  /*109b0*/  FFMA.FTZ R0, R0, R251, R183 ;  /* 0x000000fb00007223 */ /* 0x000fee00000100b7 */
[----:B------:R1:W1:Y:S01]  /*109c0*/  MUFU.EX2 R205, R29 ;  /* 0x0000001d00cd7308 */ /* 0x0002620000000800 */
[-C--:B------:R-:W-:Y:S03]  /*109d0*/  HMMA.16816.F32.BF16 R24, R140, R178.reuse, R24 ;  /* 0x000000b28c18723c */ /* 0x080fe60000041818 */
[----:B----4-:R-:W-:Y:S02]  /*109e0*/  FMUL.FTZ R28, R133, R164 ;  /* 0x000000a4851c7220 */ /* 0x010fe40000410000 */
[----:B------:R-:W-:Y:S03]  /*109f0*/  FADD.FTZ R0, R186, R0 ;  /* 0x00000000ba007221 */ /* 0x000fe60000010000 */
[C---:B------:R-:W-:Y:S01]  /*10a00*/  HMMA.16816.F32.BF16 R100, R136.reuse, R178, R100 ;  /* 0x000000b28864723c */ /* 0x040fe20000041864 */
[----:B------:R4:W-:Y:S03]  /*10a10*/  MUFU.EX2 R204, R36 ;  /* 0x0000002400cc7308 */ /* 0x0009e60000000800 */
[----:B------:R-:W-:Y:S02]  /*10a20*/  FADD.FTZ R0, R185, R0 ;  /* 0x00000000b9007221 */ /* 0x000fe40000010000 */
[C---:B-----5:R-:W-:Y:S05]  /*10a30*/  FMUL.FTZ R30, R132.reuse, R166 ;  /* 0x000000a6841e7220 */ /* 0x060fea0000410000 */
[----:B------:R5:W-:Y:S01]  /*10a40*/  MUFU.EX2 R203, R37 ;  /* 0x0000002500cb7308 */ /* 0x000be20000000800 */
[C---:B-1----:R-:W-:Y:S09]  /*10a50*/  FMUL.FTZ R29, R133.reuse, R165 ;  /* 0x000000a5851d7220 */ /* 0x042ff20000410000 */
[----:B------:R1:W-:Y:S01]  /*10a60*/  MUFU.EX2 R189, R55 ;  /* 0x0000003700bd7308 */ /* 0x0003e20000000800 */
[-C--:B------:R-:W-:Y:S03]  /*10a70*/  HMMA.16816.F32.BF16 R28, R136, R144.reuse, R28 ;  /* 0x00000090881c723c */ /* 0x080fe6000004181c */
[C---:B----4-:R-:W-:Y:S05]  /*10a80*/  FMUL.FTZ R36, R133.reuse, R168 ;  /* 0x000000a885247220 */ /* 0x050fea0000410000 */
[C---:B------:R-:W-:Y:S01]  /*10a90*/  HMMA.16816.F32.BF16 R104, R140.reuse, R144, R104 ;  /* 0x000000908c68723c */ /* 0x040fe20000041868 */
[----:B------:R-:W-:Y:S03]  /*10aa0*/  MUFU.EX2 R191, R64 ;  /* 0x0000004000bf7308 */ /* 0x000fe60000000800 */
[C---:B-----5:R-:W-:Y:S04]  /*10ab0*/  FMUL.FTZ R37, R133.reuse, R169 ;  /* 0x000000a985257220 */ /* 0x060fe80000410000 */
[-C--:B------:R-:W-:Y:S03]  /*10ac0*/  HMMA.16816.F32.BF16 R108, R140, R146.reuse, R108 ;  /* 0x000000928c6c723c */ /* 0x080fe6000004186c */
[----:B------:R-:W-:Y:S01]  /*10ad0*/  MUFU.EX2 R192, R65 ;  /* 0x0000004100c07308 */ /* 0x000fe20000000800 */
[----:B---3--:R-:W-:Y:S01]  /*10ae0*/  FFMA.FTZ R133, R133, R153, R241 ;  /* 0x0000009985857223 */ /* 0x008fe200000100f1 */
[----:B-1----:R-:W-:Y:S03]  /*10af0*/  LDSM.16.MT88.4 R52, [R216+0x1100] ;  /* 0x00110000d834783b */ /* 0x002fe60000004200 */
[C---:B------:R-:W-:Y:S05]  /*10b00*/  HMMA.16816.F32.BF16 R112, R136.reuse, R146, R112 ;  /* 0x000000928870723c */ /* 0x040fea0000041870 */
[----:B------:R1:W-:Y:S01]  /*10b10*/  MUFU.EX2 R167, R38 ;  /* 0x0000002600a77308 */ /* 0x0003e20000000800 */
[----:B------:R-:W3:Y:S02]  /*10b20*/  LDSM.16.MT88.4 R144, [R213+0x900] ;  /* 0x00090000d590783b */ /* 0x000ee40000004200 */
[-C--:B------:R-:W-:Y:S07]  /*10b30*/  HMMA.16816.F32.BF16 R116, R136, R148.reuse, R116 ;  /* 0x000000948874723c */ /* 0x080fee0000041874 */
[----:B------:R4:W-:Y:S01]  /*10b40*/  MUFU.EX2 R200, R39 ;  /* 0x0000002700c87308 */ /* 0x0009e20000000800 */
[C---:B------:R-:W-:Y:S08]  /*10b50*/  HMMA.16816.F32.BF16 R120, R140.reuse, R148, R120 ;  /* 0x000000948c78723c */ /* 0x040ff00000041878 */
[-C--:B------:R-:W-:Y:S01]  /*10b60*/  HMMA.16816.F32.BF16 R124, R140, R150.reuse, R124 ;  /* 0x000000968c7c723c */ /* 0x080fe2000004187c */
[----:B------:R5:W3:Y:S01]  /*10b70*/  MUFU.EX2 R165, R134 ;  /* 0x0000008600a57308 */ /* 0x000ae20000000800 */
[----:B------:R-:W3:Y:S02]  /*10b80*/  LDSM.16.MT88.4 R140, [R216+0x900] ;  /* 0x00090000d88c783b */ /* 0x000ee40000004200 */
[C---:B-1----:R-:W-:Y:S07]  /*10b90*/  FMUL.FTZ R38, R132.reuse, R170 ;  /* 0x000000aa84267220 */ /* 0x042fee0000410000 */
[----:B------:R1:W-:Y:S01]  /*10ba0*/  MUFU.EX2 R202, R48 ;  /* 0x0000003000ca7308 */ /* 0x0003e20000000800 */
[C---:B----4-:R-:W-:Y:S02]  /*10bb0*/  FMUL.FTZ R39, R132.reuse, R171 ;  /* 0x000000ab84277220 */ /* 0x050fe40000410000 */
[----:B--2---:R-:W-:Y:S07]  /*10bc0*/  FFMA.FTZ R132, R132, R152, R240 ;  /* 0x0000009884847223 */ /* 0x004fee00000100f0 */
[----:B------:R2:W4:Y:S01]  /*10bd0*/  MUFU.EX2 R201, R49 ;  /* 0x0000003100c97308 */ /* 0x0005220000000800 */
[----:B------:R-:W-:Y:S01]  /*10be0*/  HMMA.16816.F32.BF16 R36, R136, R150, R36 ;  /* 0x000000968824723c */ /* 0x000fe20000041824 */
[----:B------:R-:W4:Y:S03]  /*10bf0*/  LDSM.16.MT88.4 R148, [R214+0x900] ;  /* 0x00090000d694783b */ /* 0x000f260000004200 */
[----:B-----5:R-:W-:Y:S01]  /*10c00*/  FFMA.FTZ R134, R51, c[0x0][0x2d0], -R181 ;  /* 0x0000b40033867a23 */ /* 0x020fe200000108b5 */
[----:B------:R-:W-:Y:S02]  /*10c10*/  F2FP.BF16.PACK_AB R51, R232, R211 ;  /* 0x000000d3e833723e */ /* 0x000fe400000010ff */
[----:B------:R-:W-:Y:S02]  /*10c20*/  F2FP.BF16.PACK_AB R136, R207, R208 ;  /* 0x000000d0cf88723e */ /* 0x000fe400000010ff */
[----:B------:R5:W-:Y:S03]  /*10c30*/  MUFU.EX2 R199, R50 ;  /* 0x0000003200c77308 */ /* 0x000be60000000800 */
[----:B------:R-:W-:Y:S02]  /*10c40*/  F2FP.BF16.PACK_AB R138, R205, R206 ;  /* 0x000000cecd8a723e */ /* 0x000fe400000010ff */
[----:B-1----:R-:W-:Y:S02]  /*10c50*/  F2FP.BF16.PACK_AB R48, R235, R236 ;  /* 0x000000eceb30723e */ /* 0x002fe400000010ff */
[----:B------:R-:W-:Y:S02]  /*10c60*/  F2FP.BF16.PACK_AB R137, R175, R182 ;  /* 0x000000b6af89723e */ /* 0x000fe400000010ff */
[----:B---3--:R-:W-:Y:S01]  /*10c70*/  F2FP.BF16.PACK_AB R139, R165, R174 ;  /* 0x000000aea58b723e */ /* 0x008fe200000010ff */
[----:B------:R-:W-:Y:S01]  /*10c80*/  MUFU.EX2 R187, R66 ;  /* 0x0000004200bb7308 */ /* 0x000fe20000000800 */
[----:B--2---:R-:W-:Y:S09]  /*10c90*/  F2FP.BF16.PACK_AB R49, R210, R209 ;  /* 0x000000d1d231723e */ /* 0x004ff200000010ff */
[----:B------:R1:W-:Y:S01]  /*10ca0*/  MUFU.EX2 R188, R67 ;  /* 0x0000004300bc7308 */ /* 0x0003e20000000800 */
[----:B-----5:R-:W-:Y:S09]  /*10cb0*/  F2FP.BF16.PACK_AB R50, R233, R234 ;  /* 0x000000eae932723e */ /* 0x020ff200000010ff */
[----:B------:R-:W-:Y:S01]  /*10cc0*/  MUFU.EX2 R177, R56 ;  /* 0x0000003800b17308 */ /* 0x000fe20000000800 */
[-C--:B------:R-:W-:Y:S08]  /*10cd0*/  HMMA.16816.F32.BF16 R4, R48, R144.reuse, R4 ;  /* 0x000000903004723c */ /* 0x080ff00000041804 */
[C---:B------:R-:W-:Y:S01]  /*10ce0*/  HMMA.16816.F32.BF16 R8, R136.reuse, R144, R8 ;  /* 0x000000908808723c */ /* 0x040fe20000041808 */
[----:B------:R-:W-:Y:S01]  /*10cf0*/  MUFU.EX2 R179, R57 ;  /* 0x0000003900b37308 */ /* 0x000fe20000000800 */
[----:B-1----:R-:W-:Y:S06]  /*10d00*/  LDSM.16.MT88.4 R64, [R214+0x1100] ;  /* 0x00110000d640783b */ /* 0x002fec0000004200 */
[-C--:B------:R-:W-:Y:S03]  /*10d10*/  HMMA.16816.F32.BF16 R12, R136, R146.reuse, R12 ;  /* 0x00000092880c723c */ /* 0x080fe6000004180c */
[----:B------:R-:W1:Y:S05]  /*10d20*/  MUFU.EX2 R198, R134 ;  /* 0x0000008600c67308 */ /* 0x000e6a0000000800 */
[C---:B------:R-:W-:Y:S01]  /*10d30*/  HMMA.16816.F32.BF16 R16, R48.reuse, R146, R16 ;  /* 0x000000923010723c */ /* 0x040fe20000041810 */
[----:B------:R-:W2:Y:S04]  /*10d40*/  LDSM.16.MT88.4 R144, [R215+0x900] ;  /* 0x00090000d790783b */ /* 0x000ea80000004200 */
[----:B------:R3:W-:Y:S03]  /*10d50*/  MUFU.EX2 R134, R47 ;  /* 0x0000002f00867308 */ /* 0x0007e60000000800 */
[-C--:B------:R-:W-:Y:S07]  /*10d60*/  HMMA.16816.F32.BF16 R20, R48, R140.reuse, R20 ;  /* 0x0000008c3014723c */ /* 0x080fee0000041814 */
[----:B------:R5:W-:Y:S01]  /*10d70*/  MUFU.EX2 R166, R40 ;  /* 0x0000002800a67308 */ /* 0x000be20000000800 */
[C---:B------:R-:W-:Y:S08]  /*10d80*/  HMMA.16816.F32.BF16 R32, R136.reuse, R140, R32 ;  /* 0x0000008c8820723c */ /* 0x040ff00000041820 */
[-C--:B------:R-:W-:Y:S01]  /*10d90*/  HMMA.16816.F32.BF16 R24, R136, R142.reuse, R24 ;  /* 0x0000008e8818723c */ /* 0x080fe20000041818 */
[----:B------:R1:W1:Y:S01]  /*10da0*/  MUFU.EX2 R197, R41 ;  /* 0x0000002900c57308 */ /* 0x0002620000000800 */
[----:B---3--:R-:W3:Y:S06]  /*10db0*/  LDSM.16.MT88.4 R44, [R213+0x1100] ;  /* 0x00110000d52c783b */ /* 0x008eec0000004200 */
[C---:B------:R-:W-:Y:S03]  /*10dc0*/  HMMA.16816.F32.BF16 R100, R48.reuse, R142, R100 ;  /* 0x0000008e3064723c */ /* 0x040fe60000041864 */
[----:B------:R2:W-:Y:S01]  /*10dd0*/  MUFU.EX2 R164, R42 ;  /* 0x0000002a00a47308 */ /* 0x0005e20000000800 */
[----:B-----5:R-:W-:Y:S04]  /*10de0*/  F2FP.BF16.PACK_AB R40, R203, R204 ;  /* 0x000000cccb28723e */ /* 0x020fe800000010ff */
[-C--:B----4-:R-:W-:Y:S05]  /*10df0*/  HMMA.16816.F32.BF16 R28, R48, R148.reuse, R28 ;  /* 0x00000094301c723c */ /* 0x090fea000004181c */
[----:B------:R4:W5:Y:S03]  /*10e00*/  MUFU.EX2 R173, R43 ;  /* 0x0000002b00ad7308 */ /* 0x0009660000000800 */
[C---:B------:R-:W-:Y:S04]  /*10e10*/  HMMA.16816.F32.BF16 R104, R136.reuse, R148, R104 ;  /* 0x000000948868723c */ /* 0x040fe80000041868 */
[----:B-1----:R-:W-:Y:S03]  /*10e20*/  F2FP.BF16.PACK_AB R41, R200, R167 ;  /* 0x000000a7c829723e */ /* 0x002fe600000010ff */
[----:B------:R-:W-:Y:S01]  /*10e30*/  MUFU.EX2 R178, R60 ;  /* 0x0000003c00b27308 */ /* 0x000fe20000000800 */
[-C--:B------:R-:W-:Y:S04]  /*10e40*/  HMMA.16816.F32.BF16 R108, R136, R150.reuse, R108 ;  /* 0x00000096886c723c */ /* 0x080fe8000004186c */
[----:B--2---:R-:W-:Y:S04]  /*10e50*/  F2FP.BF16.PACK_AB R42, R201, R202 ;  /* 0x000000cac92a723e */ /* 0x004fe800000010ff */
[C---:B------:R-:W-:Y:S01]  /*10e60*/  HMMA.16816.F32.BF16 R112, R48.reuse, R150, R112 ;  /* 0x000000963070723c */ /* 0x040fe20000041870 */
[----:B------:R-:W-:Y:S01]  /*10e70*/  LDSM.16.MT88.4 R148, [R213+0x2900] ;  /* 0x00290000d594783b */ /* 0x000fe20000004200 */
[----:B------:R-:W-:Y:S02]  /*10e80*/  MUFU.EX2 R60, R59 ;  /* 0x0000003b003c7308 */ /* 0x000fe40000000800 */
[----:B----4-:R-:W-:Y:S04]  /*10e90*/  F2FP.BF16.PACK_AB R43, R198, R199 ;  /* 0x000000c7c62b723e */ /* 0x010fe800000010ff */
[-C--:B------:R-:W-:Y:S04]  /*10ea0*/  HMMA.16816.F32.BF16 R116, R48, R144.reuse, R116 ;  /* 0x000000903074723c */ /* 0x080fe80000041874 */
[----:B------:R-:W-:Y:S04]  /*10eb0*/  MUFU.EX2 R176, R61 ;  /* 0x0000003d00b07308 */ /* 0x000fe80000000800 */
[C---:B------:R-:W-:Y:S06]  /*10ec0*/  HMMA.16816.F32.BF16 R120, R136.reuse, R144, R120 ;  /* 0x000000908878723c */ /* 0x040fec0000041878 */
[----:B------:R1:W2:Y:S02]  /*10ed0*/  MUFU.EX2 R61, R58 ;  /* 0x0000003a003d7308 */ /* 0x0002a40000000800 */
[-C--:B------:R-:W-:Y:S08]  /*10ee0*/  HMMA.16816.F32.BF16 R124, R136, R146.reuse, R124 ;  /* 0x00000092887c723c */ /* 0x080ff0000004187c */
[----:B------:R-:W-:Y:S01]  /*10ef0*/  HMMA.16816.F32.BF16 R36, R48, R146, R36 ;  /* 0x000000923024723c */ /* 0x000fe20000041824 */
[----:B------:R-:W-:Y:S06]  /*10f00*/  MUFU.EX2 R97, R97 ;  /* 0x0000006100617308 */ /* 0x000fec0000000800 */
[----:B------:R-:W-:Y:S01]  /*10f10*/  F2FP.BF16.PACK_AB R48, R197, R166 ;  /* 0x000000a6c530723e */ /* 0x000fe200000010ff */
[-C--:B---3--:R-:W-:Y:S03]  /*10f20*/  HMMA.16816.F32.BF16 R4, R40, R44.reuse, R4 ;  /* 0x0000002c2804723c */ /* 0x088fe60000041804 */
[----:B------:R-:W-:Y:S02]  /*10f30*/  MUFU.EX2 R99, R99 ;  /* 0x0000006300637308 */ /* 0x000fe40000000800 */
[----:B------:R-:W-:Y:S01]  /*10f40*/  F2FP.BF16.PACK_AB R50, R195, R196 ;  /* 0x000000c4c332723e */ /* 0x000fe200000010ff */
[----:B-1----:R-:W-:Y:S01]  /*10f50*/  LDSM.16.MT88.4 R56, [R214+0x1900] ;  /* 0x00190000d638783b */ /* 0x002fe20000004200 */
[----:B-----5:R-:W-:Y:S02]  /*10f60*/  F2FP.BF16.PACK_AB R49, R173, R164 ;  /* 0x000000a4ad31723e */ /* 0x020fe400000010ff */
[----:B------:R-:W-:Y:S04]  /*10f70*/  F2FP.BF16.PACK_AB R51, R134, R172 ;  /* 0x000000ac8633723e */ /* 0x000fe800000010ff */
[----:B------:R-:W-:Y:S03]  /*10f80*/  MUFU.EX2 R93, R93 ;  /* 0x0000005d005d7308 */ /* 0x000fe60000000800 */
[C---:B------:R-:W-:Y:S07]  /*10f90*/  HMMA.16816.F32.BF16 R8, R48.reuse, R44, R8 ;  /* 0x0000002c3008723c */ /* 0x040fee0000041808 */
[----:B------:R-:W-:Y:S01]  /*10fa0*/  MUFU.EX2 R62, R62 ;  /* 0x0000003e003e7308 */ /* 0x000fe20000000800 */
[-C--:B------:R-:W-:Y:S08]  /*10fb0*/  HMMA.16816.F32.BF16 R12, R48, R46.reuse, R12 ;  /* 0x0000002e300c723c */ /* 0x080ff0000004180c */
[C---:B------:R-:W-:Y:S01]  /*10fc0*/  HMMA.16816.F32.BF16 R16, R40.reuse, R46, R16 ;  /* 0x0000002e2810723c */ /* 0x040fe20000041810 */
[----:B------:R-:W1:Y:S01]  /*10fd0*/  LDSM.16.MT88.4 R44, [R215+0x1100] ;  /* 0x00110000d72c783b */ /* 0x000e620000004200 */
[----:B------:R-:W3:Y:S06]  /*10fe0*/  MUFU.EX2 R63, R63 ;  /* 0x0000003f003f7308 */ /* 0x000eec0000000800 */
[-C--:B------:R-:W-:Y:S04]  /*10ff0*/  HMMA.16816.F32.BF16 R20, R40, R52.reuse, R20 ;  /* 0x000000342814723c */ /* 0x080fe80000041814 */
[----:B------:R-:W-:Y:S04]  /*11000*/  MUFU.EX2 R68, R68 ;  /* 0x0000004400447308 */ /* 0x000fe80000000800 */
        /* <DEDUP_REMOVED lines=48> */
[----:B------:R-:W3:Y:S03]  /*11310*/  MUFU.EX2 R85, R85 ;  /* 0x0000005500557308 */ /* 0x000ee60000000800 */
[C---:B------:R-:W-:Y:S07]  /*11320*/  HMMA.16816.F32.BF16 R104, R44.reuse, R56, R104 ;  /* 0x000000382c68723c */ /* 0x040fee0000041868 */
[----:B------:R-:W4:Y:S01]  /*11330*/  MUFU.EX2 R96, R96 ;  /* 0x0000006000607308 */ /* 0x000f220000000800 */
[-C--:B------:R-:W-:Y:S08]  /*11340*/  HMMA.16816.F32.BF16 R108, R44, R58.reuse, R108 ;  /* 0x0000003a2c6c723c */ /* 0x080ff0000004186c */
[C---:B------:R-:W-:Y:S01]  /*11350*/  HMMA.16816.F32.BF16 R112, R40.reuse, R58, R112 ;  /* 0x0000003a2870723c */ /* 0x040fe20000041870 */
[----:B------:R-:W-:Y:S01]  /*11360*/  LDSM.16.MT88.4 R56, [R214+0x2100] ;  /* 0x00210000d638783b */ /* 0x000fe20000004200 */
[----:B------:R-:W-:Y:S02]  /*11370*/  MUFU.EX2 R86, R86 ;  /* 0x0000005600567308 */ /* 0x000fe40000000800 */
[----:B---3--:R-:W-:Y:S04]  /*11380*/  F2FP.BF16.PACK_AB R168, R85, R84 ;  /* 0x0000005455a8723e */ /* 0x008fe800000010ff */
[-C--:B--2---:R-:W-:Y:S04]  /*11390*/  HMMA.16816.F32.BF16 R116, R40, R52.reuse, R116 ;  /* 0x000000342874723c */ /* 0x084fe80000041874 */
[----:B------:R-:W2:Y:S01]  /*113a0*/  MUFU.EX2 R87, R87 ;  /* 0x0000005700577308 */ /* 0x000ea20000000800 */
[----:B----4-:R-:W-:Y:S03]  /*113b0*/  F2FP.BF16.PACK_AB R170, R97, R96 ;  /* 0x0000006061aa723e */ /* 0x010fe600000010ff */
[C---:B------:R-:W-:Y:S06]  /*113c0*/  HMMA.16816.F32.BF16 R120, R44.reuse, R52, R120 ;  /* 0x000000342c78723c */ /* 0x040fec0000041878 */
[----:B------:R-:W3:Y:S02]  /*113d0*/  MUFU.EX2 R98, R98 ;  /* 0x0000006200627308 */ /* 0x000ee40000000800 */
        /* <DEDUP_REMOVED lines=13> */
[----:B--2---:R-:W-:Y:S02]  /*114b0*/  F2FP.BF16.PACK_AB R169, R87, R86 ;  /* 0x0000005657a9723e */ /* 0x004fe400000010ff */
[----:B---3--:R-:W-:Y:S01]  /*114c0*/  F2FP.BF16.PACK_AB R171, R99, R98 ;  /* 0x0000006263ab723e */ /* 0x008fe200000010ff */
[-C--:B-1----:R-:W-:Y:S01]  /*114d0*/  HMMA.16816.F32.BF16 R4, R40, R48.reuse, R4 ;  /* 0x000000302804723c */ /* 0x082fe20000041804 */
[----:B------:R-:W-:Y:S07]  /*114e0*/  MUFU.EX2 R94, R94 ;  /* 0x0000005e005e7308 */ /* 0x000fee0000000800 */
[C---:B------:R-:W-:Y:S03]  /*114f0*/  HMMA.16816.F32.BF16 R8, R44.reuse, R48, R8 ;  /* 0x000000302c08723c */ /* 0x040fe60000041808 */
[----:B------:R-:W-:Y:S05]  /*11500*/  MUFU.EX2 R88, R88 ;  /* 0x0000005800587308 */ /* 0x000fea0000000800 */
[-C--:B------:R-:W-:Y:S05]  /*11510*/  HMMA.16816.F32.BF16 R12, R44, R50.reuse, R12 ;  /* 0x000000322c0c723c */ /* 0x080fea000004180c */
[----:B------:R-:W1:Y:S03]  /*11520*/  MUFU.EX2 R89, R89 ;  /* 0x0000005900597308 */ /* 0x000e660000000800 */
[C---:B------:R-:W-:Y:S01]  /*11530*/  HMMA.16816.F32.BF16 R16, R40.reuse, R50, R16 ;  /* 0x000000322810723c */ /* 0x040fe20000041810 */
[----:B------:R-:W2:Y:S06]  /*11540*/  LDSM.16.MT88.4 R48, [R215+0x2100] ;  /* 0x00210000d730783b */ /* 0x000eac0000004200 */
[----:B------:R-:W3:Y:S01]  /*11550*/  MUFU.EX2 R90, R90 ;  /* 0x0000005a005a7308 */ /* 0x000ee20000000800 */
[-C--:B----4-:R-:W-:Y:S08]  /*11560*/  HMMA.16816.F32.BF16 R20, R40, R52.reuse, R20 ;  /* 0x000000342814723c */ /* 0x090ff00000041814 */
[C---:B------:R-:W-:Y:S08]  /*11570*/  HMMA.16816.F32.BF16 R32, R44.reuse, R52, R32 ;  /* 0x000000342c20723c */ /* 0x040ff00000041820 */
[-C--:B------:R-:W-:Y:S08]  /*11580*/  HMMA.16816.F32.BF16 R24, R44, R54.reuse, R24 ;  /* 0x000000362c18723c */ /* 0x080ff00000041818 */
[C---:B------:R-:W-:Y:S01]  /*11590*/  HMMA.16816.F32.BF16 R100, R40.reuse, R54, R100 ;  /* 0x000000362864723c */ /* 0x040fe20000041864 */
[----:B------:R-:W4:Y:S07]  /*115a0*/  LDSM.16.MT88.4 R52, [R216+0x2900] ;  /* 0x00290000d834783b */ /* 0x000f2e0000004200 */
[-C--:B------:R-:W-:Y:S08]  /*115b0*/  HMMA.16816.F32.BF16 R28, R40, R56.reuse, R28 ;  /* 0x00000038281c723c */ /* 0x080ff0000004181c */
[C---:B------:R-:W-:Y:S01]  /*115c0*/  HMMA.16816.F32.BF16 R104, R44.reuse, R56, R104 ;  /* 0x000000382c68723c */ /* 0x040fe20000041868 */
[----:B------:R5:W1:Y:S07]  /*115d0*/  MUFU.EX2 R56, R2 ;  /* 0x0000000200387308 */ /* 0x000a6e0000000800 */
[-C--:B------:R-:W-:Y:S08]  /*115e0*/  HMMA.16816.F32.BF16 R108, R44, R58.reuse, R108 ;  /* 0x0000003a2c6c723c */ /* 0x080ff0000004186c */
[C---:B------:R-:W-:Y:S08]  /*115f0*/  HMMA.16816.F32.BF16 R112, R40.reuse, R58, R112 ;  /* 0x0000003a2870723c */ /* 0x040ff00000041870 */
[-C--:B--2---:R-:W-:Y:S04]  /*11600*/  HMMA.16816.F32.BF16 R116, R40, R48.reuse, R116 ;  /* 0x000000302874723c */ /* 0x084fe80000041874 */
[----:B-----5:R-:W-:Y:S01]  /*11610*/  FADD.FTZ R2, R238, R131 ;  /* 0x00000083ee027221 */ /* 0x020fe20000010000 */
[----:B------:R-:W-:Y:S03]  /*11620*/  MOV R131, R129 ;  /* 0x0000008100837202 */ /* 0x000fe60000000f00 */
[----:B------:R-:W-:Y:S01]  /*11630*/  FADD.FTZ R2, R239, R2 ;  /* 0x00000002ef027221 */ /* 0x000fe20000010000 */
[C---:B------:R-:W-:Y:S08]  /*11640*/  HMMA.16816.F32.BF16 R120, R44.reuse, R48, R120 ;  /* 0x000000302c78723c */ /* 0x040ff00000041878 */
[-C--:B------:R-:W-:Y:S08]  /*11650*/  HMMA.16816.F32.BF16 R124, R44, R50.reuse, R124 ;  /* 0x000000322c7c723c */ /* 0x080ff0000004187c */
[----:B------:R-:W-:Y:S07]  /*11660*/  HMMA.16816.F32.BF16 R36, R40, R50, R36 ;  /* 0x000000322824723c */ /* 0x000fee0000041824 */
[----:B-1----:R-:W-:Y:S01]  /*11670*/  F2FP.BF16.PACK_AB R40, R89, R88 ;  /* 0x000000585928723e */ /* 0x002fe200000010ff */
        /* <DEDUP_REMOVED lines=116> */
.L_x_282:
        /* <DEDUP_REMOVED lines=19> */
.L_x_301:
[----:B------:R-:W-:Y:S04]  /*11ef0*/  DEPBAR.LE SB0, 0x0 ;  /* 0x000080000000791a */ /* 0x000fe80000000000 */
[----:B------:R-:W-:Y:S01]  /*11f00*/  BAR.SYNC.DEFER_BLOCKING 0x0 ;  /* 0x0000000000007b1d */ /* 0x000fe20000010000 */
[C---:B------:R-:W-:Y:S01]  /*11f10*/  ISETP.GT.AND P4, PT, R229.reuse, UR4, PT ;  /* 0x00000004e5007c0c */ /* 0x040fe2000bf84270 */
[C---:B------:R-:W-:Y:S01]  /*11f20*/  IMAD R0, R229.reuse, UR15, RZ ;  /* 0x0000000fe5007c24 */ /* 0x040fe2000f8e02ff */
[----:B------:R-:W-:Y:S05]  /*11f30*/  SHF.R.S32.HI R128, RZ, 0x1f, R229 ;  /* 0x0000001fff807819 */ /* 0x000fea00000114e5 */
[----:B------:R-:W-:Y:S01]  /*11f40*/  IMAD R0, R128, UR18, R0 ;  /* 0x0000001280007c24 */ /* 0x000fe2000f8e0200 */
[----:B------:R-:W-:Y:S06]  /*11f50*/  LDSM.16.M88.4 R96, [R219+0x6100] ;  /* 0x00610000db60783b */ /* 0x000fec0000000200 */
[----:B--2---:R-:W2:Y:S06]  /*11f60*/  LDSM.16.M88.4 R16, [R212+0x3100] ;  /* 0x00310000d410783b */ /* 0x004eac0000000200 */
[----:B------:R-:W3:Y:S06]  /*11f70*/  LDSM.16.M88.4 R92, [R219+0x8100] ;  /* 0x00810000db5c783b */ /* 0x000eec0000000200 */
[----:B-1----:R-:W4:Y:S06]  /*11f80*/  LDL.64 R2, [R1] ;  /* 0x0000000001027983 */ /* 0x002f2c0000100a00 */
[----:B------:R-:W1:Y:S06]  /*11f90*/  LDSM.16.M88.4 R32, [R212+0x3900] ;  /* 0x00390000d420783b */ /* 0x000e6c0000000200 */
[----:B------:R-:W5:Y:S06]  /*11fa0*/  LDL.64 R234, [R1+0x20] ;  /* 0x0000200001ea7983 */ /* 0x000f6c0000100a00 */
[----:B------:R-:W1:Y:S06]  /*11fb0*/  LDSM.16.M88.4 R48, [R212+0x4100] ;  /* 0x00410000d430783b */ /* 0x000e6c0000000200 */
[----:B------:R-:W5:Y:S01]  /*11fc0*/  LDL.64 R232, [R1+0x30] ;  /* 0x0000300001e87983 */ /* 0x000f620000100a00 */
        /* <DEDUP_REMOVED lines=76> */
[----:B--2---:R-:W-:Y:S02]  /*12490*/  IADD3 R128, P0, R188, UR9, RZ ;  /* 0x00000009bc807c10 */ /* 0x004fe4000ff1e0ff */
[----:B------:R-:W-:Y:S02]  /*124a0*/  @P4 IADD3 R0, R229, -0x1, RZ ;  /* 0xffffffffe5004810 */ /* 0x000fe40007ffe0ff */
[-C--:B------:R-:W-:Y:S04]  /*124b0*/  HMMA.16816.F32.BF16 R76, R184, R194.reuse, R76 ;  /* 0x000000c2b84c723c */ /* 0x080fe8000004184c */
[----:B------:R-:W-:Y:S02]  /*124c0*/  IADD3.X R129, R189, UR8, RZ, P0, !PT ;  /* 0x00000008bd817c10 */ /* 0x000fe400087fe4ff */
[----:B------:R-:W-:Y:S02]  /*124d0*/  PLOP3.LUT P0, PT, PT, PT, UP1, 0x80, 0x0 ;  /* 0x000000000000781c */ /* 0x000fe40003f0f018 */
[C---:B------:R-:W-:Y:S01]  /*124e0*/  HMMA.16816.F32.BF16 R80, R176.reuse, R194, R80 ;  /* 0x000000c2b050723c */ /* 0x040fe20000041850 */
[----:B------:R2:W-:Y:S03]  /*124f0*/  LDGSTS.E.BYPASS.LTC128B.128 [R231+0x2900], [R128.64], !P3 ;  /* 0x0290000080e77fae */ /* 0x0005e6000d901d6c */
[----:B----4-:R-:W-:Y:S03]  /*12500*/  @P4 IMAD.WIDE.U32 R2, R0, c[0x0][0x1e0], RZ ;  /* 0x0000780000024a25 */ /* 0x010fe600078e00ff */
[----:B-1----:R-:W-:Y:S01]  /*12510*/  LDSM.16.M88.4 R200, [R218+0x3100] ;  /* 0x00310000dac8783b */ /* 0x002fe20000000200 */
[-C--:B------:R-:W-:Y:S05]  /*12520*/  HMMA.16816.F32.BF16 R84, R176, R196.reuse, R84 ;  /* 0x000000c4b054723c */ /* 0x080fea0000041854 */
[----:B---3--:R-:W1:Y:S03]  /*12530*/  LDSM.16.M88.4 R188, [R220+0x6100] ;  /* 0x00610000dcbc783b */ /* 0x008e660000000200 */
[C---:B------:R-:W-:Y:S03]  /*12540*/  HMMA.16816.F32.BF16 R88, R184.reuse, R196, R88 ;  /* 0x000000c4b858723c */ /* 0x040fe60000041858 */
[----:B------:R-:W3:Y:S05]  /*12550*/  LDSM.16.M88.4 R204, [R220+0x8100] ;  /* 0x00810000dccc783b */ /* 0x000eea0000000200 */
[-C--:B------:R-:W-:Y:S01]  /*12560*/  HMMA.16816.F32.BF16 R92, R184, R198.reuse, R92 ;  /* 0x000000c6b85c723c */ /* 0x080fe2000004185c */
[----:B------:R-:W0:Y:S03]  /*12570*/  LDGDEPBAR ;  /* 0x00000000000079af */ /* 0x000e260000000000 */
[----:B--2---:R-:W-:Y:S01]  /*12580*/  @P4 SHF.R.S32.HI R128, RZ, 0x1f, R0 ;  /* 0x0000001fff804819 */ /* 0x004fe20000011400 */
[----:B-----5:R-:W-:Y:S02]  /*12590*/  @P4 IMAD.MOV.U32 R129, RZ, RZ, R235 ;  /* 0x000000ffff814224 */ /* 0x020fe400078e00eb */
[----:B------:R-:W2:Y:S01]  /*125a0*/  LDSM.16.M88.4 R208, [R218+0x3900] ;  /* 0x00390000dad0783b */ /* 0x000ea20000000200 */
[----:B------:R-:W-:Y:S04]  /*125b0*/  HMMA.16816.F32.BF16 R96, R176, R198, R96 ;  /* 0x000000c6b060723c */ /* 0x000fe80000041860 */
[----:B------:R-:W-:Y:S01]  /*125c0*/  @P4 IMAD R128, R128, c[0x0][0x1e0], RZ ;  /* 0x0000780080804a24 */ /* 0x000fe200078e02ff */
[----:B------:R-:W4:Y:S03]  /*125d0*/  LDSM.16.M88.4 R172, [R218+0x4100] ;  /* 0x00410000daac783b */ /* 0x000f260000000200 */
[----:B------:R-:W-:Y:S03]  /*125e0*/  @P4 IMAD R128, R0, c[0x0][0x1e4], R128 ;  /* 0x0000790000804a24 */ /* 0x000fe600078e0280 */
[----:B------:R-:W5:Y:S01]  /*125f0*/  LDSM.16.M88.4 R180, [R218+0x4900] ;  /* 0x00490000dab4783b */ /* 0x000f620000000200 */
        /* <DEDUP_REMOVED lines=12> */
[----:B------:R-:W-:Y:S03]  /*126c0*/  @P1 IMAD.HI.U32 R0, R135, c[0x0][0x2c8], RZ ;  /* 0x0000b20087001a27 */ /* 0x000fe600078e00ff */
[----:B------:R-:W-:Y:S01]  /*126d0*/  LDSM.16.M88.4 R196, [R221+0x8100] ;  /* 0x00810000ddc4783b */ /* 0x000fe20000000200 */
[-C--:B------:R-:W-:Y:S03]  /*126e0*/  HMMA.16816.F32.BF16 R12, R204, R202.reuse, R12 ;  /* 0x000000cacc0c723c */ /* 0x080fe6000004180c */
[----:B------:R-:W-:Y:S05]  /*126f0*/  @P0 SHF.R.U32.HI R135, RZ, c[0x0][0x2cc], R0 ;  /* 0x0000b300ff870a19 */ /* 0x000fea0000011600 */
        /* <DEDUP_REMOVED lines=35> */
[C---:B------:R-:W-:Y:S08]  /*12930*/  HMMA.16816.F32.BF16 R40, R196.reuse, R180, R40 ;  /* 0x000000b4c428723c */ /* 0x040ff00000041828 */
[-C--:B------:R-:W-:Y:S08]  /*12940*/  HMMA.16816.F32.BF16 R44, R196, R182.reuse, R44 ;  /* 0x000000b6c42c723c */ /* 0x080ff0000004182c */
[C---:B------:R-:W-:Y:S07]  /*12950*/  HMMA.16816.F32.BF16 R48, R172.reuse, R182, R48 ;  /* 0x000000b6ac30723c */ /* 0x040fee0000041830 */
[----:B------:R-:W-:Y:S01]  /*12960*/  @P4 IADD3 R182, P2, R2, UR16, RZ ;  /* 0x0000001002b64c10 */ /* 0x000fe2000ff5e0ff */
[-C--:B----4-:R-:W-:Y:S04]  /*12970*/  HMMA.16816.F32.BF16 R52, R172, R176.reuse, R52 ;  /* 0x000000b0ac34723c */ /* 0x090fe80000041834 */
[----:B------:R-:W-:Y:S02]  /*12980*/  @P4 IADD3.X R183, R3, UR17, RZ, P2, !PT ;  /* 0x0000001103b74c10 */ /* 0x000fe400097fe4ff */
[----:B------:R-:W-:Y:S02]  /*12990*/  @P4 IADD3 R128, P1, R182, UR16, RZ ;  /* 0x00000010b6804c10 */ /* 0x000fe4000ff3e0ff */
[C---:B------:R-:W-:Y:S04]  /*129a0*/  HMMA.16816.F32.BF16 R56, R196.reuse, R176, R56 ;  /* 0x000000b0c438723c */ /* 0x040fe80000041838 */
[----:B------:R-:W-:Y:S02]  /*129b0*/  @P4 IADD3.X R129, R183, UR17, RZ, P1, !PT ;  /* 0x00000011b7814c10 */ /* 0x000fe40008ffe4ff */
[----:B------:R-:W-:Y:S02]  /*129c0*/  @P4 IADD3 R180, P0, R128, UR16, RZ ;  /* 0x0000001080b44c10 */ /* 0x000fe4000ff1e0ff */
[-C--:B------:R-:W-:Y:S04]  /*129d0*/  HMMA.16816.F32.BF16 R60, R196, R178.reuse, R60 ;  /* 0x000000b2c43c723c */ /* 0x080fe8000004183c */
[----:B------:R-:W-:Y:S04]  /*129e0*/  @P4 IADD3.X R181, R129, UR17, RZ, P0, !PT ;  /* 0x0000001181b54c10 */ /* 0x000fe800087fe4ff */
        /* <DEDUP_REMOVED lines=14> */
[----:B------:R2:W-:Y:S06]  /*12ad0*/  @P4 LDGSTS.E.BYPASS.LTC128B.128 [R231+0x4100], [R128.64], !P3 ;  /* 0x0410000080e74fae */ /* 0x0005ec000d901d6c */
[----:B------:R3:W-:Y:S01]  /*12ae0*/  @P4 LDGSTS.E.BYPASS.LTC128B.128 [R231+0x4900], [R180.64], !P3 ;  /* 0x04900000b4e74fae */ /* 0x0007e2000d901d6c */
[C---:B------:R-:W-:Y:S04]  /*12af0*/  HMMA.16816.F32.BF16 R88, R196.reuse, R176, R88 ;  /* 0x000000b0c458723c */ /* 0x040fe80000041858 */
[----:B-1----:R-:W-:Y:S04]  /*12b00*/  @P4 IADD3 R2, P1, R180, UR16, RZ ;  /* 0x00000010b4024c10 */ /* 0x002fe8000ff3e0ff */
[-C--:B------:R-:W-:Y:S04]  /*12b10*/  HMMA.16816.F32.BF16 R92, R196, R178.reuse, R92 ;  /* 0x000000b2c45c723c */ /* 0x080fe8000004185c */
[----:B------:R-:W-:Y:S02]  /*12b20*/  @P4 IADD3.X R3, R181, UR17, RZ, P1, !PT ;  /* 0x00000011b5034c10 */ /* 0x000fe40008ffe4ff */
[----:B------:R-:W-:Y:S03]  /*12b30*/  @P4 IADD3 R176, P0, R2, UR16, RZ ;  /* 0x0000001002b04c10 */ /* 0x000fe6000ff1e0ff */
[----:B------:R1:W-:Y:S03]  /*12b40*/  @P4 LDGSTS.E.BYPASS.LTC128B.128 [R231+0x5100], [R2.64], !P3 ;  /* 0x0510000002e74fae */ /* 0x0003e6000d901d6c */
[----:B------:R-:W-:Y:S01]  /*12b50*/  @P4 IADD3.X R177, R3, UR17, RZ, P0, !PT ;  /* 0x0000001103b14c10 */ /* 0x000fe200087fe4ff */
[----:B------:R-:W-:Y:S01]  /*12b60*/  HMMA.16816.F32.BF16 R96, R172, R178, R96 ;  /* 0x000000b2ac60723c */ /* 0x000fe20000041860 */
[----:B------:R-:W-:Y:S03]  /*12b70*/  PLOP3.LUT P0, PT, PT, PT, UP0, 0x40, 0x0 ;  /* 0x000000000000781c */ /* 0x000fe60003f0e808 */
[----:B------:R3:W-:Y:S03]  /*12b80*/  @P4 LDGSTS.E.BYPASS.LTC128B.128 [R231+0x5900], [R176.64], !P3 ;  /* 0x05900000b0e74fae */ /* 0x0007e6000d901d6c */
[----:B------:R-:W-:Y:S03]  /*12b90*/  IMAD.U32 R173, RZ, RZ, UR12 ;  /* 0x0000000cffad7e24 */ /* 0x000fe6000f8e00ff */
[----:B--2---:R-:W2:Y:S06]  /*12ba0*/  SHFL.IDX PT, R129, R135, RZ, 0x1c1f ;  /* 0x001c1fff87817589 */ /* 0x004eac00000e0000 */
[----:B------:R-:W0:Y:S01]  /*12bb0*/  LDGDEPBAR ;  /* 0x00000000000079af */ /* 0x000e220000000000 */
[----:B-1----:R-:W-:Y:S04]  /*12bc0*/  IMAD R2, R229, -0x60, RZ ;  /* 0xffffffa0e5027824 */ /* 0x002fe800078e02ff */
[----:B------:R-:W-:Y:S01]  /*12bd0*/  IMAD.IADD R174, R2, 0x1, -R130 ;  /* 0x0000000102ae7824 */ /* 0x000fe200078e0a82 */
[----:B------:R-:W-:Y:S04]  /*12be0*/  IADD3 R0, -R130, 0x1, R2 ;  /* 0x0000000182007810 */ /* 0x000fe80007ffe102 */
[----:B------:R-:W-:Y:S04]  /*12bf0*/  IADD3 R173, -R173, UR7, R0 ;  /* 0x00000007adad7c10 */ /* 0x000fe8000fffe100 */
[C---:B------:R-:W-:Y:S02]  /*12c00*/  IADD3 R172, R173.reuse, c[0x0][0x328], RZ ;  /* 0x0000ca00adac7a10 */ /* 0x040fe40007ffe0ff */
[----:B------:R-:W-:Y:S03]  /*12c10*/  IADD3 R173, R173, UR10, RZ ;  /* 0x0000000aadad7c10 */ /* 0x000fe6000fffe0ff */
[--C-:B--2---:R-:W-:Y:S02]  /*12c20*/  IMAD.IADD R128, R172, 0x1, R129.reuse ;  /* 0x00000001ac807824 */ /* 0x104fe400078e0281 */
[----:B------:R-:W-:Y:S01]  /*12c30*/  IMAD.IADD R0, R173, 0x1, R129 ;  /* 0x00000001ad007824 */ /* 0x000fe200078e0281 */
[----:B------:R-:W-:-:S05]  /*12c40*/  @P0 BRA `(.L_x_285) ;  /* 0x0000018000000947 */ /* 0x000fca0003800000 */
[----:B---3--:R-:W-:Y:S01]  /*12c50*/  IMAD.U32 R3, RZ, RZ, UR12 ;  /* 0x0000000cff037e24 */ /* 0x008fe2000f8e00ff */
        /* <DEDUP_REMOVED lines=13> */
.L_x_287:
[----:B------:R-:W-:Y:S04]  /*12d30*/  MOV R129, c[0x0][0x32c] ;  /* 0x0000cb0000817a02 */ /* 0x000fe80000000f00 */
[----:B------:R-:W-:Y:S11]  /*12d40*/  ISETP.NE.AND P0, PT, R129, 0x1, PT ;  /* 0x000000018100780c */ /* 0x000ff60003f05270 */
[----:B------:R-:W-:Y:S02]  /*12d50*/  @!UPT UIADD3 URZ, URZ, URZ, URZ ;  /* 0x0000003f3f3ff290 */ /* 0x000fe4000fffe03f */
[----:B------:R-:W-:Y:S05]  /*12d60*/  @P0 IMAD.HI.U32 R129, R3, c[0x0][0x330], RZ ;  /* 0x0000cc0003810a27 */ /* 0x000fea00078e00ff */
[----:B------:R-:W-:Y:S02]  /*12d70*/  @P0 SHF.R.U32.HI R3, RZ, c[0x0][0x334], R129 ;  /* 0x0000cd00ff030a19 */ /* 0x000fe40000011681 */
.L_x_288:
[----:B------:R-:W-:Y:S05]  /*12d80*/  BSYNC B0 ;  /* 0x0000000000007941 */ /* 0x000fea0003800000 */
.L_x_286:
[----:B------:R-:W-:Y:S05]  /*12d90*/  IMAD R3, R3, c[0x0][0x32c], R174 ;  /* 0x0000cb0003037a24 */ /* 0x000fea00078e02ae */
[----:B------:R-:W-:Y:S02]  /*12da0*/  IADD3 R129, R3, c[0x0][0x32c], RZ ;  /* 0x0000cb0003817a10 */ /* 0x000fe40007ffe0ff */
[----:B------:R-:W-:Y:S02]  /*12db0*/  IMNMX R0, R0, R3, !PT ;  /* 0x0000000300007217 */ /* 0x000fe40007800200 */
[----:B------:R-:W-:Y:S02]  /*12dc0*/  IMNMX R128, R128, R129, PT ;  /* 0x0000008180807217 */ /* 0x000fe40003800200 */
.L_x_285:
[----:B---3--:R-:W-:Y:S01]  /*12dd0*/  PLOP3.LUT P0, PT, PT, PT, UP0, 0x40, 0x0 ;  /* 0x000000000000781c */ /* 0x008fe20003f0e808 */
        /* <DEDUP_REMOVED lines=18> */
.L_x_291:
[----:B------:R-:W-:Y:S04]  /*12f00*/  MOV R175, c[0x0][0x32c] ;  /* 0x0000cb0000af7a02 */ /* 0x000fe80000000f00 */
[----:B------:R-:W-:Y:S11]  /*12f10*/  ISETP.NE.AND P0, PT, R175, 0x1, PT ;  /* 0x00000001af00780c */ /* 0x000ff60003f05270 */
[----:B------:R-:W-:Y:S02]  /*12f20*/  @!UPT UIADD3 URZ, URZ, URZ, URZ ;  /* 0x0000003f3f3ff290 */ /* 0x000fe4000fffe03f */
[----:B------:R-:W-:Y:S05]  /*12f30*/  @P0 IMAD.HI.U32 R175, R130, c[0x0][0x330], RZ ;  /* 0x0000cc0082af0a27 */ /* 0x000fea00078e00ff */
[----:B------:R-:W-:Y:S02]  /*12f40*/  @P0 SHF.R.U32.HI R130, RZ, c[0x0][0x334], R175 ;  /* 0x0000cd00ff820a19 */ /* 0x000fe400000116af */
.L_x_292:
[----:B------:R-:W-:Y:S05]  /*12f50*/  BSYNC B0 ;  /* 0x0000000000007941 */ /* 0x000fea0003800000 */
.L_x_290:
[----:B------:R-:W-:Y:S05]  /*12f60*/  IMAD R130, R130, c[0x0][0x32c], R174 ;  /* 0x0000cb0082827a24 */ /* 0x000fea00078e02ae */
[----:B------:R-:W-:Y:S02]  /*12f70*/  IADD3 R175, R130, c[0x0][0x32c], RZ ;  /* 0x0000cb0082af7a10 */ /* 0x000fe40007ffe0ff */
[----:B------:R-:W-:Y:S02]  /*12f80*/  IMNMX R3, R3, R130, !PT ;  /* 0x0000008203037217 */ /* 0x000fe40007800200 */
[----:B------:R-:W-:Y:S02]  /*12f90*/  IMNMX R129, R129, R175, PT ;  /* 0x000000af81817217 */ /* 0x000fe40003800200 */
.L_x_289:
[C---:B------:R-:W-:Y:S02]  /*12fa0*/  ISETP.GE.AND P0, PT, R2.reuse, 0x9, PT ;  /* 0x000000090200780c */ /* 0x040fe40003f06270 */
[----:B------:R-:W-:Y:S02]  /*12fb0*/  ISETP.GE.AND P1, PT, R2, 0x2, PT ;  /* 0x000000020200780c */ /* 0x000fe40003f26270 */
[----:B------:R-:W-:Y:S02]  /*12fc0*/  P2R R181, PR, RZ, 0x1 ;  /* 0x00000001ffb57803 */ /* 0x000fe40000000000 */
[C---:B------:R-:W-:Y:S02]  /*12fd0*/  ISETP.GT.AND P0, PT, R0.reuse, 0x8, !P0 ;  /* 0x000000080000780c */ /* 0x040fe40004704270 */
[----:B------:R-:W-:Y:S02]  /*12fe0*/  P2R R182, PR, RZ, 0x2 ;  /* 0x00000002ffb67803 */ /* 0x000fe40000000000 */
[----:B------:R-:W-:Y:S02]  /*12ff0*/  ISETP.GT.AND P1, PT, R0, 0x1, !P1 ;  /* 0x000000010000780c */ /* 0x000fe40004f24270 */
[----:B------:R-:W-:Y:S02]  /*13000*/  ISETP.GE.AND P2, PT, R2, 0x11, PT ;  /* 0x000000110200780c */ /* 0x000fe40003f46270 */
        /* <DEDUP_REMOVED lines=99> */
[----:B------:R-:W-:Y:S04]  /*13640*/  ISETP.LT.OR P0, PT, R128, 0x59, P0 ;  /* 0x000000598000780c */ /* 0x000fe80000701670 */
[----:B------:R-:W-:Y:S02]  /*13650*/  FSEL R246, R96, -INF , !P0 ;  /* 0xff80000060f67808 */ /* 0x000fe40004000000 */
[----:B------:R-:W-:Y:S04]  /*13660*/  ISETP.GT.AND P0, PT, R0, RZ, !P2 ;  /* 0x000000ff0000720c */ /* 0x000fe80005704270 */
[----:B------:R-:W-:Y:S04]  /*13670*/  ISETP.LT.OR P0, PT, R128, 0x1, P0 ;  /* 0x000000018000780c */ /* 0x000fe80000701670 */
[----:B------:R-:W-:Y:S02]  /*13680*/  FSEL R52, R4, -INF , !P0 ;  /* 0xff80000004347808 */ /* 0x000fe40004000000 */
[----:B------:R-:W-:Y:S01]  /*13690*/  ISETP.GE.AND P0, PT, R2, 0x5a, PT ;  /* 0x0000005a0200780c */ /* 0x000fe20003f06270 */
[----:B------:R-:W1:Y:S03]  /*136a0*/  SHFL.IDX PT, R4, R135, 0x2, 0x1c1f ;  /* 0x005c1f0087047f89 */ /* 0x000e6600000e0000 */
[----:B------:R-:W-:Y:S04]  /*136b0*/  ISETP.GT.AND P2, PT, R0, 0x59, !P0 ;  /* 0x000000590000780c */ /* 0x000fe80004744270 */
[----:B------:R-:W-:Y:S04]  /*136c0*/  ISETP.LT.OR P2, PT, R128, 0x5a, P2 ;  /* 0x0000005a8000780c */ /* 0x000fe80001741670 */
[----:B------:R-:W-:Y:S02]  /*136d0*/  FSEL R247, R97, -INF , !P2 ;  /* 0xff80000061f77808 */ /* 0x000fe40005000000 */
[----:B------:R-:W-:Y:S01]  /*136e0*/  PLOP3.LUT P2, PT, PT, PT, UP0, 0x40, 0x0 ;  /* 0x000000000000781c */ /* 0x000fe20003f4e808 */
[--C-:B-1----:R-:W-:Y:S02]  /*136f0*/  IMAD.IADD R2, R172, 0x1, R4.reuse ;  /* 0x00000001ac027824 */ /* 0x102fe400078e0204 */
[----:B------:R-:W-:Y:S10]  /*13700*/  IMAD.IADD R0, R173, 0x1, R4 ;  /* 0x00000001ad007824 */ /* 0x000ff400078e0204 */
        /* <DEDUP_REMOVED lines=15> */
.L_x_295:
[----:B------:R-:W-:Y:S04]  /*13800*/  MOV R49, c[0x0][0x32c] ;  /* 0x0000cb0000317a02 */ /* 0x000fe80000000f00 */
[----:B------:R-:W-:Y:S11]  /*13810*/  ISETP.NE.AND P2, PT, R49, 0x1, PT ;  /* 0x000000013100780c */ /* 0x000ff60003f45270 */
[----:B------:R-:W-:Y:S02]  /*13820*/  @!UPT UIADD3 URZ, URZ, URZ, URZ ;  /* 0x0000003f3f3ff290 */ /* 0x000fe4000fffe03f */
[----:B------:R-:W-:Y:S05]  /*13830*/  @P2 IMAD.HI.U32 R49, R4, c[0x0][0x330], RZ ;  /* 0x0000cc0004312a27 */ /* 0x000fea00078e00ff */
[----:B------:R-:W-:Y:S02]  /*13840*/  @P2 SHF.R.U32.HI R4, RZ, c[0x0][0x334], R49 ;  /* 0x0000cd00ff042a19 */ /* 0x000fe40000011631 */
.L_x_296:
[----:B------:R-:W-:Y:S05]  /*13850*/  BSYNC B0 ;  /* 0x0000000000007941 */ /* 0x000fea0003800000 */
.L_x_294:
[----:B------:R-:W-:Y:S05]  /*13860*/  IMAD R4, R4, c[0x0][0x32c], R174 ;  /* 0x0000cb0004047a24 */ /* 0x000fea00078e02ae */
[----:B------:R-:W-:Y:S02]  /*13870*/  IADD3 R49, R4, c[0x0][0x32c], RZ ;  /* 0x0000cb0004317a10 */ /* 0x000fe40007ffe0ff */
[----:B------:R-:W-:Y:S02]  /*13880*/  IMNMX R0, R0, R4, !PT ;  /* 0x0000000400007217 */ /* 0x000fe40007800200 */
[----:B------:R-:W-:Y:S02]  /*13890*/  IMNMX R2, R2, R49, PT ;  /* 0x0000003102027217 */ /* 0x000fe40003800200 */
.L_x_293:
[----:B------:R-:W-:Y:S02]  /*138a0*/  ISETP.NE.AND P2, PT, R181, RZ, PT ;  /* 0x000000ffb500720c */ /* 0x000fe40003f45270 */
[----:B------:R-:W-:Y:S02]  /*138b0*/  P2R R49, PR, RZ, 0x8 ;  /* 0x00000008ff317803 */ /* 0x000fe40000000000 */
[----:B------:R-:W-:Y:S02]  /*138c0*/  ISETP.GT.AND P2, PT, R3, 0x8, !P2 ;  /* 0x000000080300780c */ /* 0x000fe40005744270 */
[----:B------:R-:W-:Y:S02]  /*138d0*/  ISETP.NE.AND P3, PT, R48, RZ, PT ;  /* 0x000000ff3000720c */ /* 0x000fe40003f65270 */
[----:B------:R-:W-:Y:S02]  /*138e0*/  ISETP.LT.OR P2, PT, R129, 0x9, P2 ;  /* 0x000000098100780c */ /* 0x000fe40001741670 */
[----:B------:R-:W-:Y:S02]  /*138f0*/  P2R R4, PR, RZ, 0x8 ;  /* 0x00000008ff047803 */ /* 0x000fe40000000000 */
        /* <DEDUP_REMOVED lines=61> */
[----:B------:R-:W-:Y:S02]  /*13cd0*/  ISETP.GT.AND P2, PT, R3, 0x48, !P3 ;  /* 0x000000480300780c */ /* 0x000fe40005f44270 */
[----:B------:R-:W-:Y:S02]  /*13ce0*/  ISETP.NE.AND P3, PT, R37, RZ, PT ;  /* 0x000000ff2500720c */ /* 0x000fe40003f65270 */
        /* <DEDUP_REMOVED lines=21> */
[----:B------:R-:W-:Y:S02]  /*13e40*/  ISETP.GT.AND P2, PT, R3, 0x59, !P0 ;  /* 0x000000590300780c */ /* 0x000fe40004744270 */
[----:B------:R-:W1:Y:S02]  /*13e50*/  SHFL.IDX PT, R3, R135, 0x3, 0x1c1f ;  /* 0x007c1f0087037f89 */ /* 0x000e6400000e0000 */
[----:B------:R-:W-:Y:S04]  /*13e60*/  ISETP.LT.OR P2, PT, R129, 0x5a, P2 ;  /* 0x0000005a8100780c */ /* 0x000fe80001741670 */
[----:B------:R-:W-:Y:S02]  /*13e70*/  FSEL R245, R99, -INF , !P2 ;  /* 0xff80000063f57808 */ /* 0x000fe40005000000 */
[----:B------:R-:W-:Y:S02]  /*13e80*/  ISETP.GT.AND P2, PT, R0, RZ, !P3 ;  /* 0x000000ff0000720c */ /* 0x000fe40005f44270 */
        /* <DEDUP_REMOVED lines=87> */
[----:B------:R-:W-:Y:S01]  /*14400*/  ISETP.GT.AND P2, PT, R0, 0x59, !P0 ;  /* 0x000000590000780c */ /* 0x000fe20004744270 */
[--C-:B-1----:R-:W-:Y:S03]  /*14410*/  IMAD.IADD R0, R173, 0x1, R3.reuse ;  /* 0x00000001ad007824 */ /* 0x102fe600078e0203 */
[----:B------:R-:W-:Y:S01]  /*14420*/  ISETP.LT.OR P2, PT, R2, 0x5a, P2 ;  /* 0x0000005a0200780c */ /* 0x000fe20001741670 */
[----:B------:R-:W-:Y:S03]  /*14430*/  IMAD.IADD R2, R172, 0x1, R3 ;  /* 0x00000001ac027824 */ /* 0x000fe600078e0203 */
        /* <DEDUP_REMOVED lines=18> */
.L_x_299:
[----:B------:R-:W-:Y:S04]  /*14560*/  MOV R4, c[0x0][0x32c] ;  /* 0x0000cb0000047a02 */ /* 0x000fe80000000f00 */
[----:B------:R-:W-:Y:S11]  /*14570*/  ISETP.NE.AND P2, PT, R4, 0x1, PT ;  /* 0x000000010400780c */ /* 0x000ff60003f45270 */
[----:B------:R-:W-:Y:S02]  /*14580*/  @!UPT UIADD3 URZ, URZ, URZ, URZ ;  /* 0x0000003f3f3ff290 */ /* 0x000fe4000fffe03f */
[----:B------:R-:W-:Y:S05]  /*14590*/  @P2 IMAD.HI.U32 R4, R3, c[0x0][0x330], RZ ;  /* 0x0000cc0003042a27 */ /* 0x000fea00078e00ff */
[----:B------:R-:W-:Y:S02]  /*145a0*/  @P2 SHF.R.U32.HI R3, RZ, c[0x0][0x334], R4 ;  /* 0x0000cd00ff032a19 */ /* 0x000fe40000011604 */
.L_x_300:
[----:B------:R-:W-:Y:S05]  /*145b0*/  BSYNC B0 ;  /* 0x0000000000007941 */ /* 0x000fea0003800000 */
.L_x_298:
[----:B------:R-:W-:Y:S05]  /*145c0*/  IMAD R3, R3, c[0x0][0x32c], R174 ;  /* 0x0000cb0003037a24 */ /* 0x000fea00078e02ae */
[----:B------:R-:W-:Y:S02]  /*145d0*/  IADD3 R4, R3, c[0x0][0x32c], RZ ;  /* 0x0000cb0003047a10 */ /* 0x000fe40007ffe0ff */
[----:B------:R-:W-:Y:S02]  /*145e0*/  IMNMX R0, R0, R3, !PT ;  /* 0x0000000300007217 */ /* 0x000fe40007800200 */
[----:B------:R-:W-:Y:S02]  /*145f0*/  IMNMX R2, R2, R4, PT ;  /* 0x0000000402027217 */ /* 0x000fe40003800200 */
.L_x_297:
[----:B------:R-:W-:Y:S02]  /*14600*/  ISETP.NE.AND P2, PT, R37, RZ, PT ;  /* 0x000000ff2500720c */ /* 0x000fe40003f45270 */
        /* <DEDUP_REMOVED lines=125> */
[----:B------:R-:W-:Y:S01]  /*14de0*/  FMNMX.FTZ R3, R238, R3, !PT ;  /* 0x00000003ee037209 */ /* 0x000fe20007810000 */
[----:B------:R-:W1:Y:S01]  /*14df0*/  SHFL.BFLY PT, R5, R130, 0x2, 0x1f ;  /* 0x0c401f0082057f89 */ /* 0x000e6200000e0000 */
[----:B------:R-:W-:Y:S02]  /*14e00*/  FMNMX.FTZ R4, R87, R4, !PT ;  /* 0x0000000457047209 */ /* 0x000fe40007810000 */
[----:B------:R-:W-:Y:S02]  /*14e10*/  FMNMX.FTZ R3, R243, R3, !PT ;  /* 0x00000003f3037209 */ /* 0x000fe40007810000 */
[----:B------:R-:W-:Y:S02]  /*14e20*/  FMNMX.FTZ R4, R98, R4, !PT ;  /* 0x0000000462047209 */ /* 0x000fe40007810000 */
[----:B------:R-:W-:Y:S02]  /*14e30*/  FMNMX.FTZ R3, R245, R3, !PT ;  /* 0x00000003f5037209 */ /* 0x000fe40007810000 */
[----:B------:R-:W-:Y:S02]  /*14e40*/  FMNMX.FTZ R4, R99, R4, !PT ;  /* 0x0000000463047209 */ /* 0x000fe40007810000 */
[----:B------:R-:W-:Y:S01]  /*14e50*/  ISETP.GT.AND P2, PT, R0, 0x41, !P2 ;  /* 0x000000410000780c */ /* 0x000fe20005744270 */
[----:B------:R-:W2:Y:S01]  /*14e60*/  SHFL.BFLY PT, R129, R3, 0x2, 0x1f ;  /* 0x0c401f0003817f89 */ /* 0x000ea200000e0000 */
[----:B------:R-:W-:Y:S02]  /*14e70*/  FMNMX.FTZ R4, R199, R4, !PT ;  /* 0x00000004c7047209 */ /* 0x000fe40007810000 */
[----:B------:R-:W-:Y:S02]  /*14e80*/  ISETP.LT.OR P2, PT, R2, 0x42, P2 ;  /* 0x000000420200780c */ /* 0x000fe40001741670 */
[----:B------:R-:W-:Y:S02]  /*14e90*/  FMNMX.FTZ R4, R200, R4, !PT ;  /* 0x00000004c8047209 */ /* 0x000fe40007810000 */
[----:B------:R-:W-:Y:S02]  /*14ea0*/  FSEL R75, R75, -INF , !P2 ;  /* 0xff8000004b4b7808 */ /* 0x000fe40005000000 */
[----:B------:R-:W-:Y:S02]  /*14eb0*/  FMNMX.FTZ R4, R208, R4, !PT ;  /* 0x00000004d0047209 */ /* 0x000fe40007810000 */
        /* <DEDUP_REMOVED lines=8> */
[C---:B------:R-:W-:Y:S02]  /*14f40*/  ISETP.GT.AND P1, PT, R0.reuse, 0x49, !P1 ;  /* 0x000000490000780c */ /* 0x040fe40004f24270 */
[----:B------:R-:W-:Y:S02]  /*14f50*/  ISETP.GT.AND P0, PT, R0, 0x59, !P0 ;  /* 0x000000590000780c */ /* 0x000fe40004704270 */
[C---:B------:R-:W-:Y:S02]  /*14f60*/  ISETP.LT.OR P1, PT, R2.reuse, 0x4a, P1 ;  /* 0x0000004a0200780c */ /* 0x040fe40000f21670 */
[----:B------:R-:W-:Y:S02]  /*14f70*/  ISETP.LT.OR P0, PT, R2, 0x5a, P0 ;  /* 0x0000005a0200780c */ /* 0x000fe40000701670 */
[----:B------:R-:W-:Y:S02]  /*14f80*/  FSEL R79, R79, -INF , !P1 ;  /* 0xff8000004f4f7808 */ /* 0x000fe40004800000 */
[----:B------:R-:W-:Y:S02]  /*14f90*/  FSEL R42, R95, -INF , !P0 ;  /* 0xff8000005f2a7808 */ /* 0x000fe40004000000 */
[C---:B------:R-:W-:Y:S02]  /*14fa0*/  ISETP.GT.AND P6, PT, R0.reuse, 0x50, !P6 ;  /* 0x000000500000780c */ /* 0x040fe400077c4270 */
[C---:B------:R-:W-:Y:S02]  /*14fb0*/  ISETP.GT.AND P5, PT, R0.reuse, 0x51, !P5 ;  /* 0x000000510000780c */ /* 0x040fe40006fa4270 */
[----:B------:R-:W-:Y:S02]  /*14fc0*/  ISETP.GT.AND P4, PT, R0, 0x58, !P4 ;  /* 0x000000580000780c */ /* 0x000fe40006784270 */
[C---:B------:R-:W-:Y:S02]  /*14fd0*/  ISETP.LT.OR P6, PT, R2.reuse, 0x51, P6 ;  /* 0x000000510200780c */ /* 0x040fe400037c1670 */
[C---:B------:R-:W-:Y:S02]  /*14fe0*/  ISETP.LT.OR P5, PT, R2.reuse, 0x52, P5 ;  /* 0x000000520200780c */ /* 0x040fe40002fa1670 */
[----:B------:R-:W-:Y:S02]  /*14ff0*/  ISETP.LT.OR P4, PT, R2, 0x59, P4 ;  /* 0x000000590200780c */ /* 0x000fe40002781670 */
[----:B------:R-:W-:Y:S02]  /*15000*/  FSEL R90, R90, -INF , !P6 ;  /* 0xff8000005a5a7808 */ /* 0x000fe40007000000 */
[----:B------:R-:W-:Y:S02]  /*15010*/  FSEL R91, R91, -INF , !P5 ;  /* 0xff8000005b5b7808 */ /* 0x000fe40006800000 */
[----:B------:R-:W-:Y:S02]  /*15020*/  FSEL R94, R94, -INF , !P4 ;  /* 0xff8000005e5e7808 */ /* 0x000fe40006000000 */
[----:B-1----:R-:W-:Y:S02]  /*15030*/  FMNMX.FTZ R130, R130, R5, !PT ;  /* 0x0000000582827209 */ /* 0x002fe40007810000 */
[----:B--2---:R-:W-:Y:S02]  /*15040*/  FMNMX.FTZ R129, R3, R129, !PT ;  /* 0x0000008103817209 */ /* 0x004fe40007810000 */
        /* <DEDUP_REMOVED lines=8> */
[----:B------:R-:W-:Y:S03]  /*150d0*/  FMNMX.FTZ R5, R15, R5, !PT ;  /* 0x000000050f057209 */ /* 0x000fe60007810000 */
[----:B------:R-:W2:Y:S01]  /*150e0*/  SHFL.BFLY PT, R7, R3, 0x2, 0x1f ;  /* 0x0c401f0003077f89 */ /* 0x000ea200000e0000 */
[----:B------:R-:W-:Y:S04]  /*150f0*/  FMNMX.FTZ R5, R57, R5, !PT ;  /* 0x0000000539057209 */ /* 0x000fe80007810000 */
[----:B------:R-:W-:Y:S02]  /*15100*/  FMNMX.FTZ R5, R60, R5, !PT ;  /* 0x000000053c057209 */ /* 0x000fe40007810000 */
[----:B-1----:R-:W-:Y:S02]  /*15110*/  FMNMX.FTZ R130, R130, R6, !PT ;  /* 0x0000000682827209 */ /* 0x002fe40007810000 */
[----:B------:R-:W1:Y:S01]  /*15120*/  SHFL.BFLY PT, R6, R129, 0x1, 0x1f ;  /* 0x0c201f0081067f89 */ /* 0x000e6200000e0000 */
[----:B------:R-:W-:Y:S02]  /*15130*/  FMNMX.FTZ R5, R61, R5, !PT ;  /* 0x000000053d057209 */ /* 0x000fe40007810000 */
[C---:B------:R-:W-:Y:S01]  /*15140*/  FMUL.FTZ R43, R130.reuse, c[0x0][0x2d0] ;  /* 0x0000b400822b7a20 */ /* 0x040fe20000410000 */
[----:B------:R-:W-:Y:S02]  /*15150*/  FSETP.NEU.FTZ.AND P2, PT, R130, -INF , PT ;  /* 0xff8000008200780b */ /* 0x000fe40003f5d000 */
[----:B------:R-:W-:Y:S02]  /*15160*/  FMNMX.FTZ R5, R71, R5, !PT ;  /* 0x0000000547057209 */ /* 0x000fe40007810000 */
[----:B------:R-:W-:Y:S02]  /*15170*/  FSEL R43, R43, RZ, P2 ;  /* 0x000000ff2b2b7208 */ /* 0x000fe40001000000 */
[----:B------:R-:W-:Y:S03]  /*15180*/  FMNMX.FTZ R5, R72, R5, !PT ;  /* 0x0000000548057209 */ /* 0x000fe60007810000 */
[--C-:B------:R-:W-:Y:S01]  /*15190*/  FFMA.FTZ R4, R52, c[0x0][0x2d0], -R43.reuse ;  /* 0x0000b40034047a23 */ /* 0x100fe2000001082b */
[----:B------:R-:W-:Y:S01]  /*151a0*/  FMNMX.FTZ R5, R73, R5, !PT ;  /* 0x0000000549057209 */ /* 0x000fe20007810000 */
[--C-:B------:R-:W-:Y:S01]  /*151b0*/  FFMA.FTZ R16, R188, c[0x0][0x2d0], -R43.reuse ;  /* 0x0000b400bc107a23 */ /* 0x100fe2000001082b */
[----:B--2---:R-:W-:Y:S01]  /*151c0*/  FMNMX.FTZ R3, R3, R7, !PT ;  /* 0x0000000703037209 */ /* 0x004fe20007810000 */
[----:B------:R2:W3:Y:S04]  /*151d0*/  MUFU.EX2 R25, R4 ;  /* 0x0000000400197308 */ /* 0x0004e80000000800 */
[----:B------:R-:W4:Y:S01]  /*151e0*/  SHFL.BFLY PT, R128, R3, 0x1, 0x1f ;  /* 0x0c201f0003807f89 */ /* 0x000f2200000e0000 */
[----:B-1----:R-:W-:Y:S05]  /*151f0*/  FMNMX.FTZ R129, R129, R6, !PT ;  /* 0x0000000681817209 */ /* 0x002fea0007810000 */
[----:B------:R-:W-:Y:S01]  /*15200*/  MUFU.EX2 R56, R16 ;  /* 0x0000001000387308 */ /* 0x000fe20000000800 */
[C---:B------:R-:W-:Y:S01]  /*15210*/  FSETP.NEU.FTZ.AND P1, PT, R129.reuse, -INF , PT ;  /* 0xff8000008100780b */ /* 0x040fe20003f3d000 */
[----:B------:R-:W-:Y:S05]  /*15220*/  FMUL.FTZ R64, R129, c[0x0][0x2d0] ;  /* 0x0000b40081407a20 */ /* 0x000fea0000410000 */
[----:B------:R-:W-:Y:S05]  /*15230*/  FSEL R64, R64, RZ, P1 ;  /* 0x000000ff40407208 */ /* 0x000fea0000800000 */
[--C-:B------:R-:W-:Y:S01]  /*15240*/  FFMA.FTZ R0, R19, c[0x0][0x2d0], -R64.reuse ;  /* 0x0000b40013007a23 */ /* 0x100fe20000010840 */
[----:B--2---:R-:W-:Y:S01]  /*15250*/  FMNMX.FTZ R4, R76, R5, !PT ;  /* 0x000000054c047209 */ /* 0x004fe20007810000 */
[--C-:B------:R-:W-:Y:S02]  /*15260*/  FFMA.FTZ R5, R183, c[0x0][0x2d0], -R43.reuse ;  /* 0x0000b400b7057a23 */ /* 0x100fe4000001082b */
[----:B------:R-:W-:Y:S01]  /*15270*/  MUFU.EX2 R22, R0 ;  /* 0x0000000000167308 */ /* 0x000fe20000000800 */
[--C-:B------:R-:W-:Y:S01]  /*15280*/  FFMA.FTZ R2, R53, c[0x0][0x2d0], -R64.reuse ;  /* 0x0000b40035027a23 */ /* 0x100fe20000010840 */
[----:B------:R-:W-:Y:S01]  /*15290*/  FMNMX.FTZ R4, R77, R4, !PT ;  /* 0x000000044d047209 */ /* 0x000fe20007810000 */
[--C-:B------:R-:W-:Y:S01]  /*152a0*/  FFMA.FTZ R28, R84, c[0x0][0x2d0], -R64.reuse ;  /* 0x0000b400541c7a23 */ /* 0x100fe20000010840 */
[----:B----4-:R-:W-:Y:S01]  /*152b0*/  FMNMX.FTZ R128, R3, R128, !PT ;  /* 0x0000008003807209 */ /* 0x010fe20007810000 */
[--C-:B------:R-:W-:Y:S01]  /*152c0*/  FFMA.FTZ R3, R68, c[0x0][0x2d0], -R64.reuse ;  /* 0x0000b40044037a23 */ /* 0x100fe20000010840 */
[----:B---3--:R-:W-:Y:S02]  /*152d0*/  MOV R68, R25 ;  /* 0x0000001900447202 */ /* 0x008fe40000000f00 */
[C---:B------:R-:W-:Y:S01]  /*152e0*/  FSETP.NEU.FTZ.AND P0, PT, R128.reuse, -INF , PT ;  /* 0xff8000008000780b */ /* 0x040fe20003f1d000 */
[----:B------:R-:W-:Y:S01]  /*152f0*/  FMUL.FTZ R65, R128, c[0x0][0x2d0] ;  /* 0x0000b40080417a20 */ /* 0x000fe20000410000 */
[----:B------:R1:W-:Y:S04]  /*15300*/  MUFU.EX2 R23, R5 ;  /* 0x0000000500177308 */ /* 0x0003e80000000800 */
[----:B------:R-:W-:Y:S06]  /*15310*/  FSEL R65, R65, RZ, P0 ;  /* 0x000000ff41417208 */ /* 0x000fec0000000000 */
[----:B------:R2:W-:Y:S10]  /*15320*/  MUFU.EX2 R175, R3 ;  /* 0x0000000300af7308 */ /* 0x0005f40000000800 */
[----:B------:R-:W3:Y:S01]  /*15330*/  MUFU.EX2 R174, R2 ;  /* 0x0000000200ae7308 */ /* 0x000ee20000000800 */
[----:B-1----:R-:W-:Y:S01]  /*15340*/  FMNMX.FTZ R5, R88, R4, !PT ;  /* 0x0000000458057209 */ /* 0x002fe20007810000 */
[----:B------:R-:W-:Y:S03]  /*15350*/  FFMA.FTZ R4, R184, c[0x0][0x2d0], -R43 ;  /* 0x0000b400b8047a23 */ /* 0x000fe6000001082b */
[----:B------:R-:W-:Y:S05]  /*15360*/  FMNMX.FTZ R5, R89, R5, !PT ;  /* 0x0000000559057209 */ /* 0x000fea0007810000 */
[----:B------:R1:W-:Y:S01]  /*15370*/  MUFU.EX2 R172, R4 ;  /* 0x0000000400ac7308 */ /* 0x0003e20000000800 */
[----:B--2---:R-:W-:Y:S02]  /*15380*/  FFMA.FTZ R3, R8, c[0x0][0x2d0], -R65 ;  /* 0x0000b40008037a23 */ /* 0x004fe40000010841 */
[--C-:B------:R-:W-:Y:S07]  /*15390*/  FFMA.FTZ R8, R69, c[0x0][0x2d0], -R64.reuse ;  /* 0x0000b40045087a23 */ /* 0x100fee0000010840 */
[----:B------:R2:W-:Y:S01]  /*153a0*/  MUFU.EX2 R135, R3 ;  /* 0x0000000300877308 */ /* 0x0005e20000000800 */
[----:B---3--:R-:W-:Y:S09]  /*153b0*/  F2FP.BF16.PACK_AB R47, R175, R174 ;  /* 0x000000aeaf2f723e */ /* 0x008ff200000010ff */
[----:B------:R-:W-:Y:S01]  /*153c0*/  MUFU.EX2 R53, R8 ;  /* 0x0000000800357308 */ /* 0x000fe20000000800 */
[----:B-1----:R-:W-:Y:S01]  /*153d0*/  FMNMX.FTZ R4, R92, R5, !PT ;  /* 0x000000055c047209 */ /* 0x002fe20007810000 */
[----:B------:R-:W-:Y:S03]  /*153e0*/  FFMA.FTZ R5, R185, c[0x0][0x2d0], -R43 ;  /* 0x0000b400b9057a23 */ /* 0x000fe6000001082b */
[----:B------:R-:W-:Y:S05]  /*153f0*/  FMNMX.FTZ R4, R93, R4, !PT ;  /* 0x000000045d047209 */ /* 0x000fea0007810000 */
[----:B------:R1:W3:Y:S01]  /*15400*/  MUFU.EX2 R182, R5 ;  /* 0x0000000500b67308 */ /* 0x0002e20000000800 */
[----:B------:R-:W-:Y:S01]  /*15410*/  FMNMX.FTZ R4, R74, R4, !PT ;  /* 0x000000044a047209 */ /* 0x000fe20007810000 */
[--C-:B--2---:R-:W-:Y:S03]  /*15420*/  FFMA.FTZ R3, R9, c[0x0][0x2d0], -R65.reuse ;  /* 0x0000b40009037a23 */ /* 0x104fe60000010841 */
[----:B------:R-:W-:Y:S05]  /*15430*/  FMNMX.FTZ R4, R75, R4, !PT ;  /* 0x000000044b047209 */ /* 0x000fea0007810000 */
[----:B------:R2:W4:Y:S01]  /*15440*/  MUFU.EX2 R173, R3 ;  /* 0x0000000300ad7308 */ /* 0x0005220000000800 */
[----:B------:R-:W-:Y:S04]  /*15450*/  FMNMX.FTZ R4, R78, R4, !PT ;  /* 0x000000044e047209 */ /* 0x000fe80007810000 */
[----:B------:R-:W-:Y:S04]  /*15460*/  FMNMX.FTZ R4, R79, R4, !PT ;  /* 0x000000044f047209 */ /* 0x000fe80007810000 */
[----:B------:R-:W-:Y:S04]  /*15470*/  FMNMX.FTZ R4, R90, R4, !PT ;  /* 0x000000045a047209 */ /* 0x000fe80007810000 */
[----:B------:R-:W-:Y:S01]  /*15480*/  FMNMX.FTZ R0, R91, R4, !PT ;  /* 0x000000045b007209 */ /* 0x000fe20007810000 */
[--C-:B-1----:R-:W-:Y:S01]  /*15490*/  FFMA.FTZ R5, R18, c[0x0][0x2d0], -R64.reuse ;  /* 0x0000b40012057a23 */ /* 0x102fe20000010840 */
[----:B---3--:R-:W-:Y:S01]  /*154a0*/  F2FP.BF16.PACK_AB R46, R182, R172 ;  /* 0x000000acb62e723e */ /* 0x008fe200000010ff */
[--C-:B------:R-:W-:Y:S01]  /*154b0*/  FFMA.FTZ R4, R13, c[0x0][0x2d0], -R65.reuse ;  /* 0x0000b4000d047a23 */ /* 0x100fe20000010841 */
[----:B------:R-:W-:Y:S01]  /*154c0*/  FMNMX.FTZ R0, R94, R0, !PT ;  /* 0x000000005e007209 */ /* 0x000fe20007810000 */
[----:B------:R-:W1:Y:S03]  /*154d0*/  MUFU.EX2 R24, R5 ;  /* 0x0000000500187308 */ /* 0x000e660000000800 */
[----:B------:R-:W-:Y:S01]  /*154e0*/  FMNMX.FTZ R0, R42, R0, !PT ;  /* 0x000000002a007209 */ /* 0x000fe20007810000 */
[----:B--2---:R-:W-:Y:S01]  /*154f0*/  FFMA.FTZ R3, R12, c[0x0][0x2d0], -R65 ;  /* 0x0000b4000c037a23 */ /* 0x004fe20000010841 */
[----:B----4-:R-:W-:Y:S01]  /*15500*/  F2FP.BF16.PACK_AB R36, R173, R135 ;  /* 0x00000087ad24723e */ /* 0x010fe200000010ff */
[----:B------:R-:W-:Y:S02]  /*15510*/  FFMA.FTZ R12, R80, c[0x0][0x2d0], -R64 ;  /* 0x0000b400500c7a23 */ /* 0x000fe40000010840 */
[----:B------:R-:W2:Y:S02]  /*15520*/  SHFL.BFLY PT, R2, R0, 0x2, 0x1f ;  /* 0x0c401f0000027f89 */ /* 0x000ea400000e0000 */
[----:B------:R2:W-:Y:S10]  /*15530*/  MUFU.EX2 R5, R3 ;  /* 0x0000000300057308 */ /* 0x0005f40000000800 */
[----:B------:R3:W-:Y:S01]  /*15540*/  MUFU.EX2 R176, R4 ;  /* 0x0000000400b07308 */ /* 0x0007e20000000800 */
[----:B-1----:R-:W-:Y:S02]  /*15550*/  IMAD.MOV.U32 R69, RZ, RZ, R24 ;  /* 0x000000ffff457224 */ /* 0x002fe400078e0018 */
[----:B------:R-:W-:Y:S07]  /*15560*/  FFMA.FTZ R24, R81, c[0x0][0x2d0], -R64 ;  /* 0x0000b40051187a23 */ /* 0x000fee0000010840 */
[----:B------:R-:W-:Y:S01]  /*15570*/  MUFU.EX2 R30, R24 ;  /* 0x00000018001e7308 */ /* 0x000fe20000000800 */
[----:B--2---:R-:W-:Y:S01]  /*15580*/  FMNMX.FTZ R3, R0, R2, !PT ;  /* 0x0000000200037209 */ /* 0x004fe20007810000 */
[----:B------:R-:W-:Y:S01]  /*15590*/  FFMA.FTZ R2, R186, c[0x0][0x2d0], -R43 ;  /* 0x0000b400ba027a23 */ /* 0x000fe2000001082b */
[----:B------:R-:W-:Y:S07]  /*155a0*/  FSEL R0, R130, RZ, P2 ;  /* 0x000000ff82007208 */ /* 0x000fee0001000000 */
[----:B------:R1:W-:Y:S01]  /*155b0*/  MUFU.EX2 R52, R2 ;  /* 0x0000000200347308 */ /* 0x0003e20000000800 */
[----:B------:R-:W-:Y:S02]  /*155c0*/  FADD.FTZ R0, -R0, R131 ;  /* 0x0000008300007221 */ /* 0x000fe40000010100 */
[----:B------:R-:W-:Y:S01]  /*155d0*/  IMAD.MOV.U32 R131, RZ, RZ, R23 ;  /* 0x000000ffff837224 */ /* 0x000fe200078e0017 */
[----:B---3--:R-:W2:Y:S01]  /*155e0*/  SHFL.BFLY PT, R4, R3, 0x1, 0x1f ;  /* 0x0c201f0003047f89 */ /* 0x008ea200000e0000 */
[----:B------:R-:W-:Y:S03]  /*155f0*/  FMUL.FTZ R0, R0, c[0x0][0x2d0] ;  /* 0x0000b40000007a20 */ /* 0x000fe60000410000 */
[----:B------:R-:W-:Y:S02]  /*15600*/  F2FP.BF16.PACK_AB R44, R131, R68 ;  /* 0x00000044832c723e */ /* 0x000fe400000010ff */
[----:B------:R3:W4:Y:S01]  /*15610*/  MUFU.EX2 R41, R0 ;  /* 0x0000000000297308 */ /* 0x0007220000000800 */
[----:B-1----:R-:W-:Y:S02]  /*15620*/  FSEL R2, R129, RZ, P1 ;  /* 0x000000ff81027208 */ /* 0x002fe40000800000 */
[----:B--2---:R-:W-:Y:S03]  /*15630*/  FMNMX.FTZ R3, R3, R4, !PT ;  /* 0x0000000403037209 */ /* 0x004fe60007810000 */
[----:B------:R-:W-:Y:S01]  /*15640*/  FADD.FTZ R2, -R2, R132 ;  /* 0x0000008402027221 */ /* 0x000fe20000010100 */
[----:B------:R-:W-:Y:S02]  /*15650*/  MOV R132, R22 ;  /* 0x0000001600847202 */ /* 0x000fe40000000f00 */
[----:B------:R-:W1:Y:S01]  /*15660*/  LDSM.16.MT88.4 R20, [R213+0x100] ;  /* 0x00010000d514783b */ /* 0x000e620000004200 */
[----:B------:R-:W-:Y:S01]  /*15670*/  FMUL.FTZ R2, R2, c[0x0][0x2d0] ;  /* 0x0000b40002027a20 */ /* 0x000fe20000410000 */
[----:B---3--:R-:W-:Y:S01]  /*15680*/  FSEL R0, R128, RZ, P0 ;  /* 0x000000ff80007208 */ /* 0x008fe20000000000 */
[----:B----4-:R-:W-:Y:S01]  /*15690*/  FMUL.FTZ R16, R41, R148 ;  /* 0x0000009429107220 */ /* 0x010fe20000410000 */
[----:B------:R-:W-:Y:S01]  /*156a0*/  F2FP.BF16.PACK_AB R45, R132, R69 ;  /* 0x00000045842d723e */ /* 0x000fe200000010ff */
[----:B------:R-:W2:Y:S01]  /*156b0*/  MUFU.EX2 R40, R2 ;  /* 0x0000000200287308 */ /* 0x000ea20000000800 */
[C---:B------:R-:W-:Y:S01]  /*156c0*/  FMUL.FTZ R66, R3.reuse, c[0x0][0x2d0] ;  /* 0x0000b40003427a20 */ /* 0x040fe20000410000 */
[----:B------:R-:W-:Y:S01]  /*156d0*/  FSETP.NEU.FTZ.AND P0, PT, R3, -INF , PT ;  /* 0xff8000000300780b */ /* 0x000fe20003f1d000 */
[----:B------:R-:W-:Y:S02]  /*156e0*/  FADD.FTZ R0, -R0, R133 ;  /* 0x0000008500007221 */ /* 0x000fe40000010100 */
[----:B------:R-:W-:Y:S01]  /*156f0*/  IMAD.MOV.U32 R133, RZ, RZ, R5 ;  /* 0x000000ffff857224 */ /* 0x000fe200078e0005 */
[----:B------:R-:W-:Y:S01]  /*15700*/  FSEL R66, R66, RZ, P0 ;  /* 0x000000ff42427208 */ /* 0x000fe20000000000 */
[----:B------:R-:W-:Y:S02]  /*15710*/  FMUL.FTZ R0, R0, c[0x0][0x2d0] ;  /* 0x0000b40000007a20 */ /* 0x000fe40000410000 */
[C---:B------:R-:W-:Y:S01]  /*15720*/  FMUL.FTZ R17, R41.reuse, R149 ;  /* 0x0000009529117220 */ /* 0x040fe20000410000 */
[----:B------:R-:W-:Y:S01]  /*15730*/  F2FP.BF16.PACK_AB R38, R176, R133 ;  /* 0x00000085b026723e */ /* 0x000fe200000010ff */
[----:B------:R3:W4:Y:S01]  /*15740*/  MUFU.EX2 R2, R0 ;  /* 0x0000000000027308 */ /* 0x0007220000000800 */
[--C-:B------:R-:W-:Y:S02]  /*15750*/  FFMA.FTZ R4, R14, c[0x0][0x2d0], -R66.reuse ;  /* 0x0000b4000e047a23 */ /* 0x100fe40000010842 */
[C---:B------:R-:W-:Y:S02]  /*15760*/  FMUL.FTZ R112, R41.reuse, R112 ;  /* 0x0000007029707220 */ /* 0x040fe40000410000 */
[C---:B------:R-:W-:Y:S02]  /*15770*/  FMUL.FTZ R113, R41.reuse, R113 ;  /* 0x0000007129717220 */ /* 0x040fe40000410000 */
[C---:B------:R-:W-:Y:S02]  /*15780*/  FMUL.FTZ R100, R41.reuse, R100 ;  /* 0x0000006429647220 */ /* 0x040fe40000410000 */
[C---:B------:R-:W-:Y:S01]  /*15790*/  FMUL.FTZ R101, R41.reuse, R101 ;  /* 0x0000006529657220 */ /* 0x040fe20000410000 */
[----:B------:R5:W-:Y:S01]  /*157a0*/  MUFU.EX2 R6, R4 ;  /* 0x0000000400067308 */ /* 0x000be20000000800 */
[----:B------:R-:W-:Y:S02]  /*157b0*/  FMUL.FTZ R116, R41, R116 ;  /* 0x0000007429747220 */ /* 0x000fe40000410000 */
[C---:B--2---:R-:W-:Y:S02]  /*157c0*/  FMUL.FTZ R7, R40.reuse, R139 ;  /* 0x0000008b28077220 */ /* 0x044fe40000410000 */
[C---:B------:R-:W-:Y:S02]  /*157d0*/  FMUL.FTZ R18, R40.reuse, R150 ;  /* 0x0000009628127220 */ /* 0x040fe40000410000 */
[C---:B------:R-:W-:Y:S02]  /*157e0*/  FMUL.FTZ R19, R40.reuse, R151 ;  /* 0x0000009728137220 */ /* 0x040fe40000410000 */
[C---:B------:R-:W-:Y:S01]  /*157f0*/  FMUL.FTZ R102, R40.reuse, R102 ;  /* 0x0000006628667220 */ /* 0x040fe20000410000 */
[----:B------:R-:W-:Y:S01]  /*15800*/  LDSM.16.MT88.4 R148, [R213+0x2900] ;  /* 0x00290000d594783b */ /* 0x000fe20000004200 */
[C---:B------:R-:W-:Y:S02]  /*15810*/  FMUL.FTZ R103, R40.reuse, R103 ;  /* 0x0000006728677220 */ /* 0x040fe40000410000 */
[----:B------:R-:W-:Y:S02]  /*15820*/  FMUL.FTZ R114, R40, R114 ;  /* 0x0000007228727220 */ /* 0x000fe40000410000 */
[--C-:B---3--:R-:W-:Y:S02]  /*15830*/  FFMA.FTZ R0, R10, c[0x0][0x2d0], -R66.reuse ;  /* 0x0000b4000a007a23 */ /* 0x108fe40000010842 */
[C---:B----4-:R-:W-:Y:S01]  /*15840*/  FMUL.FTZ R25, R2.reuse, R157 ;  /* 0x0000009d02197220 */ /* 0x050fe20000410000 */
[----:B------:R-:W-:Y:S01]  /*15850*/  MOV R157, R53 ;  /* 0x00000035009d7202 */ /* 0x000fe20000000f00 */
[----:B------:R2:W-:Y:S01]  /*15860*/  MUFU.EX2 R5, R0 ;  /* 0x0000000000057308 */ /* 0x0005e20000000800 */
[C---:B------:R-:W-:Y:S02]  /*15870*/  FMUL.FTZ R8, R2.reuse, R140 ;  /* 0x0000008c02087220 */ /* 0x040fe40000410000 */
[C---:B------:R-:W-:Y:S02]  /*15880*/  FMUL.FTZ R13, R2.reuse, R145 ;  /* 0x00000091020d7220 */ /* 0x040fe40000410000 */
[--C-:B-----5:R-:W-:Y:S02]  /*15890*/  FFMA.FTZ R4, R15, c[0x0][0x2d0], -R66.reuse ;  /* 0x0000b4000f047a23 */ /* 0x120fe40000010842 */
[C---:B------:R-:W-:Y:S02]  /*158a0*/  FMUL.FTZ R104, R2.reuse, R104 ;  /* 0x0000006802687220 */ /* 0x040fe40000410000 */
[C---:B------:R-:W-:Y:S01]  /*158b0*/  FMUL.FTZ R105, R2.reuse, R105 ;  /* 0x0000006902697220 */ /* 0x040fe20000410000 */
[----:B------:R3:W4:Y:S01]  /*158c0*/  MUFU.EX2 R9, R4 ;  /* 0x0000000400097308 */ /* 0x0007220000000800 */
[C---:B------:R-:W-:Y:S02]  /*158d0*/  FMUL.FTZ R24, R2.reuse, R156 ;  /* 0x0000009c02187220 */ /* 0x040fe40000410000 */
[C---:B------:R-:W-:Y:S01]  /*158e0*/  FMUL.FTZ R29, R2.reuse, R161 ;  /* 0x000000a1021d7220 */ /* 0x040fe20000410000 */
[----:B------:R-:W-:Y:S01]  /*158f0*/  MOV R161, R30 ;  /* 0x0000001e00a17202 */ /* 0x000fe20000000f00 */
[C---:B------:R-:W-:Y:S02]  /*15900*/  FMUL.FTZ R108, R2.reuse, R108 ;  /* 0x0000006c026c7220 */ /* 0x040fe40000410000 */
[----:B------:R-:W-:Y:S02]  /*15910*/  FMUL.FTZ R109, R2, R109 ;  /* 0x0000006d026d7220 */ /* 0x000fe40000410000 */
[C---:B------:R-:W-:Y:S02]  /*15920*/  FMUL.FTZ R115, R40.reuse, R115 ;  /* 0x0000007328737220 */ /* 0x040fe40000410000 */
[----:B------:R-:W-:Y:S02]  /*15930*/  FMUL.FTZ R117, R41, R117 ;  /* 0x0000007529757220 */ /* 0x000fe40000410000 */
[C---:B------:R-:W-:Y:S02]  /*15940*/  FMUL.FTZ R118, R40.reuse, R118 ;  /* 0x0000007628767220 */ /* 0x040fe40000410000 */
[----:B--2---:R-:W-:Y:S02]  /*15950*/  FFMA.FTZ R0, R11, c[0x0][0x2d0], -R66 ;  /* 0x0000b4000b007a23 */ /* 0x004fe40000010842 */
[----:B------:R-:W-:Y:S02]  /*15960*/  FMUL.FTZ R119, R40, R119 ;  /* 0x0000007728777220 */ /* 0x000fe40000410000 */
[----:B------:R2:W5:Y:S01]  /*15970*/  MUFU.EX2 R58, R0 ;  /* 0x00000000003a7308 */ /* 0x0005620000000800 */
[C---:B------:R-:W-:Y:S02]  /*15980*/  FMUL.FTZ R120, R2.reuse, R120 ;  /* 0x0000007802787220 */ /* 0x040fe40000410000 */
[C---:B------:R-:W-:Y:S02]  /*15990*/  FMUL.FTZ R121, R2.reuse, R121 ;  /* 0x0000007902797220 */ /* 0x040fe40000410000 */
[----:B---3--:R-:W-:Y:S02]  /*159a0*/  FFMA.FTZ R4, R187, c[0x0][0x2d0], -R43 ;  /* 0x0000b400bb047a23 */ /* 0x008fe4000001082b */
[----:B----4-:R-:W-:Y:S02]  /*159b0*/  IMAD.MOV.U32 R139, RZ, RZ, R9 ;  /* 0x000000ffff8b7224 */ /* 0x010fe400078e0009 */
[C---:B------:R-:W-:Y:S01]  /*159c0*/  FMUL.FTZ R9, R2.reuse, R141 ;  /* 0x0000008d02097220 */ /* 0x040fe20000410000 */
[----:B------:R3:W4:Y:S01]  /*159d0*/  MUFU.EX2 R31, R4 ;  /* 0x00000004001f7308 */ /* 0x0007220000000800 */
[C---:B------:R-:W-:Y:S02]  /*159e0*/  FMUL.FTZ R124, R2.reuse, R124 ;  /* 0x0000007c027c7220 */ /* 0x040fe40000410000 */
[----:B------:R-:W-:Y:S07]  /*159f0*/  FMUL.FTZ R125, R2, R125 ;  /* 0x0000007d027d7220 */ /* 0x000fee0000410000 */
[----:B------:R1:W-:Y:S01]  /*15a00*/  MUFU.EX2 R141, R28 ;  /* 0x0000001c008d7308 */ /* 0x0003e20000000800 */
[----:B--2---:R-:W-:Y:S02]  /*15a10*/  FSEL R0, R3, RZ, P0 ;  /* 0x000000ff03007208 */ /* 0x004fe40000000000 */
[----:B------:R-:W-:Y:S03]  /*15a20*/  ISETP.GT.AND P0, PT, R229, UR4, PT ;  /* 0x00000004e5007c0c */ /* 0x000fe6000bf04270 */
[----:B------:R-:W-:Y:S01]  /*15a30*/  FADD.FTZ R0, -R0, R134 ;  /* 0x0000008600007221 */ /* 0x000fe20000010100 */
[----:B------:R-:W-:Y:S01]  /*15a40*/  MOV R134, R5 ;  /* 0x0000000500867202 */ /* 0x000fe20000000f00 */
[C---:B------:R-:W-:Y:S01]  /*15a50*/  FMUL.FTZ R5, R41.reuse, R137 ;  /* 0x0000008929057220 */ /* 0x040fe20000410000 */
[----:B------:R-:W-:Y:S01]  /*15a60*/  MOV R137, R6 ;  /* 0x0000000600897202 */ /* 0x000fe20000000f00 */
[----:B------:R-:W-:Y:S01]  /*15a70*/  FMUL.FTZ R0, R0, c[0x0][0x2d0] ;  /* 0x0000b40000007a20 */ /* 0x000fe20000410000 */
[----:B-----5:R-:W-:Y:S01]  /*15a80*/  F2FP.BF16.PACK_AB R37, R58, R134 ;  /* 0x000000863a25723e */ /* 0x020fe200000010ff */
[----:B---3--:R-:W-:Y:S01]  /*15a90*/  FMUL.FTZ R4, R41, R136 ;  /* 0x0000008829047220 */ /* 0x008fe20000410000 */
[----:B------:R-:W-:Y:S01]  /*15aa0*/  F2FP.BF16.PACK_AB R39, R139, R137 ;  /* 0x000000898b27723e */ /* 0x000fe200000010ff */
[----:B------:R-:W-:Y:S02]  /*15ab0*/  FMUL.FTZ R6, R40, R138 ;  /* 0x0000008a28067220 */ /* 0x000fe40000410000 */
[----:B------:R-:W2:Y:S01]  /*15ac0*/  MUFU.EX2 R0, R0 ;  /* 0x0000000000007308 */ /* 0x000ea20000000800 */
[----:B----4-:R-:W-:Y:S04]  /*15ad0*/  IMAD.MOV.U32 R136, RZ, RZ, R31 ;  /* 0x000000ffff887224 */ /* 0x010fe800078e001f */
[-C--:B-1----:R-:W-:Y:S05]  /*15ae0*/  HMMA.16816.F32.BF16 R4, R44, R20.reuse, R4 ;  /* 0x000000142c04723c */ /* 0x082fea0000041804 */
[----:B------:R1:W3:Y:S01]  /*15af0*/  MUFU.EX2 R138, R12 ;  /* 0x0000000c008a7308 */ /* 0x0002e20000000800 */
[----:B------:R-:W-:Y:S02]  /*15b00*/  FMUL.FTZ R28, R2, R160 ;  /* 0x000000a0021c7220 */ /* 0x000fe40000410000 */
[C---:B--2---:R-:W-:Y:S04]  /*15b10*/  FMUL.FTZ R10, R0.reuse, R142 ;  /* 0x0000008e000a7220 */ /* 0x044fe80000410000 */
[C---:B------:R-:W-:Y:S02]  /*15b20*/  FMUL.FTZ R11, R0.reuse, R143 ;  /* 0x0000008f000b7220 */ /* 0x040fe40000410000 */
[C---:B------:R-:W-:Y:S01]  /*15b30*/  FMUL.FTZ R26, R0.reuse, R158 ;  /* 0x0000009e001a7220 */ /* 0x040fe20000410000 */
[----:B------:R-:W-:Y:S01]  /*15b40*/  MOV R158, R52 ;  /* 0x00000034009e7202 */ /* 0x000fe20000000f00 */
[C---:B------:R-:W-:Y:S01]  /*15b50*/  FMUL.FTZ R27, R0.reuse, R159 ;  /* 0x0000009f001b7220 */ /* 0x040fe20000410000 */
[----:B------:R-:W-:Y:S01]  /*15b60*/  MOV R159, R58 ;  /* 0x0000003a009f7202 */ /* 0x000fe20000000f00 */
[----:B------:R-:W-:Y:S01]  /*15b70*/  FMUL.FTZ R106, R0, R106 ;  /* 0x0000006a006a7220 */ /* 0x000fe20000410000 */
[C---:B------:R-:W-:Y:S04]  /*15b80*/  HMMA.16816.F32.BF16 R8, R36.reuse, R20, R8 ;  /* 0x000000142408723c */ /* 0x040fe80000041808 */
[----:B-1----:R-:W-:Y:S02]  /*15b90*/  FMUL.FTZ R12, R2, R144 ;  /* 0x00000090020c7220 */ /* 0x002fe40000410000 */
[C---:B------:R-:W-:Y:S02]  /*15ba0*/  FMUL.FTZ R14, R0.reuse, R146 ;  /* 0x00000092000e7220 */ /* 0x040fe40000410000 */
[----:B------:R-:W-:Y:S04]  /*15bb0*/  FFMA.FTZ R20, R189, c[0x0][0x2d0], -R43 ;  /* 0x0000b400bd147a23 */ /* 0x000fe8000001082b */
[----:B------:R1:W2:Y:S01]  /*15bc0*/  MUFU.EX2 R95, R20 ;  /* 0x00000014005f7308 */ /* 0x0002a20000000800 */
[C---:B------:R-:W-:Y:S02]  /*15bd0*/  FMUL.FTZ R15, R0.reuse, R147 ;  /* 0x00000093000f7220 */ /* 0x040fe40000410000 */
[C---:B------:R-:W-:Y:S02]  /*15be0*/  FMUL.FTZ R107, R0.reuse, R107 ;  /* 0x0000006b006b7220 */ /* 0x040fe40000410000 */
[C---:B------:R-:W-:Y:S02]  /*15bf0*/  FMUL.FTZ R110, R0.reuse, R110 ;  /* 0x0000006e006e7220 */ /* 0x040fe40000410000 */
[C---:B------:R-:W-:Y:S01]  /*15c00*/  FMUL.FTZ R111, R0.reuse, R111 ;  /* 0x0000006f006f7220 */ /* 0x040fe20000410000 */
[-C--:B------:R-:W-:Y:S03]  /*15c10*/  HMMA.16816.F32.BF16 R12, R36, R22.reuse, R12 ;  /* 0x00000016240c723c */ /* 0x080fe6000004180c */
[----:B------:R-:W-:Y:S02]  /*15c20*/  IMAD.MOV.U32 R142, RZ, RZ, R182 ;  /* 0x000000ffff8e7224 */ /* 0x000fe400078e00b6 */
[C---:B------:R-:W-:Y:S01]  /*15c30*/  FMUL.FTZ R21, R41.reuse, R153 ;  /* 0x0000009929157220 */ /* 0x040fe20000410000 */
[----:B------:R-:W-:Y:S01]  /*15c40*/  MOV R153, R134 ;  /* 0x0000008600997202 */ /* 0x000fe20000000f00 */
[C---:B------:R-:W-:Y:S01]  /*15c50*/  FMUL.FTZ R30, R0.reuse, R162 ;  /* 0x000000a2001e7220 */ /* 0x040fe20000410000 */
[C---:B------:R-:W-:Y:S04]  /*15c60*/  HMMA.16816.F32.BF16 R16, R44.reuse, R22, R16 ;  /* 0x000000162c10723c */ /* 0x040fe80000041810 */
[C---:B------:R-:W-:Y:S02]  /*15c70*/  FMUL.FTZ R31, R0.reuse, R163 ;  /* 0x000000a3001f7220 */ /* 0x040fe40000410000 */
[----:B------:R-:W-:Y:S02]  /*15c80*/  FMUL.FTZ R122, R0, R122 ;  /* 0x0000007a007a7220 */ /* 0x000fe40000410000 */
[----:B-1----:R-:W-:Y:S02]  /*15c90*/  FMUL.FTZ R20, R41, R152 ;  /* 0x0000009829147220 */ /* 0x002fe40000410000 */
[----:B------:R-:W4:Y:S02]  /*15ca0*/  LDL.LU R152, [R1+0x14] ;  /* 0x0000140001987983 */ /* 0x000f240000300800 */
[C---:B------:R-:W-:Y:S01]  /*15cb0*/  FMUL.FTZ R22, R40.reuse, R154 ;  /* 0x0000009a28167220 */ /* 0x040fe20000410000 */
[----:B------:R-:W-:Y:S01]  /*15cc0*/  MOV R154, R133 ;  /* 0x00000085009a7202 */ /* 0x000fe20000000f00 */
[----:B------:R-:W-:Y:S02]  /*15cd0*/  FMUL.FTZ R23, R40, R155 ;  /* 0x0000009b28177220 */ /* 0x000fe40000410000 */
[----:B------:R-:W-:Y:S02]  /*15ce0*/  IMAD.MOV.U32 R162, RZ, RZ, R56 ;  /* 0x000000ffffa27224 */ /* 0x000fe400078e0038 */
[----:B------:R-:W-:Y:S02]  /*15cf0*/  FFMA.FTZ R56, R67, c[0x0][0x2d0], -R65 ;  /* 0x0000b40043387a23 */ /* 0x000fe40000010841 */
[----:B------:R-:W-:Y:S01]  /*15d00*/  IMAD.MOV.U32 R163, RZ, RZ, R139 ;  /* 0x000000ffffa37224 */ /* 0x000fe200078e008b */
[-C--:B------:R-:W-:Y:S01]  /*15d10*/  HMMA.16816.F32.BF16 R20, R44, R32.reuse, R20 ;  /* 0x000000202c14723c */ /* 0x080fe20000041814 */
[----:B------:R1:W-:Y:S02]  /*15d20*/  MUFU.EX2 R140, R56 ;  /* 0x00000038008c7308 */ /* 0x0003e40000000800 */
[C---:B------:R-:W-:Y:S02]  /*15d30*/  FMUL.FTZ R123, R0.reuse, R123 ;  /* 0x0000007b007b7220 */ /* 0x040fe40000410000 */
[C---:B------:R-:W-:Y:S02]  /*15d40*/  FMUL.FTZ R126, R0.reuse, R126 ;  /* 0x0000007e007e7220 */ /* 0x040fe40000410000 */
[----:B------:R-:W-:Y:S01]  /*15d50*/  FMUL.FTZ R127, R0, R127 ;  /* 0x0000007f007f7220 */ /* 0x000fe20000410000 */
[C---:B------:R-:W-:Y:S04]  /*15d60*/  HMMA.16816.F32.BF16 R24, R36.reuse, R32, R24 ;  /* 0x000000202418723c */ /* 0x040fe80000041818 */
[----:B------:R-:W-:Y:S03]  /*15d70*/  IMAD.MOV.U32 R155, RZ, RZ, R174 ;  /* 0x000000ffff9b7224 */ /* 0x000fe600078e00ae */
[--C-:B------:R-:W-:Y:S01]  /*15d80*/  FFMA.FTZ R32, R54, c[0x0][0x2d0], -R65.reuse ;  /* 0x0000b40036207a23 */ /* 0x100fe20000010841 */
[-C--:B------:R-:W-:Y:S03]  /*15d90*/  HMMA.16816.F32.BF16 R28, R36, R34.reuse, R28 ;  /* 0x00000022241c723c */ /* 0x080fe6000004181c */
[----:B------:R5:W-:Y:S01]  /*15da0*/  MUFU.EX2 R156, R32 ;  /* 0x00000020009c7308 */ /* 0x000be20000000800 */
[----:B------:R-:W-:Y:S04]  /*15db0*/  FMUL.FTZ R33, R41, R165 ;  /* 0x000000a529217220 */ /* 0x000fe80000410000 */
[C---:B------:R-:W-:Y:S04]  /*15dc0*/  HMMA.16816.F32.BF16 R100, R44.reuse, R34, R100 ;  /* 0x000000222c64723c */ /* 0x040fe80000041864 */
[--C-:B-1----:R-:W-:Y:S03]  /*15dd0*/  FFMA.FTZ R56, R70, c[0x0][0x2d0], -R65.reuse ;  /* 0x0000b40046387a23 */ /* 0x102fe60000010841 */
[C---:B------:R-:W-:Y:S01]  /*15de0*/  FMUL.FTZ R34, R40.reuse, R166 ;  /* 0x000000a628227220 */ /* 0x040fe20000410000 */
[----:B------:R1:W1:Y:S01]  /*15df0*/  MUFU.EX2 R59, R56 ;  /* 0x00000038003b7308 */ /* 0x0002620000000800 */
[----:B------:R-:W-:Y:S03]  /*15e00*/  FMUL.FTZ R35, R40, R167 ;  /* 0x000000a728237220 */ /* 0x000fe60000410000 */
[----:B-----5:R-:W-:Y:S02]  /*15e10*/  FFMA.FTZ R32, R55, c[0x0][0x2d0], -R65 ;  /* 0x0000b40037207a23 */ /* 0x020fe40000010841 */
[----:B------:R-:W5:Y:S04]  /*15e20*/  LDSM.16.MT88.4 R52, [R215+0x100] ;  /* 0x00010000d734783b */ /* 0x000f680000004200 */
[----:B------:R2:W-:Y:S01]  /*15e30*/  MUFU.EX2 R160, R32 ;  /* 0x0000002000a07308 */ /* 0x0005e20000000800 */
[--C-:B-1----:R-:W-:Y:S09]  /*15e40*/  FFMA.FTZ R56, R61, c[0x0][0x2d0], -R66.reuse ;  /* 0x0000b4003d387a23 */ /* 0x102ff20000010842 */
[----:B------:R-:W-:Y:S01]  /*15e50*/  MUFU.EX2 R249, R56 ;  /* 0x0000003800f97308 */ /* 0x000fe20000000800 */
[----:B--2---:R-:W-:Y:S07]  /*15e60*/  FMUL.FTZ R32, R41, R164 ;  /* 0x000000a429207220 */ /* 0x004fee0000410000 */
[-C--:B------:R-:W-:Y:S08]  /*15e70*/  HMMA.16816.F32.BF16 R32, R44, R48.reuse, R32 ;  /* 0x000000302c20723c */ /* 0x080ff00000041820 */
[C---:B------:R-:W-:Y:S07]  /*15e80*/  HMMA.16816.F32.BF16 R104, R36.reuse, R48, R104 ;  /* 0x000000302468723c */ /* 0x040fee0000041868 */
[--C-:B------:R-:W-:Y:S01]  /*15e90*/  FFMA.FTZ R48, R190, c[0x0][0x2d0], -R43.reuse ;  /* 0x0000b400be307a23 */ /* 0x100fe2000001082b */
[-C--:B------:R-:W-:Y:S03]  /*15ea0*/  HMMA.16816.F32.BF16 R108, R36, R50.reuse, R108 ;  /* 0x00000032246c723c */ /* 0x080fe6000004186c */
[----:B------:R1:W-:Y:S05]  /*15eb0*/  MUFU.EX2 R252, R48 ;  /* 0x0000003000fc7308 */ /* 0x0003ea0000000800 */
[C---:B------:R-:W-:Y:S08]  /*15ec0*/  HMMA.16816.F32.BF16 R112, R44.reuse, R50, R112 ;  /* 0x000000322c70723c */ /* 0x040ff00000041870 */
[-C--:B-----5:R-:W-:Y:S08]  /*15ed0*/  HMMA.16816.F32.BF16 R116, R44, R52.reuse, R116 ;  /* 0x000000342c74723c */ /* 0x0a0ff00000041874 */
[C---:B------:R-:W-:Y:S04]  /*15ee0*/  HMMA.16816.F32.BF16 R120, R36.reuse, R52, R120 ;  /* 0x000000342478723c */ /* 0x040fe80000041878 */
[--C-:B-1----:R-:W-:Y:S03]  /*15ef0*/  FFMA.FTZ R48, R57, c[0x0][0x2d0], -R66.reuse ;  /* 0x0000b40039307a23 */ /* 0x102fe60000010842 */
[--C-:B------:R-:W-:Y:S01]  /*15f00*/  FFMA.FTZ R52, R71, c[0x0][0x2d0], -R66.reuse ;  /* 0x0000b40047347a23 */ /* 0x100fe20000010842 */
[----:B------:R1:W-:Y:S01]  /*15f10*/  MUFU.EX2 R251, R48 ;  /* 0x0000003000fb7308 */ /* 0x0003e20000000800 */
[-C--:B------:R-:W-:Y:S07]  /*15f20*/  HMMA.16816.F32.BF16 R124, R36, R54.reuse, R124 ;  /* 0x00000036247c723c */ /* 0x080fee000004187c */
[C---:B------:R-:W-:Y:S02]  /*15f30*/  FMUL.FTZ R36, R41.reuse, R168 ;  /* 0x000000a829247220 */ /* 0x040fe40000410000 */
[----:B------:R2:W5:Y:S03]  /*15f40*/  MUFU.EX2 R248, R52 ;  /* 0x0000003400f87308 */ /* 0x0005660000000800 */
[----:B------:R-:W-:Y:S02]  /*15f50*/  FMUL.FTZ R37, R41, R169 ;  /* 0x000000a929257220 */ /* 0x000fe40000410000 */
[C---:B------:R-:W-:Y:S02]  /*15f60*/  FMUL.FTZ R38, R40.reuse, R170 ;  /* 0x000000aa28267220 */ /* 0x040fe40000410000 */
[----:B------:R-:W-:Y:S07]  /*15f70*/  FMUL.FTZ R39, R40, R171 ;  /* 0x000000ab28277220 */ /* 0x000fee0000410000 */
[----:B------:R-:W-:Y:S04]  /*15f80*/  HMMA.16816.F32.BF16 R36, R44, R54, R36 ;  /* 0x000000362c24723c */ /* 0x000fe80000041824 */
[----:B-1----:R-:W-:Y:S02]  /*15f90*/  FFMA.FTZ R48, R60, c[0x0][0x2d0], -R66 ;  /* 0x0000b4003c307a23 */ /* 0x002fe40000010842 */
[--C-:B------:R-:W-:Y:S01]  /*15fa0*/  FFMA.FTZ R60, R96, c[0x0][0x2d0], -R64.reuse ;  /* 0x0000b400603c7a23 */ /* 0x100fe20000010840 */
[----:B------:R-:W-:Y:S01]  /*15fb0*/  F2FP.BF16.PACK_AB R47, R141, R161 ;  /* 0x000000a18d2f723e */ /* 0x000fe200000010ff */
[----:B------:R1:W1:Y:S01]  /*15fc0*/  MUFU.EX2 R250, R48 ;  /* 0x0000003000fa7308 */ /* 0x0002620000000800 */
[----:B------:R-:W-:Y:S03]  /*15fd0*/  F2FP.BF16.PACK_AB R44, R136, R158 ;  /* 0x0000009e882c723e */ /* 0x000fe600000010ff */
[--C-:B--2---:R-:W-:Y:S01]  /*15fe0*/  FFMA.FTZ R52, R191, c[0x0][0x2d0], -R43.reuse ;  /* 0x0000b400bf347a23 */ /* 0x104fe2000001082b */
[----:B---3--:R-:W-:Y:S02]  /*15ff0*/  F2FP.BF16.PACK_AB R45, R138, R157 ;  /* 0x0000009d8a2d723e */ /* 0x008fe400000010ff */
[----:B------:R-:W-:Y:S02]  /*16000*/  F2FP.BF16.PACK_AB R46, R95, R162 ;  /* 0x000000a25f2e723e */ /* 0x000fe400000010ff */
[----:B------:R-:W-:Y:S01]  /*16010*/  MOV R191, R59 ;  /* 0x0000003b00bf7202 */ /* 0x000fe20000000f00 */
[----:B------:R2:W-:Y:S01]  /*16020*/  MUFU.EX2 R190, R52 ;  /* 0x0000003400be7308 */ /* 0x0005e20000000800 */
[----:B-----5:R-:W-:Y:S01]  /*16030*/  F2FP.BF16.PACK_AB R55, R248, R249 ;  /* 0x000000f9f837723e */ /* 0x020fe200000010ff */
[----:B------:R-:W-:Y:S01]  /*16040*/  LDSM.16.MT88.4 R56, [R216+0x900] ;  /* 0x00090000d838783b */ /* 0x000fe20000004200 */
[----:B------:R-:W-:Y:S07]  /*16050*/  F2FP.BF16.PACK_AB R54, R191, R140 ;  /* 0x0000008cbf36723e */ /* 0x000fee00000010ff */
[----:B------:R3:W-:Y:S01]  /*16060*/  MUFU.EX2 R166, R60 ;  /* 0x0000003c00a67308 */ /* 0x0007e20000000800 */
[----:B-1----:R-:W1:Y:S01]  /*16070*/  LDSM.16.MT88.4 R48, [R213+0x900] ;  /* 0x00090000d530783b */ /* 0x002e620000004200 */
[----:B------:R-:W-:Y:S01]  /*16080*/  F2FP.BF16.PACK_AB R53, R250, R251 ;  /* 0x000000fbfa35723e */ /* 0x000fe200000010ff */
[--C-:B--2---:R-:W-:Y:S07]  /*16090*/  FFMA.FTZ R52, R85, c[0x0][0x2d0], -R64.reuse ;  /* 0x0000b40055347a23 */ /* 0x104fee0000010840 */
[----:B------:R2:W-:Y:S01]  /*160a0*/  MUFU.EX2 R167, R52 ;  /* 0x0000003400a77308 */ /* 0x0005e20000000800 */
[----:B---3--:R-:W3:Y:S01]  /*160b0*/  LDSM.16.MT88.4 R60, [R214+0x900] ;  /* 0x00090000d63c783b */ /* 0x008ee20000004200 */
[----:B--2---:R-:W-:Y:S01]  /*160c0*/  F2FP.BF16.PACK_AB R52, R160, R156 ;  /* 0x0000009ca034723e */ /* 0x004fe200000010ff */
[-C--:B-1----:R-:W-:Y:S08]  /*160d0*/  HMMA.16816.F32.BF16 R4, R44, R48.reuse, R4 ;  /* 0x000000302c04723c */ /* 0x082ff00000041804 */
[C---:B------:R-:W-:Y:S07]  /*160e0*/  HMMA.16816.F32.BF16 R8, R52.reuse, R48, R8 ;  /* 0x000000303408723c */ /* 0x040fee0000041808 */
[--C-:B------:R-:W-:Y:S01]  /*160f0*/  FFMA.FTZ R48, R193, c[0x0][0x2d0], -R43.reuse ;  /* 0x0000b400c1307a23 */ /* 0x100fe2000001082b */
[-C--:B------:R-:W-:Y:S03]  /*16100*/  HMMA.16816.F32.BF16 R12, R52, R50.reuse, R12 ;  /* 0x00000032340c723c */ /* 0x080fe6000004180c */
[----:B------:R1:W-:Y:S01]  /*16110*/  MUFU.EX2 R189, R48 ;  /* 0x0000003000bd7308 */ /* 0x0003e20000000800 */
[----:B------:R-:W-:Y:S04]  /*16120*/  MOV R193, R141 ;  /* 0x0000008d00c17202 */ /* 0x000fe80000000f00 */
[C---:B------:R-:W-:Y:S08]  /*16130*/  HMMA.16816.F32.BF16 R16, R44.reuse, R50, R16 ;  /* 0x000000322c10723c */ /* 0x040ff00000041810 */
[-C--:B------:R-:W-:Y:S08]  /*16140*/  HMMA.16816.F32.BF16 R20, R44, R56.reuse, R20 ;  /* 0x000000382c14723c */ /* 0x080ff00000041814 */
[C---:B------:R-:W-:Y:S04]  /*16150*/  HMMA.16816.F32.BF16 R24, R52.reuse, R56, R24 ;  /* 0x000000383418723c */ /* 0x040fe80000041818 */
[----:B-1----:R-:W-:Y:S01]  /*16160*/  FFMA.FTZ R48, R194, c[0x0][0x2d0], -R43 ;  /* 0x0000b400c2307a23 */ /* 0x002fe2000001082b */
[----:B------:R-:W-:Y:S02]  /*16170*/  MOV R194, R95 ;  /* 0x0000005f00c27202 */ /* 0x000fe40000000f00 */
[--C-:B------:R-:W-:Y:S01]  /*16180*/  FFMA.FTZ R56, R83, c[0x0][0x2d0], -R65.reuse ;  /* 0x0000b40053387a23 */ /* 0x100fe20000010841 */
[-C--:B------:R-:W-:Y:S01]  /*16190*/  HMMA.16816.F32.BF16 R28, R52, R58.reuse, R28 ;  /* 0x0000003a341c723c */ /* 0x080fe2000004181c */
[----:B------:R1:W-:Y:S07]  /*161a0*/  MUFU.EX2 R188, R48 ;  /* 0x0000003000bc7308 */ /* 0x0003ee0000000800 */
        /* <DEDUP_REMOVED lines=13> */
[----:B------:R-:W-:Y:S08]  /*16280*/  MOV R192, R140 ;  /* 0x0000008c00c07202 */ /* 0x000ff00000000f00 */
[----:B------:R1:W-:Y:S01]  /*16290*/  MUFU.EX2 R186, R48 ;  /* 0x0000003000ba7308 */ /* 0x0003e20000000800 */
[--C-:B--2---:R-:W-:Y:S09]  /*162a0*/  FFMA.FTZ R56, R87, c[0x0][0x2d0], -R65.reuse ;  /* 0x0000b40057387a23 */ /* 0x104ff20000010841 */
[----:B------:R2:W-:Y:S01]  /*162b0*/  MUFU.EX2 R184, R56 ;  /* 0x0000003800b87308 */ /* 0x0005e20000000800 */
[----:B---3--:R-:W-:Y:S09]  /*162c0*/  FFMA.FTZ R60, R76, c[0x0][0x2d0], -R66 ;  /* 0x0000b4004c3c7a23 */ /* 0x008ff20000010842 */
[----:B------:R3:W-:Y:S01]  /*162d0*/  MUFU.EX2 R180, R60 ;  /* 0x0000003c00b47308 */ /* 0x0007e20000000800 */
[----:B-1----:R-:W-:Y:S09]  /*162e0*/  FFMA.FTZ R48, R82, c[0x0][0x2d0], -R65 ;  /* 0x0000b40052307a23 */ /* 0x002ff20000010841 */
[----:B------:R1:W-:Y:S01]  /*162f0*/  MUFU.EX2 R165, R48 ;  /* 0x0000003000a57308 */ /* 0x0003e20000000800 */
[--C-:B--2---:R-:W-:Y:S01]  /*16300*/  FFMA.FTZ R56, R195, c[0x0][0x2d0], -R43.reuse ;  /* 0x0000b400c3387a23 */ /* 0x104fe2000001082b */
[----:B------:R-:W-:Y:S08]  /*16310*/  MOV R195, R138 ;  /* 0x0000008a00c37202 */ /* 0x000ff00000000f00 */
[----:B------:R2:W-:Y:S01]  /*16320*/  MUFU.EX2 R183, R56 ;  /* 0x0000003800b77308 */ /* 0x0005e20000000800 */
[----:B---3--:R-:W-:Y:S01]  /*16330*/  FFMA.FTZ R60, R197, c[0x0][0x2d0], -R64 ;  /* 0x0000b400c53c7a23 */ /* 0x008fe20000010840 */
[----:B------:R-:W-:Y:S08]  /*16340*/  MOV R197, R176 ;  /* 0x000000b000c57202 */ /* 0x000ff00000000f00 */
[----:B------:R3:W-:Y:S01]  /*16350*/  MUFU.EX2 R176, R60 ;  /* 0x0000003c00b07308 */ /* 0x0007e20000000800 */
[----:B-1----:R-:W1:Y:S01]  /*16360*/  LDSM.16.MT88.4 R48, [R215+0x900] ;  /* 0x00090000d730783b */ /* 0x002e620000004200 */
[--C-:B--2---:R-:W-:Y:S08]  /*16370*/  FFMA.FTZ R56, R72, c[0x0][0x2d0], -R66.reuse ;  /* 0x0000b40048387a23 */ /* 0x104ff00000010842 */
[----:B------:R2:W5:Y:S01]  /*16380*/  MUFU.EX2 R182, R56 ;  /* 0x0000003800b67308 */ /* 0x0005620000000800 */
[----:B---3--:R-:W-:Y:S08]  /*16390*/  LDSM.16.MT88.4 R60, [R214+0x1100] ;  /* 0x00110000d63c783b */ /* 0x008ff00000004200 */
[----:B--2---:R-:W2:Y:S01]  /*163a0*/  LDSM.16.MT88.4 R56, [R213+0x1100] ;  /* 0x00110000d538783b */ /* 0x004ea20000004200 */
[-C--:B-1----:R-:W-:Y:S08]  /*163b0*/  HMMA.16816.F32.BF16 R116, R44, R48.reuse, R116 ;  /* 0x000000302c74723c */ /* 0x082ff00000041874 */
[C---:B------:R-:W-:Y:S07]  /*163c0*/  HMMA.16816.F32.BF16 R120, R52.reuse, R48, R120 ;  /* 0x000000303478723c */ /* 0x040fee0000041878 */
[----:B------:R-:W-:Y:S01]  /*163d0*/  FFMA.FTZ R48, R77, c[0x0][0x2d0], -R66 ;  /* 0x0000b4004d307a23 */ /* 0x000fe20000010842 */
[-C--:B------:R-:W-:Y:S01]  /*163e0*/  HMMA.16816.F32.BF16 R124, R52, R50.reuse, R124 ;  /* 0x00000032347c723c */ /* 0x080fe2000004187c */
[----:B------:R-:W1:Y:S02]  /*163f0*/  LDSM.16.MT88.4 R52, [R216+0x1100] ;  /* 0x00110000d834783b */ /* 0x000e640000004200 */
[----:B------:R3:W2:Y:S01]  /*16400*/  MUFU.EX2 R179, R48 ;  /* 0x0000003000b37308 */ /* 0x0006a20000000800 */
[----:B-----5:R-:W-:Y:S04]  /*16410*/  F2FP.BF16.PACK_AB R49, R181, R182 ;  /* 0x000000b6b531723e */ /* 0x020fe800000010ff */
[----:B------:R-:W-:Y:S07]  /*16420*/  HMMA.16816.F32.BF16 R36, R44, R50, R36 ;  /* 0x000000322c24723c */ /* 0x000fee0000041824 */
[----:B------:R-:W-:Y:S02]  /*16430*/  F2FP.BF16.PACK_AB R44, R190, R252 ;  /* 0x000000fcbe2c723e */ /* 0x000fe400000010ff */
[----:B------:R-:W-:Y:S03]  /*16440*/  F2FP.BF16.PACK_AB R45, R166, R167 ;  /* 0x000000a7a62d723e */ /* 0x000fe600000010ff */
[----:B------:R-:W-:Y:S02]  /*16450*/  F2FP.BF16.PACK_AB R46, R188, R189 ;  /* 0x000000bdbc2e723e */ /* 0x000fe400000010ff */
[----:B------:R-:W-:Y:S02]  /*16460*/  F2FP.BF16.PACK_AB R47, R186, R187 ;  /* 0x000000bbba2f723e */ /* 0x000fe400000010ff */
[----:B------:R-:W-:Y:S01]  /*16470*/  F2FP.BF16.PACK_AB R50, R184, R185 ;  /* 0x000000b9b832723e */ /* 0x000fe200000010ff */
[--C-:B---3--:R-:W-:Y:S01]  /*16480*/  FFMA.FTZ R48, R198, c[0x0][0x2d0], -R43.reuse ;  /* 0x0000b400c6307a23 */ /* 0x108fe2000001082b */
[----:B--2---:R-:W-:Y:S03]  /*16490*/  F2FP.BF16.PACK_AB R51, R179, R180 ;  /* 0x000000b4b333723e */ /* 0x004fe600000010ff */
[-C--:B------:R-:W-:Y:S01]  /*164a0*/  HMMA.16816.F32.BF16 R4, R44, R56.reuse, R4 ;  /* 0x000000382c04723c */ /* 0x080fe20000041804 */
[----:B------:R2:W-:Y:S02]  /*164b0*/  MUFU.EX2 R178, R48 ;  /* 0x0000003000b27308 */ /* 0x0005e40000000800 */
[----:B------:R-:W-:Y:S02]  /*164c0*/  IMAD.MOV.U32 R198, RZ, RZ, R136 ;  /* 0x000000ffffc67224 */ /* 0x000fe400078e0088 */
[----:B--2---:R-:W-:Y:S01]  /*164d0*/  FFMA.FTZ R48, R196, c[0x0][0x2d0], -R64 ;  /* 0x0000b400c4307a23 */ /* 0x004fe20000010840 */
[----:B------:R-:W-:Y:S05]  /*164e0*/  MOV R196, R137 ;  /* 0x0000008900c47202 */ /* 0x000fea0000000f00 */
[----:B------:R2:W-:Y:S02]  /*164f0*/  MUFU.EX2 R177, R48 ;  /* 0x0000003000b17308 */ /* 0x0005e40000000800 */
[----:B--2---:R-:W-:Y:S07]  /*16500*/  F2FP.BF16.PACK_AB R48, R164, R165 ;  /* 0x000000a5a430723e */ /* 0x004fee00000010ff */
[C---:B------:R-:W-:Y:S07]  /*16510*/  HMMA.16816.F32.BF16 R8, R48.reuse, R56, R8 ;  /* 0x000000383008723c */ /* 0x040fee0000041808 */
[--C-:B------:R-:W-:Y:S01]  /*16520*/  FFMA.FTZ R56, R203, c[0x0][0x2d0], -R43.reuse ;  /* 0x0000b400cb387a23 */ /* 0x100fe2000001082b */
[-C--:B------:R-:W-:Y:S04]  /*16530*/  HMMA.16816.F32.BF16 R12, R48, R58.reuse, R12 ;  /* 0x0000003a300c723c */ /* 0x080fe8000004180c */
[----:B------:R-:W-:Y:S02]  /*16540*/  MOV R203, R175 ;  /* 0x000000af00cb7202 */ /* 0x000fe40000000f00 */
[----:B------:R2:W-:Y:S02]  /*16550*/  MUFU.EX2 R175, R56 ;  /* 0x0000003800af7308 */ /* 0x0005e40000000800 */
[C---:B------:R-:W-:Y:S08]  /*16560*/  HMMA.16816.F32.BF16 R16, R44.reuse, R58, R16 ;  /* 0x0000003a2c10723c */ /* 0x040ff00000041810 */
[-C--:B-1----:R-:W-:Y:S08]  /*16570*/  HMMA.16816.F32.BF16 R20, R44, R52.reuse, R20 ;  /* 0x000000342c14723c */ /* 0x082ff00000041814 */
[C---:B------:R-:W-:Y:S04]  /*16580*/  HMMA.16816.F32.BF16 R24, R48.reuse, R52, R24 ;  /* 0x000000343018723c */ /* 0x040fe80000041818 */
[----:B--2---:R-:W-:Y:S04]  /*16590*/  FFMA.FTZ R56, R204, c[0x0][0x2d0], -R43 ;  /* 0x0000b400cc387a23 */ /* 0x004fe8000001082b */
[-C--:B------:R-:W-:Y:S01]  /*165a0*/  HMMA.16816.F32.BF16 R28, R48, R54.reuse, R28 ;  /* 0x00000036301c723c */ /* 0x080fe2000004181c */
[----:B------:R1:W-:Y:S03]  /*165b0*/  MUFU.EX2 R174, R56 ;  /* 0x0000003800ae7308 */ /* 0x0003e60000000800 */
[----:B------:R-:W-:Y:S02]  /*165c0*/  FFMA.FTZ R52, R98, c[0x0][0x2d0], -R65 ;  /* 0x0000b40062347a23 */ /* 0x000fe40000010841 */
[----:B------:R-:W-:Y:S02]  /*165d0*/  IMAD.MOV.U32 R204, RZ, RZ, R142 ;  /* 0x000000ffffcc7224 */ /* 0x000fe400078e008e */
[C---:B------:R-:W-:Y:S03]  /*165e0*/  HMMA.16816.F32.BF16 R100, R44.reuse, R54, R100 ;  /* 0x000000362c64723c */ /* 0x040fe60000041864 */
[----:B------:R2:W-:Y:S01]  /*165f0*/  MUFU.EX2 R133, R52 ;  /* 0x0000003400857308 */ /* 0x0005e20000000800 */
[----:B------:R-:W-:Y:S04]  /*16600*/  IMAD.MOV.U32 R142, RZ, RZ, R135 ;  /* 0x000000ffff8e7224 */ /* 0x000fe800078e0087 */
[-C--:B------:R-:W-:Y:S08]  /*16610*/  HMMA.16816.F32.BF16 R32, R44, R60.reuse, R32 ;  /* 0x0000003c2c20723c */ /* 0x080ff00000041820 */
[C---:B------:R-:W-:Y:S04]  /*16620*/  HMMA.16816.F32.BF16 R104, R48.reuse, R60, R104 ;  /* 0x0000003c3068723c */ /* 0x040fe80000041868 */
[----:B-1----:R-:W-:Y:S01]  /*16630*/  FFMA.FTZ R56, R201, c[0x0][0x2d0], -R64 ;  /* 0x0000b400c9387a23 */ /* 0x002fe20000010840 */
[----:B------:R-:W-:Y:S02]  /*16640*/  MOV R201, R172 ;  /* 0x000000ac00c97202 */ /* 0x000fe40000000f00 */
[----:B------:R-:W-:Y:S01]  /*16650*/  FFMA.FTZ R60, R89, c[0x0][0x2d0], -R66 ;  /* 0x0000b400593c7a23 */ /* 0x000fe20000010842 */
[-C--:B------:R-:W-:Y:S01]  /*16660*/  HMMA.16816.F32.BF16 R108, R48, R62.reuse, R108 ;  /* 0x0000003e306c723c */ /* 0x080fe2000004186c */
[----:B------:R1:W-:Y:S03]  /*16670*/  MUFU.EX2 R172, R56 ;  /* 0x0000003800ac7308 */ /* 0x0003e60000000800 */
[--C-:B--2---:R-:W-:Y:S04]  /*16680*/  FFMA.FTZ R52, R99, c[0x0][0x2d0], -R65.reuse ;  /* 0x0000b40063347a23 */ /* 0x104fe80000010841 */
[C---:B------:R-:W-:Y:S03]  /*16690*/  HMMA.16816.F32.BF16 R112, R44.reuse, R62, R112 ;  /* 0x0000003e2c70723c */ /* 0x040fe60000041870 */
[----:B------:R2:W-:Y:S10]  /*166a0*/  MUFU.EX2 R135, R52 ;  /* 0x0000003400877308 */ /* 0x0005f40000000800 */
[----:B------:R3:W-:Y:S01]  /*166b0*/  MUFU.EX2 R98, R60 ;  /* 0x0000003c00627308 */ /* 0x0007e20000000800 */
[----:B-1----:R-:W-:Y:S01]  /*166c0*/  FFMA.FTZ R56, R202, c[0x0][0x2d0], -R64 ;  /* 0x0000b400ca387a23 */ /* 0x002fe20000010840 */
[----:B------:R-:W-:Y:S08]  /*166d0*/  MOV R202, R173 ;  /* 0x000000ad00ca7202 */ /* 0x000ff00000000f00 */
[----:B------:R1:W-:Y:S01]  /*166e0*/  MUFU.EX2 R173, R56 ;  /* 0x0000003800ad7308 */ /* 0x0003e20000000800 */
[--C-:B--2---:R-:W-:Y:S01]  /*166f0*/  FFMA.FTZ R52, R199, c[0x0][0x2d0], -R65.reuse ;  /* 0x0000b400c7347a23 */ /* 0x104fe20000010841 */
[----:B------:R-:W-:Y:S08]  /*16700*/  MOV R199, R132 ;  /* 0x0000008400c77202 */ /* 0x000ff00000000f00 */
[----:B------:R2:W-:Y:S01]  /*16710*/  MUFU.EX2 R132, R52 ;  /* 0x0000003400847308 */ /* 0x0005e20000000800 */
[----:B---3--:R-:W-:Y:S09]  /*16720*/  FFMA.FTZ R60, R92, c[0x0][0x2d0], -R66 ;  /* 0x0000b4005c3c7a23 */ /* 0x008ff20000010842 */
[----:B------:R3:W-:Y:S01]  /*16730*/  MUFU.EX2 R97, R60 ;  /* 0x0000003c00617308 */ /* 0x0007e20000000800 */
[----:B-1----:R-:W1:Y:S01]  /*16740*/  LDSM.16.MT88.4 R56, [R215+0x1100] ;  /* 0x00110000d738783b */ /* 0x002e620000004200 */
[----:B--2---:R-:W-:Y:S01]  /*16750*/  FFMA.FTZ R52, R200, c[0x0][0x2d0], -R65 ;  /* 0x0000b400c8347a23 */ /* 0x004fe20000010841 */
[----:B------:R-:W-:Y:S07]  /*16760*/  MOV R200, R131 ;  /* 0x0000008300c87202 */ /* 0x000fee0000000f00 */
[----:B------:R2:W5:Y:S01]  /*16770*/  MUFU.EX2 R134, R52 ;  /* 0x0000003400867308 */ /* 0x0005620000000800 */
[----:B---3--:R-:W-:Y:S02]  /*16780*/  FFMA.FTZ R60, R207, c[0x0][0x2d0], -R64 ;  /* 0x0000b400cf3c7a23 */ /* 0x008fe40000010840 */
[----:B------:R-:W-:Y:S02]  /*16790*/  IMAD.MOV.U32 R207, RZ, RZ, R69 ;  /* 0x000000ffffcf7224 */ /* 0x000fe400078e0045 */
[--C-:B--2---:R-:W-:Y:S01]  /*167a0*/  FFMA.FTZ R52, R205, c[0x0][0x2d0], -R43.reuse ;  /* 0x0000b400cd347a23 */ /* 0x104fe2000001082b */
[-C--:B-1----:R-:W-:Y:S01]  /*167b0*/  HMMA.16816.F32.BF16 R116, R44, R56.reuse, R116 ;  /* 0x000000382c74723c */ /* 0x082fe20000041874 */
[----:B------:R-:W2:Y:S03]  /*167c0*/  LDL.LU R205, [R1+0x10] ;  /* 0x0000100001cd7983 */ /* 0x000ea60000300800 */
[----:B------:R1:W-:Y:S04]  /*167d0*/  MUFU.EX2 R131, R52 ;  /* 0x0000003400837308 */ /* 0x0003e80000000800 */
[C---:B------:R-:W-:Y:S07]  /*167e0*/  HMMA.16816.F32.BF16 R120, R48.reuse, R56, R120 ;  /* 0x000000383078723c */ /* 0x040fee0000041878 */
[--C-:B------:R-:W-:Y:S01]  /*167f0*/  FFMA.FTZ R56, R93, c[0x0][0x2d0], -R66.reuse ;  /* 0x0000b4005d387a23 */ /* 0x100fe20000010842 */
[-C--:B------:R-:W-:Y:S01]  /*16800*/  HMMA.16816.F32.BF16 R124, R48, R58.reuse, R124 ;  /* 0x0000003a307c723c */ /* 0x080fe2000004187c */
[----:B------:R3:W-:Y:S06]  /*16810*/  MUFU.EX2 R93, R60 ;  /* 0x0000003c005d7308 */ /* 0x0007ec0000000800 */
[--C-:B------:R-:W-:Y:S01]  /*16820*/  FFMA.FTZ R48, R211, c[0x0][0x2d0], -R43.reuse ;  /* 0x0000b400d3307a23 */ /* 0x100fe2000001082b */
[----:B------:R-:W-:Y:S03]  /*16830*/  HMMA.16816.F32.BF16 R36, R44, R58, R36 ;  /* 0x0000003a2c24723c */ /* 0x000fe60000041824 */
[----:B------:R4:W-:Y:S01]  /*16840*/  MUFU.EX2 R95, R48 ;  /* 0x00000030005f7308 */ /* 0x0009e20000000800 */
[----:B-1----:R-:W-:Y:S01]  /*16850*/  FFMA.FTZ R52, R88, c[0x0][0x2d0], -R66 ;  /* 0x0000b40058347a23 */ /* 0x002fe20000010842 */
[----:B-----5:R-:W-:Y:S01]  /*16860*/  F2FP.BF16.PACK_AB R50, R134, R132 ;  /* 0x000000848632723e */ /* 0x020fe200000010ff */
[----:B------:R-:W-:Y:S01]  /*16870*/  IMAD.MOV.U32 R211, RZ, RZ, R142 ;  /* 0x000000ffffd37224 */ /* 0x000fe200078e008e */
[----:B------:R-:W-:Y:S02]  /*16880*/  F2FP.BF16.PACK_AB R44, R178, R183 ;  /* 0x000000b7b22c723e */ /* 0x000fe400000010ff */
[----:B------:R-:W-:Y:S03]  /*16890*/  F2FP.BF16.PACK_AB R45, R176, R177 ;  /* 0x000000b1b02d723e */ /* 0x000fe600000010ff */
[----:B------:R-:W-:Y:S01]  /*168a0*/  F2FP.BF16.PACK_AB R46, R174, R175 ;  /* 0x000000afae2e723e */ /* 0x000fe200000010ff */
[----:B------:R-:W1:Y:S01]  /*168b0*/  MUFU.EX2 R99, R52 ;  /* 0x0000003400637308 */ /* 0x000e620000000800 */
[----:B------:R-:W-:Y:S02]  /*168c0*/  F2FP.BF16.PACK_AB R47, R173, R172 ;  /* 0x000000acad2f723e */ /* 0x000fe400000010ff */
[----:B------:R-:W-:Y:S01]  /*168d0*/  MOV R142, R68 ;  /* 0x00000044008e7202 */ /* 0x000fe20000000f00 */
[----:B---3--:R-:W-:Y:S06]  /*168e0*/  LDSM.16.MT88.4 R60, [R214+0x1900] ;  /* 0x00190000d63c783b */ /* 0x008fec0000004200 */
[----:B------:R3:W5:Y:S01]  /*168f0*/  MUFU.EX2 R96, R56 ;  /* 0x0000003800607308 */ /* 0x0007620000000800 */
[--C-:B----4-:R-:W-:Y:S02]  /*16900*/  FFMA.FTZ R48, R206, c[0x0][0x2d0], -R64.reuse ;  /* 0x0000b400ce307a23 */ /* 0x110fe40000010840 */
[----:B------:R-:W4:Y:S07]  /*16910*/  LDL.LU R206, [R1+0xc] ;  /* 0x00000c0001ce7983 */ /* 0x000f2e0000300800 */
[----:B------:R5:W-:Y:S01]  /*16920*/  MUFU.EX2 R89, R48 ;  /* 0x0000003000597308 */ /* 0x000be20000000800 */
[----:B------:R-:W4:Y:S01]  /*16930*/  LDL.LU R141, [R1+0x8] ;  /* 0x00000800018d7983 */ /* 0x000f220000300800 */
[----:B-1----:R-:W-:Y:S03]  /*16940*/  F2FP.BF16.PACK_AB R49, R98, R99 ;  /* 0x000000636231723e */ /* 0x002fe600000010ff */
[----:B------:R-:W1:Y:S08]  /*16950*/  LDSM.16.MT88.4 R52, [R213+0x1900] ;  /* 0x00190000d534783b */ /* 0x000e700000004200 */
[----:B---3--:R-:W3:Y:S01]  /*16960*/  LDSM.16.MT88.4 R56, [R216+0x1900] ;  /* 0x00190000d838783b */ /* 0x008ee20000004200 */
[----:B-----5:R-:W-:Y:S02]  /*16970*/  F2FP.BF16.PACK_AB R51, R96, R97 ;  /* 0x000000616033723e */ /* 0x020fe400000010ff */
[----:B------:R-:W-:Y:S01]  /*16980*/  F2FP.BF16.PACK_AB R48, R135, R133 ;  /* 0x000000858730723e */ /* 0x000fe200000010ff */
[-C--:B-1----:R-:W-:Y:S08]  /*16990*/  HMMA.16816.F32.BF16 R4, R44, R52.reuse, R4 ;  /* 0x000000342c04723c */ /* 0x082ff00000041804 */
[C---:B------:R-:W-:Y:S07]  /*169a0*/  HMMA.16816.F32.BF16 R8, R48.reuse, R52, R8 ;  /* 0x000000343008723c */ /* 0x040fee0000041808 */
[--C-:B------:R-:W-:Y:S01]  /*169b0*/  FFMA.FTZ R52, R234, c[0x0][0x2d0], -R43.reuse ;  /* 0x0000b400ea347a23 */ /* 0x100fe2000001082b */
[-C--:B------:R-:W-:Y:S03]  /*169c0*/  HMMA.16816.F32.BF16 R12, R48, R54.reuse, R12 ;  /* 0x00000036300c723c */ /* 0x080fe6000004180c */
[----:B------:R1:W-:Y:S05]  /*169d0*/  MUFU.EX2 R88, R52 ;  /* 0x0000003400587308 */ /* 0x0003ea0000000800 */
[C---:B------:R-:W-:Y:S08]  /*169e0*/  HMMA.16816.F32.BF16 R16, R44.reuse, R54, R16 ;  /* 0x000000362c10723c */ /* 0x040ff00000041810 */
[-C--:B---3--:R-:W-:Y:S08]  /*169f0*/  HMMA.16816.F32.BF16 R20, R44, R56.reuse, R20 ;  /* 0x000000382c14723c */ /* 0x088ff00000041814 */
        /* <DEDUP_REMOVED lines=21> */
[----:B-----5:R-:W-:Y:S09]  /*16b50*/  FFMA.FTZ R60, R78, c[0x0][0x2d0], -R66 ;  /* 0x0000b4004e3c7a23 */ /* 0x020ff20000010842 */
[----:B------:R5:W-:Y:S01]  /*16b60*/  MUFU.EX2 R68, R60 ;  /* 0x0000003c00447308 */ /* 0x000be20000000800 */
[----:B-1----:R-:W-:Y:S09]  /*16b70*/  FFMA.FTZ R52, R208, c[0x0][0x2d0], -R65 ;  /* 0x0000b400d0347a23 */ /* 0x002ff20000010841 */
[----:B------:R1:W-:Y:S01]  /*16b80*/  MUFU.EX2 R83, R52 ;  /* 0x0000003400537308 */ /* 0x0003e20000000800 */
[----:B---3--:R-:W-:Y:S09]  /*16b90*/  FFMA.FTZ R56, R236, c[0x0][0x2d0], -R43 ;  /* 0x0000b400ec387a23 */ /* 0x008ff2000001082b */
[----:B------:R3:W-:Y:S01]  /*16ba0*/  MUFU.EX2 R81, R56 ;  /* 0x0000003800517308 */ /* 0x0007e20000000800 */
[----:B-----5:R-:W-:Y:S09]  /*16bb0*/  FFMA.FTZ R60, R238, c[0x0][0x2d0], -R64 ;  /* 0x0000b400ee3c7a23 */ /* 0x020ff20000010840 */
[----:B------:R5:W-:Y:S01]  /*16bc0*/  MUFU.EX2 R73, R60 ;  /* 0x0000003c00497308 */ /* 0x000be20000000800 */
[----:B-1----:R-:W1:Y:S01]  /*16bd0*/  LDSM.16.MT88.4 R52, [R215+0x1900] ;  /* 0x00190000d734783b */ /* 0x002e620000004200 */
[----:B---3--:R-:W-:Y:S08]  /*16be0*/  FFMA.FTZ R56, R74, c[0x0][0x2d0], -R66 ;  /* 0x0000b4004a387a23 */ /* 0x008ff00000010842 */
[----:B------:R3:W1:Y:S01]  /*16bf0*/  MUFU.EX2 R80, R56 ;  /* 0x0000003800507308 */ /* 0x0006620000000800 */
[----:B-----5:R-:W-:Y:S01]  /*16c00*/  LDSM.16.MT88.4 R60, [R214+0x2100] ;  /* 0x00210000d63c783b */ /* 0x020fe20000004200 */
[----:B--2---:R-:W-:Y:S07]  /*16c10*/  FFMA.FTZ R2, R2, R205, R211 ;  /* 0x000000cd02027223 */ /* 0x004fee00000100d3 */
[----:B---3--:R-:W2:Y:S01]  /*16c20*/  LDSM.16.MT88.4 R56, [R213+0x2100] ;  /* 0x00210000d538783b */ /* 0x008ea20000004200 */
[----:B------:R-:W-:Y:S01]  /*16c30*/  FADD.FTZ R2, R202, R2 ;  /* 0x00000002ca027221 */ /* 0x000fe20000010000 */
[-C--:B-1----:R-:W-:Y:S08]  /*16c40*/  HMMA.16816.F32.BF16 R116, R44, R52.reuse, R116 ;  /* 0x000000342c74723c */ /* 0x082ff00000041874 */
[C---:B------:R-:W-:Y:S07]  /*16c50*/  HMMA.16816.F32.BF16 R120, R48.reuse, R52, R120 ;  /* 0x000000343078723c */ /* 0x040fee0000041878 */
[----:B------:R-:W-:Y:S01]  /*16c60*/  FFMA.FTZ R52, R79, c[0x0][0x2d0], -R66 ;  /* 0x0000b4004f347a23 */ /* 0x000fe20000010842 */
[-C--:B------:R-:W-:Y:S03]  /*16c70*/  HMMA.16816.F32.BF16 R124, R48, R54.reuse, R124 ;  /* 0x00000036307c723c */ /* 0x080fe6000004187c */
[----:B------:R1:W3:Y:S04]  /*16c80*/  MUFU.EX2 R67, R52 ;  /* 0x0000003400437308 */ /* 0x0002e80000000800 */
[----:B------:R-:W-:Y:S01]  /*16c90*/  FFMA.FTZ R48, R240, c[0x0][0x2d0], -R43 ;  /* 0x0000b400f0307a23 */ /* 0x000fe2000001082b */
[----:B------:R-:W-:Y:S04]  /*16ca0*/  HMMA.16816.F32.BF16 R36, R44, R54, R36 ;  /* 0x000000362c24723c */ /* 0x000fe80000041824 */
[----:B------:R-:W-:Y:S01]  /*16cb0*/  F2FP.BF16.PACK_AB R50, R82, R84 ;  /* 0x000000545232723e */ /* 0x000fe200000010ff */
[----:B------:R5:W5:Y:S01]  /*16cc0*/  MUFU.EX2 R76, R48 ;  /* 0x00000030004c7308 */ /* 0x000b620000000800 */
[----:B------:R-:W-:Y:S02]  /*16cd0*/  F2FP.BF16.PACK_AB R49, R77, R80 ;  /* 0x000000504d31723e */ /* 0x000fe400000010ff */
[----:B------:R-:W-:Y:S04]  /*16ce0*/  F2FP.BF16.PACK_AB R44, R95, R131 ;  /* 0x000000835f2c723e */ /* 0x000fe800000010ff */
[----:B------:R-:W-:Y:S02]  /*16cf0*/  F2FP.BF16.PACK_AB R45, R93, R89 ;  /* 0x000000595d2d723e */ /* 0x000fe400000010ff */
[----:B------:R-:W-:Y:S02]  /*16d00*/  F2FP.BF16.PACK_AB R46, R92, R88 ;  /* 0x000000585c2e723e */ /* 0x000fe400000010ff */
[----:B------:R-:W-:Y:S01]  /*16d10*/  F2FP.BF16.PACK_AB R47, R87, R86 ;  /* 0x00000056572f723e */ /* 0x000fe200000010ff */
[----:B-1----:R-:W1:Y:S01]  /*16d20*/  LDSM.16.MT88.4 R52, [R216+0x2100] ;  /* 0x00210000d834783b */ /* 0x002e620000004200 */
[----:B---3--:R-:W-:Y:S01]  /*16d30*/  F2FP.BF16.PACK_AB R51, R67, R68 ;  /* 0x000000444333723e */ /* 0x008fe200000010ff */
[----:B----4-:R-:W-:Y:S04]  /*16d40*/  FFMA.FTZ R40, R40, R206, R207 ;  /* 0x000000ce28287223 */ /* 0x010fe800000100cf */
[-C--:B--2---:R-:W-:Y:S03]  /*16d50*/  HMMA.16816.F32.BF16 R4, R44, R56.reuse, R4 ;  /* 0x000000382c04723c */ /* 0x084fe60000041804 */
[----:B------:R-:W-:Y:S02]  /*16d60*/  FFMA.FTZ R41, R41, R141, R142 ;  /* 0x0000008d29297223 */ /* 0x000fe4000001008e */
[--C-:B-----5:R-:W-:Y:S01]  /*16d70*/  FFMA.FTZ R48, R237, c[0x0][0x2d0], -R64.reuse ;  /* 0x0000b400ed307a23 */ /* 0x120fe20000010840 */
[----:B------:R-:W-:Y:S03]  /*16d80*/  F2FP.BF16.PACK_AB R168, R76, R81 ;  /* 0x000000514ca8723e */ /* 0x000fe600000010ff */
[----:B------:R2:W3:Y:S03]  /*16d90*/  MUFU.EX2 R75, R48 ;  /* 0x00000030004b7308 */ /* 0x0004e60000000800 */
        /* <DEDUP_REMOVED lines=47> */
[----:B------:R-:W-:Y:S06]  /*17090*/  FFMA.FTZ R66, R42, c[0x0][0x2d0], -R66 ;  /* 0x0000b4002a427a23 */ /* 0x000fec0000010842 */
[----:B------:R-:W-:Y:S10]  /*170a0*/  MUFU.EX2 R43, R43 ;  /* 0x0000002b002b7308 */ /* 0x000ff40000000800 */
[----:B------:R-:W2:Y:S02]  /*170b0*/  MUFU.EX2 R66, R66 ;  /* 0x0000004200427308 */ /* 0x000ea40000000800 */
[----:B--2---:R-:W-:Y:S07]  /*170c0*/  F2FP.BF16.PACK_AB R47, R66, R43 ;  /* 0x0000002b422f723e */ /* 0x004fee00000010ff */
        /* <DEDUP_REMOVED lines=8> */
[----:B------:R-:W-:Y:S02]  /*17150*/  FFMA.FTZ R12, R0, R152, R153 ;  /* 0x00000098000c7223 */ /* 0x000fe40000010099 */
[----:B------:R-:W-:Y:S01]  /*17160*/  FADD.FTZ R8, R204, R8 ;  /* 0x00000008cc087221 */ /* 0x000fe20000010000 */
[-C--:B-1----:R-:W-:Y:S03]  /*17170*/  HMMA.16816.F32.BF16 R152, R168, R48.reuse, R20 ;  /* 0x00000030a898723c */ /* 0x082fe60000041814 */
        /* <DEDUP_REMOVED lines=108> */
.L_x_284:
[----:B-1----:R-:W3:Y:S04]  /*17840*/  LDL.LU R0, [R1+0x8] ;  /* 0x0000080001007983 */ /* 0x002ee80000300800 */
[----:B--2---:R-:W2:Y:S04]  /*17850*/  LDL.LU R4, [R1+0xc] ;  /* 0x00000c0001047983 */ /* 0x004ea80000300800 */
[----:B------:R-:W4:Y:S04]  /*17860*/  LDL.LU R9, [R1+0x10] ;  /* 0x0000100001097983 */ /* 0x000f280000300800 */
[----:B------:R-:W5:Y:S01]  /*17870*/  LDL.LU R2, [R1+0x14] ;  /* 0x0000140001027983 */ /* 0x000f620000300800 */
[----:B------:R-:W-:-:S02]  /*17880*/  MOV R37, 0xff800000 ;  /* 0xff80000000257802 */ /* 0x000fc40000000f00 */
[----:B------:R-:W-:Y:S02]  /*17890*/  MOV R38, 0xff800000 ;  /* 0xff80000000267802 */ /* 0x000fe40000000f00 */
[----:B------:R-:W-:Y:S02]  /*178a0*/  MOV R39, 0xff800000 ;  /* 0xff80000000277802 */ /* 0x000fe40000000f00 */
[----:B------:R-:W-:Y:S02]  /*178b0*/  MOV R40, 0xff800000 ;  /* 0xff80000000287802 */ /* 0x000fe40000000f00 */
[----:B------:R-:W-:Y:S01]  /*178c0*/  PLOP3.LUT P4, PT, PT, PT, PT, 0x8, 0x0 ;  /* 0x000000000000781c */ /* 0x000fe20003f8e170 */
[----:B---3--:R-:W1:Y:S04]  /*178d0*/  SHFL.BFLY PT, R5, R0, 0x2, 0x1f ;  /* 0x0c401f0000057f89 */ /* 0x008e6800000e0000 */
[----:B--2---:R-:W2:Y:S04]  /*178e0*/  SHFL.BFLY PT, R6, R4, 0x2, 0x1f ;  /* 0x0c401f0004067f89 */ /* 0x004ea800000e0000 */
[----:B----4-:R-:W3:Y:S04]  /*178f0*/  SHFL.BFLY PT, R7, R9, 0x2, 0x1f ;  /* 0x0c401f0009077f89 */ /* 0x010ee800000e0000 */
[----:B-----5:R-:W4:Y:S01]  /*17900*/  SHFL.BFLY PT, R8, R2, 0x2, 0x1f ;  /* 0x0c401f0002087f89 */ /* 0x020f2200000e0000 */
[----:B-1----:R-:W-:-:S02]  /*17910*/  FADD.FTZ R5, R5, R0 ;  /* 0x0000000005057221 */ /* 0x002fc40000010000 */
[----:B--2---:R-:W-:-:S03]  /*17920*/  FADD.FTZ R6, R6, R4 ;  /* 0x0000000406067221 */ /* 0x004fc60000010000 */
[----:B------:R-:W1:Y:S01]  /*17930*/  SHFL.BFLY PT, R0, R5, 0x1, 0x1f ;  /* 0x0c201f0005007f89 */ /* 0x000e6200000e0000 */
[----:B---3--:R-:W-:-:S03]  /*17940*/  FADD.FTZ R7, R7, R9 ;  /* 0x0000000907077221 */ /* 0x008fc60000010000 */
[----:B------:R-:W2:Y:S01]  /*17950*/  SHFL.BFLY PT, R4, R6, 0x1, 0x1f ;  /* 0x0c201f0006047f89 */ /* 0x000ea200000e0000 */
[----:B----4-:R-:W-:-:S03]  /*17960*/  FADD.FTZ R8, R8, R2 ;  /* 0x0000000208087221 */ /* 0x010fc60000010000 */
[----:B------:R-:W3:Y:S04]  /*17970*/  SHFL.BFLY PT, R2, R7, 0x1, 0x1f ;  /* 0x0c201f0007027f89 */ /* 0x000ee800000e0000 */
[----:B------:R-:W4:Y:S01]  /*17980*/  SHFL.BFLY PT, R9, R8, 0x1, 0x1f ;  /* 0x0c201f0008097f89 */ /* 0x000f2200000e0000 */
[----:B-1----:R-:W-:Y:S01]  /*17990*/  FADD.FTZ R5, R5, R0 ;  /* 0x0000000005057221 */ /* 0x002fe20000010000 */
[----:B------:R-:W-:Y:S01]  /*179a0*/  MOV R0, RZ ;  /* 0x000000ff00007202 */ /* 0x000fe20000000f00 */
[----:B--2---:R-:W-:-:S03]  /*179b0*/  FADD.FTZ R6, R6, R4 ;  /* 0x0000000406067221 */ /* 0x004fc60000010000 */
[----:B------:R-:W-:Y:S02]  /*179c0*/  FSETP.NE.FTZ.AND P3, PT, R5, RZ, PT ;  /* 0x000000ff0500720b */ /* 0x000fe40003f75000 */
[----:B------:R-:W-:Y:S01]  /*179d0*/  MOV R4, RZ ;  /* 0x000000ff00047202 */ /* 0x000fe20000000f00 */
[----:B---3--:R-:W-:Y:S01]  /*179e0*/  FADD.FTZ R7, R7, R2 ;  /* 0x0000000207077221 */ /* 0x008fe20000010000 */
[----:B------:R-:W-:Y:S02]  /*179f0*/  FSETP.NE.FTZ.AND P2, PT, R6, RZ, PT ;  /* 0x000000ff0600720b */ /* 0x000fe40003f55000 */
[----:B------:R-:W-:Y:S01]  /*17a00*/  MOV R2, RZ ;  /* 0x000000ff00027202 */ /* 0x000fe20000000f00 */
[----:B----4-:R-:W-:Y:S01]  /*17a10*/  FADD.FTZ R8, R9, R8 ;  /* 0x0000000809087221 */ /* 0x010fe20000010000 */
[----:B------:R-:W-:-:S05]  /*17a20*/  FSETP.NE.FTZ.AND P1, PT, R7, RZ, PT ;  /* 0x000000ff0700720b */ /* 0x000fca0003f35000 */
        /* <DEDUP_REMOVED lines=90> */
.L_x_226:
[----:B------:R-:W-:Y:S05]  /*17fd0*/  @P4 BRA `(.L_x_302) ;  /* 0x0000131000004947 */ /* 0x000fea0003800000 */
        /* <DEDUP_REMOVED lines=121> */
.L_x_303:
[----:B----4-:R-:W-:Y:S01]  /*18770*/  IMAD.MOV.U32 R4, RZ, RZ, c[0x0][0x4e8] ;  /* 0x00013a00ff047624 */ /* 0x010fe200078e00ff */
[----:B------:R-:W-:Y:S01]  /*18780*/  LEA.HI R6, R18, R18, RZ, 0x1 ;  /* 0x0000001212067211 */ /* 0x000fe200078f08ff */
[----:B------:R-:W1:Y:S01]  /*18790*/  S2R R19, SR_CTAID.Y ;  /* 0x0000000000137919 */ /* 0x000e620000002600 */
[----:B------:R-:W-:Y:S01]  /*187a0*/  SHF.R.S32.HI R8, RZ, 0x1f, R35 ;  /* 0x0000001fff087819 */ /* 0x000fe20000011423 */
[----:B------:R-:W-:Y:S01]  /*187b0*/  IMAD R7, R3, c[0x0][0x3a0], RZ ;  /* 0x0000e80003077a24 */ /* 0x000fe200078e02ff */
[----:B------:R-:W-:Y:S01]  /*187c0*/  LOP3.LUT R0, R6, 0x1ffffffe, RZ, 0xc0, !PT ;  /* 0x1ffffffe06007812 */ /* 0x000fe200078ec0ff */
[----:B------:R-:W2:Y:S01]  /*187d0*/  S2R R23, SR_CTAID.X ;  /* 0x0000000000177919 */ /* 0x000ea20000002500 */
[----:B------:R-:W-:Y:S01]  /*187e0*/  ISETP.NE.AND P2, PT, R4, 0x1, PT ;  /* 0x000000010400780c */ /* 0x000fe20003f45270 */
[----:B------:R-:W-:Y:S01]  /*187f0*/  IMAD.SHL.U32 R6, R6, 0x20, RZ ;  /* 0x0000002006067824 */ /* 0x000fe200078e00ff */
[----:B------:R-:W-:Y:S01]  /*18800*/  LOP3.LUT R4, R36, 0xffffffe0, RZ, 0xc0, !PT ;  /* 0xffffffe024047812 */ /* 0x000fe200078ec0ff */
[----:B------:R-:W-:Y:S01]  /*18810*/  IMAD.IADD R11, R18, 0x1, -R0 ;  /* 0x00000001120b7824 */ /* 0x000fe200078e0a00 */
[----:B------:R-:W-:Y:S01]  /*18820*/  LEA.HI R20, R42, R41, RZ, 0x3 ;  /* 0x000000292a147211 */ /* 0x000fe200078f18ff */
[----:B------:R-:W-:Y:S01]  /*18830*/  IMAD R7, R2, c[0x0][0x3a4], R7 ;  /* 0x0000e90002077a24 */ /* 0x000fe200078e0207 */
[----:B------:R-:W-:Y:S01]  /*18840*/  LEA.HI R8, R8, R35, RZ, 0x2 ;  /* 0x0000002308087211 */ /* 0x000fe200078f10ff */
[----:B------:R-:W-:Y:S01]  /*18850*/  IMAD.IADD R0, R41, 0x1, -R4 ;  /* 0x0000000129007824 */ /* 0x000fe200078e0a04 */
[----:B------:R-:W-:-:S02]  /*18860*/  LOP3.LUT R5, R20, 0xfffffff8, RZ, 0xc0, !PT ;  /* 0xfffffff814057812 */ /* 0x000fc400078ec0ff */
[----:B------:R-:W-:Y:S02]  /*18870*/  LOP3.LUT R9, R8, 0xffffffc, RZ, 0xc0, !PT ;  /* 0x0ffffffc08097812 */ /* 0x000fe400078ec0ff */
[----:B------:R-:W-:Y:S01]  /*18880*/  SHF.R.S32.HI R10, RZ, 0x1f, R0 ;  /* 0x0000001fff0a7819 */ /* 0x000fe20000011400 */
[----:B------:R-:W-:Y:S01]  /*18890*/  IMAD.IADD R13, R41, 0x1, -R5 ;  /* 0x00000001290d7824 */ /* 0x000fe200078e0a05 */
[----:B------:R-:W-:Y:S01]  /*188a0*/  LOP3.LUT R8, R6, 0xffffffc0, RZ, 0xc0, !PT ;  /* 0xffffffc006087812 */ /* 0x000fe200078ec0ff */
[----:B------:R-:W-:Y:S01]  /*188b0*/  IMAD.WIDE.U32 R4, R2, c[0x0][0x3a0], RZ ;  /* 0x0000e80002047a25 */ /* 0x000fe200078e00ff */
[----:B------:R-:W-:Y:S02]  /*188c0*/  LEA.HI R10, R10, R0, RZ, 0x2 ;  /* 0x000000000a0a7211 */ /* 0x000fe400078f10ff */
[----:B------:R-:W-:Y:S01]  /*188d0*/  LOP3.LUT P1, RZ, R0, 0x3, RZ, 0xc0, !PT ;  /* 0x0000000300ff7812 */ /* 0x000fe2000782c0ff */
[----:B------:R-:W-:Y:S01]  /*188e0*/  IMAD.IADD R0, R35, 0x1, -R9 ;  /* 0x0000000123007824 */ /* 0x000fe200078e0a09 */
[----:B------:R-:W-:Y:S01]  /*188f0*/  SHF.R.S32.HI R6, RZ, 0x2, R10 ;  /* 0x00000002ff067819 */ /* 0x000fe2000001140a */
[----:B------:R-:W-:Y:S01]  /*18900*/  IMAD.IADD R5, R5, 0x1, R7 ;  /* 0x0000000105057824 */ /* 0x000fe200078e0207 */
[----:B-1----:R-:W-:Y:S01]  /*18910*/  SHF.R.S32.HI R7, RZ, 0x1f, R19 ;  /* 0x0000001fff077819 */ /* 0x002fe20000011413 */
[----:B------:R-:W-:Y:S01]  /*18920*/  IMAD R8, R11, 0x8, R8 ;  /* 0x000000080b087824 */ /* 0x000fe200078e0208 */
[----:B------:R-:W-:Y:S01]  /*18930*/  SHF.R.S32.HI R20, RZ, 0x3, R20 ;  /* 0x00000003ff147819 */ /* 0x000fe20000011414 */
[----:B------:R-:W-:Y:S01]  /*18940*/  IMAD R16, R0, 0x10, R6 ;  /* 0x0000001000107824 */ /* 0x000fe200078e0206 */
[----:B------:R-:W-:Y:S01]  /*18950*/  LEA.HI R22, R42, R41, RZ, 0x6 ;  /* 0x000000292a167211 */ /* 0x000fe200078f30ff */
[----:B------:R-:W-:-:S02]  /*18960*/  IMAD R9, R7, c[0x0][0x490], RZ ;  /* 0x0001240007097a24 */ /* 0x000fc400078e02ff */
[----:B------:R-:W-:Y:S02]  /*18970*/  IMAD.IADD R0, R16, 0x1, R8 ;  /* 0x0000000110007824 */ /* 0x000fe400078e0208 */
[----:B------:R-:W-:Y:S02]  /*18980*/  IMAD R12, R7, c[0x0][0x3e8], RZ ;  /* 0x0000fa00070c7a24 */ /* 0x000fe400078e02ff */
[----:B------:R-:W-:Y:S02]  /*18990*/  IMAD.SHL.U32 R7, R20, 0x40, RZ ;  /* 0x0000004014077824 */ /* 0x000fe400078e00ff */
[----:B--2---:R-:W-:Y:S02]  /*189a0*/  IMAD R6, R23, 0x80, R0 ;  /* 0x0000008017067824 */ /* 0x004fe400078e0200 */
[----:B------:R-:W-:Y:S01]  /*189b0*/  IMAD.WIDE.U32 R14, R19, c[0x0][0x490], R2 ;  /* 0x00012400130e7a25 */ /* 0x000fe200078e0002 */
[----:B------:R-:W-:-:S03]  /*189c0*/  LOP3.LUT R7, R7, 0x1c0, RZ, 0xc0, !PT ;  /* 0x000001c007077812 */ /* 0x000fc600078ec0ff */
[----:B------:R-:W-:Y:S02]  /*189d0*/  IMAD R9, R19, c[0x0][0x494], R9 ;  /* 0x0001250013097a24 */ /* 0x000fe400078e0209 */
        /* <DEDUP_REMOVED lines=34> */
[----:B------:R-:W-:-:S03]  /*18c00*/  IMAD.WIDE.U32 R4, R7, c[0x0][0x488], R4 ;  /* 0x0001220007047a25 */ /* 0x000fc600078e0004 */
[----:B------:R-:W-:Y:S01]  /*18c10*/  SHF.R.S32.HI R13, RZ, 0x1f, R6 ;  /* 0x0000001fff0d7819 */ /* 0x000fe20000011406 */
[----:B------:R-:W-:Y:S01]  /*18c20*/  IMAD R9, R7, c[0x0][0x48c], R0 ;  /* 0x0001230007097a24 */ /* 0x000fe200078e0200 */
[----:B------:R-:W-:Y:S01]  /*18c30*/  LEA R7, P0, R4, c[0x0][0x450], 0x2 ;  /* 0x0001140004077a11 */ /* 0x000fe200078010ff */
[----:B------:R-:W-:-:S04]  /*18c40*/  IMAD.WIDE.U32 R2, R10, c[0x0][0x3f0], R2 ;  /* 0x0000fc000a027a25 */ /* 0x000fc800078e0002 */
[----:B------:R-:W-:Y:S01]  /*18c50*/  IMAD.IADD R5, R5, 0x1, R9 ;  /* 0x0000000105057824 */ /* 0x000fe200078e0209 */
[----:B------:R-:W-:Y:S01]  /*18c60*/  SHFL.IDX PT, R14, R7, 0x1, 0x1c1f ;  /* 0x003c1f00070e7f89 */ /* 0x000fe200000e0000 */
[----:B------:R-:W-:Y:S02]  /*18c70*/  IMAD R0, R13, c[0x0][0x3e0], RZ ;  /* 0x0000f8000d007a24 */ /* 0x000fe400078e02ff */
[----:B------:R-:W-:Y:S01]  /*18c80*/  IMAD.MOV R10, RZ, RZ, -R6 ;  /* 0x000000ffff0a7224 */ /* 0x000fe200078e0a06 */
[----:B------:R-:W-:Y:S01]  /*18c90*/  LEA.HI.X R4, R4, c[0x0][0x454], R5, 0x2, P0 ;  /* 0x0001150004047a11 */ /* 0x000fe200000f1405 */
[----:B------:R-:W-:Y:S02]  /*18ca0*/  IMAD R9, R6, c[0x0][0x3e4], R0 ;  /* 0x0000f90006097a24 */ /* 0x000fe400078e0200 */
        /* <DEDUP_REMOVED lines=12> */
[----:B------:R-:W-:Y:S02]  /*18d70*/  SHFL.IDX PT, R12, R7, 0x2, 0x1c1f ;  /* 0x005c1f00070c7f89 */ /* 0x000fe400000e0000 */
[----:B------:R-:W-:Y:S01]  /*18d80*/  IMAD R6, R6, c[0x0][0x3d8], RZ ;  /* 0x0000f60006067a24 */ /* 0x000fe200078e02ff */
[----:B------:R-:W-:Y:S01]  /*18d90*/  ISETP.GE.OR P3, PT, R9, R0, P1 ;  /* 0x000000000900720c */ /* 0x000fe20000f66670 */
[----:B------:R-:W2:Y:S01]  /*18da0*/  SHFL.IDX PT, R13, R4, 0x2, 0x1c1f ;  /* 0x005c1f00040d7f89 */ /* 0x000ea200000e0000 */
[----:B------:R-:W-:-:S02]  /*18db0*/  IMAD.SHL.U32 R9, R22, 0x8, RZ ;  /* 0x0000000816097824 */ /* 0x000fc400078e00ff */
[----:B------:R-:W-:Y:S01]  /*18dc0*/  IMAD R19, R18, c[0x0][0x3dc], R6 ;  /* 0x0000f70012137a24 */ /* 0x000fe200078e0206 */
[----:B------:R3:W-:Y:S04]  /*18dd0*/  SHFL.IDX PT, R11, R4, 0x3, 0x1c1f ;  /* 0x007c1f00040b7f89 */ /* 0x0007e800000e0000 */
[----:B------:R4:W2:Y:S04]  /*18de0*/  SHFL.IDX PT, R10, R7, 0x3, 0x1c1f ;  /* 0x007c1f00070a7f89 */ /* 0x0008a800000e0000 */
[----:B-1----:R-:W-:Y:S04]  /*18df0*/  @!P4 ST.E [R16.64], R37 ;  /* 0x000000251000c985 */ /* 0x002fe8000c10192c */
[----:B------:R-:W-:Y:S01]  /*18e00*/  @!P3 ST.E [R14.64], R38 ;  /* 0x000000260e00b985 */ /* 0x000fe2000c10192c */
[----:B---3--:R-:W-:-:S04]  /*18e10*/  IADD3 R4, R5, 0x40, RZ ;  /* 0x0000004005047810 */ /* 0x008fc80007ffe0ff */
[-C--:B------:R-:W-:Y:S01]  /*18e20*/  ISETP.GE.OR P2, PT, R4, R0.reuse, P1 ;  /* 0x000000000400720c */ /* 0x080fe20000f46670 */
[----:B----4-:R-:W-:Y:S01]  /*18e30*/  IMAD.WIDE.U32 R6, R18, c[0x0][0x3d8], R2 ;  /* 0x0000f60012067a25 */ /* 0x010fe200078e0002 */
[----:B------:R-:W-:Y:S02]  /*18e40*/  IADD3 R18, R5, 0x48, RZ ;  /* 0x0000004805127810 */ /* 0x000fe40007ffe0ff */
[----:B------:R-:W-:Y:S01]  /*18e50*/  LOP3.LUT R5, R21, 0x7ffffe00, R9, 0xf8, !PT ;  /* 0x7ffffe0015057812 */ /* 0x000fe200078ef809 */
[----:B------:R-:W-:Y:S01]  /*18e60*/  IMAD.IADD R3, R7, 0x1, R19 ;  /* 0x0000000107037824 */ /* 0x000fe200078e0213 */
[----:B------:R-:W-:Y:S01]  /*18e70*/  LEA R4, P0, R6, c[0x0][0x380], 0x1 ;  /* 0x0000e00006047a11 */ /* 0x000fe200078008ff */
[----:B------:R-:W-:Y:S01]  /*18e80*/  IMAD R2, R23, 0x80, R20 ;  /* 0x0000008017027824 */ /* 0x000fe200078e0214 */
[-C--:B------:R-:W-:Y:S01]  /*18e90*/  ISETP.GE.OR P1, PT, R18, R0.reuse, P1 ;  /* 0x000000001200720c */ /* 0x080fe20000f26670 */
[----:B------:R-:W-:Y:S01]  /*18ea0*/  IMAD.SHL.U32 R5, R5, 0x2, RZ ;  /* 0x0000000205057824 */ /* 0x000fe200078e00ff */
[----:B------:R-:W-:Y:S01]  /*18eb0*/  LEA.HI.X R3, R6, c[0x0][0x384], R3, 0x1, P0 ;  /* 0x0000e10006037a11 */ /* 0x000fe200000f0c03 */
[----:B------:R-:W-:Y:S01]  /*18ec0*/  SHFL.IDX PT, R7, R4, 0x1, 0x181f ;  /* 0x00381f0004077f89 */ /* 0x000fe200000e0000 */
[----:B------:R-:W-:-:S02]  /*18ed0*/  ISETP.GE.OR P3, PT, R2, R0, P6 ;  /* 0x000000000200720c */ /* 0x000fc40003766670 */
[C---:B------:R-:W-:Y:S01]  /*18ee0*/  IADD3 R6, R2.reuse, 0x10, RZ ;  /* 0x0000001002067810 */ /* 0x040fe20007ffe0ff */
[----:B--2---:R-:W-:Y:S01]  /*18ef0*/  @!P2 ST.E [R12.64], R39 ;  /* 0x000000270c00a985 */ /* 0x004fe2000c10192c */
[----:B------:R-:W-:Y:S02]  /*18f00*/  IADD3 R32, R2, 0x40, RZ ;  /* 0x0000004002207810 */ /* 0x000fe40007ffe0ff */
[-C--:B------:R-:W-:Y:S01]  /*18f10*/  ISETP.GE.OR P2, PT, R6, R0.reuse, P6 ;  /* 0x000000000600720c */ /* 0x080fe20003746670 */
[----:B------:R-:W1:Y:S01]  /*18f20*/  SHFL.IDX PT, R12, R4, RZ, 0x181f ;  /* 0x00181fff040c7589 */ /* 0x000e6200000e0000 */
[C---:B------:R-:W-:Y:S02]  /*18f30*/  IADD3 R6, R2.reuse, 0x20, RZ ;  /* 0x0000002002067810 */ /* 0x040fe40007ffe0ff */
[----:B------:R-:W-:Y:S01]  /*18f40*/  IADD3 R54, R2, 0x60, RZ ;  /* 0x0000006002367810 */ /* 0x000fe20007ffe0ff */
[----:B------:R-:W2:Y:S04]  /*18f50*/  SHFL.IDX PT, R9, R3, RZ, 0x181f ;  /* 0x00181fff03097589 */ /* 0x000ea800000e0000 */
[----:B------:R3:W-:Y:S01]  /*18f60*/  @!P1 ST.E [R10.64], R40 ;  /* 0x000000280a009985 */ /* 0x0007e2000c10192c */
[----:B------:R-:W-:-:S02]  /*18f70*/  ISETP.GE.OR P1, PT, R6, R0, P6 ;  /* 0x000000000600720c */ /* 0x000fc40003726670 */
[----:B------:R-:W-:Y:S01]  /*18f80*/  IADD3 R6, R2, 0x30, RZ ;  /* 0x0000003002067810 */ /* 0x000fe20007ffe0ff */
[----:B------:R-:W-:Y:S03]  /*18f90*/  LDS.128 R24, [R5+0x80] ;  /* 0x0000800005187984 */ /* 0x000fe60000000c00 */
[----:B------:R-:W-:Y:S01]  /*18fa0*/  ISETP.GE.OR P0, PT, R6, R0, P6 ;  /* 0x000000000600720c */ /* 0x000fe20003706670 */
[----:B------:R-:W4:Y:S04]  /*18fb0*/  SHFL.IDX PT, R11, R3, 0x1, 0x181f ;  /* 0x00381f00030b7f89 */ /* 0x000f2800000e0000 */
[----:B------:R-:W4:Y:S04]  /*18fc0*/  SHFL.IDX PT, R14, R4, 0x2, 0x181f ;  /* 0x00581f00040e7f89 */ /* 0x000f2800000e0000 */
[----:B------:R-:W4:Y:S01]  /*18fd0*/  SHFL.IDX PT, R44, R3, 0x2, 0x181f ;  /* 0x00581f00032c7f89 */ /* 0x000f2200000e0000 */
[----:B-1----:R-:W-:-:S03]  /*18fe0*/  @!P3 LEA R12, P5, R8, R12, 0x1 ;  /* 0x0000000c080cb211 */ /* 0x002fc600078a08ff */
[----:B------:R-:W1:Y:S01]  /*18ff0*/  SHFL.IDX PT, R15, R4, 0x3, 0x181f ;  /* 0x00781f00040f7f89 */ /* 0x000e6200000e0000 */
[----:B--2---:R-:W-:Y:S02]  /*19000*/  @!P3 LEA.HI.X R13, R8, R9, R53, 0x1, P5 ;  /* 0x00000009080db211 */ /* 0x004fe400028f0c35 */
[----:B------:R-:W-:Y:S01]  /*19010*/  ISETP.GE.OR P5, PT, R32, R0, P6 ;  /* 0x000000002000720c */ /* 0x000fe200037a6670 */
[----:B------:R-:W-:Y:S01]  /*19020*/  LDS.128 R20, [R5+0x880] ;  /* 0x0008800005147984 */ /* 0x000fe20000000c00 */
[----:B---3--:R-:W-:-:S03]  /*19030*/  @!P2 LEA R10, P4, R8, R7, 0x1 ;  /* 0x00000007080aa211 */ /* 0x008fc600078808ff */
[----:B------:R-:W-:Y:S04]  /*19040*/  LDS.128 R16, [R5+0x1080] ;  /* 0x0010800005107984 */ /* 0x000fe80000000c00 */
[----:B------:R-:W2:Y:S01]  /*19050*/  SHFL.IDX PT, R45, R3, 0x3, 0x181f ;  /* 0x00781f00032d7f89 */ /* 0x000ea200000e0000 */
[----:B----4-:R-:W-:-:S03]  /*19060*/  @!P2 LEA.HI.X R11, R8, R11, R53, 0x1, P4 ;  /* 0x0000000b080ba211 */ /* 0x010fc600020f0c35 */
[----:B------:R-:W3:Y:S01]  /*19070*/  LDS.128 R28, [R5+0x1880] ;  /* 0x00188000051c7984 */ /* 0x000ee20000000c00 */
[----:B------:R-:W-:-:S03]  /*19080*/  @!P1 LEA R6, P4, R8, R14, 0x1 ;  /* 0x0000000e08069211 */ /* 0x000fc600078808ff */
[----:B------:R-:W-:Y:S01]  /*19090*/  LDS.128 R32, [R5+0x2080] ;  /* 0x0020800005207984 */ /* 0x000fe20000000c00 */
[--C-:B------:R-:W-:Y:S02]  /*190a0*/  @!P1 LEA.HI.X R7, R8, R44, R53.reuse, 0x1, P4 ;  /* 0x0000002c08079211 */ /* 0x100fe400020f0c35 */
[----:B------:R-:W-:Y:S01]  /*190b0*/  IADD3 R44, R2, 0x50, RZ ;  /* 0x00000050022c7810 */ /* 0x000fe20007ffe0ff */
[----:B------:R-:W-:Y:S01]  /*190c0*/  LDS.128 R36, [R5+0x2880] ;  /* 0x0028800005247984 */ /* 0x000fe20000000c00 */
[----:B-1----:R-:W-:Y:S02]  /*190d0*/  @!P0 LEA R14, P4, R8, R15, 0x1 ;  /* 0x0000000f080e8211 */ /* 0x002fe400078808ff */
[----:B------:R-:W-:Y:S01]  /*190e0*/  IADD3 R2, R2, 0x70, RZ ;  /* 0x0000007002027810 */ /* 0x000fe20007ffe0ff */
[----:B------:R-:W-:Y:S04]  /*190f0*/  LDS.128 R40, [R5+0x3080] ;  /* 0x0030800005287984 */ /* 0x000fe80000000c00 */
[----:B------:R-:W1:Y:S04]  /*19100*/  SHFL.IDX PT, R48, R4, 0x4, 0x181f ;  /* 0x00981f0004307f89 */ /* 0x000e6800000e0000 */
[----:B------:R-:W4:Y:S01]  /*19110*/  SHFL.IDX PT, R9, R4, 0x5, 0x181f ;  /* 0x00b81f0004097f89 */ /* 0x000f2200000e0000 */
[----:B--2---:R-:W-:-:S02]  /*19120*/  @!P0 LEA.HI.X R15, R8, R45, R53, 0x1, P4 ;  /* 0x0000002d080f8211 */ /* 0x004fc400020f0c35 */
[-C--:B------:R-:W-:Y:S01]  /*19130*/  ISETP.GE.OR P4, PT, R44, R0.reuse, P6 ;  /* 0x000000002c00720c */ /* 0x080fe20003786670 */
[----:B------:R-:W-:Y:S04]  /*19140*/  SHFL.IDX PT, R49, R4, 0x6, 0x181f ;  /* 0x00d81f0004317f89 */ /* 0x000fe800000e0000 */
[----:B------:R-:W2:Y:S04]  /*19150*/  SHFL.IDX PT, R52, R3, 0x4, 0x181f ;  /* 0x00981f0003347f89 */ /* 0x000ea800000e0000 */
[----:B------:R-:W1:Y:S04]  /*19160*/  SHFL.IDX PT, R51, R3, 0x5, 0x181f ;  /* 0x00b81f0003337f89 */ /* 0x000e6800000e0000 */
[----:B------:R-:W1:Y:S04]  /*19170*/  SHFL.IDX PT, R50, R3, 0x6, 0x181f ;  /* 0x00d81f0003327f89 */ /* 0x000e6800000e0000 */
[----:B------:R-:W2:Y:S04]  /*19180*/  LDS.128 R44, [R5+0x3880] ;  /* 0x00388000052c7984 */ /* 0x000ea80000000c00 */
[----:B------:R1:W-:Y:S01]  /*19190*/  @!P3 ST.E.128 [R12.64], R24 ;  /* 0x000000180c00b985 */ /* 0x0003e2000c101d2c */
[----:B------:R-:W-:-:S02]  /*191a0*/  ISETP.GE.OR P3, PT, R54, R0, P6 ;  /* 0x000000003600720c */ /* 0x000fc40003766670 */
[----:B------:R-:W-:Y:S01]  /*191b0*/  ISETP.GE.OR P6, PT, R2, R0, P6 ;  /* 0x000000000200720c */ /* 0x000fe200037c6670 */
[----:B------:R4:W-:Y:S04]  /*191c0*/  @!P2 ST.E.128 [R10.64], R20 ;  /* 0x000000140a00a985 */ /* 0x0009e8000c101d2c */
[----:B------:R2:W-:Y:S04]  /*191d0*/  @!P1 ST.E.128 [R6.64], R16 ;  /* 0x0000001006009985 */ /* 0x0005e8000c101d2c */
[----:B---3--:R3:W-:Y:S04]  /*191e0*/  @!P0 ST.E.128 [R14.64], R28 ;  /* 0x0000001c0e008985 */ /* 0x0087e8000c101d2c */
[----:B------:R-:W2:Y:S04]  /*191f0*/  SHFL.IDX PT, R4, R4, 0x7, 0x181f ;  /* 0x00f81f0004047f89 */ /* 0x000ea800000e0000 */
[----:B------:R-:W3:Y:S01]  /*19200*/  SHFL.IDX PT, R3, R3, 0x7, 0x181f ;  /* 0x00f81f0003037f89 */ /* 0x000ee200000e0000 */
[----:B-1----:R-:W-:-:S02]  /*19210*/  @!P5 LEA R12, P2, R8, R48, 0x1 ;  /* 0x00000030080cd211 */ /* 0x002fc400078408ff */
[C---:B----4-:R-:W-:Y:S02]  /*19220*/  @!P4 LEA R10, P1, R8.reuse, R9, 0x1 ;  /* 0x00000009080ac211 */ /* 0x050fe400078208ff */
[C-C-:B--2---:R-:W-:Y:S02]  /*19230*/  @!P5 LEA.HI.X R13, R8.reuse, R52, R53.reuse, 0x1, P2 ;  /* 0x00000034080dd211 */ /* 0x144fe400010f0c35 */
[C---:B------:R-:W-:Y:S02]  /*19240*/  @!P3 LEA R6, P0, R8.reuse, R49, 0x1 ;  /* 0x000000310806b211 */ /* 0x040fe400078008ff */
[C-C-:B------:R-:W-:Y:S01]  /*19250*/  @!P4 LEA.HI.X R11, R8.reuse, R51, R53.reuse, 0x1, P1 ;  /* 0x00000033080bc211 */ /* 0x140fe200008f0c35 */
[----:B------:R1:W-:Y:S01]  /*19260*/  @!P5 ST.E.128 [R12.64], R32 ;  /* 0x000000200c00d985 */ /* 0x0003e2000c101d2c */
[----:B------:R-:W-:-:S03]  /*19270*/  @!P3 LEA.HI.X R7, R8, R50, R53, 0x1, P0 ;  /* 0x000000320807b211 */ /* 0x000fc600000f0c35 */
[----:B------:R1:W-:Y:S04]  /*19280*/  @!P4 ST.E.128 [R10.64], R36 ;  /* 0x000000240a00c985 */ /* 0x0003e8000c101d2c */
[----:B------:R1:W-:Y:S01]  /*19290*/  @!P3 ST.E.128 [R6.64], R40 ;  /* 0x000000280600b985 */ /* 0x0003e2000c101d2c */
[----:B------:R-:W-:Y:S05]  /*192a0*/  @P6 EXIT ;  /* 0x000000000000694d */ /* 0x000fea0003800000 */
[----:B---3--:R-:W-:-:S04]  /*192b0*/  LEA R2, P0, R8, R4, 0x1 ;  /* 0x0000000408027211 */ /* 0x008fc800078008ff */
[----:B------:R-:W-:-:S05]  /*192c0*/  LEA.HI.X R3, R8, R3, R53, 0x1, P0 ;  /* 0x0000000308037211 */ /* 0x000fca00000f0c35 */
[----:B------:R-:W-:Y:S01]  /*192d0*/  ST.E.128 [R2.64], R44 ;  /* 0x0000002c02007985 */ /* 0x000fe2000c101d2c */
[----:B------:R-:W-:Y:S05]  /*192e0*/  EXIT ;  /* 0x000000000000794d */ /* 0x000fea0003800000 */
.L_x_302:
        /* <DEDUP_REMOVED lines=19> */
.L_x_304:
[----:B-1----:R-:W1:Y:S01]  /*19420*/  S2R R12, SR_TID.X ;  /* 0x00000000000c7919 */ /* 0x002e620000002100 */
[----:B------:R-:W-:Y:S01]  /*19430*/  SHF.R.S32.HI R0, RZ, 0x1f, R8 ;  /* 0x0000001fff007819 */ /* 0x000fe20000011408 */
[----:B------:R-:W-:Y:S01]  /*19440*/  BSSY B0, `(.L_x_305) ;  /* 0x0000028000007945 */ /* 0x000fe20003800000 */
[----:B------:R-:W-:-:S02]  /*19450*/  SEL R10, R8, RZ, !P1 ;  /* 0x000000ff080a7207 */ /* 0x000fc40004800000 */
[----:B------:R-:W-:Y:S02]  /*19460*/  SEL R11, R0, RZ, !P1 ;  /* 0x000000ff000b7207 */ /* 0x000fe40004800000 */
[----:B-1----:R-:W-:-:S13]  /*19470*/  ISETP.GT.AND P0, PT, R12, 0x7f, PT ;  /* 0x0000007f0c00780c */ /* 0x002fda0003f04270 */
        /* <DEDUP_REMOVED lines=36> */
.L_x_306:
[----:B------:R-:W-:Y:S05]  /*196c0*/  BSYNC B0 ;  /* 0x0000000000007941 */ /* 0x000fea0003800000 */
.L_x_305:
        /* <DEDUP_REMOVED lines=103> */
.L_x_307:
        /* <DEDUP_REMOVED lines=12> */
.L_x_739:


//--------------------- .text._ZN7cutlass13device_kernelIN5flash19enable_sm80_to_sm89INS1_16FlashAttnFwdSm80INS1_25CollectiveMainloopFwdSm80ILi4ELi1ELb0EN4cute5tupleIJNS5_1CILi128EEENS7_ILi96EEENS7_ILi64EEEEEELi64ENS_10bfloat16_tEfNS_4arch4Sm80ELb0ELb1ELb0ELb1ELb0ELb1ELb1ELb0EEENS1_21CollectiveEpilogueFwdINS6_IJS8_SA_S9_EEENS6_IJNS7_ILi1EEESI_SI_EEESC_SE_Li128ELb1ELb1ELb0ELb0EEENS1_19SingleTileSchedulerILb1ELb0ELb1ELi128EEEEEEEEEvNT_6ParamsE --------------------------
	.section	.text._ZN7cutlass13device_kernelIN5flash19enable_sm80_to_sm89INS1_16FlashAttnFwdSm80INS1_25CollectiveMainloopFwdSm80ILi4ELi1ELb0EN4cute5tupleIJNS5_1CILi128EEENS7_ILi96EEENS7_ILi64EEEEEELi64ENS_10bfloat16_tEfNS_4arch4Sm80ELb0ELb1ELb0ELb1ELb0ELb1ELb1ELb0EEENS1_21CollectiveEpilogueFwdINS6_IJS8_SA_S9_EEENS6_IJNS7_ILi1EEESI_SI_EEESC_SE_Li128ELb1ELb1ELb0ELb0EEENS1_19SingleTileSchedulerILb1ELb0ELb1ELi128EEEEEEEEEvNT_6ParamsE,"ax",@progbits
	.sectioninfo	@"SHI_REGISTERS=255"
	.align	128
.text._ZN7cutlass13device_kernelIN5flash19enable_sm80_to_sm89INS1_16FlashAttnFwdSm80INS1_25CollectiveMainloopFwdSm80ILi4ELi1ELb0EN4cute5tupleIJNS5_1CILi128EEENS7_ILi96EEENS7_ILi64EEEEEELi64ENS_10bfloat16_tEfNS_4arch4Sm80ELb0ELb1ELb0ELb1ELb0ELb1ELb1ELb0EEENS1_21CollectiveEpilogueFwdINS6_IJS8_SA_S9_EEENS6_IJNS7_ILi1EEESI_SI_EEESC_SE_Li128ELb1ELb1ELb0ELb0EEENS1_19SingleTileSchedulerILb1ELb0ELb1ELi128EEEEEEEEEvNT_6ParamsE:
        .type           _ZN7cutlass13device_kernelIN5flash19enable_sm80_to_sm89INS1_16FlashAttnFwdSm80INS1_25CollectiveMainloopFwdSm80ILi4ELi1ELb0EN4cute5tupleIJNS5_1CILi128EEENS7_ILi96EEENS7_ILi64EEEEEELi64ENS_10bfloat16_tEfNS_4arch4Sm80ELb0ELb1ELb0ELb1ELb0ELb1ELb1ELb0EEENS1_21CollectiveEpilogueFwdINS6_IJS8_SA_S9_EEENS6_IJNS7_ILi1EEESI_SI_EEESC_SE_Li128ELb1ELb1ELb0ELb0EEENS1_19SingleTileSchedulerILb1ELb0ELb1ELi128EEEEEEEEEvNT_6ParamsE,@function
        .size           _ZN7cutlass13device_kernelIN5flash19enable_sm80_to_sm89INS1_16FlashAttnFwdSm80INS1_25CollectiveMainloopFwdSm80ILi4ELi1ELb0EN4cute5tupleIJNS5_1CILi128EEENS7_ILi96EEENS7_ILi64EEEEEELi64ENS_10bfloat16_tEfNS_4arch4Sm80ELb0ELb1ELb0ELb1ELb0ELb1ELb1ELb0EEENS1_21CollectiveEpilogueFwdINS6_IJS8_SA_S9_EEENS6_IJNS7_ILi1EEESI_SI_EEESC_SE_Li128ELb1ELb1ELb0ELb0EEENS1_19SingleTileSchedulerILb1ELb0ELb1ELi128EEEEEEEEEvNT_6ParamsE,(.L_x_740 - _ZN7cutlass13device_kernelIN5flash19enable_sm80_to_sm89INS1_16FlashAttnFwdSm80INS1_25CollectiveMainloopFwdSm80ILi4ELi1ELb0EN4cute5tupleIJNS5_1CILi128EEENS7_ILi96EEENS7_ILi64EEEEEELi64ENS_10bfloat16_tEfNS_4arch4Sm80ELb0ELb1ELb0ELb1ELb0ELb1ELb1ELb0EEENS1_21CollectiveEpilogueFwdINS6_IJS8_SA_S9_EEENS6_IJNS7_ILi1EEESI_SI_EEESC_SE_Li128ELb1ELb1ELb0ELb0EEENS1_19SingleTileSchedulerILb1ELb0ELb1ELi128EEEEEEEEEvNT_6ParamsE)
        .other          _ZN7cutlass13device_kernelIN5flash19enable_sm80_to_sm89INS1_16FlashAttnFwdSm80INS1_25CollectiveMainloopFwdSm80ILi4ELi1ELb0EN4cute5tupleIJNS5_1CILi128EEENS7_ILi96EEENS7_ILi64EEEEEELi64ENS_10bfloat16_tEfNS_4arch4Sm80ELb0ELb1ELb0ELb1ELb0ELb1ELb1ELb0EEENS1_21CollectiveEpilogueFwdINS6_IJS8_SA_S9_EEENS6_IJNS7_ILi1EEESI_SI_EEESC_SE_Li128ELb1ELb1ELb0ELb0EEENS1_19SingleTileSchedulerILb1ELb0ELb1ELi128EEEEEEEEEvNT_6ParamsE,@"STO_CUDA_ENTRY STV_DEFAULT"
_ZN7cutlass13device_kernelIN5flash19enable_sm80_to_sm89INS1_16FlashAttnFwdSm80INS1_25CollectiveMainloopFwdSm80ILi4ELi1ELb0EN4cute5tupleIJNS5_1CILi128EEENS7_ILi96EEENS7_ILi64EEEEEELi64ENS_10bfloat16_tEfNS_4arch4Sm80ELb0ELb1ELb0ELb1ELb0ELb1ELb1ELb0EEENS1_21CollectiveEpilogueFwdINS6_IJS8_SA_S9_EEENS6_IJNS7_ILi1EEESI_SI_EEESC_SE_Li128ELb1ELb1ELb0ELb0EEENS1_19SingleTileSchedulerILb1ELb0ELb1ELi128EEEEEEEEEvNT_6ParamsE:
        /* <DEDUP_REMOVED lines=17> */
.L_x_309:
        /* <DEDUP_REMOVED lines=8> */
.L_x_311:
[----:B------:R-:W-:-:S04]  /*0190*/  MOV R0, c[0x0][0x54c] ;  /* 0x0001530000007a02 */ /* 0x000fc80000000f00 */
.L_x_310:
[----:B------:R-:W-:Y:S01]  /*01a0*/  USHF.L.U32 UR4, UR4, 0x7, URZ ;  /* 0x0000000704047899 */ /* 0x000fe2000800063f */
[----:B-----5:R-:W-:-:S05]  /*01b0*/  IMAD R0, R0, c[0x0][0x548], RZ ;  /* 0x0001520000007a24 */ /* 0x020fca00078e02ff */
[----:B------:R-:W-:-:S04]  /*01c0*/  MOV R12, UR4 ;  /* 0x00000004000c7c02 */ /* 0x000fc80008000f00 */
[----:B------:R-:W-:-:S04]  /*01d0*/  ISETP.GE.AND P0, PT, R12, R0, PT ;  /* 0x000000000c00720c */ /* 0x000fc80003f06270 */
[----:B------:R-:W-:-:S05]  /*01e0*/  SEL R0, R5, 0xffffffff, !P0 ;  /* 0xffffffff05007807 */ /* 0x000fca0004000000 */
[----:B------:R2:W-:Y:S01]  /*01f0*/  STL [R1+0x64], R0 ;  /* 0x0000640001007387 */ /* 0x0005e20000100800 */
[----:B------:R-:W-:Y:S05]  /*0200*/  BRA `(.L_x_312) ;  /* 0x0000014000007947 */ /* 0x000fea0003800000 */
.L_x_308:
[----:B------:R-:W-:-:S04]  /*0210*/  ISETP.NE.U32.AND P0, PT, RZ, c[0x0][0x568], PT ;  /* 0x00015a00ff007a0c */ /* 0x000fc80003f05070 */
[----:B------:R-:W-:-:S13]  /*0220*/  ISETP.NE.AND.EX P0, PT, RZ, c[0x0][0x56c], PT, P0 ;  /* 0x00015b00ff007a0c */ /* 0x000fda0003f05300 */
[----:B------:R-:W-:Y:S05]  /*0230*/  @!P0 BRA `(.L_x_313) ;  /* 0x0000002000008947 */ /* 0x000fea0003800000 */
[----:B------:R1:W5:Y:S01]  /*0240*/  LDG.E R0, [R2.64] ;  /* 0x0000000802007981 */ /* 0x000362000c1e1900 */
[----:B------:R-:W-:Y:S05]  /*0250*/  BRA `(.L_x_314) ;  /* 0x0000009000007947 */ /* 0x000fea0003800000 */
.L_x_313:
        /* <DEDUP_REMOVED lines=8> */
.L_x_315:
[----:B------:R-:W-:-:S04]  /*02e0*/  MOV R0, c[0x0][0x54c] ;  /* 0x0001530000007a02 */ /* 0x000fc80000000f00 */
.L_x_314:
[----:B------:R-:W-:Y:S01]  /*02f0*/  USHF.L.U32 UR4, UR4, 0x7, URZ ;  /* 0x0000000704047899 */ /* 0x000fe2000800063f */
[----:B-----5:R-:W-:-:S05]  /*0300*/  IMAD R0, R0, c[0x0][0x548], RZ ;  /* 0x0001520000007a24 */ /* 0x020fca00078e02ff */
[----:B------:R-:W-:-:S04]  /*0310*/  MOV R12, UR4 ;  /* 0x00000004000c7c02 */ /* 0x000fc80008000f00 */
[----:B------:R-:W-:-:S04]  /*0320*/  ISETP.GE.AND P0, PT, R12, R0, PT ;  /* 0x000000000c00720c */ /* 0x000fc80003f06270 */
[----:B------:R-:W-:-:S05]  /*0330*/  SEL R0, R5, 0xffffffff, !P0 ;  /* 0xffffffff05007807 */ /* 0x000fca0004000000 */
[----:B------:R2:W-:Y:S04]  /*0340*/  STL [R1+0x64], R0 ;  /* 0x0000640001007387 */ /* 0x0005e80000100800 */
.L_x_312:
[----:B------:R-:W3:Y:S02]  /*0350*/  LDL R15, [R1+0x64] ;  /* 0x00006400010f7983 */ /* 0x000ee40000100800 */
[----:B---3--:R-:W-:-:S13]  /*0360*/  ISETP.GE.AND P0, PT, R15, RZ, PT ;  /* 0x000000ff0f00720c */ /* 0x008fda0003f06270 */
[----:B------:R-:W-:Y:S05]  /*0370*/  @!P0 EXIT ;  /* 0x000000000000894d */ /* 0x000fea0003800000 */
[----:B------:R-:W-:Y:S01]  /*0380*/  ISETP.NE.U32.AND P0, PT, RZ, c[0x0][0x370], PT ;  /* 0x0000dc00ff007a0c */ /* 0x000fe20003f05070 */
[----:B--2---:R-:W-:Y:S01]  /*0390*/  IMAD.MOV.U32 R0, RZ, RZ, c[0x0][0x168] ;  /* 0x00005a00ff007624 */ /* 0x004fe200078e00ff */
[----:B------:R-:W-:Y:S01]  /*03a0*/  ISETP.NE.U32.AND P1, PT, RZ, c[0x0][0x360], PT ;  /* 0x0000d800ff007a0c */ /* 0x000fe20003f25070 */
[----:B------:R-:W-:Y:S01]  /*03b0*/  CS2R R166, SRZ ;  /* 0x0000000000a67805 */ /* 0x000fe2000001ff00 */
[----:B------:R-:W-:Y:S01]  /*03c0*/  ISETP.NE.AND.EX P2, PT, RZ, c[0x0][0x374], PT, P0 ;  /* 0x0000dd00ff007a0c */ /* 0x000fe20003f45300 */
[----:B------:R-:W-:Y:S01]  /*03d0*/  IMAD.MOV.U32 R13, RZ, RZ, RZ ;  /* 0x000000ffff0d7224 */ /* 0x000fe200078e00ff */
[----:B------:R-:W-:Y:S01]  /*03e0*/  ISETP.NE.AND.EX P0, PT, RZ, c[0x0][0x364], PT, P1 ;  /* 0x0000d900ff007a0c */ /* 0x000fe20003f05310 */
[CC--:B------:R-:W-:Y:S01]  /*03f0*/  IMAD.WIDE R6, R15.reuse, R14.reuse, c[0x0][0x348] ;  /* 0x0000d2000f067625 */ /* 0x0c0fe200078e020e */
[----:B------:R-:W-:Y:S02]  /*0400*/  ISETP.NE.U32.AND P1, PT, RZ, c[0x0][0x348], PT ;  /* 0x0000d200ff007a0c */ /* 0x000fe40003f25070 */
[----:B------:R-:W-:Y:S01]  /*0410*/  ISETP.NE.U32.AND P4, PT, RZ, c[0x0][0x350], PT ;  /* 0x0000d400ff007a0c */ /* 0x000fe20003f85070 */
[----:B------:R-:W-:Y:S01]  /*0420*/  IMAD.WIDE R4, R15, R14, c[0x0][0x350] ;  /* 0x0000d4000f047625 */ /* 0x000fe200078e020e */
[----:B------:R-:W-:-:S02]  /*0430*/  ISETP.NE.U32.AND P3, PT, RZ, c[0x0][0x358], PT ;  /* 0x0000d600ff007a0c */ /* 0x000fc40003f65070 */
[----:B------:R-:W-:Y:S01]  /*0440*/  ISETP.NE.AND.EX P1, PT, RZ, c[0x0][0x34c], PT, P1 ;  /* 0x0000d300ff007a0c */ /* 0x000fe20003f25310 */
[CC--:B-1----:R-:W-:Y:S01]  /*0450*/  IMAD.WIDE R2, R15.reuse, R14.reuse, c[0x0][0x358] ;  /* 0x0000d6000f027625 */ /* 0x0c2fe200078e020e */
[----:B------:R-:W-:Y:S02]  /*0460*/  ISETP.NE.AND.EX P4, PT, RZ, c[0x0][0x354], PT, P4 ;  /* 0x0000d500ff007a0c */ /* 0x000fe40003f85340 */
[----:B------:R-:W-:Y:S01]  /*0470*/  ISETP.NE.AND.EX P3, PT, RZ, c[0x0][0x35c], PT, P3 ;  /* 0x0000d700ff007a0c */ /* 0x000fe20003f65330 */
[CC--:B------:R-:W-:Y:S01]  /*0480*/  @P0 IMAD.WIDE R8, R15.reuse, R14.reuse, c[0x0][0x360] ;  /* 0x0000d8000f080625 */ /* 0x0c0fe200078e020e */
[----:B------:R-:W1:Y:S03]  /*0490*/  S2R R35, SR_CTAID.Y ;  /* 0x0000000000237919 */ /* 0x000e660000002600 */
[----:B------:R-:W-:Y:S01]  /*04a0*/  IMAD.MOV.U32 R168, RZ, RZ, RZ ;  /* 0x000000ffffa87224 */ /* 0x000fe200078e00ff */
[----:B------:R-:W2:Y:S01]  /*04b0*/  @P0 LDG.E R0, [R8.64] ;  /* 0x0000000808000981 */ /* 0x000ea2000c1e1900 */
[----:B------:R-:W-:-:S03]  /*04c0*/  @P2 IMAD.WIDE R10, R15, R14, c[0x0][0x370] ;  /* 0x0000dc000f0a2625 */ /* 0x000fc600078e020e */
[----:B------:R3:W5:Y:S04]  /*04d0*/  @P1 LDG.E R167, [R6.64] ;  /* 0x0000000806a71981 */ /* 0x000768000c1e1900 */
[----:B------:R3:W5:Y:S04]  /*04e0*/  @P4 LDG.E R166, [R4.64] ;  /* 0x0000000804a64981 */ /* 0x000768000c1e1900 */
[----:B------:R3:W5:Y:S04]  /*04f0*/  @P3 LDG.E R13, [R2.64] ;  /* 0x00000008020d3981 */ /* 0x000768000c1e1900 */
[----:B------:R4:W5:Y:S01]  /*0500*/  @P2 LDG.E R168, [R10.64] ;  /* 0x000000080aa82981 */ /* 0x000962000c1e1900 */
[----:B-1----:R-:W-:Y:S01]  /*0510*/  SHF.R.S32.HI R188, RZ, 0x1f, R35 ;  /* 0x0000001fffbc7819 */ /* 0x002fe20000011423 */
[----:B----4-:R-:W-:-:S02]  /*0520*/  IMAD.MOV.U32 R10, RZ, RZ, c[0x0][0x1d0] ;  /* 0x00007400ff0a7624 */ /* 0x010fc400078e00ff */
[----:B--2---:R1:W-:Y:S01]  /*0530*/  STL [R1+0x2c], R0 ;  /* 0x00002c0001007387 */ /* 0x0043e20000100800 */
[----:B------:R-:W-:Y:S02]  /*0540*/  IMAD.MOV.U32 R9, RZ, RZ, R0 ;  /* 0x000000ffff097224 */ /* 0x000fe400078e0000 */
[----:B-1----:R-:W-:Y:S01]  /*0550*/  IMAD.MOV.U32 R0, RZ, RZ, c[0x0][0x228] ;  /* 0x00008a00ff007624 */ /* 0x002fe200078e00ff */
[----:B------:R-:W-:Y:S05]  /*0560*/  @P0 BRA `(.L_x_316) ;  /* 0x0000005000000947 */ /* 0x000fea0003800000 */
[----:B---3--:R-:W-:Y:S05]  /*0570*/  @!P1 BRA `(.L_x_316) ;  /* 0x0000004000009947 */ /* 0x008fea0003800000 */
[----:B------:R1:W2:Y:S04]  /*0580*/  LDG.E R8, [R6.64] ;  /* 0x0000000806087981 */ /* 0x0002a8000c1e1900 */
[----:B-1----:R-:W2:Y:S02]  /*0590*/  LDG.E R6, [R6.64+0x4] ;  /* 0x0000040806067981 */ /* 0x002ea4000c1e1900 */
[----:B--2---:R-:W-:-:S05]  /*05a0*/  IADD3 R9, -R8, R6, RZ ;  /* 0x0000000608097210 */ /* 0x004fca0007ffe1ff */
[----:B------:R1:W-:Y:S02]  /*05b0*/  STL [R1+0x2c], R9 ;  /* 0x00002c0901007387 */ /* 0x0003e40000100800 */
.L_x_316:
[----:B---3--:R-:W-:-:S04]  /*05c0*/  ISETP.NE.U32.AND P0, PT, RZ, c[0x0][0x368], PT ;  /* 0x0000da00ff007a0c */ /* 0x008fc80003f05070 */
[----:B------:R-:W-:-:S13]  /*05d0*/  ISETP.NE.AND.EX P0, PT, RZ, c[0x0][0x36c], PT, P0 ;  /* 0x0000db00ff007a0c */ /* 0x000fda0003f05300 */
[----:B------:R-:W-:Y:S05]  /*05e0*/  @!P0 BRA `(.L_x_317) ;  /* 0x0000003000008947 */ /* 0x000fea0003800000 */
[----:B------:R-:W-:-:S05]  /*05f0*/  IMAD.WIDE R4, R15, R14, c[0x0][0x368] ;  /* 0x0000da000f047625 */ /* 0x000fca00078e020e */
[----:B------:R2:W5:Y:S01]  /*0600*/  LDG.E R10, [R4.64] ;  /* 0x00000008040a7981 */ /* 0x000562000c1e1900 */
[----:B------:R-:W-:Y:S05]  /*0610*/  BRA `(.L_x_318) ;  /* 0x0000004000007947 */ /* 0x000fea0003800000 */
.L_x_317:
[----:B------:R-:W-:Y:S05]  /*0620*/  @!P4 BRA `(.L_x_318) ;  /* 0x000000300000c947 */ /* 0x000fea0003800000 */
[----:B------:R2:W3:Y:S04]  /*0630*/  LDG.E R6, [R4.64] ;  /* 0x0000000804067981 */ /* 0x0004e8000c1e1900 */
[----:B--2---:R-:W3:Y:S02]  /*0640*/  LDG.E R4, [R4.64+0x4] ;  /* 0x0000040804047981 */ /* 0x004ee4000c1e1900 */
[----:B---3--:R-:W-:Y:S02]  /*0650*/  IADD3 R10, -R6, R4, RZ ;  /* 0x00000004060a7210 */ /* 0x008fe40007ffe1ff */
.L_x_318:
[----:B--2---:R2:W3:Y:S04]  /*0660*/  @P3 LDG.E R5, [R2.64] ;  /* 0x0000000802053981 */ /* 0x0044e8000c1e1900 */
[----:B------:R2:W3:Y:S01]  /*0670*/  @P3 LDG.E R4, [R2.64+0x4] ;  /* 0x0000040802043981 */ /* 0x0004e2000c1e1900 */
[----:B------:R-:W-:Y:S01]  /*0680*/  ISETP.NE.U32.AND P0, PT, RZ, c[0x0][0x378], PT ;  /* 0x0000de00ff007a0c */ /* 0x000fe20003f05070 */
[----:B------:R-:W-:-:S02]  /*0690*/  IMAD.MOV.U32 R6, RZ, RZ, c[0x0][0x2c4] ;  /* 0x0000b100ff067624 */ /* 0x000fc400078e00ff */
[----:B-----5:R-:W-:Y:S01]  /*06a0*/  IMAD.MOV.U32 R147, RZ, RZ, R10 ;  /* 0x000000ffff937224 */ /* 0x020fe200078e000a */
[----:B------:R-:W-:Y:S02]  /*06b0*/  ISETP.NE.AND.EX P0, PT, RZ, c[0x0][0x37c], PT, P0 ;  /* 0x0000df00ff007a0c */ /* 0x000fe40003f05300 */
[----:B------:R-:W-:Y:S01]  /*06c0*/  ISETP.NE.AND P2, PT, R6, 0x1, PT ;  /* 0x000000010600780c */ /* 0x000fe20003f45270 */
[----:B------:R-:W-:Y:S02]  /*06d0*/  IMAD.IADD R6, R10, 0x1, -R168 ;  /* 0x000000010a067824 */ /* 0x000fe400078e0aa8 */
[----:B------:R-:W-:Y:S02]  /*06e0*/  IMAD.MOV.U32 R209, RZ, RZ, R12 ;  /* 0x000000ffffd17224 */ /* 0x000fe400078e000c */
[----:B------:R-:W-:-:S06]  /*06f0*/  IMAD.MOV.U32 R7, RZ, RZ, c[0x0][0x32c] ;  /* 0x0000cb00ff077624 */ /* 0x000fcc00078e00ff */
[----:B--2---:R-:W-:-:S05]  /*0700*/  @P0 IMAD.WIDE R2, R15, R14, c[0x0][0x378] ;  /* 0x0000de000f020625 */ /* 0x004fca00078e020e */
[----:B------:R2:W5:Y:S01]  /*0710*/  @P0 LDG.E R147, [R2.64] ;  /* 0x0000000802930981 */ /* 0x000562000c1e1900 */
[----:B------:R-:W-:Y:S02]  /*0720*/  ISETP.GE.AND P1, PT, R7, 0x1, PT ;  /* 0x000000010700780c */ /* 0x000fe40003f26270 */
[----:B------:R-:W-:-:S04]  /*0730*/  LOP3.LUT R229, R229, 0xffefffff, RZ, 0xc0, !PT ;  /* 0xffefffffe5e57812 */ /* 0x000fc800078ec0ff */
[----:B------:R-:W-:-:S04]  /*0740*/  @P2 LOP3.LUT R229, R229, 0x100000, RZ, 0xfc, !PT ;  /* 0x00100000e5e52812 */ /* 0x000fc800078efcff */
[----:B------:R-:W-:-:S04]  /*0750*/  LOP3.LUT R229, R229, 0xfff7ffff, RZ, 0xc0, !PT ;  /* 0xfff7ffffe5e57812 */ /* 0x000fc800078ec0ff */
[----:B------:R-:W-:Y:S02]  /*0760*/  @P1 LOP3.LUT R229, R229, 0x80000, RZ, 0xfc, !PT ;  /* 0x00080000e5e51812 */ /* 0x000fe400078efcff */
[----:B--2---:R-:W-:-:S05]  /*0770*/  @P2 IADD3 R2, R209, 0x7f, RZ ;  /* 0x0000007fd1022810 */ /* 0x004fca0007ffe0ff */
[----:B------:R-:W-:Y:S01]  /*0780*/  @P2 IMAD.HI.U32 R3, R2, c[0x0][0x2c8], RZ ;  /* 0x0000b20002032a27 */ /* 0x000fe200078e00ff */
[----:B------:R-:W-:-:S04]  /*0790*/  IADD3 R2, R12, 0x7f, RZ ;  /* 0x0000007f0c027810 */ /* 0x000fc80007ffe0ff */
[----:B------:R-:W-:Y:S01]  /*07a0*/  @P2 SHF.R.U32.HI R2, RZ, c[0x0][0x2cc], R3 ;  /* 0x0000b300ff022a19 */ /* 0x000fe20000011603 */
[----:B---3--:R-:W-:-:S04]  /*07b0*/  @P3 IMAD.IADD R0, R4, 0x1, -R5 ;  /* 0x0000000104003824 */ /* 0x008fc800078e0a05 */
[----:B------:R-:W-:-:S05]  /*07c0*/  IMAD.IADD R8, R6, 0x1, R0 ;  /* 0x0000000106087824 */ /* 0x000fca00078e0200 */
[----:B------:R2:W-:Y:S01]  /*07d0*/  STL [R1+0x28], R8 ;  /* 0x0000280801007387 */ /* 0x0005e20000100800 */
[----:B------:R-:W-:-:S05]  /*07e0*/  IADD3 R178, R8, 0x1, -R9 ;  /* 0x0000000108b27810 */ /* 0x000fca0007ffe809 */
[----:B------:R-:W-:-:S05]  /*07f0*/  IMAD.IADD R2, R178, 0x1, R2 ;  /* 0x00000001b2027824 */ /* 0x000fca00078e0202 */
[----:B------:R-:W-:Y:S01]  /*0800*/  IADD3 R5, R2, c[0x0][0x328], RZ ;  /* 0x0000ca0002057a10 */ /* 0x000fe20007ffe0ff */
[----:B------:R-:W-:Y:S05]  /*0810*/  @!P1 BRA `(.L_x_319) ;  /* 0x000000e000009947 */ /* 0x000fea0003800000 */
[C---:B------:R-:W-:Y:S02]  /*0820*/  ISETP.GT.AND P0, PT, R2.reuse, RZ, PT ;  /* 0x000000ff0200720c */ /* 0x040fe40003f04270 */
[----:B------:R-:W-:-:S11]  /*0830*/  IADD3 R3, R2, -0x1, RZ ;  /* 0xffffffff02037810 */ /* 0x000fd60007ffe0ff */
[----:B------:R-:W-:Y:S05]  /*0840*/  @P0 BRA `(.L_x_320) ;  /* 0x0000006000000947 */ /* 0x000fea0003800000 */
[----:B------:R-:W-:Y:S01]  /*0850*/  ISETP.NE.AND P0, PT, R7, 0x1, PT ;  /* 0x000000010700780c */ /* 0x000fe20003f05270 */
[----:B------:R-:W-:-:S12]  /*0860*/  IMAD.MOV R2, RZ, RZ, -R2 ;  /* 0x000000ffff027224 */ /* 0x000fd800078e0a02 */
[----:B------:R-:W-:-:S05]  /*0870*/  @P0 IMAD.HI.U32 R3, R2, c[0x0][0x330], RZ ;  /* 0x0000cc0002030a27 */ /* 0x000fca00078e00ff */
[----:B------:R-:W-:-:S04]  /*0880*/  @P0 SHF.R.U32.HI R2, RZ, c[0x0][0x334], R3 ;  /* 0x0000cd00ff020a19 */ /* 0x000fc80000011603 */
[----:B------:R-:W-:Y:S01]  /*0890*/  LOP3.LUT R3, RZ, R2, RZ, 0x33, !PT ;  /* 0x00000002ff037212 */ /* 0x000fe200078e33ff */
[----:B------:R-:W-:Y:S05]  /*08a0*/  BRA `(.L_x_321) ;  /* 0x0000003000007947 */ /* 0x000fea0003800000 */
.L_x_320:
[----:B------:R-:W-:-:S13]  /*08b0*/  ISETP.NE.AND P0, PT, R7, 0x1, PT ;  /* 0x000000010700780c */ /* 0x000fda0003f05270 */
[----:B------:R-:W-:-:S05]  /*08c0*/  @P0 IMAD.HI.U32 R2, R3, c[0x0][0x330], RZ ;  /* 0x0000cc0003020a27 */ /* 0x000fca00078e00ff */
[----:B------:R-:W-:-:S05]  /*08d0*/  @P0 SHF.R.U32.HI R3, RZ, c[0x0][0x334], R2 ;  /* 0x0000cd00ff030a19 */ /* 0x000fca0000011602 */
.L_x_321:
[----:B------:R-:W-:-:S05]  /*08e0*/  IMAD R3, R3, R7, c[0x0][0x32c] ;  /* 0x0000cb0003037624 */ /* 0x000fca00078e0207 */
[----:B------:R-:W-:Y:S02]  /*08f0*/  IMNMX R5, R5, R3, PT ;  /* 0x0000000305057217 */ /* 0x000fe40003800200 */
.L_x_319:
[C---:B------:R-:W-:Y:S01]  /*0900*/  IADD3 R3, R8.reuse, 0x5f, RZ ;  /* 0x0000005f08037810 */ /* 0x040fe20007ffe0ff */
[----:B--2---:R-:W-:Y:S02]  /*0910*/  IMAD.IADD R8, R8, 0x1, -R9 ;  /* 0x0000000108087824 */ /* 0x004fe400078e0a09 */
[----:B------:R-:W-:-:S03]  /*0920*/  @P2 IMAD.HI.U32 R4, R209, c[0x0][0x2c8], RZ ;  /* 0x0000b200d1042a27 */ /* 0x000fc600078e00ff */
[----:B------:R2:W-:Y:S01]  /*0930*/  STL [R1+0x20], R8 ;  /* 0x0000200801007387 */ /* 0x0005e20000100800 */
[----:B------:R-:W-:Y:S01]  /*0940*/  IMAD.MOV.U32 R2, RZ, RZ, R209 ;  /* 0x000000ffff027224 */ /* 0x000fe200078e00d1 */
[----:B------:R-:W-:Y:S01]  /*0950*/  @P2 SHF.R.U32.HI R2, RZ, c[0x0][0x2cc], R4 ;  /* 0x0000b300ff022a19 */ /* 0x000fe20000011604 */
[----:B------:R-:W-:-:S04]  /*0960*/  IMAD.HI R3, R3, 0x2aaaaaab, RZ ;  /* 0x2aaaaaab03037827 */ /* 0x000fc800078e02ff */
[----:B------:R-:W-:Y:S01]  /*0970*/  IMAD.IADD R2, R8, 0x1, R2 ;  /* 0x0000000108027824 */ /* 0x000fe200078e0202 */
[----:B------:R-:W-:-:S04]  /*0980*/  SHF.R.U32.HI R4, RZ, 0x1f, R3 ;  /* 0x0000001fff047819 */ /* 0x000fc80000011603 */
[----:B------:R-:W-:Y:S02]  /*0990*/  LEA.HI.SX32 R179, R3, R4, 0x1c ;  /* 0x0000000403b37211 */ /* 0x000fe400078fe2ff */
[----:B------:R-:W-:Y:S01]  /*09a0*/  IADD3 R4, R2, -c[0x0][0x324], RZ ;  /* 0x8000c90002047a10 */ /* 0x000fe20007ffe0ff */
[----:B------:R-:W-:Y:S05]  /*09b0*/  @!P1 BRA `(.L_x_322) ;  /* 0x000000d000009947 */ /* 0x000fea0003800000 */
[----:B------:R-:W-:-:S13]  /*09c0*/  ISETP.GT.AND P0, PT, R2, -0x1, PT ;  /* 0xffffffff0200780c */ /* 0x000fda0003f04270 */
[----:B------:R-:W-:Y:S05]  /*09d0*/  @P0 BRA `(.L_x_323) ;  /* 0x0000006000000947 */ /* 0x000fea0003800000 */
[----:B------:R-:W-:Y:S02]  /*09e0*/  ISETP.NE.AND P0, PT, R7, 0x1, PT ;  /* 0x000000010700780c */ /* 0x000fe40003f05270 */
[----:B------:R-:W-:-:S11]  /*09f0*/  LOP3.LUT R2, RZ, R2, RZ, 0x33, !PT ;  /* 0x00000002ff027212 */ /* 0x000fd600078e33ff */
[----:B------:R-:W-:-:S05]  /*0a00*/  @P0 IMAD.HI.U32 R3, R2, c[0x0][0x330], RZ ;  /* 0x0000cc0002030a27 */ /* 0x000fca00078e00ff */
[----:B------:R-:W-:-:S04]  /*0a10*/  @P0 SHF.R.U32.HI R2, RZ, c[0x0][0x334], R3 ;  /* 0x0000cd00ff020a19 */ /* 0x000fc80000011603 */
[----:B------:R-:W-:Y:S01]  /*0a20*/  LOP3.LUT R2, RZ, R2, RZ, 0x33, !PT ;  /* 0x00000002ff027212 */ /* 0x000fe200078e33ff */
[----:B------:R-:W-:Y:S05]  /*0a30*/  BRA `(.L_x_324) ;  /* 0x0000003000007947 */ /* 0x000fea0003800000 */
.L_x_323:
[----:B------:R-:W-:-:S13]  /*0a40*/  ISETP.NE.AND P0, PT, R7, 0x1, PT ;  /* 0x000000010700780c */ /* 0x000fda0003f05270 */
[----:B------:R-:W-:-:S05]  /*0a50*/  @P0 IMAD.HI.U32 R3, R2, c[0x0][0x330], RZ ;  /* 0x0000cc0002030a27 */ /* 0x000fca00078e00ff */
[----:B------:R-:W-:-:S05]  /*0a60*/  @P0 SHF.R.U32.HI R2, RZ, c[0x0][0x334], R3 ;  /* 0x0000cd00ff020a19 */ /* 0x000fca0000011603 */
.L_x_324:
[----:B------:R-:W-:-:S05]  /*0a70*/  IMAD R2, R2, c[0x0][0x32c], RZ ;  /* 0x0000cb0002027a24 */ /* 0x000fca00078e02ff */
[----:B------:R-:W-:-:S04]  /*0a80*/  IMNMX R4, R4, R2, !PT ;  /* 0x0000000204047217 */ /* 0x000fc80007800200 */
.L_x_322:
[----:B------:R-:W-:Y:S01]  /*0a90*/  IADD3 R3, R5, 0x5f, RZ ;  /* 0x0000005f05037810 */ /* 0x000fe20007ffe0ff */
[----:B------:R-:W-:-:S04]  /*0aa0*/  IMAD.HI R2, R4, 0x2aaaaaab, RZ ;  /* 0x2aaaaaab04027827 */ /* 0x000fc800078e02ff */
[----:B------:R-:W-:Y:S01]  /*0ab0*/  IMAD.HI R4, R3, 0x2aaaaaab, RZ ;  /* 0x2aaaaaab03047827 */ /* 0x000fe200078e02ff */
[----:B------:R-:W-:-:S04]  /*0ac0*/  SHF.R.U32.HI R3, RZ, 0x1f, R2 ;  /* 0x0000001fff037819 */ /* 0x000fc80000011602 */
[----:B------:R-:W-:Y:S02]  /*0ad0*/  SHF.R.U32.HI R5, RZ, 0x1f, R4 ;  /* 0x0000001fff057819 */ /* 0x000fe40000011604 */
[----:B------:R-:W-:Y:S02]  /*0ae0*/  LEA.HI.SX32 R2, R2, R3, 0x1c ;  /* 0x0000000302027211 */ /* 0x000fe400078fe2ff */
[----:B------:R-:W-:Y:S02]  /*0af0*/  LEA.HI.SX32 R4, R4, R5, 0x1c ;  /* 0x0000000504047211 */ /* 0x000fe400078fe2ff */
[----:B------:R-:W-:Y:S02]  /*0b00*/  IMNMX R3, RZ, R2, !PT ;  /* 0x00000002ff037217 */ /* 0x000fe40007800200 */
[----:B------:R-:W-:-:S03]  /*0b10*/  IMNMX R2, R4, R179, PT ;  /* 0x000000b304027217 */ /* 0x000fc60003800200 */
[--C-:B------:R-:W-:Y:S02]  /*0b20*/  IMAD R3, R3, 0x60, -R6.reuse ;  /* 0x0000006003037824 */ /* 0x100fe400078e0a06 */
[----:B------:R-:W-:-:S03]  /*0b30*/  IMAD R2, R2, 0x60, -R6 ;  /* 0x0000006002027824 */ /* 0x000fc600078e0a06 */
[----:B------:R-:W-:Y:S02]  /*0b40*/  IMNMX R3, RZ, R3, !PT ;  /* 0x00000003ff037217 */ /* 0x000fe40007800200 */
[----:B------:R-:W-:-:S03]  /*0b50*/  IMNMX R2, R2, R0, PT ;  /* 0x0000000002027217 */ /* 0x000fc60003800200 */
[----:B------:R-:W-:Y:S01]  /*0b60*/  IMAD.WIDE.U32 R4, R3, -0x55555555, RZ ;  /* 0xaaaaaaab03047825 */ /* 0x000fe200078e00ff */
[----:B------:R-:W-:-:S04]  /*0b70*/  ISETP.GT.AND P0, PT, R2, R3, PT ;  /* 0x000000030200720c */ /* 0x000fc80003f04270 */
[----:B------:R-:W-:-:S05]  /*0b80*/  SHF.R.U32.HI R144, RZ, 0x6, R5 ;  /* 0x00000006ff907819 */ /* 0x000fca0000011605 */
[----:B------:R-:W-:-:S04]  /*0b90*/  IMAD.MOV.U32 R6, RZ, RZ, R144 ;  /* 0x000000ffff067224 */ /* 0x000fc800078e0090 */
[----:B------:R-:W-:-:S05]  /*0ba0*/  @P0 IADD3 R2, R2, 0x5f, RZ ;  /* 0x0000005f02020810 */ /* 0x000fca0007ffe0ff */
[----:B------:R-:W-:-:S05]  /*0bb0*/  @P0 IMAD.HI R2, R2, 0x2aaaaaab, RZ ;  /* 0x2aaaaaab02020827 */ /* 0x000fca00078e02ff */
[----:B------:R-:W-:-:S04]  /*0bc0*/  @P0 SHF.R.U32.HI R3, RZ, 0x1f, R2 ;  /* 0x0000001fff030819 */ /* 0x000fc80000011602 */
[----:B------:R-:W-:-:S04]  /*0bd0*/  @P0 LEA.HI.SX32 R6, R2, R3, 0x1c ;  /* 0x0000000302060211 */ /* 0x000fc800078fe2ff */
[----:B------:R-:W-:-:S13]  /*0be0*/  ISETP.GT.AND P0, PT, R6, R144, PT ;  /* 0x000000900600720c */ /* 0x000fda0003f04270 */
[----:B------:R-:W-:Y:S05]  /*0bf0*/  @!P0 BRA `(.L_x_325) ;  /* 0x00005e8000008947 */ /* 0x000fea0003800000 */
[----:B------:R-:W-:-:S04]  /*0c00*/  ISETP.NE.U32.AND P0, PT, RZ, c[0x0][0x340], PT ;  /* 0x0000d000ff007a0c */ /* 0x000fc80003f05070 */
[----:B------:R-:W-:-:S13]  /*0c10*/  ISETP.NE.AND.EX P2, PT, RZ, c[0x0][0x344], PT, P0 ;  /* 0x0000d100ff007a0c */ /* 0x000fda0003f45300 */
[----:B------:R-:W-:-:S05]  /*0c20*/  @P2 IMAD.WIDE R2, R15, R14, c[0x0][0x340] ;  /* 0x0000d0000f022625 */ /* 0x000fca00078e020e */
[----:B-1----:R1:W3:Y:S01]  /*0c30*/  @P2 LDG.E R9, [R2.64] ;  /* 0x0000000802092981 */ /* 0x0022e2000c1e1900 */
[----:B------:R-:W-:Y:S01]  /*0c40*/  SHF.R.S32.HI R32, RZ, 0x1f, R214 ;  /* 0x0000001fff207819 */ /* 0x000fe200000114d6 */
[----:B------:R-:W-:Y:S01]  /*0c50*/  IMAD.MOV.U32 R152, RZ, RZ, 0x60 ;  /* 0x00000060ff987424 */ /* 0x000fe200078e00ff */
[----:B--2---:R-:W-:Y:S01]  /*0c60*/  SHF.R.S32.HI R8, RZ, 0x1f, R15 ;  /* 0x0000001fff087819 */ /* 0x004fe2000001140f */
[----:B------:R-:W-:Y:S01]  /*0c70*/  IMAD.MOV.U32 R148, RZ, RZ, c[0x0][0x238] ;  /* 0x00008e00ff947624 */ /* 0x000fe200078e00ff */
[-C--:B------:R-:W-:Y:S01]  /*0c80*/  LEA.HI R5, R32, R214.reuse, RZ, 0x3 ;  /* 0x000000d620057211 */ /* 0x080fe200078f18ff */
[----:B------:R-:W-:Y:S01]  /*0c90*/  IMAD R180, R152, c[0x0][0x23c], RZ ;  /* 0x00008f0098b47a24 */ /* 0x000fe200078e02ff */
[----:B------:R-:W-:Y:S01]  /*0ca0*/  IADD3 R33, R6, -0x1, RZ ;  /* 0xffffffff06217810 */ /* 0x000fe20007ffe0ff */
[----:B------:R-:W-:Y:S01]  /*0cb0*/  IMAD.WIDE.U32 R158, R152, c[0x0][0x238], RZ ;  /* 0x00008e00989e7a25 */ /* 0x000fe200078e00ff */
[----:B------:R-:W-:Y:S01]  /*0cc0*/  SEL R28, R8, RZ, !P3 ;  /* 0x000000ff081c7207 */ /* 0x000fe20005800000 */
[----:B------:R-:W-:Y:S01]  /*0cd0*/  ULDC.U8 UR4, c[0x0][0x298] ;  /* 0x0000a60000047ab9 */ /* 0x000fe20000000000 */
[----:B------:R-:W-:Y:S01]  /*0ce0*/  SEL R88, R15, RZ, !P3 ;  /* 0x000000ff0f587207 */ /* 0x000fe20005800000 */
[----:B------:R-:W-:Y:S01]  /*0cf0*/  IMAD.IADD R180, R159, 0x1, R180 ;  /* 0x000000019fb47824 */ /* 0x000fe200078e02b4 */
[----:B------:R-:W-:Y:S01]  /*0d00*/  LEA.HI R21, R32, R214, RZ, 0x2 ;  /* 0x000000d620157211 */ /* 0x000fe200078f10ff */
[----:B------:R-:W-:Y:S01]  /*0d10*/  IMAD.MOV.U32 R34, RZ, RZ, c[0x0][0x23c] ;  /* 0x00008f00ff227624 */ /* 0x000fe200078e00ff */
[----:B------:R-:W-:Y:S01]  /*0d20*/  IADD3 R22, R166, R10, RZ ;  /* 0x0000000aa6167210 */ /* 0x000fe20007ffe0ff */
[----:B------:R-:W-:Y:S01]  /*0d30*/  IMAD.MOV.U32 R187, RZ, RZ, c[0x0][0x27c] ;  /* 0x00009f00ffbb7624 */ /* 0x000fe200078e00ff */
[----:B------:R-:W-:Y:S01]  /*0d40*/  LOP3.LUT R26, R21, 0xfffffffc, RZ, 0xc0, !PT ;  /* 0xfffffffc151a7812 */ /* 0x000fe200078ec0ff */
[----:B------:R-:W-:Y:S01]  /*0d50*/  IMAD.SHL.U32 R11, R34, 0x20, RZ ;  /* 0x00000020220b7824 */ /* 0x000fe200078e00ff */
[----:B------:R-:W-:Y:S01]  /*0d60*/  SHF.R.S32.HI R30, RZ, 0x1f, R22 ;  /* 0x0000001fff1e7819 */ /* 0x000fe20000011416 */
[----:B------:R-:W-:Y:S01]  /*0d70*/  IMAD R20, R188, c[0x0][0x260], RZ ;  /* 0x00009800bc147a24 */ /* 0x000fe200078e02ff */
[----:B------:R-:W-:Y:S01]  /*0d80*/  SHF.R.S32.HI R87, RZ, 0x2, R21 ;  /* 0x00000002ff577819 */ /* 0x000fe20000011415 */
[----:B------:R-:W-:Y:S01]  /*0d90*/  IMAD.IADD R26, R214, 0x1, -R26 ;  /* 0x00000001d61a7824 */ /* 0x000fe200078e0a1a */
[----:B------:R-:W-:Y:S01]  /*0da0*/  MOV R160, 0x6 ;  /* 0x0000000600a07802 */ /* 0x000fe20000000f00 */
[----:B------:R-:W-:Y:S01]  /*0db0*/  IMAD R10, R30, c[0x0][0x1e0], RZ ;  /* 0x000078001e0a7a24 */ /* 0x000fe200078e02ff */
[----:B-1----:R-:W-:Y:S01]  /*0dc0*/  LOP3.LUT R2, R5, 0x1ffffff8, RZ, 0xc0, !PT ;  /* 0x1ffffff805027812 */ /* 0x002fe200078ec0ff */
[C---:B------:R-:W-:Y:S01]  /*0dd0*/  IMAD.SHL.U32 R24, R26.reuse, 0x8, RZ ;  /* 0x000000081a187824 */ /* 0x040fe200078e00ff */
[----:B------:R-:W-:Y:S01]  /*0de0*/  SHF.R.S32.HI R5, RZ, 0x3, R5 ;  /* 0x00000003ff057819 */ /* 0x000fe20000011405 */
[----:B------:R-:W-:Y:S01]  /*0df0*/  IMAD.SHL.U32 R26, R26, 0x4, RZ ;  /* 0x000000041a1a7824 */ /* 0x000fe200078e00ff */
[----:B------:R-:W-:Y:S01]  /*0e00*/  SHF.R.S32.HI R3, RZ, 0x1f, R13 ;  /* 0x0000001fff037819 */ /* 0x000fe2000001140d */
[----:B------:R-:W-:Y:S01]  /*0e10*/  IMAD.IADD R2, R214, 0x1, -R2 ;  /* 0x00000001d6027824 */ /* 0x000fe200078e0a02 */
[C---:B------:R-:W-:Y:S01]  /*0e20*/  IADD3 R143, P0, R5.reuse, R13, RZ ;  /* 0x0000000d058f7210 */ /* 0x040fe20007f1e0ff */
[----:B------:R-:W-:Y:S01]  /*0e30*/  IMAD.IADD R119, R0, 0x1, -R5 ;  /* 0x0000000100777824 */ /* 0x000fe200078e0a05 */
[----:B------:R-:W-:Y:S01]  /*0e40*/  SHF.R.S32.HI R31, RZ, 0x1f, R87 ;  /* 0x0000001fff1f7819 */ /* 0x000fe20000011457 */
[----:B------:R-:W-:Y:S01]  /*0e50*/  IMAD.SHL.U32 R12, R2, 0x8, RZ ;  /* 0x00000008020c7824 */ /* 0x000fe200078e00ff */
[----:B------:R-:W-:Y:S01]  /*0e60*/  LEA.HI.X.SX32 R145, R5, R3, 0x1, P0 ;  /* 0x0000000305917211 */ /* 0x000fe200000f0eff */
[----:B------:R-:W-:Y:S01]  /*0e70*/  IMAD R16, R33, -0x60, R119 ;  /* 0xffffffa021107824 */ /* 0x000fe200078e0277 */
[----:B------:R-:W-:Y:S01]  /*0e80*/  SHF.R.S32.HI R27, RZ, 0x1f, R26 ;  /* 0x0000001fff1b7819 */ /* 0x000fe2000001141a */
[----:B------:R-:W-:Y:S01]  /*0e90*/  IMAD.SHL.U32 R5, R5, 0x40, RZ ;  /* 0x0000004005057824 */ /* 0x000fe200078e00ff */
[----:B------:R-:W-:Y:S01]  /*0ea0*/  SHF.R.S32.HI R13, RZ, 0x1f, R12 ;  /* 0x0000001fff0d7819 */ /* 0x000fe2000001140c */
[----:B------:R-:W-:Y:S01]  /*0eb0*/  IMAD R2, R145, c[0x0][0x238], RZ ;  /* 0x00008e0091027a24 */ /* 0x000fe200078e02ff */
[----:B------:R-:W-:Y:S01]  /*0ec0*/  ISETP.GE.AND P0, PT, R16, 0x1, PT ;  /* 0x000000011000780c */ /* 0x000fe20003f06270 */
[----:B------:R-:W-:Y:S01]  /*0ed0*/  IMAD R10, R22, c[0x0][0x1e4], R10 ;  /* 0x00007900160a7a24 */ /* 0x000fe200078e020a */
[----:B------:R-:W-:Y:S01]  /*0ee0*/  ISETP.GE.AND P5, PT, R12, c[0x0][0x1d4], PT ;  /* 0x000075000c007a0c */ /* 0x000fe20003fa6270 */
[C---:B------:R-:W-:Y:S01]  /*0ef0*/  IMAD R4, R143.reuse, c[0x0][0x23c], R2 ;  /* 0x00008f008f047a24 */ /* 0x040fe200078e0202 */
[----:B------:R-:W-:Y:S01]  /*0f00*/  SHF.R.S32.HI R25, RZ, 0x1f, R24 ;  /* 0x0000001fff197819 */ /* 0x000fe20000011418 */
[----:B------:R-:W-:Y:S01]  /*0f10*/  IMAD.WIDE.U32 R2, R143, c[0x0][0x238], R12 ;  /* 0x00008e008f027a25 */ /* 0x000fe200078e000c */
[----:B------:R-:W-:-:S02]  /*0f20*/  IADD3 R105, R24, 0x20, RZ ;  /* 0x0000002018697810 */ /* 0x000fc40007ffe0ff */
[----:B------:R-:W-:Y:S01]  /*0f30*/  IADD3 R149, R87, 0x40, RZ ;  /* 0x0000004057957810 */ /* 0x000fe20007ffe0ff */
[----:B------:R-:W-:Y:S01]  /*0f40*/  IMAD.IADD R3, R3, 0x1, R4 ;  /* 0x0000000103037824 */ /* 0x000fe200078e0204 */
[----:B------:R-:W-:Y:S01]  /*0f50*/  IADD3 R150, R87, 0x20, RZ ;  /* 0x0000002057967810 */ /* 0x000fe20007ffe0ff */
[----:B------:R-:W-:Y:S01]  /*0f60*/  IMAD R4, R188, c[0x0][0x240], RZ ;  /* 0x00009000bc047a24 */ /* 0x000fe200078e02ff */
[----:B------:R-:W-:Y:S01]  /*0f70*/  P2R R146, PR, RZ, 0x20 ;  /* 0x00000020ff927803 */ /* 0x000fe20000000000 */
[----:B------:R-:W-:-:S04]  /*0f80*/  IMAD.WIDE.U32 R2, R35, c[0x0][0x240], R2 ;  /* 0x0000900023027a25 */ /* 0x000fc800078e0002 */
[----:B------:R-:W-:Y:S02]  /*0f90*/  IMAD R4, R35, c[0x0][0x244], R4 ;  /* 0x0000910023047a24 */ /* 0x000fe400078e0204 */
[----:B------:R-:W-:Y:S02]  /*0fa0*/  IMAD R17, R31, c[0x0][0x290], RZ ;  /* 0x0000a4001f117a24 */ /* 0x000fe400078e02ff */
[----:B------:R-:W-:Y:S01]  /*0fb0*/  IMAD R20, R35, c[0x0][0x264], R20 ;  /* 0x0000990023147a24 */ /* 0x000fe200078e0214 */
[----:B------:R-:W-:Y:S01]  /*0fc0*/  IADD3 R3, R3, R4, RZ ;  /* 0x0000000403037210 */ /* 0x000fe20007ffe0ff */
[----:B------:R-:W-:Y:S02]  /*0fd0*/  IMAD R4, R28, c[0x0][0x248], RZ ;  /* 0x000092001c047a24 */ /* 0x000fe400078e02ff */
[----:B------:R-:W-:Y:S02]  /*0fe0*/  IMAD R17, R87, c[0x0][0x294], R17 ;  /* 0x0000a50057117a24 */ /* 0x000fe400078e0211 */
[----:B------:R-:W-:Y:S01]  /*0ff0*/  IMAD.WIDE.U32 R124, R88, c[0x0][0x248], R2 ;  /* 0x00009200587c7a25 */ /* 0x000fe200078e0002 */
[----:B------:R-:W-:-:S02]  /*1000*/  LOP3.LUT R2, R5, 0x1c0, RZ, 0xc0, !PT ;  /* 0x000001c005027812 */ /* 0x000fc400078ec0ff */
[----:B------:R-:W-:Y:S01]  /*1010*/  LEA.HI R5, R32, R214, RZ, 0x6 ;  /* 0x000000d620057211 */ /* 0x000fe200078f30ff */
[----:B------:R-:W-:Y:S01]  /*1020*/  IMAD R6, R88, c[0x0][0x24c], R4 ;  /* 0x0000930058067a24 */ /* 0x000fe200078e0204 */
[----:B------:R-:W-:Y:S01]  /*1030*/  SHF.R.S32.HI R4, RZ, 0x1f, R33 ;  /* 0x0000001fff047819 */ /* 0x000fe20000011421 */
[----:B------:R-:W-:Y:S01]  /*1040*/  IMAD R3, R180, R33, RZ ;  /* 0x00000021b4037224 */ /* 0x000fe200078e02ff */
[----:B------:R-:W-:Y:S01]  /*1050*/  MOV R120, R124 ;  /* 0x0000007c00787202 */ /* 0x000fe20000000f00 */
[----:B------:R-:W-:Y:S02]  /*1060*/  IMAD.IADD R121, R125, 0x1, R6 ;  /* 0x000000017d797824 */ /* 0x000fe400078e0206 */
[-C--:B------:R-:W-:Y:S01]  /*1070*/  IMAD R3, R4, R158.reuse, R3 ;  /* 0x0000009e04037224 */ /* 0x080fe200078e0203 */
[----:B------:R-:W-:Y:S01]  /*1080*/  LOP3.LUT R4, R2, 0x38, R12, 0xf8, !PT ;  /* 0x0000003802047812 */ /* 0x000fe200078ef80c */
[----:B------:R-:W-:Y:S01]  /*1090*/  IMAD.WIDE.U32 R18, R33, R158, R120 ;  /* 0x0000009e21127225 */ /* 0x000fe200078e0078 */
[----:B------:R-:W-:-:S03]  /*10a0*/  SHF.R.U32.HI R2, RZ, 0x3, R2 ;  /* 0x00000003ff027819 */ /* 0x000fc60000011602 */
[----:B------:R-:W-:Y:S01]  /*10b0*/  IMAD.IADD R3, R19, 0x1, R3 ;  /* 0x0000000113037824 */ /* 0x000fe200078e0203 */
[----:B------:R-:W-:Y:S01]  /*10c0*/  LOP3.LUT R2, R4, R2, RZ, 0x3c, !PT ;  /* 0x0000000204027212 */ /* 0x000fe200078e3cff */
[----:B------:R-:W-:Y:S01]  /*10d0*/  IMAD.SHL.U32 R4, R5, 0x8, RZ ;  /* 0x0000000805047824 */ /* 0x000fe200078e00ff */
[----:B------:R-:W-:Y:S01]  /*10e0*/  @P0 LEA R6, P1, R18, c[0x0][0x220], 0x1 ;  /* 0x0000880012060a11 */ /* 0x000fe200078208ff */
[----:B------:R-:W-:Y:S02]  /*10f0*/  IMAD R19, R188, c[0x0][0x1e8], RZ ;  /* 0x00007a00bc137a24 */ /* 0x000fe400078e02ff */
[----:B------:R-:W-:Y:S01]  /*1100*/  IMAD.MOV.U32 R177, RZ, RZ, c[0x0][0x1e0] ;  /* 0x00007800ffb17624 */ /* 0x000fe200078e00ff */
[----:B------:R-:W-:Y:S01]  /*1110*/  @P0 LEA.HI.X R7, R18, c[0x0][0x224], R3, 0x1, P1 ;  /* 0x0000890012070a11 */ /* 0x000fe200008f0c03 */
[----:B------:R-:W-:Y:S01]  /*1120*/  IMAD R19, R35, c[0x0][0x1ec], R19 ;  /* 0x00007b0023137a24 */ /* 0x000fe200078e0213 */
[----:B------:R-:W-:Y:S01]  /*1130*/  LOP3.LUT R2, R2, 0xfffffe00, R4, 0xf8, !PT ;  /* 0xfffffe0002027812 */ /* 0x000fe200078ef804 */
[----:B------:R-:W-:Y:S01]  /*1140*/  IMAD.WIDE.U32 R164, R87, c[0x0][0x1e0], RZ ;  /* 0x0000780057a47a25 */ /* 0x000fe200078e00ff */
[----:B------:R-:W-:-:S02]  /*1150*/  ISETP.GE.AND P1, PT, R16, 0x11, PT ;  /* 0x000000111000780c */ /* 0x000fc40003f26270 */
[C---:B------:R-:W-:Y:S01]  /*1160*/  SHF.L.U32 R185, R177.reuse, 0x5, RZ ;  /* 0x00000005b1b97819 */ /* 0x040fe200000006ff */
[----:B------:R-:W-:Y:S02]  /*1170*/  IMAD.SHL.U32 R80, R2, 0x2, RZ ;  /* 0x0000000202507824 */ /* 0x000fe400078e00ff */
[----:B------:R-:W-:Y:S02]  /*1180*/  IMAD.MOV.U32 R163, RZ, RZ, 0x5 ;  /* 0x00000005ffa37424 */ /* 0x000fe400078e00ff */
[----:B------:R-:W-:Y:S01]  /*1190*/  IMAD.MOV.U32 R84, RZ, RZ, 0x40 ;  /* 0x00000040ff547424 */ /* 0x000fe200078e00ff */
[----:B------:R-:W-:Y:S01]  /*11a0*/  @!PT LDS RZ, [RZ] ;  /* 0x00000000fffff984 */ /* 0x000fe20000000800 */
[----:B------:R-:W-:Y:S01]  /*11b0*/  @!PT LDS RZ, [RZ] ;  /* 0x00000000fffff984 */ /* 0x000fe20000000800 */
[----:B------:R-:W-:Y:S01]  /*11c0*/  @!PT LDS RZ, [RZ] ;  /* 0x00000000fffff984 */ /* 0x000fe20000000800 */
[----:B------:R1:W-:Y:S01]  /*11d0*/  @P0 LDGSTS.E.BYPASS.LTC128B.128 [R80+0x3100], [R6.64], !P5 ;  /* 0x0310000006500fae */ /* 0x0003e2000e901d48 */
[----:B------:R-:W-:Y:S01]  /*11e0*/  ISETP.GE.AND P0, PT, R16, 0x21, PT ;  /* 0x000000211000780c */ /* 0x000fe20003f06270 */
[----:B------:R-:W-:Y:S01]  /*11f0*/  IMAD.MOV.U32 R183, RZ, RZ, c[0x0][0x290] ;  /* 0x0000a400ffb77624 */ /* 0x000fe200078e00ff */
[----:B------:R-:W-:Y:S01]  /*1200*/  SHF.L.U64.HI R169, R177, R163, c[0x0][0x1e4] ;  /* 0x00007900b1a97619 */ /* 0x000fe200000102a3 */
[----:B------:R-:W-:-:S02]  /*1210*/  IMAD.MOV.U32 R184, RZ, RZ, c[0x0][0x280] ;  /* 0x0000a000ffb87624 */ /* 0x000fc400078e00ff */
[C---:B------:R-:W-:Y:S01]  /*1220*/  IMAD R174, R152.reuse, c[0x0][0x1e4], RZ ;  /* 0x0000790098ae7a24 */ /* 0x040fe200078e02ff */
[C---:B------:R-:W-:Y:S01]  /*1230*/  SHF.L.U64.HI R161, R183.reuse, R160, c[0x0][0x294] ;  /* 0x0000a500b7a17619 */ /* 0x040fe200000102a0 */
[C---:B------:R-:W-:Y:S01]  /*1240*/  IMAD R175, R152.reuse, c[0x0][0x284], RZ ;  /* 0x0000a10098af7a24 */ /* 0x040fe200078e02ff */
[----:B------:R-:W-:Y:S01]  /*1250*/  SHF.L.U64.HI R162, R183, R163, c[0x0][0x294] ;  /* 0x0000a500b7a27619 */ /* 0x000fe200000102a3 */
[----:B------:R-:W-:Y:S01]  /*1260*/  IMAD R176, R152, c[0x0][0x294], RZ ;  /* 0x0000a50098b07a24 */ /* 0x000fe200078e02ff */
[----:B------:R-:W-:Y:S01]  /*1270*/  SHF.L.U32 R181, R184, 0x6, RZ ;  /* 0x00000006b8b57819 */ /* 0x000fe200000006ff */
[----:B------:R-:W-:-:S04]  /*1280*/  IMAD.WIDE.U32 R156, R152, c[0x0][0x1e0], RZ ;  /* 0x00007800989c7a25 */ /* 0x000fc800078e00ff */
[----:B------:R-:W-:Y:S01]  /*1290*/  IMAD.WIDE.U32 R154, R152, c[0x0][0x280], RZ ;  /* 0x0000a000989a7a25 */ /* 0x000fe200078e00ff */
[----:B------:R-:W-:-:S03]  /*12a0*/  IADD3 R174, R157, R174, RZ ;  /* 0x000000ae9dae7210 */ /* 0x000fc60007ffe0ff */
[----:B------:R-:W-:-:S04]  /*12b0*/  IMAD.WIDE.U32 R152, R152, c[0x0][0x290], RZ ;  /* 0x0000a40098987a25 */ /* 0x000fc800078e00ff */
[----:B------:R-:W-:-:S04]  /*12c0*/  IMAD.WIDE.U32 R172, R150, c[0x0][0x1e0], RZ ;  /* 0x0000780096ac7a25 */ /* 0x000fc800078e00ff */
[----:B------:R-:W-:-:S04]  /*12d0*/  IMAD.WIDE.U32 R170, R149, c[0x0][0x1e0], RZ ;  /* 0x0000780095aa7a25 */ /* 0x000fc800078e00ff */
[----:B------:R-:W-:Y:S02]  /*12e0*/  IMAD.SHL.U32 R151, R148, 0x20, RZ ;  /* 0x0000002094977824 */ /* 0x000fe400078e00ff */
[C---:B------:R-:W-:Y:S01]  /*12f0*/  IMAD.SHL.U32 R186, R177.reuse, 0x40, RZ ;  /* 0x00000040b1ba7824 */ /* 0x040fe200078e00ff */
[-C--:B------:R-:W-:Y:S01]  /*1300*/  SHF.L.U64.HI R177, R177, R160.reuse, c[0x0][0x1e4] ;  /* 0x00007900b1b17619 */ /* 0x080fe200000102a0 */
[C---:B------:R-:W-:Y:S01]  /*1310*/  IMAD.SHL.U32 R182, R183.reuse, 0x40, RZ ;  /* 0x00000040b7b67824 */ /* 0x040fe200078e00ff */
[----:B------:R-:W-:Y:S01]  /*1320*/  SHF.L.U64.HI R160, R184, R160, c[0x0][0x284] ;  /* 0x0000a100b8a07619 */ /* 0x000fe200000102a0 */
[----:B------:R-:W-:Y:S02]  /*1330*/  IMAD.SHL.U32 R183, R183, 0x20, RZ ;  /* 0x00000020b7b77824 */ /* 0x000fe400078e00ff */
[----:B------:R-:W-:Y:S02]  /*1340*/  IMAD.IADD R175, R155, 0x1, R175 ;  /* 0x000000019baf7824 */ /* 0x000fe400078e02af */
[----:B------:R-:W-:Y:S01]  /*1350*/  IMAD.IADD R176, R153, 0x1, R176 ;  /* 0x0000000199b07824 */ /* 0x000fe200078e02b0 */
[----:B---3--:R-:W-:Y:S01]  /*1360*/  @P2 SHF.R.S32.HI R5, RZ, 0x1f, R9 ;  /* 0x0000001fff052819 */ /* 0x008fe20000011409 */
[----:B------:R-:W-:Y:S01]  /*1370*/  @!P2 IMAD.MOV.U32 R5, RZ, RZ, R8 ;  /* 0x000000ffff05a224 */ /* 0x000fe200078e0008 */
[----:B------:R-:W-:Y:S01]  /*1380*/  @P2 MOV R4, R9 ;  /* 0x0000000900042202 */ /* 0x000fe20000000f00 */
[----:B------:R-:W-:Y:S01]  /*1390*/  @!P2 IMAD.MOV.U32 R4, RZ, RZ, R15 ;  /* 0x000000ffff04a224 */ /* 0x000fe200078e000f */
[C---:B------:R-:W-:Y:S01]  /*13a0*/  @P1 LEA R2, P2, R148.reuse, R18, 0x4 ;  /* 0x0000001294021211 */ /* 0x040fe200078420ff */
[----:B------:R-:W-:Y:S01]  /*13b0*/  IMAD.WIDE.U32 R8, R148, 0x20, RZ ;  /* 0x0000002094087825 */ /* 0x000fe200078e00ff */
[----:B------:R-:W-:-:S02]  /*13c0*/  SEL R29, R5, RZ, !P4 ;  /* 0x000000ff051d7207 */ /* 0x000fc40006000000 */
[----:B-1----:R-:W-:Y:S02]  /*13d0*/  @P1 LEA.HI.X R7, R148, R3, R34, 0x4, P2 ;  /* 0x0000000394071211 */ /* 0x002fe400010f2422 */
[----:B------:R-:W-:Y:S02]  /*13e0*/  @P1 LEA R6, P2, R2, c[0x0][0x220], 0x1 ;  /* 0x0000880002061a11 */ /* 0x000fe400078408ff */
[----:B------:R-:W-:Y:S02]  /*13f0*/  SEL R94, R4, RZ, !P4 ;  /* 0x000000ff045e7207 */ /* 0x000fe40006000000 */
[----:B------:R-:W-:Y:S02]  /*1400*/  @P1 LEA.HI.X R7, R2, c[0x0][0x224], R7, 0x1, P2 ;  /* 0x0000890002071a11 */ /* 0x000fe400010f0c07 */
[----:B------:R-:W-:Y:S02]  /*1410*/  ISETP.GE.AND P2, PT, R16, 0x31, PT ;  /* 0x000000311000780c */ /* 0x000fe40003f46270 */
[----:B------:R-:W-:Y:S01]  /*1420*/  @P0 IADD3 R2, P3, R18, R8, RZ ;  /* 0x0000000812020210 */ /* 0x000fe20007f7e0ff */
[----:B------:R1:W-:Y:S03]  /*1430*/  @P1 LDGSTS.E.BYPASS.LTC128B.128 [R80+0x3900], [R6.64], !P5 ;  /* 0x0390000006501fae */ /* 0x0003e6000e901d48 */
[----:B-1----:R-:W-:-:S07]  /*1440*/  @P0 IADD3.X R7, R3, R9, R11, P3, !PT ;  /* 0x0000000903070210 */ /* 0x002fce0001ffe40b */
[----:B------:R-:W-:Y:S01]  /*1450*/  @P2 IMAD R11, R34, 0x30, RZ ;  /* 0x00000030220b2824 */ /* 0x000fe200078e02ff */
[----:B------:R-:W-:Y:S01]  /*1460*/  @P0 LEA R6, P1, R2, c[0x0][0x220], 0x1 ;  /* 0x0000880002060a11 */ /* 0x000fe200078208ff */
[----:B------:R-:W-:-:S03]  /*1470*/  IMAD.WIDE.U32 R8, R22, c[0x0][0x1e0], RZ ;  /* 0x0000780016087a25 */ /* 0x000fc600078e00ff */
[----:B------:R-:W-:Y:S01]  /*1480*/  @P0 LEA.HI.X R7, R2, c[0x0][0x224], R7, 0x1, P1 ;  /* 0x0000890002070a11 */ /* 0x000fe200008f0c07 */
[----:B------:R-:W-:Y:S01]  /*1490*/  @P2 IMAD.MOV.U32 R2, RZ, RZ, R18 ;  /* 0x000000ffff022224 */ /* 0x000fe200078e0012 */
[----:B------:R-:W-:-:S03]  /*14a0*/  ISETP.GE.AND P1, PT, R24, c[0x0][0x27c], PT ;  /* 0x00009f0018007a0c */ /* 0x000fc60003f26270 */
[----:B------:R-:W-:Y:S01]  /*14b0*/  @P2 IMAD.WIDE.U32 R4, R148, 0x30, R2 ;  /* 0x0000003094042825 */ /* 0x000fe200078e0002 */
[----:B------:R1:W-:Y:S01]  /*14c0*/  @P0 LDGSTS.E.BYPASS.LTC128B.128 [R80+0x4100], [R6.64], !P5 ;  /* 0x0410000006500fae */ /* 0x0003e2000e901d48 */
[C---:B------:R-:W-:Y:S02]  /*14d0*/  ISETP.GE.AND P0, PT, R187.reuse, 0x1, PT ;  /* 0x00000001bb00780c */ /* 0x040fe40003f06270 */
[----:B------:R-:W-:Y:S01]  /*14e0*/  IMAD.SHL.U32 R2, R187, 0x2, RZ ;  /* 0x00000002bb027824 */ /* 0x000fe200078e00ff */
[----:B------:R-:W-:Y:S02]  /*14f0*/  @P2 IADD3 R5, R5, R11, RZ ;  /* 0x0000000b05052210 */ /* 0x000fe40007ffe0ff */
[----:B------:R-:W-:Y:S02]  /*1500*/  @P2 LEA R14, P3, R4, c[0x0][0x220], 0x1 ;  /* 0x00008800040e2a11 */ /* 0x000fe400078608ff */
[----:B------:R-:W-:Y:S02]  /*1510*/  ISETP.GT.AND P0, PT, R16, 0x50, PT ;  /* 0x000000501000780c */ /* 0x000fe40003f04270 */
[----:B------:R-:W-:-:S02]  /*1520*/  @P1 IADD3 R2, -R2, c[0x0][0x1d4], RZ ;  /* 0x0000750002021a10 */ /* 0x000fc40007ffe1ff */
[----:B------:R-:W-:Y:S01]  /*1530*/  @P2 LEA.HI.X R15, R4, c[0x0][0x224], R5, 0x1, P3 ;  /* 0x00008900040f2a11 */ /* 0x000fe200018f0c05 */
[----:B------:R-:W-:Y:S02]  /*1540*/  IMAD.IADD R5, R9, 0x1, R10 ;  /* 0x0000000109057824 */ /* 0x000fe400078e020a */
[----:B------:R-:W-:Y:S02]  /*1550*/  IMAD.MOV.U32 R4, RZ, RZ, R8 ;  /* 0x000000ffff047224 */ /* 0x000fe400078e0008 */
[----:B------:R-:W-:Y:S01]  /*1560*/  IMAD.WIDE.U32 R8, R87, c[0x0][0x280], R26 ;  /* 0x0000a00057087a25 */ /* 0x000fe200078e001a */
[----:B------:R2:W-:Y:S03]  /*1570*/  @P2 LDGSTS.E.BYPASS.LTC128B.128 [R80+0x4900], [R14.64], !P5 ;  /* 0x049000000e502fae */ /* 0x0005e6000e901d48 */
[----:B------:R-:W-:-:S04]  /*1580*/  IMAD.WIDE.U32 R10, R35, c[0x0][0x1e8], R4 ;  /* 0x00007a00230a7a25 */ /* 0x000fc800078e0004 */
[----:B------:R-:W-:Y:S01]  /*1590*/  IMAD.WIDE.U32 R4, R35, c[0x0][0x260], R12 ;  /* 0x0000980023047a25 */ /* 0x000fe200078e000c */
[----:B------:R-:W-:Y:S02]  /*15a0*/  MOV R82, R10 ;  /* 0x0000000a00527202 */ /* 0x000fe40000000f00 */
[----:B-1----:R-:W-:Y:S01]  /*15b0*/  SEL R7, RZ, c[0x0][0x27c], !P1 ;  /* 0x00009f00ff077a07 */ /* 0x002fe20004800000 */
[----:B------:R-:W-:Y:S01]  /*15c0*/  IMAD.IADD R83, R11, 0x1, R19 ;  /* 0x000000010b537824 */ /* 0x000fe200078e0213 */
[----:B------:R-:W-:Y:S01]  /*15d0*/  ISETP.GE.AND P1, PT, R16, 0x41, PT ;  /* 0x000000411000780c */ /* 0x000fe20003f26270 */
[----:B------:R-:W-:Y:S01]  /*15e0*/  IMAD R16, R31, c[0x0][0x280], RZ ;  /* 0x0000a0001f107a24 */ /* 0x000fe200078e02ff */
[----:B------:R-:W-:Y:S01]  /*15f0*/  SHF.R.S32.HI R6, RZ, 0x1f, R2 ;  /* 0x0000001fff067819 */ /* 0x000fe20000011402 */
[----:B------:R-:W-:Y:S02]  /*1600*/  IMAD.IADD R11, R5, 0x1, R20 ;  /* 0x00000001050b7824 */ /* 0x000fe400078e0214 */
[C---:B------:R-:W-:Y:S01]  /*1610*/  IMAD R16, R87.reuse, c[0x0][0x284], R16 ;  /* 0x0000a10057107a24 */ /* 0x040fe200078e0210 */
[----:B------:R-:W-:Y:S01]  /*1620*/  LEA.HI R23, R6, R2, RZ, 0x4 ;  /* 0x0000000206177211 */ /* 0x000fe200078f20ff */
[----:B------:R-:W-:Y:S01]  /*1630*/  IMAD.MOV.U32 R102, RZ, RZ, R8 ;  /* 0x000000ffff667224 */ /* 0x000fe200078e0008 */
[----:B------:R-:W-:Y:S01]  /*1640*/  IADD3 R2, R24, R7, RZ ;  /* 0x0000000718027210 */ /* 0x000fe20007ffe0ff */
[----:B------:R-:W-:-:S03]  /*1650*/  IMAD.WIDE.U32 R6, R87, c[0x0][0x290], R26 ;  /* 0x0000a40057067a25 */ /* 0x000fc600078e001a */
[----:B------:R-:W-:Y:S01]  /*1660*/  SHF.R.S32.HI R5, RZ, 0x1f, R2 ;  /* 0x0000001fff057819 */ /* 0x000fe20000011402 */
[----:B------:R-:W-:Y:S01]  /*1670*/  IMAD.IADD R103, R9, 0x1, R16 ;  /* 0x0000000109677824 */ /* 0x000fe200078e0210 */
[C---:B------:R-:W-:Y:S01]  /*1680*/  @P1 LEA R12, P2, R148.reuse, R18, 0x6 ;  /* 0x00000012940c1211 */ /* 0x040fe200078430ff */
[----:B------:R-:W-:Y:S01]  /*1690*/  IMAD.WIDE.U32 R8, R87, c[0x0][0x280], R24 ;  /* 0x0000a00057087a25 */ /* 0x000fe200078e0018 */
[----:B------:R-:W-:Y:S02]  /*16a0*/  LEA.HI R19, R5, R2, RZ, 0x3 ;  /* 0x0000000205137211 */ /* 0x000fe400078f18ff */
[----:B--2---:R-:W-:Y:S01]  /*16b0*/  @P1 LEA.HI.X R14, R148, R3, R34, 0x6, P2 ;  /* 0x00000003940e1211 */ /* 0x004fe200010f3422 */
[----:B------:R-:W-:Y:S01]  /*16c0*/  IMAD.IADD R101, R7, 0x1, R17 ;  /* 0x0000000107657824 */ /* 0x000fe200078e0211 */
[----:B------:R-:W-:Y:S01]  /*16d0*/  ISETP.GE.AND P2, PT, R24, c[0x0][0x1d4], PT ;  /* 0x0000750018007a0c */ /* 0x000fe20003f46270 */
[----:B------:R-:W-:Y:S01]  /*16e0*/  IMAD.MOV.U32 R100, RZ, RZ, R6 ;  /* 0x000000ffff647224 */ /* 0x000fe200078e0006 */
[----:B------:R-:W-:Y:S01]  /*16f0*/  SHF.R.S32.HI R2, RZ, 0x1f, R21 ;  /* 0x0000001fff027819 */ /* 0x000fe20000011415 */
[----:B------:R-:W-:Y:S01]  /*1700*/  IMAD.WIDE.U32 R6, R87, c[0x0][0x290], R24 ;  /* 0x0000a40057067a25 */ /* 0x000fe200078e0018 */
[----:B------:R-:W-:-:S03]  /*1710*/  LOP3.LUT R108, R19, 0xfffffff8, RZ, 0xc0, !PT ;  /* 0xfffffff8136c7812 */ /* 0x000fc600078ec0ff */
[----:B------:R-:W-:Y:S01]  /*1720*/  IMAD.IADD R99, R16, 0x1, R9 ;  /* 0x0000000110637824 */ /* 0x000fe200078e0209 */
[----:B------:R-:W-:Y:S01]  /*1730*/  SEL R9, RZ, 0x1, P2 ;  /* 0x00000001ff097807 */ /* 0x000fe20001000000 */
[----:B------:R-:W-:Y:S01]  /*1740*/  IMAD.MOV.U32 R98, RZ, RZ, R8 ;  /* 0x000000ffff627224 */ /* 0x000fe200078e0008 */
[----:B------:R-:W-:Y:S01]  /*1750*/  ISETP.GE.AND P2, PT, R105, c[0x0][0x1d4], PT ;  /* 0x0000750069007a0c */ /* 0x000fe20003f46270 */
[----:B------:R-:W-:Y:S01]  /*1760*/  IMAD.MOV.U32 R96, RZ, RZ, R6 ;  /* 0x000000ffff607224 */ /* 0x000fe200078e0006 */
[----:B------:R-:W-:Y:S01]  /*1770*/  IADD3 R97, R17, R7, RZ ;  /* 0x0000000711617210 */ /* 0x000fe20007ffe0ff */
[----:B------:R-:W-:Y:S01]  /*1780*/  IMAD R13, R188, c[0x0][0x210], RZ ;  /* 0x00008400bc0d7a24 */ /* 0x000fe200078e02ff */
[----:B------:R-:W-:Y:S01]  /*1790*/  LEA.HI R7, R2, R87, RZ, 0x3 ;  /* 0x0000005702077211 */ /* 0x000fe200078f18ff */
[----:B------:R-:W-:Y:S01]  /*17a0*/  IMAD.MOV.U32 R10, RZ, RZ, R4 ;  /* 0x000000ffff0a7224 */ /* 0x000fe200078e0004 */
[----:B------:R-:W-:Y:S01]  /*17b0*/  SEL R2, RZ, 0xffffffff, P2 ;  /* 0xffffffffff027807 */ /* 0x000fe20001000000 */
[----:B------:R-:W-:Y:S01]  /*17c0*/  IMAD R13, R35, c[0x0][0x214], R13 ;  /* 0x00008500230d7a24 */ /* 0x000fe200078e020d */
[----:B------:R-:W-:Y:S01]  /*17d0*/  LOP3.LUT R8, R7, 0xfffffff8, RZ, 0xc0, !PT ;  /* 0xfffffff807087812 */ /* 0x000fe200078ec0ff */
[----:B------:R-:W-:Y:S01]  /*17e0*/  IMAD.WIDE.U32 R4, R35, c[0x0][0x210], R24 ;  /* 0x0000840023047a25 */ /* 0x000fe200078e0018 */
[----:B------:R-:W-:-:S02]  /*17f0*/  @P1 LEA R6, P2, R12, c[0x0][0x220], 0x1 ;  /* 0x000088000c061a11 */ /* 0x000fc400078408ff */
[----:B------:R-:W-:Y:S01]  /*1800*/  SHF.R.S32.HI R114, RZ, 0x1f, R108 ;  /* 0x0000001fff727819 */ /* 0x000fe2000001146c */
[----:B------:R-:W-:Y:S01]  /*1810*/  IMAD.SHL.U32 R7, R2, 0x2, RZ ;  /* 0x0000000202077824 */ /* 0x000fe200078e00ff */
[----:B------:R-:W-:Y:S01]  /*1820*/  IADD3 R2, R87, -R8, RZ ;  /* 0x8000000857027210 */ /* 0x000fe20007ffe0ff */
[----:B------:R-:W-:Y:S01]  /*1830*/  IMAD R8, R28, c[0x0][0x268], RZ ;  /* 0x00009a001c087a24 */ /* 0x000fe200078e02ff */
[----:B------:R-:W-:Y:S01]  /*1840*/  IADD3 R28, R26, 0x10, RZ ;  /* 0x000000101a1c7810 */ /* 0x000fe20007ffe0ff */
[----:B------:R-:W-:Y:S01]  /*1850*/  IMAD.IADD R5, R5, 0x1, R13 ;  /* 0x0000000105057824 */ /* 0x000fe200078e020d */
[----:B------:R-:W-:Y:S01]  /*1860*/  LOP3.LUT R90, R7, 0x2, R9, 0xe2, !PT ;  /* 0x00000002075a7812 */ /* 0x000fe200078ee209 */
[----:B------:R-:W-:Y:S01]  /*1870*/  IMAD R92, R88, c[0x0][0x26c], R8 ;  /* 0x00009b00585c7a24 */ /* 0x000fe200078e0208 */
[----:B------:R-:W-:Y:S01]  /*1880*/  SHF.R.S32.HI R9, RZ, 0x4, R23 ;  /* 0x00000004ff097819 */ /* 0x000fe20000011417 */
[----:B------:R-:W-:Y:S01]  /*1890*/  @P0 IMAD R16, R34, 0x50, RZ ;  /* 0x0000005022100824 */ /* 0x000fe200078e02ff */
[----:B------:R-:W-:Y:S01]  /*18a0*/  @P1 LEA.HI.X R7, R12, c[0x0][0x224], R14, 0x1, P2 ;  /* 0x000089000c071a11 */ /* 0x000fe200010f0c0e */
[----:B------:R-:W-:Y:S01]  /*18b0*/  IMAD.WIDE.U32 R88, R88, c[0x0][0x268], R10 ;  /* 0x00009a0058587a25 */ /* 0x000fe200078e000a */
[----:B------:R-:W-:-:S02]  /*18c0*/  LEA.HI R12, R32, R214, RZ, 0x5 ;  /* 0x000000d6200c7211 */ /* 0x000fc400078f28ff */
[C---:B------:R-:W-:Y:S01]  /*18d0*/  LOP3.LUT P2, RZ, R2.reuse, 0x4, RZ, 0xc0, !PT ;  /* 0x0000000402ff7812 */ /* 0x040fe2000784c0ff */
[----:B------:R-:W-:Y:S01]  /*18e0*/  IMAD.SHL.U32 R2, R2, 0x40, RZ ;  /* 0x0000004002027824 */ /* 0x000fe200078e00ff */
[----:B------:R-:W-:Y:S01]  /*18f0*/  LEA.HI.SX32 R91, R19, R9, 0x1d ;  /* 0x00000009135b7211 */ /* 0x000fe200078feaff */
[----:B------:R-:W-:Y:S01]  /*1900*/  IMAD.SHL.U32 R12, R12, 0x10, RZ ;  /* 0x000000100c0c7824 */ /* 0x000fe200078e00ff */
[----:B------:R1:W-:Y:S01]  /*1910*/  @P1 LDGSTS.E.BYPASS.LTC128B.128 [R80+0x5100], [R6.64], !P5 ;  /* 0x0510000006501fae */ /* 0x0003e2000e901d48 */
[----:B------:R-:W-:Y:S01]  /*1920*/  IMAD.WIDE.U32 R82, R94, c[0x0][0x1f0], R82 ;  /* 0x00007c005e527a25 */ /* 0x000fe200078e0052 */
[----:B------:R-:W-:Y:S02]  /*1930*/  LOP3.LUT R2, R2, 0x1c0, RZ, 0xc0, !PT ;  /* 0x000001c002027812 */ /* 0x000fe400078ec0ff */
[----:B------:R-:W-:Y:S01]  /*1940*/  LOP3.LUT R9, R12, 0xfffffe00, RZ, 0xc0, !PT ;  /* 0xfffffe000c097812 */ /* 0x000fe200078ec0ff */
[----:B------:R-:W-:Y:S01]  /*1950*/  IMAD.SHL.U32 R91, R91, 0x8, RZ ;  /* 0x000000085b5b7824 */ /* 0x000fe200078e00ff */
[----:B------:R-:W-:Y:S01]  /*1960*/  SHF.R.U32.HI R8, RZ, 0x3, R2 ;  /* 0x00000003ff087819 */ /* 0x000fe20000011602 */
[----:B-----5:R-:W-:Y:S01]  /*1970*/  IMAD.WIDE.U32 R100, R147, c[0x0][0x290], R100 ;  /* 0x0000a40093647a25 */ /* 0x020fe200078e0064 */
[----:B------:R-:W-:-:S02]  /*1980*/  LOP3.LUT R13, R2, 0x18, R24, 0xf8, !PT ;  /* 0x00000018020d7812 */ /* 0x000fc400078ef818 */
[C---:B------:R-:W-:Y:S01]  /*1990*/  LOP3.LUT R12, R2.reuse, 0x38, R19, 0xf8, !PT ;  /* 0x00000038020c7812 */ /* 0x040fe200078ef813 */
[----:B------:R-:W-:Y:S01]  /*19a0*/  IMAD.WIDE.U32 R102, R147, c[0x0][0x280], R102 ;  /* 0x0000a00093667a25 */ /* 0x000fe200078e0066 */
[----:B------:R-:W-:Y:S02]  /*19b0*/  LOP3.LUT R2, R2, 0x38, R91, 0xf8, !PT ;  /* 0x0000003802027812 */ /* 0x000fe400078ef85b */
[----:B------:R-:W-:Y:S01]  /*19c0*/  LOP3.LUT R85, R9, R13, R8, 0xf6, !PT ;  /* 0x0000000d09557212 */ /* 0x000fe200078ef608 */
[----:B------:R-:W-:Y:S01]  /*19d0*/  IMAD.WIDE.U32 R98, R147, c[0x0][0x280], R98 ;  /* 0x0000a00093627a25 */ /* 0x000fe200078e0062 */
[C-C-:B------:R-:W-:Y:S02]  /*19e0*/  LOP3.LUT R135, R9.reuse, R12, R8.reuse, 0xf6, !PT ;  /* 0x0000000c09877212 */ /* 0x140fe400078ef608 */
[----:B------:R-:W-:Y:S01]  /*19f0*/  LOP3.LUT R133, R9, R2, R8, 0xf6, !PT ;  /* 0x0000000209857212 */ /* 0x000fe200078ef608 */
[----:B------:R-:W-:Y:S01]  /*1a00*/  @P0 IMAD.MOV.U32 R2, RZ, RZ, R18 ;  /* 0x000000ffff020224 */ /* 0x000fe200078e0012 */
[----:B------:R-:W-:Y:S01]  /*1a10*/  SHF.R.S32.HI R8, RZ, 0x1f, R149 ;  /* 0x0000001fff087819 */ /* 0x000fe20000011495 */
[----:B------:R-:W-:Y:S01]  /*1a20*/  IMAD.WIDE.U32 R96, R147, c[0x0][0x290], R96 ;  /* 0x0000a40093607a25 */ /* 0x000fe200078e0060 */
[----:B------:R-:W-:-:S02]  /*1a30*/  SHF.R.S32.HI R9, RZ, 0x1f, R150 ;  /* 0x0000001fff097819 */ /* 0x000fc40000011496 */
[----:B------:R-:W-:Y:S01]  /*1a40*/  LEA.HI R8, R8, R149, RZ, 0x3 ;  /* 0x0000009508087211 */ /* 0x000fe200078f18ff */
[----:B------:R-:W-:Y:S01]  /*1a50*/  @P0 IMAD.WIDE.U32 R2, R148, 0x50, R2 ;  /* 0x0000005094020825 */ /* 0x000fe200078e0002 */
[----:B------:R-:W-:Y:S02]  /*1a60*/  LEA.HI R9, R9, R150, RZ, 0x3 ;  /* 0x0000009609097211 */ /* 0x000fe400078f18ff */
[----:B-1----:R-:W-:Y:S01]  /*1a70*/  SHF.L.U32 R6, R150, 0x6, RZ ;  /* 0x0000000696067819 */ /* 0x002fe200000006ff */
[----:B------:R-:W-:Y:S01]  /*1a80*/  IMAD.SHL.U32 R8, R8, 0x40, RZ ;  /* 0x0000004008087824 */ /* 0x000fe200078e00ff */
[----:B------:R-:W-:Y:S01]  /*1a90*/  SEL R84, R84, 0xffffffc0, !P2 ;  /* 0xffffffc054547807 */ /* 0x000fe20005000000 */
[----:B------:R-:W-:Y:S01]  /*1aa0*/  IMAD.SHL.U32 R7, R149, 0x40, RZ ;  /* 0x0000004095077824 */ /* 0x000fe200078e00ff */
[----:B------:R-:W-:Y:S01]  /*1ab0*/  LOP3.LUT R6, R6, 0x1c0, RZ, 0xc0, !PT ;  /* 0x000001c006067812 */ /* 0x000fe200078ec0ff */
[----:B------:R-:W-:Y:S01]  /*1ac0*/  IMAD.SHL.U32 R12, R9, 0x40, RZ ;  /* 0x00000040090c7824 */ /* 0x000fe200078e00ff */
[----:B------:R-:W-:Y:S01]  /*1ad0*/  LOP3.LUT R10, R8, 0xfffffe00, RZ, 0xc0, !PT ;  /* 0xfffffe00080a7812 */ /* 0x000fe200078ec0ff */
[----:B------:R-:W-:Y:S01]  /*1ae0*/  IMAD R84, R85, 0x2, R84 ;  /* 0x0000000255547824 */ /* 0x000fe200078e0254 */
[----:B------:R-:W-:Y:S01]  /*1af0*/  LOP3.LUT R7, R7, 0x1c0, RZ, 0xc0, !PT ;  /* 0x000001c007077812 */ /* 0x000fe200078ec0ff */
[----:B------:R-:W-:Y:S01]  /*1b00*/  IMAD.SHL.U32 R85, R85, 0x2, RZ ;  /* 0x0000000255557824 */ /* 0x000fe200078e00ff */
[----:B------:R-:W-:Y:S01]  /*1b10*/  SHF.R.U32.HI R11, RZ, 0x3, R6 ;  /* 0x00000003ff0b7819 */ /* 0x000fe20000011606 */
[----:B------:R-:W-:Y:S01]  /*1b20*/  IMAD.IADD R92, R89, 0x1, R92 ;  /* 0x00000001595c7824 */ /* 0x000fe200078e025c */
[----:B------:R-:W-:-:S02]  /*1b30*/  LOP3.LUT R8, R12, 0xfffffe00, RZ, 0xc0, !PT ;  /* 0xfffffe000c087812 */ /* 0x000fc400078ec0ff */
[C---:B------:R-:W-:Y:S02]  /*1b40*/  LOP3.LUT R14, R6.reuse, 0x38, R19, 0xf8, !PT ;  /* 0x00000038060e7812 */ /* 0x040fe400078ef813 */
[----:B------:R-:W-:Y:S02]  /*1b50*/  LOP3.LUT R13, R6, 0x38, R91, 0xf8, !PT ;  /* 0x00000038060d7812 */ /* 0x000fe400078ef85b */
[----:B------:R-:W-:Y:S02]  /*1b60*/  @P0 IADD3 R12, R3, R16, RZ ;  /* 0x00000010030c0210 */ /* 0x000fe40007ffe0ff */
[----:B------:R-:W-:Y:S02]  /*1b70*/  @P0 LEA R6, P1, R2, c[0x0][0x220], 0x1 ;  /* 0x0000880002060a11 */ /* 0x000fe400078208ff */
[----:B------:R-:W-:Y:S02]  /*1b80*/  SHF.R.U32.HI R9, RZ, 0x3, R7 ;  /* 0x00000003ff097819 */ /* 0x000fe40000011607 */
[----:B------:R-:W-:-:S02]  /*1b90*/  LOP3.LUT R15, R7, 0x38, R19, 0xf8, !PT ;  /* 0x00000038070f7812 */ /* 0x000fc400078ef813 */
[----:B------:R-:W-:Y:S02]  /*1ba0*/  LOP3.LUT R3, R7, 0x38, R91, 0xf8, !PT ;  /* 0x0000003807037812 */ /* 0x000fe400078ef85b */
[----:B------:R-:W-:Y:S01]  /*1bb0*/  @P0 LEA.HI.X R7, R2, c[0x0][0x224], R12, 0x1, P1 ;  /* 0x0000890002070a11 */ /* 0x000fe200008f0c0c */
[C---:B------:R-:W-:Y:S01]  /*1bc0*/  IMAD R2, R29.reuse, c[0x0][0x218], RZ ;  /* 0x000086001d027a24 */ /* 0x040fe200078e02ff */
[C-C-:B------:R-:W-:Y:S02]  /*1bd0*/  LOP3.LUT R15, R10.reuse, R15, R9.reuse, 0xf6, !PT ;  /* 0x0000000f0a0f7212 */ /* 0x140fe400078ef609 */
[----:B------:R-:W-:Y:S01]  /*1be0*/  LOP3.LUT R10, R10, R3, R9, 0xf6, !PT ;  /* 0x000000030a0a7212 */ /* 0x000fe200078ef609 */
[----:B------:R1:W-:Y:S01]  /*1bf0*/  @P0 LDGSTS.E.BYPASS.LTC128B.128 [R80+0x5900], [R6.64], !P5 ;  /* 0x0590000006500fae */ /* 0x0003e2000e901d48 */
[----:B------:R-:W-:Y:S01]  /*1c00*/  ISETP.NE.AND P0, PT, RZ, UR4, PT ;  /* 0x00000004ff007c0c */ /* 0x000fe2000bf05270 */
[----:B------:R-:W-:Y:S01]  /*1c10*/  IMAD R3, R29, c[0x0][0x1f0], RZ ;  /* 0x00007c001d037a24 */ /* 0x000fe200078e02ff */
[----:B------:R-:W-:Y:S01]  /*1c20*/  IADD3 R129, P1, R24, R164, RZ ;  /* 0x000000a418817210 */ /* 0x000fe20007f3e0ff */
[C---:B------:R-:W-:Y:S01]  /*1c30*/  IMAD R104, R94.reuse, c[0x0][0x21c], R2 ;  /* 0x000087005e687a24 */ /* 0x040fe200078e0202 */
[----:B------:R-:W-:Y:S01]  /*1c40*/  P2R R142, PR, RZ, 0x1 ;  /* 0x00000001ff8e7803 */ /* 0x000fe20000000000 */
[C---:B------:R-:W-:Y:S01]  /*1c50*/  IMAD R81, R94.reuse, c[0x0][0x1f4], R3 ;  /* 0x00007d005e517a24 */ /* 0x040fe200078e0203 */
[----:B------:R-:W-:Y:S01]  /*1c60*/  SHF.R.S32.HI R2, RZ, 0x1f, R147 ;  /* 0x0000001fff027819 */ /* 0x000fe20000011493 */
[----:B------:R-:W-:Y:S01]  /*1c70*/  IMAD.WIDE.U32 R94, R94, c[0x0][0x218], R4 ;  /* 0x000086005e5e7a25 */ /* 0x000fe200078e0004 */
[----:B------:R-:W-:Y:S01]  /*1c80*/  IADD3 R141, P0, R22, R87, RZ ;  /* 0x00000057168d7210 */ /* 0x000fe20007f1e0ff */
[----:B------:R-:W0:Y:S01]  /*1c90*/  LDGDEPBAR ;  /* 0x00000000000079af */ /* 0x000e220000000000 */
[--C-:B------:R-:W-:Y:S01]  /*1ca0*/  LOP3.LUT R14, R8, R14, R11.reuse, 0xf6, !PT ;  /* 0x0000000e080e7212 */ /* 0x100fe200078ef60b */
[----:B------:R-:W-:Y:S01]  /*1cb0*/  IMAD R4, R2, c[0x0][0x280], RZ ;  /* 0x0000a00002047a24 */ /* 0x000fe200078e02ff */
[----:B------:R-:W-:Y:S01]  /*1cc0*/  LOP3.LUT R13, R8, R13, R11, 0xf6, !PT ;  /* 0x0000000d080d7212 */ /* 0x000fe200078ef60b */
[----:B------:R-:W-:Y:S01]  /*1cd0*/  IMAD R3, R2, c[0x0][0x290], RZ ;  /* 0x0000a40002037a24 */ /* 0x000fe200078e02ff */
[----:B------:R-:W-:Y:S01]  /*1ce0*/  SHF.R.S32.HI R8, RZ, 0x1f, R150 ;  /* 0x0000001fff087819 */ /* 0x000fe20000011496 */
[----:B------:R-:W-:Y:S01]  /*1cf0*/  IMAD.X R140, R30, 0x1, R31, P0 ;  /* 0x000000011e8c7824 */ /* 0x000fe200000e061f */
[----:B------:R-:W-:Y:S01]  /*1d00*/  IADD3 R2, P0, R87, 0x20, RZ ;  /* 0x0000002057027810 */ /* 0x000fe20007f1e0ff */
[----:B------:R-:W-:Y:S01]  /*1d10*/  IMAD R5, R147, c[0x0][0x294], R3 ;  /* 0x0000a50093057a24 */ /* 0x000fe200078e0203 */
[----:B------:R-:W-:Y:S01]  /*1d20*/  SHF.R.S32.HI R9, RZ, 0x1f, R149 ;  /* 0x0000001fff097819 */ /* 0x000fe20000011495 */
[----:B------:R-:W-:Y:S01]  /*1d30*/  IMAD.IADD R81, R83, 0x1, R81 ;  /* 0x0000000153517824 */ /* 0x000fe200078e0251 */
[-C--:B------:R-:W-:Y:S01]  /*1d40*/  SHF.L.U64.HI R148, R148, R163.reuse, c[0x0][0x23c] ;  /* 0x00008f0094947619 */ /* 0x080fe200000102a3 */
[----:B------:R-:W-:Y:S01]  /*1d50*/  IMAD.X R3, RZ, RZ, R31, P0 ;  /* 0x000000ffff037224 */ /* 0x000fe200000e061f */
[----:B------:R-:W-:Y:S01]  /*1d60*/  SHF.L.U64.HI R163, R184, R163, c[0x0][0x284] ;  /* 0x0000a100b8a37619 */ /* 0x000fe200000102a3 */
[----:B------:R-:W-:Y:S01]  /*1d70*/  IMAD.WIDE.U32 R122, R2, c[0x0][0x1e0], RZ ;  /* 0x00007800027a7a25 */ /* 0x000fe200078e00ff */
[----:B------:R-:W-:-:S02]  /*1d80*/  LOP3.LUT R86, R90, 0x1, RZ, 0xc0, !PT ;  /* 0x000000015a567812 */ /* 0x000fc400078ec0ff */
[----:B------:R-:W-:Y:S01]  /*1d90*/  LOP3.LUT R90, R90, 0x2, RZ, 0xc0, !PT ;  /* 0x000000025a5a7812 */ /* 0x000fe200078ec0ff */
[----:B-1----:R-:W-:Y:S01]  /*1da0*/  IMAD R6, R147, c[0x0][0x284], R4 ;  /* 0x0000a10093067a24 */ /* 0x002fe200078e0204 */
[----:B------:R-:W-:Y:S01]  /*1db0*/  IADD3 R139, P0, R185, R122, RZ ;  /* 0x0000007ab98b7210 */ /* 0x000fe20007f1e0ff */
[----:B------:R-:W-:Y:S01]  /*1dc0*/  IMAD R3, R3, c[0x0][0x1e0], RZ ;  /* 0x0000780003037a24 */ /* 0x000fe200078e02ff */
[----:B------:R-:W-:Y:S01]  /*1dd0*/  IADD3 R116, R101, R5, RZ ;  /* 0x0000000565747210 */ /* 0x000fe20007ffe0ff */
[----:B------:R-:W-:Y:S01]  /*1de0*/  IMAD R4, R31, c[0x0][0x1e0], RZ ;  /* 0x000078001f047a24 */ /* 0x000fe200078e02ff */
[----:B------:R-:W-:Y:S01]  /*1df0*/  SHF.L.U32 R135, R135, 0x1, RZ ;  /* 0x0000000187877819 */ /* 0x000fe200000006ff */
[----:B------:R-:W-:Y:S01]  /*1e00*/  IMAD R7, R2, c[0x0][0x1e4], R3 ;  /* 0x0000790002077a24 */ /* 0x000fe200078e0203 */
[----:B------:R-:W-:Y:S01]  /*1e10*/  SHF.R.S32.HI R113, RZ, 0x1f, R91 ;  /* 0x0000001fff717819 */ /* 0x000fe2000001145b */
[----:B------:R-:W-:Y:S01]  /*1e20*/  IMAD R4, R87, c[0x0][0x1e4], R4 ;  /* 0x0000790057047a24 */ /* 0x000fe200078e0204 */
[----:B------:R-:W-:Y:S01]  /*1e30*/  SHF.L.U32 R133, R133, 0x1, RZ ;  /* 0x0000000185857819 */ /* 0x000fe200000006ff */
[----:B------:R-:W-:Y:S01]  /*1e40*/  IMAD R3, R8, c[0x0][0x1e0], RZ ;  /* 0x0000780008037a24 */ /* 0x000fe200078e02ff */
[----:B------:R-:W-:Y:S01]  /*1e50*/  IADD3 R127, R123, R7, RZ ;  /* 0x000000077b7f7210 */ /* 0x000fe20007ffe0ff */
[----:B------:R-:W-:-:S02]  /*1e60*/  IMAD.IADD R128, R165, 0x1, R4 ;  /* 0x00000001a5807824 */ /* 0x000fc400078e0204 */
[----:B------:R-:W-:Y:S01]  /*1e70*/  IMAD R2, R9, c[0x0][0x1e0], RZ ;  /* 0x0000780009027a24 */ /* 0x000fe200078e02ff */
[----:B------:R-:W-:Y:S01]  /*1e80*/  IADD3.X R137, R169, R127, RZ, P0, !PT ;  /* 0x0000007fa9897210 */ /* 0x000fe200007fe4ff */
[----:B------:R-:W-:Y:S01]  /*1e90*/  IMAD.X R126, R25, 0x1, R128, P1 ;  /* 0x00000001197e7824 */ /* 0x000fe200008e0680 */
[----:B------:R-:W-:Y:S01]  /*1ea0*/  IADD3 R107, P0, R129, R82, RZ ;  /* 0x00000052816b7210 */ /* 0x000fe20007f1e0ff */
[----:B------:R-:W-:Y:S02]  /*1eb0*/  IMAD R3, R150, c[0x0][0x1e4], R3 ;  /* 0x0000790096037a24 */ /* 0x000fe400078e0203 */
[----:B------:R-:W-:Y:S01]  /*1ec0*/  IMAD R2, R149, c[0x0][0x1e4], R2 ;  /* 0x0000790095027a24 */ /* 0x000fe200078e0202 */
[----:B------:R-:W-:Y:S01]  /*1ed0*/  IADD3.X R106, R126, R81, RZ, P0, !PT ;  /* 0x000000517e6a7210 */ /* 0x000fe200007fe4ff */
[----:B------:R-:W-:Y:S01]  /*1ee0*/  IMAD.SHL.U32 R184, R184, 0x20, RZ ;  /* 0x00000020b8b87824 */ /* 0x000fe200078e00ff */
[----:B------:R-:W-:Y:S01]  /*1ef0*/  IADD3 R117, P0, R82, 0x20, RZ ;  /* 0x0000002052757810 */ /* 0x000fe20007f1e0ff */
[----:B------:R-:W-:Y:S01]  /*1f00*/  IMAD.IADD R138, R173, 0x1, R3 ;  /* 0x00000001ad8a7824 */ /* 0x000fe200078e0203 */
[----:B------:R-:W-:Y:S01]  /*1f10*/  IADD3 R111, P1, R107, 0x20, RZ ;  /* 0x000000206b6f7810 */ /* 0x000fe20007f3e0ff */
[----:B------:R-:W-:-:S02]  /*1f20*/  IMAD.IADD R136, R171, 0x1, R2 ;  /* 0x00000001ab887824 */ /* 0x000fc400078e0202 */
[----:B------:R-:W-:Y:S02]  /*1f30*/  IMAD.IADD R118, R103, 0x1, R6 ;  /* 0x0000000167767824 */ /* 0x000fe400078e0206 */
[----:B------:R-:W-:Y:S02]  /*1f40*/  IMAD.IADD R115, R6, 0x1, R99 ;  /* 0x0000000106737824 */ /* 0x000fe400078e0263 */
[----:B------:R-:W-:Y:S02]  /*1f50*/  IMAD.IADD R112, R5, 0x1, R97 ;  /* 0x0000000105707824 */ /* 0x000fe400078e0261 */
[----:B------:R-:W-:Y:S02]  /*1f60*/  IMAD.IADD R104, R95, 0x1, R104 ;  /* 0x000000015f687824 */ /* 0x000fe400078e0268 */
[----:B------:R-:W-:Y:S02]  /*1f70*/  IMAD.X R109, RZ, RZ, R81, P0 ;  /* 0x000000ffff6d7224 */ /* 0x000fe400000e0651 */
[----:B------:R-:W-:-:S02]  /*1f80*/  IMAD.SHL.U32 R134, R14, 0x2, RZ ;  /* 0x000000020e867824 */ /* 0x000fc400078e00ff */
[----:B------:R-:W-:Y:S02]  /*1f90*/  IMAD.SHL.U32 R132, R15, 0x2, RZ ;  /* 0x000000020f847824 */ /* 0x000fe400078e00ff */
[----:B------:R-:W-:Y:S02]  /*1fa0*/  IMAD.X R110, RZ, RZ, R106, P1 ;  /* 0x000000ffff6e7224 */ /* 0x000fe400008e066a */
[----:B------:R-:W-:Y:S02]  /*1fb0*/  IMAD.SHL.U32 R131, R13, 0x2, RZ ;  /* 0x000000020d837824 */ /* 0x000fe400078e00ff */
[----:B------:R-:W-:Y:S01]  /*1fc0*/  IMAD.SHL.U32 R130, R10, 0x2, RZ ;  /* 0x000000020a827824 */ /* 0x000fe200078e00ff */
[----:B------:R-:W-:Y:S06]  /*1fd0*/  BAR.SYNC.DEFER_BLOCKING 0x0 ;  /* 0x0000000000007b1d */ /* 0x000fec0000010000 */
.L_x_360:
        /* <DEDUP_REMOVED lines=32> */
[----:B------:R-:W-:Y:S01]  /*21e0*/  CS2R R6, SRZ ;  /* 0x0000000000067805 */ /* 0x000fe2000001ff00 */
[----:B------:R-:W-:Y:S02]  /*21f0*/  CS2R R40, SRZ ;  /* 0x0000000000287805 */ /* 0x000fe4000001ff00 */
[----:B------:R-:W-:Y:S01]  /*2200*/  IMAD.X R4, R32, 0x1, R118, P0 ;  /* 0x0000000120047824 */ /* 0x000fe200000e0676 */
[----:B------:R-:W-:Y:S05]  /*2210*/  IADD3 R3, P0, R100, R30, RZ ;  /* 0x0000001e64037210 */ /* 0x000fea0007f1e0ff */
[----:B------:R-:W-:Y:S01]  /*2220*/  IMAD.X R5, R36, 0x1, R116, P0 ;  /* 0x0000000124057824 */ /* 0x000fe200000e0674 */
        /* <DEDUP_REMOVED lines=13> */
.L_x_330:
[----:B------:R-:W-:Y:S05]  /*2300*/  BSYNC B0 ;  /* 0x0000000000007941 */ /* 0x000fea0003800000 */
.L_x_329:
        /* <DEDUP_REMOVED lines=39> */
.L_x_332:
[----:B------:R-:W-:Y:S05]  /*2580*/  BSYNC B0 ;  /* 0x0000000000007941 */ /* 0x000fea0003800000 */
.L_x_331:
        /* <DEDUP_REMOVED lines=14> */
[----:B------:R-:W-:Y:S01]  /*2670*/  MOV R4, R43 ;  /* 0x0000002b00047202 */ /* 0x000fe20000000f00 */
[----:B------:R-:W-:Y:S01]  /*2680*/  CS2R R46, SRZ ;  /* 0x00000000002e7805 */ /* 0x000fe2000001ff00 */
[----:B------:R-:W-:Y:S02]  /*2690*/  PRMT R51, R9, 0x5410, R8 ;  /* 0x0000541009337816 */ /* 0x000fe40000000008 */
[----:B------:R-:W-:Y:S01]  /*26a0*/  PRMT R50, R5, 0x5410, R4 ;  /* 0x0000541005327816 */ /* 0x000fe20000000004 */
[----:B------:R-:W-:-:S05]  /*26b0*/  @P4 BRA `(.L_x_334) ;  /* 0x0000012000004947 */ /* 0x000fca0003800000 */
[----:B------:R-:W-:Y:S01]  /*26c0*/  IADD3 R10, P1, P0, R102, R181, R10 ;  /* 0x000000b5660a7210 */ /* 0x000fe2000783e00a */
[----:B------:R-:W-:Y:S01]  /*26d0*/  CS2R R20, SRZ ;  /* 0x0000000000147805 */ /* 0x000fe2000001ff00 */
[----:B------:R-:W-:Y:S02]  /*26e0*/  CS2R R48, SRZ ;  /* 0x0000000000307805 */ /* 0x000fe4000001ff00 */
[----:B------:R-:W-:Y:S02]  /*26f0*/  IADD3.X R32, R118, R160, R32, P1, P0 ;  /* 0x000000a076207210 */ /* 0x000fe40000fe0420 */
        /* <DEDUP_REMOVED lines=14> */
.L_x_334:
[----:B------:R-:W-:Y:S05]  /*27e0*/  BSYNC B0 ;  /* 0x0000000000007941 */ /* 0x000fea0003800000 */
.L_x_333:
        /* <DEDUP_REMOVED lines=34> */
[C---:B------:R-:W-:Y:S01]  /*2a10*/  @!P0 IMAD.U32 R32, R35.reuse, 0x10000, RZ ;  /* 0x0001000023208824 */ /* 0x040fe200078e00ff */
[----:B------:R-:W-:Y:S01]  /*2a20*/  @!P0 LOP3.LUT R35, R35, 0xffff0000, RZ, 0xc0, !PT ;  /* 0xffff000023238812 */ /* 0x000fe200078ec0ff */
[C---:B-1----:R-:W-:Y:S01]  /*2a30*/  @!P0 IMAD.U32 R36, R9.reuse, 0x10000, RZ ;  /* 0x0001000009248824 */ /* 0x042fe200078e00ff */
[----:B------:R-:W-:Y:S02]  /*2a40*/  @!P0 LOP3.LUT R3, R8, 0xffff0000, RZ, 0xc0, !PT ;  /* 0xffff000008038812 */ /* 0x000fe400078ec0ff */
[----:B------:R-:W-:Y:S02]  /*2a50*/  @!P0 LOP3.LUT R4, R9, 0xffff0000, RZ, 0xc0, !PT ;  /* 0xffff000009048812 */ /* 0x000fe400078ec0ff */
[----:B------:R-:W-:Y:S01]  /*2a60*/  @!P0 PRMT R37, R13, 0x5432, R37 ;  /* 0x000054320d258816 */ /* 0x000fe20000000025 */
[C---:B------:R-:W-:Y:S01]  /*2a70*/  @!P0 IMAD.U32 R13, R2.reuse, 0x10000, RZ ;  /* 0x00010000020d8824 */ /* 0x040fe200078e00ff */
[----:B------:R-:W-:Y:S01]  /*2a80*/  @!P0 LOP3.LUT R5, R2, 0xffff0000, RZ, 0xc0, !PT ;  /* 0xffff000002058812 */ /* 0x000fe200078ec0ff */
[C---:B------:R-:W-:Y:S01]  /*2a90*/  @!P0 FMUL.FTZ R38, R3.reuse, R32 ;  /* 0x0000002003268220 */ /* 0x040fe20000410000 */
[----:B------:R-:W-:Y:S01]  /*2aa0*/  @!P0 SHF.L.U32 R34, R8, 0x10, RZ ;  /* 0x0000001008228819 */ /* 0x000fe200000006ff */
[----:B------:R-:W-:Y:S02]  /*2ab0*/  @!P0 FMUL.FTZ R2, R3, R13 ;  /* 0x0000000d03028220 */ /* 0x000fe40000410000 */
        /* <DEDUP_REMOVED lines=31> */
.L_x_338:
[----:B------:R-:W-:Y:S05]  /*2cb0*/  BSYNC B0 ;  /* 0x0000000000007941 */ /* 0x000fea0003800000 */
.L_x_337:
        /* <DEDUP_REMOVED lines=11> */
[----:B------:R-:W-:Y:S02]  /*2d70*/  @!P0 SHF.R.U64 R2, R6, 0x10, R7 ;  /* 0x0000001006028819 */ /* 0x000fe40000001207 */
[----:B------:R-:W-:Y:S02]  /*2d80*/  @!P0 PRMT R5, R39, 0x5410, R5 ;  /* 0x0000541027058816 */ /* 0x000fe40000000005 */
[----:B------:R-:W-:Y:S02]  /*2d90*/  @!P0 PRMT R2, R22, 0x5432, R2 ;  /* 0x0000543216028816 */ /* 0x000fe40000000002 */
[----:B------:R-:W-:Y:S01]  /*2da0*/  @!P0 SHF.R.U32.HI R6, RZ, 0x10, R7 ;  /* 0x00000010ff068819 */ /* 0x000fe20000011607 */
[C---:B------:R-:W-:Y:S01]  /*2db0*/  @!P0 IMAD.U32 R12, R5.reuse, 0x10000, RZ ;  /* 0x00010000050c8824 */ /* 0x040fe200078e00ff */
[----:B------:R-:W-:Y:S01]  /*2dc0*/  @!P0 SHF.R.U32.HI R34, RZ, 0x10, R41 ;  /* 0x00000010ff228819 */ /* 0x000fe20000011629 */
[----:B------:R-:W-:Y:S01]  /*2dd0*/  @!P0 IMAD.U32 R7, R2, 0x10000, RZ ;  /* 0x0001000002078824 */ /* 0x000fe200078e00ff */
[----:B------:R-:W-:Y:S02]  /*2de0*/  @!P0 PRMT R6, R22, 0x5410, R6 ;  /* 0x0000541016068816 */ /* 0x000fe40000000006 */
        /* <DEDUP_REMOVED lines=40> */
.L_x_336:
[----:B------:R-:W-:Y:S05]  /*3070*/  BSYNC B1 ;  /* 0x0000000000017941 */ /* 0x000fea0003800000 */
.L_x_335:
[----:B------:R-:W-:Y:S01]  /*3080*/  BSSY B1, `(.L_x_339) ;  /* 0x000007c000017945 */ /* 0x000fe20003800000 */
[----:B------:R-:W-:-:S05]  /*3090*/  @P3 BRA `(.L_x_340) ;  /* 0x000007a000003947 */ /* 0x000fca0003800000 */
[----:B-1----:R-:W-:Y:S01]  /*30a0*/  IADD3 R37, P1, P0, R122, R74, R24 ;  /* 0x0000004a7a257210 */ /* 0x002fe2000783e018 */
[----:B------:R-:W-:Y:S03]  /*30b0*/  BSSY B0, `(.L_x_341) ;  /* 0x000003d000007945 */ /* 0x000fe60003800000 */
[----:B------:R-:W-:Y:S02]  /*30c0*/  IADD3.X R39, R127, R79, R25, P1, P0 ;  /* 0x0000004f7f277210 */ /* 0x000fe40000fe0419 */
        /* <DEDUP_REMOVED lines=59> */
.L_x_342:
[----:B------:R-:W-:Y:S05]  /*3480*/  BSYNC B0 ;  /* 0x0000000000007941 */ /* 0x000fea0003800000 */
.L_x_341:
        /* <DEDUP_REMOVED lines=59> */
.L_x_340:
[----:B------:R-:W-:Y:S05]  /*3840*/  BSYNC B1 ;  /* 0x0000000000017941 */ /* 0x000fea0003800000 */
.L_x_339:
[----:B------:R-:W-:-:S05]  /*3850*/  @P4 BRA `(.L_x_343) ;  /* 0x0000267000004947 */ /* 0x000fca0003800000 */
[----:B------:R-:W-:Y:S01]  /*3860*/  IADD3 R32, P1, P0, R139, R74, R24 ;  /* 0x0000004a8b207210 */ /* 0x000fe2000783e018 */
[----:B------:R-:W-:Y:S03]  /*3870*/  BSSY B0, `(.L_x_344) ;  /* 0x000003d000007945 */ /* 0x000fe60003800000 */
[----:B-1----:R-:W-:Y:S02]  /*3880*/  IADD3.X R34, R137, R79, R25, P1, P0 ;  /* 0x0000004f89227210 */ /* 0x002fe40000fe0419 */
[----:B------:R-:W-:Y:S11]  /*3890*/  ISETP.NE.AND P0, PT, R86, RZ, PT ;  /* 0x000000ff5600720c */ /* 0x000ff60003f05270 */
[----:B------:R-:W-:Y:S02]  /*38a0*/  @!UPT UIADD3 URZ, URZ, URZ, URZ ;  /* 0x0000003f3f3ff290 */ /* 0x000fe4000fffe03f */
[----:B------:R-:W-:-:S05]  /*38b0*/  @!P0 BRA `(.L_x_345) ;  /* 0x0000038000008947 */ /* 0x000fca0003800000 */
[----:B------:R-:W-:Y:S01]  /*38c0*/  ISETP.GE.AND P0, PT, R26, c[0x0][0x27c], PT ;  /* 0x00009f001a007a0c */ /* 0x000fe20003f06270 */
[----:B------:R-:W1:Y:S11]  /*38d0*/  LDS.128 R8, [R85+0x5100] ;  /* 0x0051000055087984 */ /* 0x000e760000000c00 */
        /* <DEDUP_REMOVED lines=54> */
.L_x_345:
[----:B------:R-:W-:Y:S05]  /*3c40*/  BSYNC B0 ;  /* 0x0000000000007941 */ /* 0x000fea0003800000 */
.L_x_344:
        /* <DEDUP_REMOVED lines=60> */
.L_x_328:
[----:B------:R-:W-:Y:S01]  /*4010*/  ISETP.GE.AND P0, PT, R150, R64, PT ;  /* 0x000000409600720c */ /* 0x000fe20003f06270 */
[----:B------:R-:W-:Y:S01]  /*4020*/  CS2R R54, SRZ ;  /* 0x0000000000367805 */ /* 0x000fe2000001ff00 */
[----:B------:R-:W-:Y:S01]  /*4030*/  ISETP.NE.AND P4, PT, R86, RZ, PT ;  /* 0x000000ff5600720c */ /* 0x000fe20003f85270 */
        /* <DEDUP_REMOVED lines=8> */
[----:B------:R-:W-:Y:S01]  /*40c0*/  CS2R R38, SRZ ;  /* 0x0000000000267805 */ /* 0x000fe2000001ff00 */
[----:B------:R-:W-:Y:S05]  /*40d0*/  BSSY B0, `(.L_x_346) ;  /* 0x00000b8000007945 */ /* 0x000fea0003800000 */
[----:B------:R-:W-:Y:S04]  /*40e0*/  @!P2 IADD3 R2, P1, P0, R98, R10, R184 ;  /* 0x0000000a6202a210 */ /* 0x000fe8000783e0b8 */
[----:B------:R-:W-:Y:S02]  /*40f0*/  @!P2 IADD3.X R5, R115, R32, R163, P1, P0 ;  /* 0x000000207305a210 */ /* 0x000fe40000fe04a3 */
[----:B------:R-:W-:Y:S04]  /*4100*/  @!P2 IADD3 R3, P1, P0, R96, R30, R183 ;  /* 0x0000001e6003a210 */ /* 0x000fe8000783e0b7 */
[----:B------:R-:W-:Y:S02]  /*4110*/  @!P2 IADD3.X R8, R112, R36, R162, P1, P0 ;  /* 0x000000247008a210 */ /* 0x000fe40000fe04a2 */
[----:B------:R-:W-:Y:S04]  /*4120*/  ISETP.GE.AND P0, PT, R149, R64, PT ;  /* 0x000000409500720c */ /* 0x000fe80003f06270 */
[----:B------:R-:W-:Y:S11]  /*4130*/  ISETP.GE.OR P1, PT, R24, c[0x0][0x27c], P0 ;  /* 0x00009f0018007a0c */ /* 0x000ff60000726670 */
[----:B------:R-:W-:Y:S02]  /*4140*/  @!UPT UIADD3 URZ, URZ, URZ, URZ ;  /* 0x0000003f3f3ff290 */ /* 0x000fe4000fffe03f */
[----:B------:R-:W-:Y:S04]  /*4150*/  @!P1 IADD3 R6, P3, P0, R98, R181, R10 ;  /* 0x000000b562069210 */ /* 0x000fe8000787e00a */
[----:B------:R-:W-:Y:S02]  /*4160*/  @!P1 IADD3.X R9, R115, R160, R32, P3, P0 ;  /* 0x000000a073099210 */ /* 0x000fe40001fe0420 */
[----:B------:R-:W-:Y:S04]  /*4170*/  @!P1 IADD3 R7, P3, P0, R96, R182, R30 ;  /* 0x000000b660079210 */ /* 0x000fe8000787e01e */
[----:B------:R-:W-:Y:S02]  /*4180*/  @!P1 IADD3.X R11, R112, R161, R36, P3, P0 ;  /* 0x000000a1700b9210 */ /* 0x000fe40001fe0424 */
[C---:B------:R-:W-:Y:S04]  /*4190*/  @!P2 LEA R4, P0, R2.reuse, c[0x0][0x270], 0x1 ;  /* 0x00009c000204aa11 */ /* 0x040fe800078008ff */
[----:B------:R-:W-:Y:S02]  /*41a0*/  @!P2 LEA.HI.X R5, R2, c[0x0][0x274], R5, 0x1, P0 ;  /* 0x00009d000205aa11 */ /* 0x000fe400000f0c05 */
[C---:B------:R-:W-:Y:S03]  /*41b0*/  @!P2 LEA R2, P0, R3.reuse, c[0x0][0x288], 0x1 ;  /* 0x0000a2000302aa11 */ /* 0x040fe600078008ff */
[----:B------:R1:W2:Y:S01]  /*41c0*/  @!P2 LDG.E.128 R16, [R4.64] ;  /* 0x000000080410a981 */ /* 0x0002a2000c1e1d00 */
[----:B------:R-:W-:Y:S02]  /*41d0*/  @!P2 LEA.HI.X R3, R3, c[0x0][0x28c], R8, 0x1, P0 ;  /* 0x0000a3000303aa11 */ /* 0x000fe400000f0c08 */
[C---:B------:R-:W-:Y:S04]  /*41e0*/  @!P1 LEA R8, P0, R6.reuse, c[0x0][0x270], 0x1 ;  /* 0x00009c0006089a11 */ /* 0x040fe800078008ff */
[----:B------:R-:W-:Y:S01]  /*41f0*/  @!P1 LEA.HI.X R9, R6, c[0x0][0x274], R9, 0x1, P0 ;  /* 0x00009d0006099a11 */ /* 0x000fe200000f0c09 */
[----:B------:R3:W4:Y:S01]  /*4200*/  @!P2 LDG.E.128 R52, [R2.64] ;  /* 0x000000080234a981 */ /* 0x000722000c1e1d00 */
[C---:B------:R-:W-:Y:S04]  /*4210*/  @!P1 LEA R6, P0, R7.reuse, c[0x0][0x288], 0x1 ;  /* 0x0000a20007069a11 */ /* 0x040fe800078008ff */
[----:B------:R-:W-:Y:S02]  /*4220*/  @!P1 LEA.HI.X R7, R7, c[0x0][0x28c], R11, 0x1, P0 ;  /* 0x0000a30007079a11 */ /* 0x000fe400000f0c0b */
[----:B------:R-:W-:Y:S01]  /*4230*/  ISETP.GE.AND P0, PT, R87, R64, PT ;  /* 0x000000405700720c */ /* 0x000fe20003f06270 */
[----:B------:R1:W4:Y:S03]  /*4240*/  @!P1 LDG.E.128 R20, [R8.64] ;  /* 0x0000000808149981 */ /* 0x000326000c1e1d00 */
[----:B------:R-:W-:Y:S05]  /*4250*/  ISETP.GE.OR P0, PT, R24, c[0x0][0x27c], P0 ;  /* 0x00009f0018007a0c */ /* 0x000fea0000706670 */
[----:B------:R1:W4:Y:S08]  /*4260*/  @!P1 LDG.E.128 R56, [R6.64] ;  /* 0x0000000806389981 */ /* 0x000330000c1e1d00 */
[----:B---3--:R-:W-:Y:S05]  /*4270*/  @!P0 IADD3 R2, P1, R98, R10, RZ ;  /* 0x0000000a62028210 */ /* 0x008fea0007f3e0ff */
[----:B------:R-:W-:Y:S01]  /*4280*/  @!P0 IMAD.X R3, R32, 0x1, R115, P1 ;  /* 0x0000000120038824 */ /* 0x000fe200008e0673 */
[C---:B-1----:R-:W-:Y:S04]  /*4290*/  @!P0 LEA R8, P1, R2.reuse, c[0x0][0x270], 0x1 ;  /* 0x00009c0002088a11 */ /* 0x042fe800078208ff */
[----:B------:R-:W-:Y:S02]  /*42a0*/  @!P0 LEA.HI.X R9, R2, c[0x0][0x274], R3, 0x1, P1 ;  /* 0x00009d0002098a11 */ /* 0x000fe400008f0c03 */
[----:B------:R-:W-:Y:S01]  /*42b0*/  @!P0 IADD3 R3, P1, R96, R30, RZ ;  /* 0x0000001e60038210 */ /* 0x000fe20007f3e0ff */
[----:B------:R-:W-:Y:S04]  /*42c0*/  CS2R R6, SRZ ;  /* 0x0000000000067805 */ /* 0x000fe8000001ff00 */
[----:B------:R-:W-:Y:S01]  /*42d0*/  @!P0 IMAD.X R4, R36, 0x1, R112, P1 ;  /* 0x0000000124048824 */ /* 0x000fe200008e0670 */
[C---:B------:R-:W-:Y:S01]  /*42e0*/  @!P0 LEA R2, P1, R3.reuse, c[0x0][0x288], 0x1 ;  /* 0x0000a20003028a11 */ /* 0x040fe200078208ff */
[----:B------:R-:W-:Y:S03]  /*42f0*/  CS2R R36, SRZ ;  /* 0x0000000000247805 */ /* 0x000fe6000001ff00 */
[----:B------:R-:W-:Y:S02]  /*4300*/  @!P0 LEA.HI.X R3, R3, c[0x0][0x28c], R4, 0x1, P1 ;  /* 0x0000a30003038a11 */ /* 0x000fe400008f0c04 */
[----:B------:R-:W-:Y:S01]  /*4310*/  CS2R R4, SRZ ;  /* 0x0000000000047805 */ /* 0x000fe2000001ff00 */
[----:B------:R-:W-:Y:S02]  /*4320*/  ISETP.GE.AND P1, PT, R24, c[0x0][0x27c], PT ;  /* 0x00009f0018007a0c */ /* 0x000fe40003f26270 */
[----:B------:R2:W5:Y:S08]  /*4330*/  @!P0 LDG.E.128 R36, [R2.64] ;  /* 0x0000000802248981 */ /* 0x000570000c1e1d00 */
[----:B------:R1:W5:Y:S01]  /*4340*/  @!P0 LDG.E.128 R4, [R8.64] ;  /* 0x0000000808048981 */ /* 0x000362000c1e1d00 */
[----:B------:R-:W-:Y:S01]  /*4350*/  ISETP.GE.OR P0, PT, R87, R64, !P4 ;  /* 0x000000405700720c */ /* 0x000fe20006706670 */
[----:B--2---:R-:W-:Y:S02]  /*4360*/  IMAD.MOV.U32 R2, RZ, RZ, R18 ;  /* 0x000000ffff027224 */ /* 0x004fe400078e0012 */
[----:B-1----:R-:W-:Y:S02]  /*4370*/  IMAD.MOV.U32 R8, RZ, RZ, R19 ;  /* 0x000000ffff087224 */ /* 0x002fe400078e0013 */
[----:B------:R-:W-:Y:S03]  /*4380*/  IMAD.MOV.U32 R3, RZ, RZ, R16 ;  /* 0x000000ffff037224 */ /* 0x000fe600078e0010 */
[----:B------:R-:W-:Y:S01]  /*4390*/  PRMT R30, R8, 0x5410, R2 ;  /* 0x00005410081e7816 */ /* 0x000fe20000000002 */
[----:B------:R-:W-:Y:S02]  /*43a0*/  IMAD.MOV.U32 R2, RZ, RZ, R17 ;  /* 0x000000ffff027224 */ /* 0x000fe400078e0011 */
[----:B----4-:R-:W-:Y:S03]  /*43b0*/  IMAD.MOV.U32 R8, RZ, RZ, R54 ;  /* 0x000000ffff087224 */ /* 0x010fe600078e0036 */
[----:B------:R-:W-:Y:S01]  /*43c0*/  PRMT R29, R2, 0x5410, R3 ;  /* 0x00005410021d7816 */ /* 0x000fe20000000003 */
        /* <DEDUP_REMOVED lines=8> */
[----:B------:R-:W-:Y:S03]  /*4450*/  IMAD.MOV.U32 R3, RZ, RZ, R20 ;  /* 0x000000ffff037224 */ /* 0x000fe600078e0014 */
[----:B------:R-:W-:Y:S01]  /*4460*/  PRMT R32, R8, 0x5410, R2 ;  /* 0x0000541008207816 */ /* 0x000fe20000000002 */
[----:B------:R-:W-:Y:S02]  /*4470*/  IMAD.MOV.U32 R2, RZ, RZ, R21 ;  /* 0x000000ffff027224 */ /* 0x000fe400078e0015 */
[----:B------:R-:W-:Y:S03]  /*4480*/  IMAD.MOV.U32 R8, RZ, RZ, R59 ;  /* 0x000000ffff087224 */ /* 0x000fe600078e003b */
[----:B------:R-:W-:Y:S01]  /*4490*/  PRMT R31, R2, 0x5410, R3 ;  /* 0x00005410021f7816 */ /* 0x000fe20000000003 */
[----:B------:R-:W-:Y:S01]  /*44a0*/  IMAD.MOV.U32 R3, RZ, RZ, R56 ;  /* 0x000000ffff037224 */ /* 0x000fe200078e0038 */
[----:B------:R-:W-:Y:S01]  /*44b0*/  PRMT R63, R8, 0x5410, R9 ;  /* 0x00005410083f7816 */ /* 0x000fe20000000009 */
[----:B------:R-:W-:Y:S05]  /*44c0*/  IMAD.MOV.U32 R2, RZ, RZ, R57 ;  /* 0x000000ffff027224 */ /* 0x000fea00078e0039 */
[----:B------:R-:W-:Y:S01]  /*44d0*/  PRMT R62, R2, 0x5410, R3 ;  /* 0x00005410023e7816 */ /* 0x000fe20000000003 */
[----:B------:R-:W-:-:S05]  /*44e0*/  @P0 BRA `(.L_x_347) ;  /* 0x0000076000000947 */ /* 0x000fca0003800000 */
[----:B------:R-:W-:Y:S01]  /*44f0*/  IADD3 R2, P0, R164, R74, RZ ;  /* 0x0000004aa4027210 */ /* 0x000fe20007f1e0ff */
[----:B------:R-:W-:Y:S01]  /*4500*/  LDS.128 R12, [R133+0x3100] ;  /* 0x00310000850c7984 */ /* 0x000fe20000000c00 */
[----:B-----5:R-:W-:Y:S01]  /*4510*/  @!P1 SHF.R.U64 R35, R36, 0x10, R37 ;  /* 0x0000001024239819 */ /* 0x020fe20000001225 */
[----:B------:R-:W-:Y:S01]  /*4520*/  IMAD.MOV.U32 R11, RZ, RZ, R7 ;  /* 0x000000ffff0b7224 */ /* 0x000fe200078e0007 */
[--C-:B------:R-:W-:Y:S01]  /*4530*/  @!P1 SHF.R.U32.HI R34, RZ, 0x10, R37.reuse ;  /* 0x00000010ff229819 */ /* 0x100fe20000011625 */
[----:B------:R-:W-:Y:S01]  /*4540*/  IMAD.X R3, R79, 0x1, R128, P0 ;  /* 0x000000014f037824 */ /* 0x000fe200000e0680 */
[-C--:B------:R-:W-:Y:S01]  /*4550*/  IADD3 R8, P2, P0, R82, R2.reuse, R108 ;  /* 0x0000000252087210 */ /* 0x080fe2000785e06c */
[----:B------:R-:W-:Y:S02]  /*4560*/  IMAD.MOV.U32 R10, RZ, RZ, R36 ;  /* 0x000000ffff0a7224 */ /* 0x000fe400078e0024 */
[----:B------:R-:W1:Y:S01]  /*4570*/  LDS.128 R48, [R135+0x3100] ;  /* 0x0031000087307984 */ /* 0x000e620000000c00 */
[-C--:B------:R-:W-:Y:S01]  /*4580*/  IADD3.X R9, R81, R3.reuse, R114, P2, P0 ;  /* 0x0000000351097210 */ /* 0x080fe200017e0472 */
[----:B------:R-:W-:Y:S01]  /*4590*/  IMAD.MOV.U32 R40, RZ, RZ, R37 ;  /* 0x000000ffff287224 */ /* 0x000fe200078e0025 */
[----:B------:R-:W-:Y:S01]  /*45a0*/  ISETP.GE.AND P0, PT, R91, c[0x0][0x1d4], PT ;  /* 0x000075005b007a0c */ /* 0x000fe20003f06270 */
[----:B------:R-:W-:Y:S01]  /*45b0*/  IMAD.MOV.U32 R46, RZ, RZ, R39 ;  /* 0x000000ffff2e7224 */ /* 0x000fe200078e0027 */
[----:B------:R-:W-:Y:S01]  /*45c0*/  @!P1 PRMT R35, R10, 0x5410, R35 ;  /* 0x000054100a239816 */ /* 0x000fe20000000023 */
[----:B------:R-:W-:Y:S01]  /*45d0*/  IMAD.MOV.U32 R36, RZ, RZ, R38 ;  /* 0x000000ffff247224 */ /* 0x000fe200078e0026 */
[--C-:B------:R-:W-:Y:S02]  /*45e0*/  @!P1 SHF.R.U64 R37, R38, 0x10, R39.reuse ;  /* 0x0000001026259819 */ /* 0x100fe40000001227 */
[----:B------:R-:W-:Y:S02]  /*45f0*/  @!P1 SHF.R.U32.HI R38, RZ, 0x10, R39 ;  /* 0x00000010ff269819 */ /* 0x000fe40000011627 */
[----:B------:R-:W-:Y:S02]  /*4600*/  @!P1 PRMT R42, R36, 0x5410, R37 ;  /* 0x00005410242a9816 */ /* 0x000fe40000000025 */
[----:B------:R-:W-:Y:S02]  /*4610*/  @!P1 PRMT R34, R40, 0x5410, R34 ;  /* 0x0000541028229816 */ /* 0x000fe40000000022 */
[----:B------:R-:W-:Y:S02]  /*4620*/  @!P1 PRMT R46, R46, 0x5410, R38 ;  /* 0x000054102e2e9816 */ /* 0x000fe40000000026 */
[----:B------:R-:W-:Y:S01]  /*4630*/  @!P0 IADD3 R2, P3, P2, R82, R2, R91 ;  /* 0x0000000252028210 */ /* 0x000fe20007a7e05b */
[----:B------:R-:W-:Y:S03]  /*4640*/  @!P1 IMAD.U32 R36, R34, 0x10000, RZ ;  /* 0x0001000022249824 */ /* 0x000fe600078e00ff */
[----:B------:R-:W-:Y:S02]  /*4650*/  @!P0 IADD3.X R3, R81, R3, R113, P3, P2 ;  /* 0x0000000351038210 */ /* 0x000fe40001fe4471 */
[C---:B------:R-:W-:Y:S04]  /*4660*/  LEA R70, P2, R8.reuse, c[0x0][0x1c8], 0x1 ;  /* 0x0000720008467a11 */ /* 0x040fe800078408ff */
[----:B------:R-:W-:Y:S01]  /*4670*/  LEA.HI.X R71, R8, c[0x0][0x1cc], R9, 0x1, P2 ;  /* 0x0000730008477a11 */ /* 0x000fe200010f0c09 */
[----:B------:R-:W-:Y:S01]  /*4680*/  IMAD.MOV.U32 R9, RZ, RZ, R4 ;  /* 0x000000ffff097224 */ /* 0x000fe200078e0004 */
[----:B------:R-:W-:Y:S02]  /*4690*/  @!P0 LEA R68, P2, R2, c[0x0][0x1c8], 0x1 ;  /* 0x0000720002448a11 */ /* 0x000fe400078408ff */
[----:B------:R-:W-:Y:S02]  /*46a0*/  @!P1 SHF.R.U64 R4, R4, 0x10, R5 ;  /* 0x0000001004049819 */ /* 0x000fe40000001205 */
[----:B------:R-:W-:Y:S02]  /*46b0*/  @!P0 LEA.HI.X R69, R2, c[0x0][0x1cc], R3, 0x1, P2 ;  /* 0x0000730002458a11 */ /* 0x000fe400010f0c03 */
[----:B------:R-:W-:Y:S02]  /*46c0*/  @!P1 PRMT R9, R9, 0x5410, R4 ;  /* 0x0000541009099816 */ /* 0x000fe40000000004 */
[----:B------:R-:W-:Y:S02]  /*46d0*/  @!P1 SHF.R.U32.HI R2, RZ, 0x10, R7 ;  /* 0x00000010ff029819 */ /* 0x000fe40000011607 */
[----:B------:R-:W-:Y:S01]  /*46e0*/  MOV R8, R5 ;  /* 0x0000000500087202 */ /* 0x000fe20000000f00 */
[----:B-1----:R-:W-:Y:S01]  /*46f0*/  @!P1 IMAD.U32 R37, R49, 0x10000, RZ ;  /* 0x0001000031259824 */ /* 0x002fe200078e00ff */
[----:B------:R-:W-:Y:S02]  /*4700*/  @!P1 SHF.L.U32 R4, R13, 0x10, RZ ;  /* 0x000000100d049819 */ /* 0x000fe400000006ff */
[C---:B------:R-:W-:Y:S02]  /*4710*/  @!P1 SHF.L.U32 R41, R50.reuse, 0x10, RZ ;  /* 0x0000001032299819 */ /* 0x040fe400000006ff */
[----:B------:R-:W-:Y:S01]  /*4720*/  @!P1 LOP3.LUT R43, R50, 0xffff0000, RZ, 0xc0, !PT ;  /* 0xffff0000322b9812 */ /* 0x000fe200078ec0ff */
[----:B------:R-:W-:Y:S01]  /*4730*/  @!P1 FMUL.FTZ R39, R4, R36 ;  /* 0x0000002404279220 */ /* 0x000fe20000410000 */
[C---:B------:R-:W-:Y:S02]  /*4740*/  @!P1 SHF.L.U32 R45, R51.reuse, 0x10, RZ ;  /* 0x00000010332d9819 */ /* 0x040fe400000006ff */
[----:B------:R-:W-:Y:S02]  /*4750*/  @!P1 LOP3.LUT R47, R51, 0xffff0000, RZ, 0xc0, !PT ;  /* 0xffff0000332f9812 */ /* 0x000fe400078ec0ff */
[----:B------:R-:W-:Y:S01]  /*4760*/  @!P1 PRMT R11, R11, 0x5410, R2 ;  /* 0x000054100b0b9816 */ /* 0x000fe20000000002 */
[----:B------:R-:W-:Y:S01]  /*4770*/  @!P1 IMAD.U32 R2, R12, 0x10000, RZ ;  /* 0x000100000c029824 */ /* 0x000fe200078e00ff */
[----:B------:R-:W-:Y:S02]  /*4780*/  @!P1 SHF.R.U32.HI R3, RZ, 0x10, R5 ;  /* 0x00000010ff039819 */ /* 0x000fe40000011605 */
[----:B------:R-:W-:Y:S02]  /*4790*/  @!P1 SHF.R.U64 R5, R6, 0x10, R7 ;  /* 0x0000001006059819 */ /* 0x000fe40000001207 */
[----:B------:R-:W-:Y:S02]  /*47a0*/  @!P1 SHF.L.U32 R7, R48, 0x10, RZ ;  /* 0x0000001030079819 */ /* 0x000fe400000006ff */
[----:B------:R-:W-:Y:S01]  /*47b0*/  @!P1 PRMT R8, R8, 0x5410, R3 ;  /* 0x0000541008089816 */ /* 0x000fe20000000003 */
[----:B------:R-:W-:Y:S01]  /*47c0*/  @!P1 IMAD.U32 R3, R9, 0x10000, RZ ;  /* 0x0001000009039824 */ /* 0x000fe200078e00ff */
[----:B------:R-:W-:Y:S01]  /*47d0*/  @!P1 PRMT R10, R6, 0x5410, R5 ;  /* 0x00005410060a9816 */ /* 0x000fe20000000005 */
[----:B------:R-:W-:Y:S02]  /*47e0*/  @!P1 IMAD.U32 R6, R35, 0x10000, RZ ;  /* 0x0001000023069824 */ /* 0x000fe400078e00ff */
[----:B------:R-:W-:Y:S02]  /*47f0*/  @!P1 IMAD.U32 R5, R8, 0x10000, RZ ;  /* 0x0001000008059824 */ /* 0x000fe400078e00ff */
[C---:B------:R-:W-:Y:S02]  /*4800*/  @!P1 FMUL.FTZ R38, R2.reuse, R6 ;  /* 0x0000000602269220 */ /* 0x040fe40000410000 */
[-C--:B------:R-:W-:Y:S02]  /*4810*/  @!P1 FMUL.FTZ R2, R2, R3.reuse ;  /* 0x0000000302029220 */ /* 0x080fe40000410000 */
[----:B------:R-:W-:Y:S01]  /*4820*/  @!P1 FFMA.FTZ R78, R7, R3, -R38 ;  /* 0x00000003074e9223 */ /* 0x000fe20000010826 */
[----:B------:R-:W-:Y:S01]  /*4830*/  @!P1 LOP3.LUT R3, R13, 0xffff0000, RZ, 0xc0, !PT ;  /* 0xffff00000d039812 */ /* 0x000fe200078ec0ff */
[----:B------:R-:W-:Y:S01]  /*4840*/  @!P1 FFMA.FTZ R2, R6, R7, R2 ;  /* 0x0000000706029223 */ /* 0x000fe20000010002 */
[----:B------:R-:W-:Y:S01]  /*4850*/  @!P1 LOP3.LUT R7, R12, 0xffff0000, RZ, 0xc0, !PT ;  /* 0xffff00000c079812 */ /* 0x000fe200078ec0ff */
[-C--:B------:R-:W-:Y:S01]  /*4860*/  @!P1 FFMA.FTZ R77, R37, R5.reuse, -R39 ;  /* 0x00000005254d9223 */ /* 0x080fe20000010827 */
[----:B------:R-:W-:Y:S01]  /*4870*/  @!P1 LOP3.LUT R39, R49, 0xffff0000, RZ, 0xc0, !PT ;  /* 0xffff000031279812 */ /* 0x000fe200078ec0ff */
[----:B------:R-:W-:Y:S01]  /*4880*/  @!P1 FMUL.FTZ R4, R4, R5 ;  /* 0x0000000504049220 */ /* 0x000fe20000410000 */
[----:B------:R-:W-:Y:S02]  /*4890*/  @!P1 LOP3.LUT R38, R34, 0xffff0000, RZ, 0xc0, !PT ;  /* 0xffff000022269812 */ /* 0x000fe400078ec0ff */
[----:B------:R-:W-:Y:S02]  /*48a0*/  @!P1 LOP3.LUT R34, R35, 0xffff0000, RZ, 0xc0, !PT ;  /* 0xffff000023229812 */ /* 0x000fe400078ec0ff */
[----:B------:R-:W-:Y:S02]  /*48b0*/  @!P1 LOP3.LUT R35, R48, 0xffff0000, RZ, 0xc0, !PT ;  /* 0xffff000030239812 */ /* 0x000fe400078ec0ff */
[----:B------:R-:W-:Y:S01]  /*48c0*/  @!P1 LOP3.LUT R6, R8, 0xffff0000, RZ, 0xc0, !PT ;  /* 0xffff000008069812 */ /* 0x000fe200078ec0ff */
[----:B------:R-:W-:Y:S01]  /*48d0*/  @!P1 FMUL.FTZ R40, R7, R34 ;  /* 0x0000002207289220 */ /* 0x000fe20000410000 */
[----:B------:R-:W-:Y:S01]  /*48e0*/  @!P1 LOP3.LUT R8, R9, 0xffff0000, RZ, 0xc0, !PT ;  /* 0xffff000009089812 */ /* 0x000fe200078ec0ff */
[C---:B------:R-:W-:Y:S02]  /*48f0*/  @!P1 FMUL.FTZ R9, R3.reuse, R38 ;  /* 0x0000002603099220 */ /* 0x040fe40000410000 */
[----:B------:R-:W-:Y:S02]  /*4900*/  @!P1 FMUL.FTZ R5, R3, R6 ;  /* 0x0000000603059220 */ /* 0x000fe40000410000 */
        /* <DEDUP_REMOVED lines=52> */
.L_x_347:
[----:B------:R-:W-:Y:S05]  /*4c50*/  BSYNC B0 ;  /* 0x0000000000007941 */ /* 0x000fea0003800000 */
.L_x_346:
        /* <DEDUP_REMOVED lines=14> */
[C---:B------:R-:W-:Y:S02]  /*4d40*/  @!P1 PRMT R36, R61.reuse, 0x5432, R9 ;  /* 0x000054323d249816 */ /* 0x040fe40000000009 */
[----:B------:R-:W-:Y:S04]  /*4d50*/  @!P1 SHF.R.U32.HI R10, RZ, 0x10, R55 ;  /* 0x00000010ff0a9819 */ /* 0x000fe80000011637 */
[----:B------:R-:W-:Y:S04]  /*4d60*/  @!P1 PRMT R34, R61, 0x5410, R10 ;  /* 0x000054103d229816 */ /* 0x000fe8000000000a */
[C---:B------:R-:W-:Y:S01]  /*4d70*/  @!P1 LOP3.LUT R40, R34.reuse, 0xffff0000, RZ, 0xc0, !PT ;  /* 0xffff000022289812 */ /* 0x040fe200078ec0ff */
[----:B------:R-:W-:Y:S01]  /*4d80*/  @!P1 IMAD.U32 R38, R34, 0x10000, RZ ;  /* 0x0001000022269824 */ /* 0x000fe200078e00ff */
[----:B------:R-:W-:Y:S04]  /*4d90*/  @!P0 IADD3 R2, P3, P2, R82, R2, R91 ;  /* 0x0000000252028210 */ /* 0x000fe80007a7e05b */
[----:B------:R-:W-:Y:S02]  /*4da0*/  @!P0 IADD3.X R3, R81, R3, R113, P3, P2 ;  /* 0x0000000351038210 */ /* 0x000fe40001fe4471 */
[C---:B------:R-:W-:Y:S04]  /*4db0*/  LEA R68, P2, R4.reuse, c[0x0][0x1c8], 0x1 ;  /* 0x0000720004447a11 */ /* 0x040fe800078408ff */
[----:B------:R-:W-:Y:S02]  /*4dc0*/  LEA.HI.X R69, R4, c[0x0][0x1cc], R5, 0x1, P2 ;  /* 0x0000730004457a11 */ /* 0x000fe400010f0c05 */
[----:B------:R-:W-:Y:S02]  /*4dd0*/  @!P0 LEA R66, P2, R2, c[0x0][0x1c8], 0x1 ;  /* 0x0000720002428a11 */ /* 0x000fe400078408ff */
[----:B------:R-:W-:Y:S02]  /*4de0*/  @!P1 SHF.R.U64 R4, R18, 0x10, R19 ;  /* 0x0000001012049819 */ /* 0x000fe40000001213 */
[----:B------:R-:W-:Y:S02]  /*4df0*/  @!P0 LEA.HI.X R67, R2, c[0x0][0x1cc], R3, 0x1, P2 ;  /* 0x0000730002438a11 */ /* 0x000fe400010f0c03 */
[----:B------:R-:W-:Y:S02]  /*4e00*/  @!P1 SHF.R.U64 R2, R16, 0x10, R17 ;  /* 0x0000001010029819 */ /* 0x000fe40000001211 */
[----:B------:R-:W-:Y:S02]  /*4e10*/  @!P1 PRMT R11, R30, 0x5432, R4 ;  /* 0x000054321e0b9816 */ /* 0x000fe40000000004 */
[----:B------:R-:W-:Y:S01]  /*4e20*/  @!P1 PRMT R8, R29, 0x5432, R2 ;  /* 0x000054321d089816 */ /* 0x000fe20000000002 */
[----:B-1----:R-:W-:Y:S01]  /*4e30*/  @!P1 IMAD.U32 R2, R12, 0x10000, RZ ;  /* 0x000100000c029824 */ /* 0x002fe200078e00ff */
[----:B------:R-:W-:Y:S01]  /*4e40*/  @!P1 SHF.L.U32 R4, R13, 0x10, RZ ;  /* 0x000000100d049819 */ /* 0x000fe200000006ff */
[----:B--2---:R-:W-:Y:S01]  /*4e50*/  @!P1 IMAD.U32 R9, R44, 0x10000, RZ ;  /* 0x000100002c099824 */ /* 0x004fe200078e00ff */
[C---:B------:R-:W-:Y:S01]  /*4e60*/  @!P1 LOP3.LUT R41, R47.reuse, 0xffff0000, RZ, 0xc0, !PT ;  /* 0xffff00002f299812 */ /* 0x040fe200078ec0ff */
[----:B------:R-:W-:Y:S01]  /*4e70*/  @!P1 IMAD.U32 R39, R47, 0x10000, RZ ;  /* 0x000100002f279824 */ /* 0x000fe200078e00ff */
[----:B------:R-:W-:Y:S02]  /*4e80*/  @!P1 LOP3.LUT R37, R46, 0xffff0000, RZ, 0xc0, !PT ;  /* 0xffff00002e259812 */ /* 0x000fe400078ec0ff */
[----:B------:R-:W-:Y:S01]  /*4e90*/  @!P1 SHF.R.U32.HI R5, RZ, 0x10, R19 ;  /* 0x00000010ff059819 */ /* 0x000fe20000011613 */
[----:B------:R-:W-:Y:S01]  /*4ea0*/  @!P1 IMAD.U32 R19, R45, 0x10000, RZ ;  /* 0x000100002d139824 */ /* 0x000fe200078e00ff */
[----:B------:R-:W-:Y:S02]  /*4eb0*/  @!P1 SHF.R.U32.HI R3, RZ, 0x10, R17 ;  /* 0x00000010ff039819 */ /* 0x000fe40000011611 */
[C---:B------:R-:W-:Y:S02]  /*4ec0*/  @!P1 PRMT R17, R60.reuse, 0x5410, R6 ;  /* 0x000054103c119816 */ /* 0x040fe40000000006 */
[----:B------:R-:W-:Y:S02]  /*4ed0*/  @!P1 PRMT R16, R60, 0x5432, R7 ;  /* 0x000054323c109816 */ /* 0x000fe40000000007 */
[----:B------:R-:W-:Y:S01]  /*4ee0*/  @!P1 PRMT R6, R29, 0x5410, R3 ;  /* 0x000054101d069816 */ /* 0x000fe20000000003 */
[----:B------:R-:W-:Y:S01]  /*4ef0*/  @!P1 IMAD.U32 R7, R17, 0x10000, RZ ;  /* 0x0001000011079824 */ /* 0x000fe200078e00ff */
[----:B------:R-:W-:Y:S01]  /*4f00*/  @!P1 PRMT R10, R30, 0x5410, R5 ;  /* 0x000054101e0a9816 */ /* 0x000fe20000000005 */
[C---:B------:R-:W-:Y:S01]  /*4f10*/  @!P1 IMAD.U32 R3, R8.reuse, 0x10000, RZ ;  /* 0x0001000008039824 */ /* 0x040fe200078e00ff */
[----:B------:R-:W-:Y:S01]  /*4f20*/  @!P1 LOP3.LUT R8, R8, 0xffff0000, RZ, 0xc0, !PT ;  /* 0xffff000008089812 */ /* 0x000fe200078ec0ff */
[----:B------:R-:W-:Y:S02]  /*4f30*/  @!P1 IMAD.U32 R18, R16, 0x10000, RZ ;  /* 0x0001000010129824 */ /* 0x000fe400078e00ff */
        /* <DEDUP_REMOVED lines=69> */
.L_x_349:
[----:B------:R-:W-:Y:S05]  /*5390*/  BSYNC B0 ;  /* 0x0000000000007941 */ /* 0x000fea0003800000 */
.L_x_348:
[----:B------:R-:W-:Y:S05]  /*53a0*/  IADD3 R60, P0, R170, R74, RZ ;  /* 0x0000004aaa3c7210 */ /* 0x000fea0007f1e0ff */
[----:B------:R-:W-:Y:S01]  /*53b0*/  IMAD.X R61, R79, 0x1, R136, P0 ;  /* 0x000000014f3d7824 */ /* 0x000fe200000e0688 */
[----:B------:R-:W-:Y:S11]  /*53c0*/  ISETP.GE.OR P0, PT, R149, R64, !P4 ;  /* 0x000000409500720c */ /* 0x000ff60006706670 */
[----:B------:R-:W-:Y:S02]  /*53d0*/  @!UPT UIADD3 URZ, URZ, URZ, URZ ;  /* 0x0000003f3f3ff290 */ /* 0x000fe4000fffe03f */
[----:B------:R-:W-:-:S05]  /*53e0*/  @P0 BRA `(.L_x_343) ;  /* 0x00000ae000000947 */ /* 0x000fca0003800000 */
[----:B-----5:R-:W-:Y:S01]  /*53f0*/  @!P1 SHF.R.U32.HI R5, RZ, 0x10, R57 ;  /* 0x00000010ff059819 */ /* 0x020fe20000011639 */
[----:B-1----:R-:W1:Y:S01]  /*5400*/  LDS.128 R12, [R130+0x3100] ;  /* 0x00310000820c7984 */ /* 0x002e620000000c00 */
[----:B------:R-:W-:Y:S02]  /*5410*/  @!P1 SHF.R.U32.HI R3, RZ, 0x10, R21 ;  /* 0x00000010ff039819 */ /* 0x000fe40000011615 */
[----:B------:R-:W-:Y:S02]  /*5420*/  @!P1 SHF.R.U64 R8, R56, 0x10, R57 ;  /* 0x0000001038089819 */ /* 0x000fe40000001239 */
[----:B------:R-:W-:Y:S02]  /*5430*/  @!P1 PRMT R11, R62, 0x5410, R5 ;  /* 0x000054103e0b9816 */ /* 0x000fe40000000005 */
[----:B------:R-:W-:Y:S01]  /*5440*/  IADD3 R16, P2, P0, R82, R60, R108 ;  /* 0x0000003c52107210 */ /* 0x000fe2000785e06c */
[----:B------:R-:W2:Y:S01]  /*5450*/  LDS.128 R44, [R132+0x3100] ;  /* 0x00310000842c7984 */ /* 0x000ea20000000c00 */
[----:B------:R-:W-:Y:S01]  /*5460*/  @!P1 SHF.R.U64 R2, R20, 0x10, R21 ;  /* 0x0000001014029819 */ /* 0x000fe20000001215 */
[----:B------:R-:W-:Y:S01]  /*5470*/  @!P1 IMAD.U32 R29, R11, 0x10000, RZ ;  /* 0x000100000b1d9824 */ /* 0x000fe200078e00ff */
[----:B------:R-:W-:Y:S02]  /*5480*/  IADD3.X R17, R81, R61, R114, P2, P0 ;  /* 0x0000003d51117210 */ /* 0x000fe400017e0472 */
[----:B------:R-:W-:Y:S02]  /*5490*/  LEA R50, P0, R16, c[0x0][0x1c8], 0x1 ;  /* 0x0000720010327a11 */ /* 0x000fe400078008ff */
[----:B------:R-:W-:Y:S02]  /*54a0*/  @!P1 SHF.R.U64 R6, R22, 0x10, R23 ;  /* 0x0000001016069819 */ /* 0x000fe40000001217 */
[----:B------:R-:W-:Y:S02]  /*54b0*/  LEA.HI.X R51, R16, c[0x0][0x1cc], R17, 0x1, P0 ;  /* 0x0000730010337a11 */ /* 0x000fe400000f0c11 */
[----:B------:R-:W-:Y:S02]  /*54c0*/  @!P1 SHF.R.U32.HI R4, RZ, 0x10, R23 ;  /* 0x00000010ff049819 */ /* 0x000fe40000011617 */
[----:B------:R-:W-:Y:S02]  /*54d0*/  @!P1 PRMT R19, R32, 0x5432, R6 ;  /* 0x0000543220139816 */ /* 0x000fe40000000006 */
[----:B------:R-:W-:Y:S02]  /*54e0*/  @!P1 SHF.R.U64 R9, R58, 0x10, R59 ;  /* 0x000000103a099819 */ /* 0x000fe4000000123b */
[----:B------:R-:W-:Y:S02]  /*54f0*/  @!P1 PRMT R7, R31, 0x5410, R3 ;  /* 0x000054101f079816 */ /* 0x000fe40000000003 */
[----:B------:R-:W-:Y:S02]  /*5500*/  @!P1 PRMT R36, R63, 0x5432, R9 ;  /* 0x000054323f249816 */ /* 0x000fe40000000009 */
[----:B------:R-:W-:Y:S01]  /*5510*/  @!P1 PRMT R9, R32, 0x5410, R4 ;  /* 0x0000541020099816 */ /* 0x000fe20000000004 */
[----:B------:R-:W-:Y:S01]  /*5520*/  @!P1 IMAD.U32 R3, R7, 0x10000, RZ ;  /* 0x0001000007039824 */ /* 0x000fe200078e00ff */
[C---:B------:R-:W-:Y:S02]  /*5530*/  @!P1 SHF.L.U32 R34, R36.reuse, 0x10, RZ ;  /* 0x0000001024229819 */ /* 0x040fe400000006ff */
[----:B------:R-:W-:Y:S02]  /*5540*/  @!P1 LOP3.LUT R36, R36, 0xffff0000, RZ, 0xc0, !PT ;  /* 0xffff000024249812 */ /* 0x000fe400078ec0ff */
[----:B------:R-:W-:Y:S02]  /*5550*/  @!P1 LOP3.LUT R17, R9, 0xffff0000, RZ, 0xc0, !PT ;  /* 0xffff000009119812 */ /* 0x000fe400078ec0ff */
[----:B------:R-:W-:Y:S02]  /*5560*/  @!P1 PRMT R22, R62, 0x5432, R8 ;  /* 0x000054323e169816 */ /* 0x000fe40000000008 */
[----:B------:R-:W-:Y:S01]  /*5570*/  @!P1 PRMT R5, R31, 0x5432, R2 ;  /* 0x000054321f059816 */ /* 0x000fe20000000002 */
[----:B-1----:R-:W-:Y:S01]  /*5580*/  @!P1 IMAD.U32 R2, R13, 0x10000, RZ ;  /* 0x000100000d029824 */ /* 0x002fe200078e00ff */
[----:B------:R-:W-:Y:S01]  /*5590*/  @!P1 SHF.R.U32.HI R10, RZ, 0x10, R59 ;  /* 0x00000010ff0a9819 */ /* 0x000fe2000001163b */
[----:B------:R-:W-:Y:S01]  /*55a0*/  @!P1 IMAD.U32 R20, R22, 0x10000, RZ ;  /* 0x0001000016149824 */ /* 0x000fe200078e00ff */
[----:B------:R-:W-:Y:S01]  /*55b0*/  @!P1 LOP3.LUT R6, R12, 0xffff0000, RZ, 0xc0, !PT ;  /* 0xffff00000c069812 */ /* 0x000fe200078ec0ff */
[----:B------:R-:W-:Y:S01]  /*55c0*/  @!P1 FMUL.FTZ R8, R2, R29 ;  /* 0x0000001d02089220 */ /* 0x000fe20000410000 */
[----:B------:R-:W-:Y:S01]  /*55d0*/  @!P1 LOP3.LUT R22, R22, 0xffff0000, RZ, 0xc0, !PT ;  /* 0xffff000016169812 */ /* 0x000fe200078ec0ff */
[-C--:B------:R-:W-:Y:S01]  /*55e0*/  @!P1 FMUL.FTZ R4, R2, R3.reuse ;  /* 0x0000000302049220 */ /* 0x080fe20000410000 */
[----:B------:R-:W-:Y:S01]  /*55f0*/  @!P1 PRMT R40, R63, 0x5410, R10 ;  /* 0x000054103f289816 */ /* 0x000fe2000000000a */
[----:B------:R-:W-:Y:S01]  /*5600*/  @!P1 IMAD.U32 R2, R12, 0x10000, RZ ;  /* 0x000100000c029824 */ /* 0x000fe200078e00ff */
[C---:B--2---:R-:W-:Y:S01]  /*5610*/  @!P1 SHF.L.U32 R30, R45.reuse, 0x10, RZ ;  /* 0x000000102d1e9819 */ /* 0x044fe200000006ff */
[C---:B------:R-:W-:Y:S01]  /*5620*/  @!P1 IMAD.U32 R21, R44.reuse, 0x10000, RZ ;  /* 0x000100002c159824 */ /* 0x040fe200078e00ff */
[----:B------:R-:W-:Y:S01]  /*5630*/  @!P1 LOP3.LUT R23, R44, 0xffff0000, RZ, 0xc0, !PT ;  /* 0xffff00002c179812 */ /* 0x000fe200078ec0ff */
[----:B------:R-:W-:Y:S01]  /*5640*/  @!P1 FMUL.FTZ R10, R6, R22 ;  /* 0x00000016060a9220 */ /* 0x000fe20000410000 */
[----:B------:R-:W-:Y:S01]  /*5650*/  @!P1 LOP3.LUT R32, R45, 0xffff0000, RZ, 0xc0, !PT ;  /* 0xffff00002d209812 */ /* 0x000fe200078ec0ff */
[----:B------:R-:W-:Y:S01]  /*5660*/  @!P1 FFMA.FTZ R56, R30, R3, -R8 ;  /* 0x000000031e389223 */ /* 0x000fe20000010808 */
[----:B------:R-:W-:Y:S01]  /*5670*/  @!P1 LOP3.LUT R41, R47, 0xffff0000, RZ, 0xc0, !PT ;  /* 0xffff00002f299812 */ /* 0x000fe200078ec0ff */
[----:B------:R-:W-:Y:S01]  /*5680*/  @!P1 FMUL.FTZ R8, R2, R20 ;  /* 0x0000001402089220 */ /* 0x000fe20000410000 */
[----:B------:R-:W-:Y:S01]  /*5690*/  @!P1 LOP3.LUT R37, R46, 0xffff0000, RZ, 0xc0, !PT ;  /* 0xffff00002e259812 */ /* 0x000fe200078ec0ff */
[----:B------:R-:W-:Y:S01]  /*56a0*/  @!P1 IMAD.U32 R38, R40, 0x10000, RZ ;  /* 0x0001000028269824 */ /* 0x000fe200078e00ff */
[----:B------:R-:W-:Y:S01]  /*56b0*/  @!P1 SHF.L.U32 R3, R5, 0x10, RZ ;  /* 0x0000001005039819 */ /* 0x000fe200000006ff */
[----:B------:R-:W-:Y:S01]  /*56c0*/  @!P1 IMAD.U32 R39, R47, 0x10000, RZ ;  /* 0x000100002f279824 */ /* 0x000fe200078e00ff */
[----:B------:R-:W-:Y:S01]  /*56d0*/  @!P1 LOP3.LUT R5, R5, 0xffff0000, RZ, 0xc0, !PT ;  /* 0xffff000005059812 */ /* 0x000fe200078ec0ff */
[----:B------:R-:W-:Y:S01]  /*56e0*/  @!P1 IMAD.U32 R35, R46, 0x10000, RZ ;  /* 0x000100002e239824 */ /* 0x000fe200078e00ff */
[C---:B------:R-:W-:Y:S01]  /*56f0*/  @!P1 SHF.L.U32 R16, R15.reuse, 0x10, RZ ;  /* 0x000000100f109819 */ /* 0x040fe200000006ff */
[-C--:B------:R-:W-:Y:S01]  /*5700*/  @!P1 FMUL.FTZ R2, R2, R3.reuse ;  /* 0x0000000302029220 */ /* 0x080fe20000410000 */
[----:B------:R-:W-:Y:S01]  /*5710*/  @!P1 LOP3.LUT R18, R15, 0xffff0000, RZ, 0xc0, !PT ;  /* 0xffff00000f129812 */ /* 0x000fe200078ec0ff */
[----:B------:R-:W-:Y:S01]  /*5720*/  @!P1 FFMA.FTZ R55, R21, R3, -R8 ;  /* 0x0000000315379223 */ /* 0x000fe20000010808 */
[----:B------:R-:W-:Y:S01]  /*5730*/  @!P1 LOP3.LUT R31, R11, 0xffff0000, RZ, 0xc0, !PT ;  /* 0xffff00000b1f9812 */ /* 0x000fe200078ec0ff */
[-C--:B------:R-:W-:Y:S01]  /*5740*/  @!P1 FMUL.FTZ R3, R6, R5.reuse ;  /* 0x0000000506039220 */ /* 0x080fe20000410000 */
[----:B------:R-:W-:Y:S01]  /*5750*/  @!P1 LOP3.LUT R6, R13, 0xffff0000, RZ, 0xc0, !PT ;  /* 0xffff00000d069812 */ /* 0x000fe200078ec0ff */
[----:B------:R-:W-:Y:S01]  /*5760*/  @!P1 FFMA.FTZ R54, R23, R5, -R10 ;  /* 0x0000000517369223 */ /* 0x000fe2000001080a */
[C---:B------:R-:W-:Y:S01]  /*5770*/  @!P1 LOP3.LUT R10, R14.reuse, 0xffff0000, RZ, 0xc0, !PT ;  /* 0xffff00000e0a9812 */ /* 0x040fe200078ec0ff */
[----:B------:R-:W-:Y:S01]  /*5780*/  @!P1 IMAD.U32 R8, R14, 0x10000, RZ ;  /* 0x000100000e089824 */ /* 0x000fe200078e00ff */
[----:B------:R-:W-:Y:S01]  /*5790*/  @!P1 LOP3.LUT R5, R7, 0xffff0000, RZ, 0xc0, !PT ;  /* 0xffff000007059812 */ /* 0x000fe200078ec0ff */
[----:B------:R-:W-:Y:S01]  /*57a0*/  @!P1 IMAD.U32 R11, R9, 0x10000, RZ ;  /* 0x00010000090b9824 */ /* 0x000fe200078e00ff */
[C---:B------:R-:W-:Y:S01]  /*57b0*/  @!P1 LOP3.LUT R9, R19.reuse, 0xffff0000, RZ, 0xc0, !PT ;  /* 0xffff000013099812 */ /* 0x040fe200078ec0ff */
[----:B------:R-:W-:Y:S01]  /*57c0*/  @!P1 IMAD.U32 R7, R19, 0x10000, RZ ;  /* 0x0001000013079824 */ /* 0x000fe200078e00ff */
[----:B------:R-:W-:Y:S01]  /*57d0*/  @!P1 LOP3.LUT R40, R40, 0xffff0000, RZ, 0xc0, !PT ;  /* 0xffff000028289812 */ /* 0x000fe200078ec0ff */
[----:B------:R-:W-:Y:S01]  /*57e0*/  @!P1 FMUL.FTZ R49, R6, R31 ;  /* 0x0000001f06319220 */ /* 0x000fe20000410000 */
[----:B------:R-:W-:Y:S01]  /*57f0*/  ISETP.GE.AND P0, PT, R91, c[0x0][0x1d4], PT ;  /* 0x000075005b007a0c */ /* 0x000fe20003f06270 */
[----:B------:R-:W-:Y:S02]  /*5800*/  @!P1 FMUL.FTZ R42, R16, R38 ;  /* 0x00000026102a9220 */ /* 0x000fe40000410000 */
[----:B------:R-:W-:Y:S02]  /*5810*/  @!P1 FMUL.FTZ R19, R18, R40 ;  /* 0x0000002812139220 */ /* 0x000fe40000410000 */
[----:B------:R-:W-:Y:S02]  /*5820*/  @!P1 FMUL.FTZ R48, R8, R34 ;  /* 0x0000002208309220 */ /* 0x000fe40000410000 */
[----:B------:R-:W-:Y:S02]  /*5830*/  @!P1 FMUL.FTZ R43, R10, R36 ;  /* 0x000000240a2b9220 */ /* 0x000fe40000410000 */
[----:B------:R-:W-:Y:S02]  /*5840*/  @!P1 FFMA.FTZ R53, R32, R5, -R49 ;  /* 0x0000000520359223 */ /* 0x000fe40000010831 */
        /* <DEDUP_REMOVED lines=41> */
.L_x_327:
[----:B------:R-:W-:Y:S01]  /*5ae0*/  IMAD R2, R33, -0x60, R0 ;  /* 0xffffffa021027824 */ /* 0x000fe200078e0200 */
[----:B------:R-:W-:Y:S04]  /*5af0*/  BSSY B0, `(.L_x_350) ;  /* 0x0000015000007945 */ /* 0x000fe80003800000 */
[----:B------:R-:W-:Y:S04]  /*5b00*/  IMNMX R16, R2, 0x60, PT ;  /* 0x0000006002107817 */ /* 0x000fe80003800200 */
[----:B------:R-:W-:Y:S11]  /*5b10*/  ISETP.GE.AND P0, PT, R87, R16, PT ;  /* 0x000000105700720c */ /* 0x000ff60003f06270 */
[----:B------:R-:W-:Y:S02]  /*5b20*/  @!UPT UIADD3 URZ, URZ, URZ, URZ ;  /* 0x0000003f3f3ff290 */ /* 0x000fe4000fffe03f */
[----:B------:R-:W-:-:S05]  /*5b30*/  @P0 BRA `(.L_x_351) ;  /* 0x0000010000000947 */ /* 0x000fca0003800000 */
[----:B------:R-:W-:Y:S11]  /*5b40*/  ISETP.NE.AND P1, PT, R86, RZ, PT ;  /* 0x000000ff5600720c */ /* 0x000ff60003f25270 */
[----:B------:R-:W-:Y:S02]  /*5b50*/  @!UPT UIADD3 URZ, URZ, URZ, URZ ;  /* 0x0000003f3f3ff290 */ /* 0x000fe4000fffe03f */
[----:B------:R-:W1:Y:S01]  /*5b60*/  @P1 LDS.128 R12, [R85+0x3100] ;  /* 0x00310000550c1984 */ /* 0x000e620000000c00 */
[-C--:B------:R-:W-:Y:S05]  /*5b70*/  @P1 IADD3 R2, P0, R107, R74.reuse, RZ ;  /* 0x0000004a6b021210 */ /* 0x080fea0007f1e0ff */
[----:B------:R-:W-:Y:S01]  /*5b80*/  @P1 IMAD.X R5, R106, 0x1, R79, P0 ;  /* 0x000000016a051824 */ /* 0x000fe200000e064f */
[----:B------:R-:W-:Y:S11]  /*5b90*/  ISETP.NE.AND P0, PT, R90, RZ, PT ;  /* 0x000000ff5a00720c */ /* 0x000ff60003f05270 */
[----:B------:R-:W-:Y:S02]  /*5ba0*/  @!UPT UIADD3 URZ, URZ, URZ, URZ ;  /* 0x0000003f3f3ff290 */ /* 0x000fe4000fffe03f */
[----:B------:R-:W2:Y:S01]  /*5bb0*/  @P0 LDS.128 R8, [R84+0x3100] ;  /* 0x0031000054080984 */ /* 0x000ea20000000c00 */
[----:B------:R-:W-:Y:S05]  /*5bc0*/  @P0 IADD3 R3, P2, R111, R74, RZ ;  /* 0x0000004a6f030210 */ /* 0x000fea0007f5e0ff */
[----:B------:R-:W-:Y:S01]  /*5bd0*/  @P0 IMAD.X R6, R79, 0x1, R110, P2 ;  /* 0x000000014f060824 */ /* 0x000fe200010e066e */
[C---:B------:R-:W-:Y:S04]  /*5be0*/  @P1 LEA R4, P2, R2.reuse, c[0x0][0x1c8], 0x1 ;  /* 0x0000720002041a11 */ /* 0x040fe800078408ff */
[----:B------:R-:W-:Y:S02]  /*5bf0*/  @P1 LEA.HI.X R5, R2, c[0x0][0x1cc], R5, 0x1, P2 ;  /* 0x0000730002051a11 */ /* 0x000fe400010f0c05 */
[C---:B------:R-:W-:Y:S04]  /*5c00*/  @P0 LEA R2, P2, R3.reuse, c[0x0][0x1c8], 0x1 ;  /* 0x0000720003020a11 */ /* 0x040fe800078408ff */
[----:B------:R-:W-:Y:S01]  /*5c10*/  @P0 LEA.HI.X R3, R3, c[0x0][0x1cc], R6, 0x1, P2 ;  /* 0x0000730003030a11 */ /* 0x000fe200010f0c06 */
[----:B-1----:R1:W-:Y:S04]  /*5c20*/  @P1 STG.E.128 [R4.64], R12 ;  /* 0x0000000c04001986 */ /* 0x0023e8000c101d08 */
[----:B--2---:R1:W-:Y:S04]  /*5c30*/  @P0 STG.E.128 [R2.64], R8 ;  /* 0x0000000802000986 */ /* 0x0043e8000c101d08 */
.L_x_351:
[----:B------:R-:W-:Y:S05]  /*5c40*/  BSYNC B0 ;  /* 0x0000000000007941 */ /* 0x000fea0003800000 */
.L_x_350:
        /* <DEDUP_REMOVED lines=9> */
[----:B------:R-:W-:Y:S03]  /*5ce0*/  @P2 IADD3 R5, P0, R107, R3, RZ ;  /* 0x000000036b052210 */ /* 0x000fe60007f1e0ff */
[----:B------:R-:W2:Y:S02]  /*5cf0*/  @P1 LDS.128 R8, [R84+0x4100] ;  /* 0x0041000054081984 */ /* 0x000ea40000000c00 */
[----:B------:R-:W-:Y:S01]  /*5d00*/  @P2 IMAD.X R6, R106, 0x1, R2, P0 ;  /* 0x000000016a062824 */ /* 0x000fe200000e0602 */
        /* <DEDUP_REMOVED lines=8> */
.L_x_353:
[----:B------:R-:W-:Y:S05]  /*5d90*/  BSYNC B0 ;  /* 0x0000000000007941 */ /* 0x000fea0003800000 */
.L_x_352:
        /* <DEDUP_REMOVED lines=19> */
.L_x_343:
[----:B------:R-:W-:Y:S05]  /*5ed0*/  BSYNC B2 ;  /* 0x0000000000027941 */ /* 0x000fea0003800000 */
.L_x_326:
[----:B------:R-:W-:Y:S01]  /*5ee0*/  IMAD R20, R33, -0x60, RZ ;  /* 0xffffffa021147824 */ /* 0x000fe200078e02ff */
[----:B------:R-:W-:Y:S01]  /*5ef0*/  BSSY B0, `(.L_x_354) ;  /* 0x000006b000007945 */ /* 0x000fe20003800000 */
[----:B-12---:R-:W-:Y:S02]  /*5f00*/  IMAD R2, R93, 0x60, RZ ;  /* 0x000000605d027824 */ /* 0x006fe400078e02ff */
[----:B-----5:R-:W-:Y:S02]  /*5f10*/  IMAD.IADD R6, R119, 0x1, R20 ;  /* 0x0000000177067824 */ /* 0x020fe400078e0214 */
[----:B------:R-:W-:Y:S03]  /*5f20*/  IMAD.WIDE.U32 R18, R33, 0x60, RZ ;  /* 0x0000006021127825 */ /* 0x000fe600078e00ff */
[C---:B------:R-:W-:Y:S01]  /*5f30*/  ISETP.GE.AND P5, PT, R6.reuse, 0x11, PT ;  /* 0x000000110600780c */ /* 0x040fe20003fa6270 */
[----:B------:R-:W-:Y:S01]  /*5f40*/  IMAD.IADD R19, R19, 0x1, R2 ;  /* 0x0000000113137824 */ /* 0x000fe200078e0202 */
[C---:B------:R-:W-:Y:S02]  /*5f50*/  ISETP.GE.AND P4, PT, R6.reuse, 0x1, PT ;  /* 0x000000010600780c */ /* 0x040fe40003f86270 */
[----:B------:R-:W-:Y:S02]  /*5f60*/  IADD3 R4, P0, R143, R18, RZ ;  /* 0x000000128f047210 */ /* 0x000fe40007f1e0ff */
[C---:B------:R-:W-:Y:S02]  /*5f70*/  ISETP.GE.AND P3, PT, R6.reuse, 0x21, PT ;  /* 0x000000210600780c */ /* 0x040fe40003f66270 */
[----:B------:R-:W-:Y:S02]  /*5f80*/  IADD3.X R5, R19, R145, RZ, P0, !PT ;  /* 0x0000009113057210 */ /* 0x000fe400007fe4ff */
[C---:B------:R-:W-:Y:S02]  /*5f90*/  ISETP.GE.AND P2, PT, R6.reuse, 0x31, PT ;  /* 0x000000310600780c */ /* 0x040fe40003f46270 */
[----:B------:R-:W-:Y:S02]  /*5fa0*/  ISETP.GE.AND P1, PT, R6, 0x41, PT ;  /* 0x000000410600780c */ /* 0x000fe40003f26270 */
[C---:B------:R-:W-:Y:S01]  /*5fb0*/  @P5 IADD3 R8, P0, R4.reuse, 0x10, RZ ;  /* 0x0000001004085810 */ /* 0x040fe20007f1e0ff */
[----:B------:R-:W-:Y:S01]  /*5fc0*/  @P4 IMAD R7, R5, c[0x0][0x258], RZ ;  /* 0x0000960005074a24 */ /* 0x000fe200078e02ff */
[-C--:B------:R-:W-:Y:S01]  /*5fd0*/  @P4 MOV R2, R88.reuse ;  /* 0x0000005800024202 */ /* 0x080fe20000000f00 */
[----:B------:R-:W-:Y:S02]  /*5fe0*/  @P4 IMAD.MOV.U32 R3, RZ, RZ, R92 ;  /* 0x000000ffff034224 */ /* 0x000fe400078e005c */
[----:B------:R-:W-:Y:S01]  /*5ff0*/  @P5 IMAD.X R9, RZ, RZ, R5, P0 ;  /* 0x000000ffff095224 */ /* 0x000fe200000e0605 */
[C---:B------:R-:W-:Y:S01]  /*6000*/  @P3 IADD3 R10, P0, R4.reuse, 0x20, RZ ;  /* 0x00000020040a3810 */ /* 0x040fe20007f1e0ff */
[C---:B------:R-:W-:Y:S04]  /*6010*/  @P4 IMAD.WIDE.U32 R2, R4.reuse, c[0x0][0x258], R2 ;  /* 0x0000960004024a25 */ /* 0x040fe800078e0002 */
[----:B------:R-:W-:Y:S02]  /*6020*/  @P4 IMAD R7, R4, c[0x0][0x25c], R7 ;  /* 0x0000970004074a24 */ /* 0x000fe400078e0207 */
[----:B------:R-:W-:Y:S01]  /*6030*/  @P3 IMAD.X R11, RZ, RZ, R5, P0 ;  /* 0x000000ffff0b3224 */ /* 0x000fe200000e0605 */
[C---:B------:R-:W-:Y:S01]  /*6040*/  @P4 LEA R16, P0, R2.reuse, c[0x0][0x250], 0x1 ;  /* 0x0000940002104a11 */ /* 0x040fe200078008ff */
[----:B------:R-:W-:Y:S02]  /*6050*/  @P4 IMAD.IADD R7, R3, 0x1, R7 ;  /* 0x0000000103074824 */ /* 0x000fe400078e0207 */
[----:B------:R-:W-:Y:S03]  /*6060*/  @P5 IMAD.MOV.U32 R3, RZ, RZ, R92 ;  /* 0x000000ffff035224 */ /* 0x000fe600078e005c */
[----:B------:R-:W-:Y:S01]  /*6070*/  @P4 LEA.HI.X R17, R2, c[0x0][0x254], R7, 0x1, P0 ;  /* 0x0000950002114a11 */ /* 0x000fe200000f0c07 */
[----:B------:R-:W-:Y:S01]  /*6080*/  @P5 IMAD R7, R9, c[0x0][0x258], RZ ;  /* 0x0000960009075a24 */ /* 0x000fe200078e02ff */
[----:B------:R-:W-:Y:S03]  /*6090*/  @P5 MOV R2, R88 ;  /* 0x0000005800025202 */ /* 0x000fe60000000f00 */
[C---:B------:R-:W-:Y:S02]  /*60a0*/  @P5 IMAD R7, R8.reuse, c[0x0][0x25c], R7 ;  /* 0x0000970008075a24 */ /* 0x040fe400078e0207 */
[----:B------:R-:W-:Y:S04]  /*60b0*/  @P5 IMAD.WIDE.U32 R2, R8, c[0x0][0x258], R2 ;  /* 0x0000960008025a25 */ /* 0x000fe800078e0002 */
[----:B------:R-:W-:Y:S01]  /*60c0*/  @P5 IMAD.IADD R7, R3, 0x1, R7 ;  /* 0x0000000103075824 */ /* 0x000fe200078e0207 */
[C---:B------:R-:W-:Y:S02]  /*60d0*/  @P5 LEA R14, P0, R2.reuse, c[0x0][0x250], 0x1 ;  /* 0x00009400020e5a11 */ /* 0x040fe400078008ff */
[----:B------:R-:W-:Y:S02]  /*60e0*/  @P3 MOV R3, R92 ;  /* 0x0000005c00033202 */ /* 0x000fe40000000f00 */
[----:B------:R-:W-:Y:S01]  /*60f0*/  @P5 LEA.HI.X R15, R2, c[0x0][0x254], R7, 0x1, P0 ;  /* 0x00009500020f5a11 */ /* 0x000fe200000f0c07 */
[----:B------:R-:W-:Y:S01]  /*6100*/  @P3 IMAD.MOV.U32 R2, RZ, RZ, R88 ;  /* 0x000000ffff023224 */ /* 0x000fe200078e0058 */
[----:B------:R-:W-:Y:S01]  /*6110*/  @P2 IADD3 R8, P0, R4, 0x30, RZ ;  /* 0x0000003004082810 */ /* 0x000fe20007f1e0ff */
[----:B------:R-:W-:Y:S02]  /*6120*/  @P3 IMAD R7, R11, c[0x0][0x258], RZ ;  /* 0x000096000b073a24 */ /* 0x000fe400078e02ff */
[C---:B------:R-:W-:Y:S01]  /*6130*/  @P3 IMAD.WIDE.U32 R2, R10.reuse, c[0x0][0x258], R2 ;  /* 0x000096000a023a25 */ /* 0x040fe200078e0002 */
[----:B------:R-:W-:Y:S03]  /*6140*/  @P2 IADD3.X R9, RZ, R5, RZ, P0, !PT ;  /* 0x00000005ff092210 */ /* 0x000fe600007fe4ff */
[----:B------:R-:W-:Y:S01]  /*6150*/  @P3 IMAD R7, R10, c[0x0][0x25c], R7 ;  /* 0x000097000a073a24 */ /* 0x000fe200078e0207 */
[C---:B------:R-:W-:Y:S03]  /*6160*/  @P3 LEA R12, P0, R2.reuse, c[0x0][0x250], 0x1 ;  /* 0x00009400020c3a11 */ /* 0x040fe600078008ff */
[----:B------:R-:W-:Y:S02]  /*6170*/  @P3 IMAD.IADD R7, R3, 0x1, R7 ;  /* 0x0000000103073824 */ /* 0x000fe400078e0207 */
[----:B------:R-:W-:Y:S03]  /*6180*/  @P2 IMAD.MOV.U32 R3, RZ, RZ, R92 ;  /* 0x000000ffff032224 */ /* 0x000fe600078e005c */
[----:B------:R-:W-:Y:S01]  /*6190*/  @P3 LEA.HI.X R13, R2, c[0x0][0x254], R7, 0x1, P0 ;  /* 0x00009500020d3a11 */ /* 0x000fe200000f0c07 */
[----:B------:R-:W-:Y:S01]  /*61a0*/  @P2 IMAD R7, R9, c[0x0][0x258], RZ ;  /* 0x0000960009072a24 */ /* 0x000fe200078e02ff */
[----:B------:R-:W-:Y:S03]  /*61b0*/  @P2 MOV R2, R88 ;  /* 0x0000005800022202 */ /* 0x000fe60000000f00 */
[C---:B------:R-:W-:Y:S02]  /*61c0*/  @P2 IMAD R7, R8.reuse, c[0x0][0x25c], R7 ;  /* 0x0000970008072a24 */ /* 0x040fe400078e0207 */
[----:B------:R-:W-:Y:S05]  /*61d0*/  @P2 IMAD.WIDE.U32 R2, R8, c[0x0][0x258], R2 ;  /* 0x0000960008022a25 */ /* 0x000fea00078e0002 */
[C---:B------:R-:W-:Y:S02]  /*61e0*/  @P2 LEA R8, P0, R2.reuse, c[0x0][0x250], 0x1 ;  /* 0x0000940002082a11 */ /* 0x040fe400078008ff */
[----:B------:R-:W-:Y:S02]  /*61f0*/  @P2 IADD3 R7, R3, R7, RZ ;  /* 0x0000000703072210 */ /* 0x000fe40007ffe0ff */
[----:B------:R-:W-:Y:S02]  /*6200*/  @P1 MOV R3, R92 ;  /* 0x0000005c00031202 */ /* 0x000fe40000000f00 */
[----:B------:R-:W-:Y:S02]  /*6210*/  @P2 LEA.HI.X R9, R2, c[0x0][0x254], R7, 0x1, P0 ;  /* 0x0000950002092a11 */ /* 0x000fe400000f0c07 */
[----:B------:R-:W-:Y:S05]  /*6220*/  @P1 IADD3 R7, P0, R4, 0x40, RZ ;  /* 0x0000004004071810 */ /* 0x000fea0007f1e0ff */
        /* <DEDUP_REMOVED lines=8> */
[----:B------:R-:W-:Y:S04]  /*62b0*/  @P1 IMAD.WIDE.U32 R2, R7, c[0x0][0x258], R2 ;  /* 0x0000960007021a25 */ /* 0x000fe800078e0002 */
[----:B------:R-:W-:Y:S01]  /*62c0*/  @P1 IMAD.IADD R4, R3, 0x1, R4 ;  /* 0x0000000103041824 */ /* 0x000fe200078e0204 */
[C---:B------:R-:W-:Y:S01]  /*62d0*/  @P1 LEA R6, P6, R2.reuse, c[0x0][0x250], 0x1 ;  /* 0x0000940002061a11 */ /* 0x040fe200078c08ff */
[----:B------:R-:W-:Y:S03]  /*62e0*/  @P0 IMAD.MOV.U32 R3, RZ, RZ, R92 ;  /* 0x000000ffff030224 */ /* 0x000fe600078e005c */
[----:B------:R-:W-:Y:S01]  /*62f0*/  @P1 LEA.HI.X R7, R2, c[0x0][0x254], R4, 0x1, P6 ;  /* 0x0000950002071a11 */ /* 0x000fe200030f0c04 */
[----:B------:R-:W-:Y:S01]  /*6300*/  @P0 IMAD R4, R5, c[0x0][0x258], RZ ;  /* 0x0000960005040a24 */ /* 0x000fe200078e02ff */
[----:B------:R-:W-:Y:S03]  /*6310*/  @P0 MOV R2, R88 ;  /* 0x0000005800020202 */ /* 0x000fe60000000f00 */
        /* <DEDUP_REMOVED lines=11> */
[----:B------:R1:W-:Y:S08]  /*63d0*/  @P4 LDGSTS.E.BYPASS.LTC128B.128 [R80+0x100], [R16.64], !P6 ;  /* 0x0010000010504fae */ /* 0x0003f0000f101d48 */
[----:B------:R2:W-:Y:S08]  /*63e0*/  @P5 LDGSTS.E.BYPASS.LTC128B.128 [R80+0x900], [R14.64], !P6 ;  /* 0x009000000e505fae */ /* 0x0005f0000f101d48 */
[----:B------:R3:W-:Y:S08]  /*63f0*/  @P3 LDGSTS.E.BYPASS.LTC128B.128 [R80+0x1100], [R12.64], !P6 ;  /* 0x011000000c503fae */ /* 0x0007f0000f101d48 */
[----:B------:R1:W-:Y:S08]  /*6400*/  @P2 LDGSTS.E.BYPASS.LTC128B.128 [R80+0x1900], [R8.64], !P6 ;  /* 0x0190000008502fae */ /* 0x0003f0000f101d48 */
[----:B------:R1:W-:Y:S08]  /*6410*/  @P1 LDGSTS.E.BYPASS.LTC128B.128 [R80+0x2100], [R6.64], !P6 ;  /* 0x0210000006501fae */ /* 0x0003f0000f101d48 */
[----:B------:R1:W-:Y:S01]  /*6420*/  @P0 LDGSTS.E.BYPASS.LTC128B.128 [R80+0x2900], [R4.64], !P6 ;  /* 0x0290000004500fae */ /* 0x0003e2000f101d48 */
[----:B---3--:R-:W-:Y:S02]  /*6430*/  IMNMX R13, R2, 0x60, PT ;  /* 0x00000060020d7817 */ /* 0x008fe40003800200 */
[----:B------:R-:W-:Y:S02]  /*6440*/  IADD3 R12, P0, R141, R18, RZ ;  /* 0x000000128d0c7210 */ /* 0x000fe40007f1e0ff */
[----:B------:R-:W-:Y:S03]  /*6450*/  ISETP.GE.AND P1, PT, R87, R13, PT ;  /* 0x0000000d5700720c */ /* 0x000fe60003f26270 */
[----:B------:R-:W0:Y:S01]  /*6460*/  LDGDEPBAR ;  /* 0x00000000000079af */ /* 0x000e220000000000 */
[----:B--2---:R-:W-:Y:S01]  /*6470*/  IADD3.X R14, R19, R140, RZ, P0, !PT ;  /* 0x0000008c130e7210 */ /* 0x004fe200007fe4ff */
[----:B------:R-:W-:Y:S06]  /*6480*/  DEPBAR.LE SB0, 0x0 ;  /* 0x000080000000791a */ /* 0x000fec0000000000 */
[----:B------:R-:W-:Y:S06]  /*6490*/  BAR.SYNC.DEFER_BLOCKING 0x0 ;  /* 0x0000000000007b1d */ /* 0x000fec0000010000 */
[----:B------:R-:W-:-:S05]  /*64a0*/  @P1 BRA `(.L_x_355) ;  /* 0x000000f000001947 */ /* 0x000fca0003800000 */
[----:B-1----:R-:W-:Y:S01]  /*64b0*/  MOV R5, R104 ;  /* 0x0000006800057202 */ /* 0x002fe20000000f00 */
[----:B------:R-:W-:Y:S01]  /*64c0*/  IMAD.MOV.U32 R4, RZ, RZ, R94 ;  /* 0x000000ffff047224 */ /* 0x000fe200078e005e */
[----:B------:R-:W-:Y:S01]  /*64d0*/  ISETP.GE.AND P1, PT, R24, c[0x0][0x1d4], PT ;  /* 0x0000750018007a0c */ /* 0x000fe20003f26270 */
[----:B------:R-:W-:Y:S02]  /*64e0*/  IMAD R2, R14, c[0x0][0x208], RZ ;  /* 0x000082000e027a24 */ /* 0x000fe400078e02ff */
[C---:B------:R-:W-:Y:S04]  /*64f0*/  IMAD.WIDE.U32 R4, R12.reuse, c[0x0][0x208], R4 ;  /* 0x000082000c047a25 */ /* 0x040fe800078e0004 */
[----:B------:R-:W-:Y:S04]  /*6500*/  IMAD R2, R12, c[0x0][0x20c], R2 ;  /* 0x000083000c027a24 */ /* 0x000fe800078e0202 */
[----:B------:R-:W-:Y:S01]  /*6510*/  IMAD.IADD R3, R5, 0x1, R2 ;  /* 0x0000000105037824 */ /* 0x000fe200078e0202 */
[C---:B------:R-:W-:Y:S01]  /*6520*/  LEA R2, P0, R4.reuse, c[0x0][0x1f8], 0x1 ;  /* 0x00007e0004027a11 */ /* 0x040fe200078008ff */
[----:B------:R-:W1:Y:S03]  /*6530*/  @!P1 LDS.128 R8, [R85+0x100] ;  /* 0x0001000055089984 */ /* 0x000e660000000c00 */
[----:B------:R-:W-:Y:S02]  /*6540*/  LEA.HI.X R3, R4, c[0x0][0x1fc], R3, 0x1, P0 ;  /* 0x00007f0004037a11 */ /* 0x000fe400000f0c03 */
[----:B------:R-:W-:Y:S11]  /*6550*/  ISETP.GE.AND P0, PT, R105, c[0x0][0x1d4], PT ;  /* 0x0000750069007a0c */ /* 0x000ff60003f06270 */
[----:B------:R-:W-:Y:S02]  /*6560*/  @!UPT UIADD3 URZ, URZ, URZ, URZ ;  /* 0x0000003f3f3ff290 */ /* 0x000fe4000fffe03f */
[----:B------:R-:W2:Y:S04]  /*6570*/  @!P0 LDS.128 R4, [R84+0x100] ;  /* 0x0001000054048984 */ /* 0x000ea80000000c00 */
[----:B-1----:R1:W-:Y:S04]  /*6580*/  @!P1 STG.E.128 [R2.64], R8 ;  /* 0x0000000802009986 */ /* 0x0023e8000c101d08 */
[----:B--2---:R1:W-:Y:S02]  /*6590*/  @!P0 STG.E.128 [R2.64+0x40], R4 ;  /* 0x0000400402008986 */ /* 0x0043e4000c101d08 */
.L_x_355:
[----:B-1----:R-:W-:Y:S05]  /*65a0*/  BSYNC B0 ;  /* 0x0000000000007941 */ /* 0x002fea0003800000 */
.L_x_354:
[----:B------:R-:W-:Y:S01]  /*65b0*/  ISETP.GE.AND P0, PT, R150, R13, PT ;  /* 0x0000000d9600720c */ /* 0x000fe20003f06270 */
[----:B------:R-:W-:Y:S01]  /*65c0*/  @!UPT UIADD3 URZ, URZ, URZ, URZ ;  /* 0x0000003f3f3ff290 */ /* 0x000fe2000fffe03f */
[----:B------:R-:W-:Y:S11]  /*65d0*/  BSSY B0, `(.L_x_356) ;  /* 0x0000013000007945 */ /* 0x000ff60003800000 */
[----:B------:R-:W-:-:S05]  /*65e0*/  @P0 BRA `(.L_x_357) ;  /* 0x0000011000000947 */ /* 0x000fca0003800000 */
[----:B------:R-:W-:Y:S01]  /*65f0*/  IADD3 R2, P0, R12, 0x20, RZ ;  /* 0x000000200c027810 */ /* 0x000fe20007f1e0ff */
[----:B------:R-:W-:Y:S01]  /*6600*/  IMAD.MOV.U32 R4, RZ, RZ, R94 ;  /* 0x000000ffff047224 */ /* 0x000fe200078e005e */
[----:B------:R-:W-:Y:S02]  /*6610*/  MOV R5, R104 ;  /* 0x0000006800057202 */ /* 0x000fe40000000f00 */
[----:B------:R-:W-:Y:S01]  /*6620*/  ISETP.GE.AND P1, PT, R24, c[0x0][0x1d4], PT ;  /* 0x0000750018007a0c */ /* 0x000fe20003f26270 */
[----:B------:R-:W-:Y:S02]  /*6630*/  IMAD.X R3, RZ, RZ, R14, P0 ;  /* 0x000000ffff037224 */ /* 0x000fe400000e060e */
[C---:B------:R-:W-:Y:S04]  /*6640*/  IMAD.WIDE.U32 R4, R2.reuse, c[0x0][0x208], R4 ;  /* 0x0000820002047a25 */ /* 0x040fe800078e0004 */
[----:B------:R-:W-:Y:S04]  /*6650*/  IMAD R3, R3, c[0x0][0x208], RZ ;  /* 0x0000820003037a24 */ /* 0x000fe800078e02ff */
[----:B------:R-:W-:Y:S01]  /*6660*/  IMAD R3, R2, c[0x0][0x20c], R3 ;  /* 0x0000830002037a24 */ /* 0x000fe200078e0203 */
[C---:B------:R-:W-:Y:S01]  /*6670*/  LEA R2, P0, R4.reuse, c[0x0][0x1f8], 0x1 ;  /* 0x00007e0004027a11 */ /* 0x040fe200078008ff */
[----:B------:R-:W1:Y:S02]  /*6680*/  @!P1 LDS.128 R8, [R85+0x1100] ;  /* 0x0011000055089984 */ /* 0x000e640000000c00 */
[----:B------:R-:W-:Y:S05]  /*6690*/  IMAD.IADD R3, R5, 0x1, R3 ;  /* 0x0000000105037824 */ /* 0x000fea00078e0203 */
[----:B------:R-:W-:Y:S02]  /*66a0*/  LEA.HI.X R3, R4, c[0x0][0x1fc], R3, 0x1, P0 ;  /* 0x00007f0004037a11 */ /* 0x000fe400000f0c03 */
[----:B------:R-:W-:Y:S11]  /*66b0*/  ISETP.GE.AND P0, PT, R105, c[0x0][0x1d4], PT ;  /* 0x0000750069007a0c */ /* 0x000ff60003f06270 */
[----:B------:R-:W-:Y:S02]  /*66c0*/  @!UPT UIADD3 URZ, URZ, URZ, URZ ;  /* 0x0000003f3f3ff290 */ /* 0x000fe4000fffe03f */
[----:B------:R-:W2:Y:S04]  /*66d0*/  @!P0 LDS.128 R4, [R84+0x1100] ;  /* 0x0011000054048984 */ /* 0x000ea80000000c00 */
[----:B-1----:R1:W-:Y:S04]  /*66e0*/  @!P1 STG.E.128 [R2.64], R8 ;  /* 0x0000000802009986 */ /* 0x0023e8000c101d08 */
[----:B--2---:R1:W-:Y:S02]  /*66f0*/  @!P0 STG.E.128 [R2.64+0x40], R4 ;  /* 0x0000400402008986 */ /* 0x0043e4000c101d08 */
.L_x_357:
[----:B------:R-:W-:Y:S05]  /*6700*/  BSYNC B0 ;  /* 0x0000000000007941 */ /* 0x000fea0003800000 */
.L_x_356:
[----:B------:R-:W-:Y:S01]  /*6710*/  ISETP.GE.AND P0, PT, R149, R13, PT ;  /* 0x0000000d9500720c */ /* 0x000fe20003f06270 */
[----:B------:R-:W-:Y:S01]  /*6720*/  @!UPT UIADD3 URZ, URZ, URZ, URZ ;  /* 0x0000003f3f3ff290 */ /* 0x000fe2000fffe03f */
[----:B------:R-:W-:Y:S11]  /*6730*/  BSSY B0, `(.L_x_358) ;  /* 0x0000013000007945 */ /* 0x000ff60003800000 */
[----:B------:R-:W-:-:S05]  /*6740*/  @P0 BRA `(.L_x_359) ;  /* 0x0000011000000947 */ /* 0x000fca0003800000 */
[----:B-1----:R-:W-:Y:S01]  /*6750*/  IADD3 R2, P0, R12, 0x40, RZ ;  /* 0x000000400c027810 */ /* 0x002fe20007f1e0ff */
        /* <DEDUP_REMOVED lines=16> */
.L_x_359:
[----:B------:R-:W-:Y:S05]  /*6860*/  BSYNC B0 ;  /* 0x0000000000007941 */ /* 0x000fea0003800000 */
.L_x_358:
[C---:B------:R-:W-:Y:S02]  /*6870*/  ISETP.GT.AND P0, PT, R33.reuse, R144, PT ;  /* 0x000000902100720c */ /* 0x040fe40003f04270 */
[----:B------:R-:W-:Y:S11]  /*6880*/  IADD3 R33, R33, -0x1, RZ ;  /* 0xffffffff21217810 */ /* 0x000ff60007ffe0ff */
[----:B-1----:R-:W-:Y:S01]  /*6890*/  @P0 SHF.R.S32.HI R5, RZ, 0x1f, R33 ;  /* 0x0000001fff050819 */ /* 0x002fe20000011421 */
[----:B------:R-:W-:Y:S02]  /*68a0*/  @P0 IMAD R4, R180, R33, RZ ;  /* 0x00000021b4040224 */ /* 0x000fe400078e02ff */
[----:B------:R-:W-:Y:S02]  /*68b0*/  @P0 IMAD.MOV.U32 R2, RZ, RZ, R124 ;  /* 0x000000ffff020224 */ /* 0x000fe400078e007c */
        /* <DEDUP_REMOVED lines=10> */
[----:B------:R1:W-:Y:S02]  /*6960*/  @P0 LDGSTS.E.BYPASS.LTC128B.128 [R80+0x3100], [R10.64], !P6 ;  /* 0x031000000a500fae */ /* 0x0003e4000f101d48 */
[--C-:B------:R-:W-:Y:S01]  /*6970*/  @P0 IMAD.X R9, R11, 0x1, R148.reuse, P1 ;  /* 0x000000010b090824 */ /* 0x100fe200008e0694 */
[-C--:B------:R-:W-:Y:S04]  /*6980*/  @P0 IADD3 R6, P1, R8, R151.reuse, RZ ;  /* 0x0000009708060210 */ /* 0x080fe80007f3e0ff */
[----:B------:R2:W-:Y:S01]  /*6990*/  @P0 LDGSTS.E.BYPASS.LTC128B.128 [R80+0x3900], [R8.64], !P6 ;  /* 0x0390000008500fae */ /* 0x0005e2000f101d48 */
[-C--:B------:R-:W-:Y:S02]  /*69a0*/  @P0 IADD3.X R7, R9, R148.reuse, RZ, P1, !PT ;  /* 0x0000009409070210 */ /* 0x080fe40000ffe4ff */
[-C--:B------:R-:W-:Y:S03]  /*69b0*/  @P0 IADD3 R4, P1, R6, R151.reuse, RZ ;  /* 0x0000009706040210 */ /* 0x080fe60007f3e0ff */
[----:B------:R2:W-:Y:S02]  /*69c0*/  @P0 LDGSTS.E.BYPASS.LTC128B.128 [R80+0x4100], [R6.64], !P6 ;  /* 0x0410000006500fae */ /* 0x0005e4000f101d48 */
[--C-:B------:R-:W-:Y:S01]  /*69d0*/  @P0 IMAD.X R5, R7, 0x1, R148.reuse, P1 ;  /* 0x0000000107050824 */ /* 0x100fe200008e0694 */
[-C--:B------:R-:W-:Y:S04]  /*69e0*/  @P0 IADD3 R2, P1, R4, R151.reuse, RZ ;  /* 0x0000009704020210 */ /* 0x080fe80007f3e0ff */
[----:B------:R2:W-:Y:S01]  /*69f0*/  @P0 LDGSTS.E.BYPASS.LTC128B.128 [R80+0x4900], [R4.64], !P6 ;  /* 0x0490000004500fae */ /* 0x0005e2000f101d48 */
[----:B------:R-:W-:Y:S05]  /*6a00*/  @P0 IMAD.X R3, R5, 0x1, R148, P1 ;  /* 0x0000000105030824 */ /* 0x000fea00008e0694 */
[----:B------:R2:W-:Y:S01]  /*6a10*/  @P0 LDGSTS.E.BYPASS.LTC128B.128 [R80+0x5100], [R2.64], !P6 ;  /* 0x0510000002500fae */ /* 0x0005e2000f101d48 */
[----:B-1----:R-:W-:Y:S04]  /*6a20*/  @P0 IADD3 R10, P1, R2, R151, RZ ;  /* 0x00000097020a0210 */ /* 0x002fe80007f3e0ff */
[----:B------:R-:W-:Y:S05]  /*6a30*/  @P0 IADD3.X R11, R3, R148, RZ, P1, !PT ;  /* 0x00000094030b0210 */ /* 0x000fea0000ffe4ff */
[----:B------:R2:W-:Y:S04]  /*6a40*/  @P0 LDGSTS.E.BYPASS.LTC128B.128 [R80+0x5900], [R10.64], !P6 ;  /* 0x059000000a500fae */ /* 0x0005e8000f101d48 */
[----:B------:R-:W0:Y:S01]  /*6a50*/  LDGDEPBAR ;  /* 0x00000000000079af */ /* 0x000e220000000000 */
[----:B------:R-:W-:-:S05]  /*6a60*/  @P0 BRA `(.L_x_360) ;  /* 0xffffb57000000947 */ /* 0x000fca000383ffff */
[----:B------:R-:W-:Y:S06]  /*6a70*/  BAR.SYNC.DEFER_BLOCKING 0x0 ;  /* 0x0000000000007b1d */ /* 0x000fec0000010000 */
.L_x_325:
[----:B------:R-:W-:Y:S01]  /*6a80*/  IMAD.MOV.U32 R237, RZ, RZ, c[0x0][0x2c4] ;  /* 0x0000b100ffed7624 */ /* 0x000fe200078e00ff */
[----:B------:R-:W-:Y:S01]  /*6a90*/  IADD3 R0, R209, 0x7f, RZ ;  /* 0x0000007fd1007810 */ /* 0x000fe20007ffe0ff */
[----:B------:R-:W-:-:S02]  /*6aa0*/  IMAD.MOV.U32 R236, RZ, RZ, c[0x0][0x32c] ;  /* 0x0000cb00ffec7624 */ /* 0x000fc400078e00ff */
[----:B--2---:R-:W-:Y:S01]  /*6ab0*/  IMAD.IADD R8, R166, 0x1, R168 ;  /* 0x00000001a6087824 */ /* 0x004fe200078e02a8 */
[----:B------:R-:W-:Y:S02]  /*6ac0*/  ISETP.NE.AND P1, PT, R237, 0x1, PT ;  /* 0x00000001ed00780c */ /* 0x000fe40003f25270 */
[----:B------:R-:W-:-:S11]  /*6ad0*/  ISETP.GE.AND P6, PT, R236, 0x1, PT ;  /* 0x00000001ec00780c */ /* 0x000fd60003fc6270 */
[----:B------:R-:W-:-:S05]  /*6ae0*/  @P1 IMAD.HI.U32 R2, R0, c[0x0][0x2c8], RZ ;  /* 0x0000b20000021a27 */ /* 0x000fca00078e00ff */
[----:B------:R-:W-:-:S05]  /*6af0*/  @P1 SHF.R.U32.HI R0, RZ, c[0x0][0x2cc], R2 ;  /* 0x0000b300ff001a19 */ /* 0x000fca0000011602 */
[----:B------:R-:W-:-:S05]  /*6b00*/  IMAD.IADD R0, R178, 0x1, R0 ;  /* 0x00000001b2007824 */ /* 0x000fca00078e0200 */
[----:B------:R-:W-:Y:S01]  /*6b10*/  IADD3 R3, R0, c[0x0][0x328], RZ ;  /* 0x0000ca0000037a10 */ /* 0x000fe20007ffe0ff */
[----:B------:R-:W-:Y:S05]  /*6b20*/  @!P6 BRA `(.L_x_361) ;  /* 0x000000f00000e947 */ /* 0x000fea0003800000 */
[C---:B------:R-:W-:Y:S01]  /*6b30*/  ISETP.GT.AND P0, PT, R0.reuse, RZ, PT ;  /* 0x000000ff0000720c */ /* 0x040fe20003f04270 */
[----:B------:R-:W-:Y:S01]  /*6b40*/  IMAD.MOV.U32 R4, RZ, RZ, c[0x0][0x32c] ;  /* 0x0000cb00ff047624 */ /* 0x000fe200078e00ff */
        /* <DEDUP_REMOVED lines=8> */
.L_x_362:
[----:B------:R-:W-:-:S13]  /*6bd0*/  ISETP.NE.AND P0, PT, R4, 0x1, PT ;  /* 0x000000010400780c */ /* 0x000fda0003f05270 */
[----:B------:R-:W-:-:S05]  /*6be0*/  @P0 IMAD.HI.U32 R0, R2, c[0x0][0x330], RZ ;  /* 0x0000cc0002000a27 */ /* 0x000fca00078e00ff */
[----:B------:R-:W-:-:S05]  /*6bf0*/  @P0 SHF.R.U32.HI R2, RZ, c[0x0][0x334], R0 ;  /* 0x0000cd00ff020a19 */ /* 0x000fca0000011600 */
.L_x_363:
[----:B------:R-:W-:-:S05]  /*6c00*/  IMAD R2, R2, R4, c[0x0][0x32c] ;  /* 0x0000cb0002027624 */ /* 0x000fca00078e0204 */
[----:B------:R-:W-:-:S03]  /*6c10*/  IMNMX R3, R3, R2, PT ;  /* 0x0000000203037217 */ /* 0x000fc60003800200 */
.L_x_361:
[----:B------:R-:W2:Y:S01]  /*6c20*/  LDL R4, [R1+0x20] ;  /* 0x0000200001047983 */ /* 0x000ea20000100800 */
[----:B------:R-:W-:Y:S01]  /*6c30*/  IADD3 R3, R3, 0x5f, RZ ;  /* 0x0000005f03037810 */ /* 0x000fe20007ffe0ff */
[----:B------:R-:W-:-:S04]  /*6c40*/  @P1 IMAD.HI.U32 R2, R209, c[0x0][0x2c8], RZ ;  /* 0x0000b200d1021a27 */ /* 0x000fc800078e00ff */
[----:B------:R-:W-:-:S04]  /*6c50*/  IMAD.HI R3, R3, 0x2aaaaaab, RZ ;  /* 0x2aaaaaab03037827 */ /* 0x000fc800078e02ff */
[----:B------:R-:W-:Y:S01]  /*6c60*/  IMAD.MOV.U32 R0, RZ, RZ, R209 ;  /* 0x000000ffff007224 */ /* 0x000fe200078e00d1 */
[----:B------:R-:W-:Y:S02]  /*6c70*/  @P1 SHF.R.U32.HI R0, RZ, c[0x0][0x2cc], R2 ;  /* 0x0000b300ff001a19 */ /* 0x000fe40000011602 */
[----:B------:R-:W-:-:S04]  /*6c80*/  SHF.R.U32.HI R2, RZ, 0x1f, R3 ;  /* 0x0000001fff027819 */ /* 0x000fc80000011603 */
[----:B------:R-:W-:-:S04]  /*6c90*/  LEA.HI.SX32 R2, R3, R2, 0x1c ;  /* 0x0000000203027211 */ /* 0x000fc800078fe2ff */
[----:B------:R-:W-:Y:S01]  /*6ca0*/  IMNMX R247, R2, R179, PT ;  /* 0x000000b302f77217 */ /* 0x000fe20003800200 */
[----:B--2---:R-:W-:-:S05]  /*6cb0*/  IMAD.IADD R0, R4, 0x1, R0 ;  /* 0x0000000104007824 */ /* 0x004fca00078e0200 */
[----:B------:R-:W-:Y:S01]  /*6cc0*/  IADD3 R3, R0, -c[0x0][0x324], RZ ;  /* 0x8000c90000037a10 */ /* 0x000fe20007ffe0ff */
[----:B------:R-:W-:Y:S05]  /*6cd0*/  @!P6 BRA `(.L_x_364) ;  /* 0x000000f00000e947 */ /* 0x000fea0003800000 */
        /* <DEDUP_REMOVED lines=9> */
.L_x_365:
[----:B------:R-:W-:-:S04]  /*6d70*/  MOV R2, c[0x0][0x32c] ;  /* 0x0000cb0000027a02 */ /* 0x000fc80000000f00 */
[----:B------:R-:W-:-:S13]  /*6d80*/  ISETP.NE.AND P0, PT, R2, 0x1, PT ;  /* 0x000000010200780c */ /* 0x000fda0003f05270 */
[----:B------:R-:W-:-:S05]  /*6d90*/  @P0 IMAD.HI.U32 R2, R0, c[0x0][0x330], RZ ;  /* 0x0000cc0000020a27 */ /* 0x000fca00078e00ff */
[----:B------:R-:W-:-:S05]  /*6da0*/  @P0 SHF.R.U32.HI R0, RZ, c[0x0][0x334], R2 ;  /* 0x0000cd00ff000a19 */ /* 0x000fca0000011602 */
.L_x_366:
[----:B------:R-:W-:-:S05]  /*6db0*/  IMAD R0, R0, c[0x0][0x32c], RZ ;  /* 0x0000cb0000007a24 */ /* 0x000fca00078e02ff */
[----:B------:R-:W-:-:S05]  /*6dc0*/  IMNMX R3, R3, R0, !PT ;  /* 0x0000000003037217 */ /* 0x000fca0007800200 */
.L_x_364:
[----:B------:R-:W-:Y:S01]  /*6dd0*/  IMAD.HI R0, R3, 0x2aaaaaab, RZ ;  /* 0x2aaaaaab03007827 */ /* 0x000fe200078e02ff */
[----:B------:R-:W-:Y:S01]  /*6de0*/  PLOP3.LUT P4, PT, PT, PT, PT, 0x80, 0x0 ;  /* 0x000000000000781c */ /* 0x000fe20003f8f070 */
[----:B------:R-:W-:Y:S01]  /*6df0*/  CS2R R170, SRZ ;  /* 0x0000000000aa7805 */ /* 0x000fe2000001ff00 */
[----:B------:R-:W-:Y:S01]  /*6e00*/  CS2R R168, SRZ ;  /* 0x0000000000a87805 */ /* 0x000fe2000001ff00 */
[----:B------:R-:W-:Y:S01]  /*6e10*/  CS2R R122, SRZ ;  /* 0x00000000007a7805 */ /* 0x000fe2000001ff00 */
[----:B------:R-:W-:Y:S01]  /*6e20*/  SHF.R.U32.HI R2, RZ, 0x1f, R0 ;  /* 0x0000001fff027819 */ /* 0x000fe20000011600 */
[----:B------:R-:W-:Y:S01]  /*6e30*/  CS2R R12, SRZ ;  /* 0x00000000000c7805 */ /* 0x000fe2000001ff00 */
[----:B------:R-:W-:Y:S01]  /*6e40*/  IMAD.MOV.U32 R120, RZ, RZ, RZ ;  /* 0x000000ffff787224 */ /* 0x000fe200078e00ff */
[----:B------:R-:W-:Y:S01]  /*6e50*/  CS2R R14, SRZ ;  /* 0x00000000000e7805 */ /* 0x000fe2000001ff00 */
[----:B------:R-:W-:Y:S01]  /*6e60*/  LEA.HI.SX32 R0, R0, R2, 0x1c ;  /* 0x0000000200007211 */ /* 0x000fe200078fe2ff */
[----:B------:R-:W-:Y:S01]  /*6e70*/  IMAD.MOV.U32 R118, RZ, RZ, RZ ;  /* 0x000000ffff767224 */ /* 0x000fe200078e00ff */
[----:B------:R-:W-:Y:S01]  /*6e80*/  MOV R116, RZ ;  /* 0x000000ff00747202 */ /* 0x000fe20000000f00 */
[----:B------:R-:W-:Y:S01]  /*6e90*/  CS2R R16, SRZ ;  /* 0x0000000000107805 */ /* 0x000fe2000001ff00 */
[----:B------:R-:W-:Y:S01]  /*6ea0*/  IMNMX R224, RZ, R0, !PT ;  /* 0x00000000ffe07217 */ /* 0x000fe20007800200 */
[----:B------:R-:W-:Y:S01]  /*6eb0*/  IMAD.MOV.U32 R166, RZ, RZ, RZ ;  /* 0x000000ffffa67224 */ /* 0x000fe200078e00ff */
[----:B------:R-:W-:Y:S01]  /*6ec0*/  CS2R R18, SRZ ;  /* 0x0000000000127805 */ /* 0x000fe2000001ff00 */
[----:B------:R-:W-:Y:S01]  /*6ed0*/  IMAD.MOV.U32 R164, RZ, RZ, RZ ;  /* 0x000000ffffa47224 */ /* 0x000fe200078e00ff */
[----:B------:R-:W-:Y:S01]  /*6ee0*/  ISETP.GT.AND P0, PT, R247, R224, PT ;  /* 0x000000e0f700720c */ /* 0x000fe20003f04270 */
[----:B------:R2:W-:Y:S01]  /*6ef0*/  STL [R1+0x4], R224 ;  /* 0x000004e001007387 */ /* 0x0005e20000100800 */
[----:B------:R-:W-:Y:S01]  /*6f00*/  MOV R26, RZ ;  /* 0x000000ff001a7202 */ /* 0x000fe20000000f00 */
[----:B------:R-:W-:Y:S01]  /*6f10*/  IMAD.MOV.U32 R110, RZ, RZ, RZ ;  /* 0x000000ffff6e7224 */ /* 0x000fe200078e00ff */
[----:B------:R-:W-:Y:S01]  /*6f20*/  MOV R108, RZ ;  /* 0x000000ff006c7202 */ /* 0x000fe20000000f00 */
        /* <DEDUP_REMOVED lines=33> */
[----:B--2---:R-:W2:Y:S01]  /*7140*/  LDL R27, [R1+0x64] ;  /* 0x00006400011b7983 */ /* 0x004ea20000100800 */
[----:B------:R-:W-:-:S03]  /*7150*/  ISETP.NE.U32.AND P0, PT, RZ, c[0x0][0x340], PT ;  /* 0x0000d000ff007a0c */ /* 0x000fc60003f05070 */
[----:B------:R-:W2:Y:S01]  /*7160*/  LDL R234, [R1+0x2c] ;  /* 0x00002c0001ea7983 */ /* 0x000ea20000100800 */
[----:B------:R-:W-:-:S13]  /*7170*/  ISETP.NE.AND.EX P2, PT, RZ, c[0x0][0x344], PT, P0 ;  /* 0x0000d100ff007a0c */ /* 0x000fda0003f45300 */
[----:B------:R-:W-:Y:S01]  /*7180*/  @P2 IMAD.MOV.U32 R2, RZ, RZ, 0x4 ;  /* 0x00000004ff022424 */ /* 0x000fe200078e00ff */
[----:B------:R-:W4:Y:S01]  /*7190*/  S2R R35, SR_CTAID.Y ;  /* 0x0000000000237919 */ /* 0x000f220000002600 */
[----:B------:R-:W-:Y:S02]  /*71a0*/  SHF.R.S32.HI R0, RZ, 0x1f, R167 ;  /* 0x0000001fff007819 */ /* 0x000fe400000114a7 */
[----:B------:R-:W-:-:S03]  /*71b0*/  SHF.R.S32.HI R215, RZ, 0x1f, R214 ;  /* 0x0000001fffd77819 */ /* 0x000fc600000114d6 */
[----:B------:R-:W-:Y:S01]  /*71c0*/  IMAD R0, R0, c[0x0][0x178], RZ ;  /* 0x00005e0000007a24 */ /* 0x000fe200078e02ff */
[----:B------:R-:W-:-:S03]  /*71d0*/  LEA.HI R5, R215, R214, RZ, 0x3 ;  /* 0x000000d6d7057211 */ /* 0x000fc600078f18ff */
[----:B------:R-:W-:Y:S01]  /*71e0*/  IMAD R0, R167, c[0x0][0x17c], R0 ;  /* 0x00005f00a7007a24 */ /* 0x000fe200078e0200 */
[----:B------:R-:W-:Y:S02]  /*71f0*/  LOP3.LUT R4, R5, 0xfffffff8, RZ, 0xc0, !PT ;  /* 0xfffffff805047812 */ /* 0x000fe400078ec0ff */
[----:B------:R-:W-:-:S03]  /*7200*/  SHF.R.S32.HI R71, RZ, 0x3, R5 ;  /* 0x00000003ff477819 */ /* 0x000fc60000011405 */
[----:B------:R-:W-:Y:S02]  /*7210*/  IMAD.IADD R87, R214, 0x1, -R4 ;  /* 0x00000001d6577824 */ /* 0x000fe400078e0a04 */
[----:B------:R-:W-:Y:S02]  /*7220*/  IMAD R5, R188, c[0x0][0x1b8], RZ ;  /* 0x00006e00bc057a24 */ /* 0x000fe400078e02ff */
[----:B------:R-:W-:Y:S02]  /*7230*/  IMAD.SHL.U32 R56, R87, 0x8, RZ ;  /* 0x0000000857387824 */ /* 0x000fe400078e00ff */
[----:B--2---:R-:W-:-:S05]  /*7240*/  @P2 IMAD.WIDE R2, R27, R2, c[0x0][0x340] ;  /* 0x0000d0001b022625 */ /* 0x004fca00078e0202 */
[----:B------:R2:W3:Y:S01]  /*7250*/  @P2 LDG.E R16, [R2.64] ;  /* 0x0000000802102981 */ /* 0x0004e2000c1e1900 */
[----:B----4-:R-:W-:Y:S01]  /*7260*/  IMAD R4, R35, c[0x0][0x1bc], R5 ;  /* 0x00006f0023047a24 */ /* 0x010fe200078e0205 */
[----:B------:R-:W-:Y:S02]  /*7270*/  ISETP.NE.U32.AND P0, PT, RZ, c[0x0][0x348], PT ;  /* 0x0000d200ff007a0c */ /* 0x000fe40003f05070 */
[----:B------:R-:W-:Y:S02]  /*7280*/  SHF.R.S32.HI R15, RZ, 0x1f, R27 ;  /* 0x0000001fff0f7819 */ /* 0x000fe4000001141b */
[----:B------:R-:W-:Y:S02]  /*7290*/  ISETP.NE.AND.EX P0, PT, RZ, c[0x0][0x34c], PT, P0 ;  /* 0x0000d300ff007a0c */ /* 0x000fe40003f05300 */
[----:B------:R-:W-:Y:S02]  /*72a0*/  LEA.HI R85, R215, R214, RZ, 0x4 ;  /* 0x000000d6d7557211 */ /* 0x000fe400078f20ff */
[----:B------:R-:W-:-:S02]  /*72b0*/  SEL R6, R15, RZ, !P0 ;  /* 0x000000ff0f067207 */ /* 0x000fc40004000000 */
[----:B-1----:R-:W-:Y:S02]  /*72c0*/  SHF.R.S32.HI R9, RZ, 0x1f, R8 ;  /* 0x0000001fff097819 */ /* 0x002fe40000011408 */
[----:B------:R-:W-:Y:S01]  /*72d0*/  LOP3.LUT R7, R85, 0xfffffff0, RZ, 0xc0, !PT ;  /* 0xfffffff055077812 */ /* 0x000fe200078ec0ff */
[----:B------:R-:W-:Y:S01]  /*72e0*/  IMAD R6, R6, c[0x0][0x1c0], RZ ;  /* 0x0000700006067a24 */ /* 0x000fe200078e02ff */
[----:B------:R-:W-:-:S03]  /*72f0*/  SHF.R.S32.HI R57, RZ, 0x1f, R56 ;  /* 0x0000001fff397819 */ /* 0x000fc60000011438 */
[----:B------:R-:W-:Y:S02]  /*7300*/  IMAD.IADD R10, R214, 0x1, -R7 ;  /* 0x00000001d60a7824 */ /* 0x000fe400078e0a07 */
[----:B--2---:R-:W-:-:S04]  /*7310*/  IMAD.WIDE.U32 R2, R167, c[0x0][0x178], RZ ;  /* 0x00005e00a7027a25 */ /* 0x004fc800078e00ff */
[----:B------:R-:W-:Y:S01]  /*7320*/  IMAD.IADD R3, R3, 0x1, R0 ;  /* 0x0000000103037824 */ /* 0x000fe200078e0200 */
[----:B------:R-:W-:-:S03]  /*7330*/  SHF.L.U32 R0, R71, 0x6, RZ ;  /* 0x0000000647007819 */ /* 0x000fc600000006ff */
[----:B------:R-:W-:Y:S01]  /*7340*/  IMAD.WIDE.U32 R2, R35, c[0x0][0x1b8], R2 ;  /* 0x00006e0023027a25 */ /* 0x000fe200078e0002 */
[----:B------:R-:W-:-:S04]  /*7350*/  LOP3.LUT R0, R0, 0x1c0, RZ, 0xc0, !PT ;  /* 0x000001c000007812 */ /* 0x000fc800078ec0ff */
[----:B------:R-:W-:Y:S02]  /*7360*/  LOP3.LUT R5, R0, 0x38, R56, 0xf8, !PT ;  /* 0x0000003800057812 */ /* 0x000fe400078ef838 */
[----:B------:R-:W-:Y:S02]  /*7370*/  SHF.R.U32.HI R0, RZ, 0x3, R0 ;  /* 0x00000003ff007819 */ /* 0x000fe40000011600 */
[----:B------:R-:W-:Y:S02]  /*7380*/  IADD3 R3, R3, R4, RZ ;  /* 0x0000000403037210 */ /* 0x000fe40007ffe0ff */
[----:B------:R-:W-:Y:S01]  /*7390*/  LOP3.LUT R17, R5, R0, RZ, 0x3c, !PT ;  /* 0x0000000005117212 */ /* 0x000fe200078e3cff */
[----:B------:R-:W-:-:S04]  /*73a0*/  IMAD R0, R87, 0x10, R71 ;  /* 0x0000001057007824 */ /* 0x000fc800078e0247 */
[----:B------:R-:W-:Y:S01]  /*73b0*/  IMAD.IADD R11, R209, 0x1, R0 ;  /* 0x00000001d10b7824 */ /* 0x000fe200078e0200 */
[----:B------:R-:W-:Y:S02]  /*73c0*/  SEL R0, R27, RZ, !P0 ;  /* 0x000000ff1b007207 */ /* 0x000fe40004000000 */
[----:B------:R-:W-:Y:S01]  /*73d0*/  IADD3 R5, P0, R71, R8, RZ ;  /* 0x0000000847057210 */ /* 0x000fe20007f1e0ff */
[----:B------:R-:W-:Y:S01]  /*73e0*/  @P1 IMAD.HI.U32 R8, R11, c[0x0][0x2c8], RZ ;  /* 0x0000b2000b081a27 */ /* 0x000fe200078e00ff */
[----:B------:R-:W-:Y:S02]  /*73f0*/  MOV R4, R11 ;  /* 0x0000000b00047202 */ /* 0x000fe40000000f00 */
[----:B------:R-:W-:Y:S01]  /*7400*/  LEA.HI.X.SX32 R9, R71, R9, 0x1, P0 ;  /* 0x0000000947097211 */ /* 0x000fe200000f0eff */
[C---:B------:R-:W-:Y:S01]  /*7410*/  IMAD R7, R0.reuse, c[0x0][0x1c4], R6 ;  /* 0x0000710000077a24 */ /* 0x040fe200078e0206 */
[----:B------:R-:W-:Y:S01]  /*7420*/  @P1 SHF.R.U32.HI R4, RZ, c[0x0][0x2cc], R8 ;  /* 0x0000b300ff041a19 */ /* 0x000fe20000011608 */
[----:B------:R-:W-:Y:S01]  /*7430*/  IMAD.WIDE.U32 R2, R0, c[0x0][0x1c0], R2 ;  /* 0x0000700000027a25 */ /* 0x000fe200078e0002 */
[----:B------:R-:W-:-:S03]  /*7440*/  SHF.R.S32.HI R8, RZ, 0x1f, R10 ;  /* 0x0000001fff087819 */ /* 0x000fc6000001140a */
[----:B------:R-:W-:Y:S01]  /*7450*/  IMAD R0, R9, c[0x0][0x208], RZ ;  /* 0x0000820009007a24 */ /* 0x000fe200078e02ff */
[----:B------:R-:W-:Y:S01]  /*7460*/  IADD3 R3, R3, R7, RZ ;  /* 0x0000000703037210 */ /* 0x000fe20007ffe0ff */
[----:B------:R-:W-:Y:S01]  /*7470*/  IMAD R6, R9, c[0x0][0x1e0], RZ ;  /* 0x0000780009067a24 */ /* 0x000fe200078e02ff */
[----:B------:R-:W-:Y:S01]  /*7480*/  LEA.HI R83, R8, R10, RZ, 0x3 ;  /* 0x0000000a08537211 */ /* 0x000fe200078f18ff */
[C---:B------:R-:W-:Y:S01]  /*7490*/  IMAD R14, R5.reuse, c[0x0][0x20c], R0 ;  /* 0x00008300050e7a24 */ /* 0x040fe200078e0200 */
[----:B------:R-:W-:Y:S01]  /*74a0*/  SHF.R.S32.HI R0, RZ, 0x1f, R4 ;  /* 0x0000001fff007819 */ /* 0x000fe20000011404 */
[----:B------:R-:W-:Y:S01]  /*74b0*/  IMAD R13, R5, c[0x0][0x1e4], R6 ;  /* 0x00007900050d7a24 */ /* 0x000fe200078e0206 */
[----:B------:R-:W-:Y:S01]  /*74c0*/  LOP3.LUT R12, R83, 0xfffffff8, RZ, 0xc0, !PT ;  /* 0xfffffff8530c7812 */ /* 0x000fe200078ec0ff */
[----:B------:R-:W-:-:S04]  /*74d0*/  IMAD.WIDE.U32 R6, R5, c[0x0][0x1e0], R56 ;  /* 0x0000780005067a25 */ /* 0x000fc800078e0038 */
[----:B------:R-:W-:Y:S01]  /*74e0*/  IMAD.WIDE.U32 R8, R5, c[0x0][0x208], R56 ;  /* 0x0000820005087a25 */ /* 0x000fe200078e0038 */
[----:B------:R-:W-:-:S03]  /*74f0*/  IADD3 R7, R7, R13, RZ ;  /* 0x0000000d07077210 */ /* 0x000fc60007ffe0ff */
[----:B------:R-:W-:Y:S02]  /*7500*/  IMAD R0, R0, c[0x0][0x1b0], RZ ;  /* 0x00006c0000007a24 */ /* 0x000fe400078e02ff */
[----:B------:R-:W-:Y:S02]  /*7510*/  IMAD.MOV R5, RZ, RZ, -R4 ;  /* 0x000000ffff057224 */ /* 0x000fe400078e0a04 */
[C---:B------:R-:W-:Y:S02]  /*7520*/  IMAD R13, R4.reuse, c[0x0][0x1b4], R0 ;  /* 0x00006d00040d7a24 */ /* 0x040fe400078e0200 */
[----:B------:R-:W-:Y:S01]  /*7530*/  IMAD.WIDE.U32 R2, R4, c[0x0][0x1b0], R2 ;  /* 0x00006c0004027a25 */ /* 0x000fe200078e0002 */
[----:B------:R-:W-:-:S03]  /*7540*/  MOV R4, R8 ;  /* 0x0000000800047202 */ /* 0x000fc60000000f00 */
[----:B------:R-:W-:Y:S01]  /*7550*/  IMAD R0, R5, c[0x0][0x2c4], R11 ;  /* 0x0000b10005007a24 */ /* 0x000fe200078e020b */
[----:B------:R-:W-:Y:S01]  /*7560*/  IADD3 R5, R9, R14, RZ ;  /* 0x0000000e09057210 */ /* 0x000fe20007ffe0ff */
[----:B------:R-:W-:Y:S02]  /*7570*/  IMAD.IADD R82, R10, 0x1, -R12 ;  /* 0x000000010a527824 */ /* 0x000fe400078e0a0c */
[----:B------:R-:W-:Y:S01]  /*7580*/  IMAD.IADD R3, R3, 0x1, R13 ;  /* 0x0000000103037824 */ /* 0x000fe200078e020d */
[----:B------:R-:W-:Y:S01]  /*7590*/  SHF.R.S32.HI R10, RZ, 0x1f, R0 ;  /* 0x0000001fff0a7819 */ /* 0x000fe20000011400 */
[----:B------:R-:W-:Y:S01]  /*75a0*/  IMAD.WIDE.U32 R8, R35, c[0x0][0x1e8], R6 ;  /* 0x00007a0023087a25 */ /* 0x000fe200078e0006 */
[----:B------:R-:W-:-:S03]  /*75b0*/  ISETP.NE.U32.AND P1, PT, RZ, c[0x0][0x350], PT ;  /* 0x0000d400ff007a0c */ /* 0x000fc60003f25070 */
[----:B------:R-:W-:Y:S01]  /*75c0*/  IMAD.WIDE.U32 R6, R35, c[0x0][0x210], R4 ;  /* 0x0000840023067a25 */ /* 0x000fe200078e0004 */
[----:B------:R-:W-:-:S03]  /*75d0*/  ISETP.NE.AND.EX P1, PT, RZ, c[0x0][0x354], PT, P1 ;  /* 0x0000d500ff007a0c */ /* 0x000fc60003f25310 */
[----:B------:R-:W-:-:S04]  /*75e0*/  IMAD.WIDE.U32 R4, R0, c[0x0][0x1a8], R2 ;  /* 0x00006a0000047a25 */ /* 0x000fc800078e0002 */
[----:B------:R-:W-:Y:S02]  /*75f0*/  IMAD R10, R10, c[0x0][0x1a8], RZ ;  /* 0x00006a000a0a7a24 */ /* 0x000fe400078e02ff */
[----:B------:R-:W-:Y:S02]  /*7600*/  IMAD R12, R188, c[0x0][0x210], RZ ;  /* 0x00008400bc0c7a24 */ /* 0x000fe400078e02ff */
[----:B------:R-:W-:Y:S02]  /*7610*/  IMAD R10, R0, c[0x0][0x1ac], R10 ;  /* 0x00006b00000a7a24 */ /* 0x000fe400078e020a */
[----:B------:R-:W-:Y:S02]  /*7620*/  IMAD R11, R188, c[0x0][0x1e8], RZ ;  /* 0x00007a00bc0b7a24 */ /* 0x000fe400078e02ff */
[C---:B------:R-:W-:Y:S02]  /*7630*/  IMAD R12, R35.reuse, c[0x0][0x214], R12 ;  /* 0x00008500230c7a24 */ /* 0x040fe400078e020c */
[----:B------:R-:W-:-:S03]  /*7640*/  IMAD R11, R35, c[0x0][0x1ec], R11 ;  /* 0x00007b00230b7a24 */ /* 0x000fc600078e020b */
[----:B------:R-:W-:Y:S01]  /*7650*/  IADD3 R7, R12, R7, RZ ;  /* 0x000000070c077210 */ /* 0x000fe20007ffe0ff */
[----:B------:R-:W-:Y:S01]  /*7660*/  IMAD.IADD R9, R11, 0x1, R9 ;  /* 0x000000010b097824 */ /* 0x000fe200078e0209 */
[----:B------:R-:W-:Y:S01]  /*7670*/  LEA R11, P0, R4, c[0x0][0x160], 0x1 ;  /* 0x00005800040b7a11 */ /* 0x000fe200078008ff */
[----:B------:R-:W-:Y:S02]  /*7680*/  IMAD.IADD R10, R5, 0x1, R10 ;  /* 0x00000001050a7824 */ /* 0x000fe400078e020a */
[----:B------:R-:W-:Y:S02]  /*7690*/  IMAD R25, R234, c[0x0][0x2c4], RZ ;  /* 0x0000b100ea197a24 */ /* 0x000fe400078e02ff */
[----:B------:R-:W-:Y:S01]  /*76a0*/  IMAD.IADD R5, R209, 0x1, R71 ;  /* 0x00000001d1057824 */ /* 0x000fe200078e0247 */
[----:B------:R-:W-:-:S04]  /*76b0*/  LEA.HI.X R10, R4, c[0x0][0x164], R10, 0x1, P0 ;  /* 0x00005900040a7a11 */ /* 0x000fc800000f0c0a */
[----:B------:R-:W-:Y:S02]  /*76c0*/  ISETP.GE.AND P0, PT, R5, R25, PT ;  /* 0x000000190500720c */ /* 0x000fe40003f06270 */
[----:B------:R-:W-:Y:S02]  /*76d0*/  LEA.HI R4, R215, R214, RZ, 0x6 ;  /* 0x000000d6d7047211 */ /* 0x000fe400078f30ff */
[----:B------:R-:W-:Y:S02]  /*76e0*/  ISETP.GE.AND P3, PT, R56, c[0x0][0x198], PT ;  /* 0x0000660038007a0c */ /* 0x000fe40003f66270 */
[----:B------:R-:W-:Y:S01]  /*76f0*/  SHF.L.U32 R4, R4, 0x3, RZ ;  /* 0x0000000304047819 */ /* 0x000fe200000006ff */
[----:B------:R1:W2:Y:S01]  /*7700*/  SHFL.IDX PT, R13, R11, RZ, 0x181f ;  /* 0x00181fff0b0d7589 */ /* 0x0002a200000e0000 */
[----:B------:R-:W-:Y:S03]  /*7710*/  BSSY B0, `(.L_x_368) ;  /* 0x0000020000007945 */ /* 0x000fe60003800000 */
[----:B------:R1:W4:Y:S01]  /*7720*/  SHFL.IDX PT, R14, R10, RZ, 0x181f ;  /* 0x00181fff0a0e7589 */ /* 0x00032200000e0000 */
[----:B------:R-:W-:-:S02]  /*7730*/  LOP3.LUT R72, R17, 0xfffffe00, R4, 0xf8, !PT ;  /* 0xfffffe0011487812 */ /* 0x000fc400078ef804 */
[----:B---3--:R-:W-:Y:S01]  /*7740*/  @P2 MOV R2, R16 ;  /* 0x0000001000022202 */ /* 0x008fe20000000f00 */
[----:B------:R-:W-:Y:S01]  /*7750*/  @!P2 IMAD.MOV.U32 R2, RZ, RZ, R27 ;  /* 0x000000ffff02a224 */ /* 0x000fe200078e001b */
[----:B------:R-:W-:Y:S02]  /*7760*/  @P2 SHF.R.S32.HI R3, RZ, 0x1f, R16 ;  /* 0x0000001fff032819 */ /* 0x000fe40000011410 */
[----:B------:R-:W-:Y:S02]  /*7770*/  @!P2 MOV R3, R15 ;  /* 0x0000000f0003a202 */ /* 0x000fe40000000f00 */
[----:B------:R-:W-:Y:S02]  /*7780*/  SEL R0, R2, RZ, !P1 ;  /* 0x000000ff02007207 */ /* 0x000fe40004800000 */
[----:B------:R-:W-:-:S05]  /*7790*/  SEL R2, R3, RZ, !P1 ;  /* 0x000000ff03027207 */ /* 0x000fca0004800000 */
[C---:B------:R-:W-:Y:S02]  /*77a0*/  IMAD R3, R2.reuse, c[0x0][0x1f0], RZ ;  /* 0x00007c0002037a24 */ /* 0x040fe400078e02ff */
[----:B------:R-:W-:Y:S02]  /*77b0*/  IMAD R2, R2, c[0x0][0x218], RZ ;  /* 0x0000860002027a24 */ /* 0x000fe400078e02ff */
[C---:B------:R-:W-:Y:S02]  /*77c0*/  IMAD R12, R0.reuse, c[0x0][0x1f4], R3 ;  /* 0x00007d00000c7a24 */ /* 0x040fe400078e0203 */
[C---:B------:R-:W-:Y:S02]  /*77d0*/  IMAD R3, R0.reuse, c[0x0][0x21c], R2 ;  /* 0x0000870000037a24 */ /* 0x040fe400078e0202 */
[----:B------:R-:W-:-:S04]  /*77e0*/  IMAD.WIDE.U32 R90, R0, c[0x0][0x218], R6 ;  /* 0x00008600005a7a25 */ /* 0x000fc800078e0006 */
[----:B------:R-:W-:Y:S01]  /*77f0*/  IMAD.WIDE.U32 R18, R0, c[0x0][0x1f0], R8 ;  /* 0x00007c0000127a25 */ /* 0x000fe200078e0008 */
[----:B------:R-:W-:-:S03]  /*7800*/  IADD3 R93, R91, R3, RZ ;  /* 0x000000035b5d7210 */ /* 0x000fc60007ffe0ff */
[----:B------:R-:W-:Y:S01]  /*7810*/  IMAD.IADD R21, R19, 0x1, R12 ;  /* 0x0000000113157824 */ /* 0x000fe200078e020c */
[----:B------:R1:W-:Y:S04]  /*7820*/  STL.64 [R1+0x48], R18 ;  /* 0x0000481201007387 */ /* 0x0003e80000100a00 */
[----:B------:R1:W-:Y:S04]  /*7830*/  STL.64 [R1+0x58], R90 ;  /* 0x0000585a01007387 */ /* 0x0003e80000100a00 */
[----:B------:R1:W-:Y:S04]  /*7840*/  STL [R1+0x54], R93 ;  /* 0x0000545d01007387 */ /* 0x0003e80000100800 */
[----:B------:R1:W-:Y:S01]  /*7850*/  STL [R1+0x44], R21 ;  /* 0x0000441501007387 */ /* 0x0003e20000100800 */
[----:B------:R-:W-:Y:S01]  /*7860*/  IMAD.MOV.U32 R16, RZ, RZ, 0x20 ;  /* 0x00000020ff107424 */ /* 0x000fe200078e00ff */
[----:B------:R-:W-:-:S02]  /*7870*/  R2P PR, R82, 0x6 ;  /* 0x0000000652007804 */ /* 0x000fc40000000000 */
[----:B------:R-:W-:-:S03]  /*7880*/  MOV R15, 0x10 ;  /* 0x00000010000f7802 */ /* 0x000fc60000000f00 */
[----:B------:R-:W-:Y:S02]  /*7890*/  SEL R4, R16, 0xffffffe0, !P2 ;  /* 0xffffffe010047807 */ /* 0x000fe40005000000 */
[----:B------:R-:W-:Y:S01]  /*78a0*/  SEL R2, R15, 0xfffffff0, !P1 ;  /* 0xfffffff00f027807 */ /* 0x000fe20004800000 */
[----:B------:R-:W-:Y:S05]  /*78b0*/  @P0 BRA `(.L_x_369) ;  /* 0x0000005000000947 */ /* 0x000fea0003800000 */
[----:B--2-4-:R-:W-:Y:S01]  /*78c0*/  LEA R6, P0, R56, R13, 0x1 ;  /* 0x0000000d38067211 */ /* 0x014fe200078008ff */
[----:B------:R-:W-:-:S03]  /*78d0*/  IMAD.SHL.U32 R0, R72, 0x2, RZ ;  /* 0x0000000248007824 */ /* 0x000fc600078e00ff */
[----:B------:R-:W-:-:S05]  /*78e0*/  LEA.HI.X R7, R56, R14, R57, 0x1, P0 ;  /* 0x0000000e38077211 */ /* 0x000fca00000f0c39 */
[----:B------:R-:W-:Y:S01]  /*78f0*/  @!PT LDS RZ, [RZ] ;  /* 0x00000000fffff984 */ /* 0x000fe20000000800 */
[----:B------:R2:W-:Y:S04]  /*7900*/  LDGSTS.E.BYPASS.LTC128B.128 [R0+0x6100], [R6.64], !P3 ;  /* 0x0610000006007fae */ /* 0x0005e8000d901d48 */
.L_x_369:
[----:B--2-4-:R-:W-:Y:S05]  /*7910*/  BSYNC B0 ;  /* 0x0000000000007941 */ /* 0x014fea0003800000 */
.L_x_368:
[----:B------:R-:W-:Y:S01]  /*7920*/  IADD3 R0, R5, 0x10, RZ ;  /* 0x0000001005007810 */ /* 0x000fe20007ffe0ff */
[----:B------:R2:W3:Y:S01]  /*7930*/  SHFL.IDX PT, R3, R10, 0x1, 0x181f ;  /* 0x00381f000a037f89 */ /* 0x0004e200000e0000 */
[----:B------:R-:W-:Y:S02]  /*7940*/  BSSY B0, `(.L_x_370) ;  /* 0x0000009000007945 */ /* 0x000fe40003800000 */
[----:B------:R-:W-:Y:S01]  /*7950*/  ISETP.GE.AND P0, PT, R0, R25, PT ;  /* 0x000000190000720c */ /* 0x000fe20003f06270 */
[----:B------:R2:W4:-:S12]  /*7960*/  SHFL.IDX PT, R6, R11, 0x1, 0x181f ;  /* 0x00381f000b067f89 */ /* 0x00051800000e0000 */
[----:B------:R-:W-:Y:S05]  /*7970*/  @P0 BRA `(.L_x_371) ;  /* 0x0000005000000947 */ /* 0x000fea0003800000 */
[----:B----4-:R-:W-:Y:S01]  /*7980*/  LEA R6, P0, R56, R6, 0x1 ;  /* 0x0000000638067211 */ /* 0x010fe200078008ff */
[----:B------:R-:W-:-:S03]  /*7990*/  IMAD.SHL.U32 R0, R72, 0x2, RZ ;  /* 0x0000000248007824 */ /* 0x000fc600078e00ff */
[----:B---3--:R-:W-:-:S05]  /*79a0*/  LEA.HI.X R7, R56, R3, R57, 0x1, P0 ;  /* 0x0000000338077211 */ /* 0x008fca00000f0c39 */
[----:B------:R-:W-:Y:S01]  /*79b0*/  @!PT LDS RZ, [RZ] ;  /* 0x00000000fffff984 */ /* 0x000fe20000000800 */
[----:B------:R3:W-:Y:S04]  /*79c0*/  LDGSTS.E.BYPASS.LTC128B.128 [R0+0x6900], [R6.64], !P3 ;  /* 0x0690000006007fae */ /* 0x0007e8000d901d48 */
.L_x_371:
[----:B------:R-:W-:Y:S05]  /*79d0*/  BSYNC B0 ;  /* 0x0000000000007941 */ /* 0x000fea0003800000 */
.L_x_370:
[----:B---3--:R-:W-:Y:S01]  /*79e0*/  IADD3 R0, R5, 0x20, RZ ;  /* 0x0000002005007810 */ /* 0x008fe20007ffe0ff */
[----:B------:R3:W1:Y:S01]  /*79f0*/  SHFL.IDX PT, R3, R10, 0x2, 0x181f ;  /* 0x00581f000a037f89 */ /* 0x00066200000e0000 */
[----:B------:R-:W-:Y:S02]  /*7a00*/  BSSY B0, `(.L_x_372) ;  /* 0x0000009000007945 */ /* 0x000fe40003800000 */
[----:B------:R-:W-:Y:S01]  /*7a10*/  ISETP.GE.AND P0, PT, R0, R25, PT ;  /* 0x000000190000720c */ /* 0x000fe20003f06270 */
[----:B----4-:R3:W4:-:S12]  /*7a20*/  SHFL.IDX PT, R6, R11, 0x2, 0x181f ;  /* 0x00581f000b067f89 */ /* 0x01071800000e0000 */
[----:B------:R-:W-:Y:S05]  /*7a30*/  @P0 BRA `(.L_x_373) ;  /* 0x0000005000000947 */ /* 0x000fea0003800000 */
[----:B----4-:R-:W-:Y:S01]  /*7a40*/  LEA R6, P0, R56, R6, 0x1 ;  /* 0x0000000638067211 */ /* 0x010fe200078008ff */
[----:B------:R-:W-:-:S03]  /*7a50*/  IMAD.SHL.U32 R0, R72, 0x2, RZ ;  /* 0x0000000248007824 */ /* 0x000fc600078e00ff */
[----:B-1----:R-:W-:-:S05]  /*7a60*/  LEA.HI.X R7, R56, R3, R57, 0x1, P0 ;  /* 0x0000000338077211 */ /* 0x002fca00000f0c39 */
[----:B------:R-:W-:Y:S01]  /*7a70*/  @!PT LDS RZ, [RZ] ;  /* 0x00000000fffff984 */ /* 0x000fe20000000800 */
[----:B------:R1:W-:Y:S04]  /*7a80*/  LDGSTS.E.BYPASS.LTC128B.128 [R0+0x7100], [R6.64], !P3 ;  /* 0x0710000006007fae */ /* 0x0003e8000d901d48 */
.L_x_373:
[----:B------:R-:W-:Y:S05]  /*7a90*/  BSYNC B0 ;  /* 0x0000000000007941 */ /* 0x000fea0003800000 */
.L_x_372:
[----:B-1----:R-:W-:Y:S01]  /*7aa0*/  IADD3 R0, R5, 0x30, RZ ;  /* 0x0000003005007810 */ /* 0x002fe20007ffe0ff */
[----:B------:R1:W2:Y:S01]  /*7ab0*/  SHFL.IDX PT, R3, R10, 0x3, 0x181f ;  /* 0x00781f000a037f89 */ /* 0x0002a200000e0000 */
[----:B------:R-:W-:Y:S02]  /*7ac0*/  BSSY B0, `(.L_x_374) ;  /* 0x0000009000007945 */ /* 0x000fe40003800000 */
[----:B------:R-:W-:Y:S01]  /*7ad0*/  ISETP.GE.AND P0, PT, R0, R25, PT ;  /* 0x000000190000720c */ /* 0x000fe20003f06270 */
[----:B----4-:R1:W4:-:S12]  /*7ae0*/  SHFL.IDX PT, R6, R11, 0x3, 0x181f ;  /* 0x00781f000b067f89 */ /* 0x01031800000e0000 */
[----:B------:R-:W-:Y:S05]  /*7af0*/  @P0 BRA `(.L_x_375) ;  /* 0x0000005000000947 */ /* 0x000fea0003800000 */
[----:B----4-:R-:W-:Y:S01]  /*7b00*/  LEA R6, P0, R56, R6, 0x1 ;  /* 0x0000000638067211 */ /* 0x010fe200078008ff */
[----:B------:R-:W-:-:S03]  /*7b10*/  IMAD.SHL.U32 R0, R72, 0x2, RZ ;  /* 0x0000000248007824 */ /* 0x000fc600078e00ff */
[----:B--2---:R-:W-:-:S05]  /*7b20*/  LEA.HI.X R7, R56, R3, R57, 0x1, P0 ;  /* 0x0000000338077211 */ /* 0x004fca00000f0c39 */
[----:B------:R-:W-:Y:S01]  /*7b30*/  @!PT LDS RZ, [RZ] ;  /* 0x00000000fffff984 */ /* 0x000fe20000000800 */
[----:B------:R2:W-:Y:S04]  /*7b40*/  LDGSTS.E.BYPASS.LTC128B.128 [R0+0x7900], [R6.64], !P3 ;  /* 0x0790000006007fae */ /* 0x0005e8000d901d48 */
.L_x_375:
[----:B------:R-:W-:Y:S05]  /*7b50*/  BSYNC B0 ;  /* 0x0000000000007941 */ /* 0x000fea0003800000 */
.L_x_374:
[----:B--2---:R-:W-:Y:S01]  /*7b60*/  IADD3 R0, R5, 0x40, RZ ;  /* 0x0000004005007810 */ /* 0x004fe20007ffe0ff */
        /* <DEDUP_REMOVED lines=10> */
.L_x_377:
[----:B------:R-:W-:Y:S05]  /*7c10*/  BSYNC B0 ;  /* 0x0000000000007941 */ /* 0x000fea0003800000 */
.L_x_376:
        /* <DEDUP_REMOVED lines=11> */
.L_x_379:
[----:B------:R-:W-:Y:S05]  /*7cd0*/  BSYNC B0 ;  /* 0x0000000000007941 */ /* 0x000fea0003800000 */
.L_x_378:
        /* <DEDUP_REMOVED lines=11> */
.L_x_381:
[----:B------:R-:W-:Y:S05]  /*7d90*/  BSYNC B0 ;  /* 0x0000000000007941 */ /* 0x000fea0003800000 */
.L_x_380:
[----:B--2---:R-:W2:Y:S01]  /*7da0*/  LDL R235, [R1+0x28] ;  /* 0x0000280001eb7983 */ /* 0x004ea20000100800 */
[----:B------:R-:W-:Y:S02]  /*7db0*/  IMAD.MOV.U32 R238, RZ, RZ, R20 ;  /* 0x000000ffffee7224 */ /* 0x000fe400078e0014 */
[----:B------:R-:W-:Y:S01]  /*7dc0*/  IMAD.MOV.U32 R239, RZ, RZ, R21 ;  /* 0x000000ffffef7224 */ /* 0x000fe200078e0015 */
[----:B------:R-:W3:Y:S01]  /*7dd0*/  SHFL.IDX PT, R8, R11, 0x7, 0x181f ;  /* 0x00f81f000b087f89 */ /* 0x000ee200000e0000 */
[----:B-1----:R-:W-:-:S03]  /*7de0*/  IADD3 R0, R5, 0x70, RZ ;  /* 0x0000007005007810 */ /* 0x002fc60007ffe0ff */
[----:B------:R-:W1:Y:S01]  /*7df0*/  SHFL.IDX PT, R3, R10, 0x7, 0x181f ;  /* 0x00f81f000a037f89 */ /* 0x000e6200000e0000 */
[----:B------:R-:W-:Y:S01]  /*7e00*/  ISETP.GE.AND P0, PT, R0, R25, PT ;  /* 0x000000190000720c */ /* 0x000fe20003f06270 */
[----:B------:R-:W-:-:S04]  /*7e10*/  IMAD.MOV.U32 R0, RZ, RZ, 0x60 ;  /* 0x00000060ff007424 */ /* 0x000fc800078e00ff */
[C---:B------:R-:W-:Y:S02]  /*7e20*/  IMAD R84, R247.reuse, -0x60, R0 ;  /* 0xffffffa0f7547824 */ /* 0x040fe400078e0200 */
[C---:B------:R-:W-:Y:S02]  /*7e30*/  IMAD R5, R0.reuse, c[0x0][0x1e4], RZ ;  /* 0x0000790000057a24 */ /* 0x040fe400078e02ff */
[----:B------:R-:W-:Y:S01]  /*7e40*/  IMAD.WIDE.U32 R232, R0, c[0x0][0x1e0], RZ ;  /* 0x0000780000e87a25 */ /* 0x000fe200078e00ff */
[----:B------:R-:W-:-:S03]  /*7e50*/  IADD3 R208, R247, -0x1, RZ ;  /* 0xfffffffff7d07810 */ /* 0x000fc60007ffe0ff */
[----:B------:R-:W-:Y:S01]  /*7e60*/  @!P0 IMAD.SHL.U32 R0, R72, 0x2, RZ ;  /* 0x0000000248008824 */ /* 0x000fe200078e00ff */
[----:B---3--:R-:W-:Y:S01]  /*7e70*/  @!P0 LEA R8, P1, R56, R8, 0x1 ;  /* 0x0000000838088211 */ /* 0x008fe200078208ff */
[----:B------:R-:W-:-:S03]  /*7e80*/  IMAD.IADD R216, R233, 0x1, R5 ;  /* 0x00000001e9d87824 */ /* 0x000fc600078e0205 */
[----:B-1----:R-:W-:Y:S01]  /*7e90*/  @!P0 LEA.HI.X R9, R56, R3, R57, 0x1, P1 ;  /* 0x0000000338098211 */ /* 0x002fe200008f0c39 */
[----:B------:R-:W-:Y:S01]  /*7ea0*/  IMAD R3, R216, R208, RZ ;  /* 0x000000d0d8037224 */ /* 0x000fe200078e02ff */
[----:B------:R-:W-:Y:S01]  /*7eb0*/  SHF.R.S32.HI R88, RZ, 0x1f, R208 ;  /* 0x0000001fff587819 */ /* 0x000fe200000114d0 */
[----:B------:R-:W-:Y:S02]  /*7ec0*/  IMAD.MOV.U32 R238, RZ, RZ, R18 ;  /* 0x000000ffffee7224 */ /* 0x000fe400078e0012 */
[----:B------:R-:W-:Y:S01]  /*7ed0*/  @!PT LDS RZ, [RZ] ;  /* 0x00000000fffff984 */ /* 0x000fe20000000800 */
[----:B------:R1:W-:Y:S04]  /*7ee0*/  @!P0 LDGSTS.E.BYPASS.LTC128B.128 [R0+0x9900], [R8.64], !P3 ;  /* 0x0990000008008fae */ /* 0x0003e8000d901d48 */
[----:B------:R-:W0:Y:S01]  /*7ef0*/  LDGDEPBAR ;  /* 0x00000000000079af */ /* 0x000e220000000000 */
[----:B----4-:R-:W-:-:S04]  /*7f00*/  IMAD.WIDE.U32 R6, R208, R232, R238 ;  /* 0x000000e8d0067225 */ /* 0x010fc800078e00ee */
[----:B------:R-:W-:Y:S02]  /*7f10*/  IMAD R3, R88, R232, R3 ;  /* 0x000000e858037224 */ /* 0x000fe400078e0203 */
[----:B------:R-:W-:Y:S02]  /*7f20*/  IMAD.MOV.U32 R230, RZ, RZ, c[0x0][0x1e0] ;  /* 0x00007800ffe67624 */ /* 0x000fe400078e00ff */
[----:B------:R-:W-:Y:S02]  /*7f30*/  IMAD.IADD R7, R7, 0x1, R3 ;  /* 0x0000000107077824 */ /* 0x000fe400078e0203 */
[----:B------:R-:W-:Y:S01]  /*7f40*/  IMAD.MOV.U32 R14, RZ, RZ, c[0x0][0x1e4] ;  /* 0x00007900ff0e7624 */ /* 0x000fe200078e00ff */
[----:B------:R-:W-:Y:S01]  /*7f50*/  BAR.SYNC.DEFER_BLOCKING 0x0 ;  /* 0x0000000000007b1d */ /* 0x000fe20000010000 */
[----:B------:R-:W-:Y:S01]  /*7f60*/  ISETP.GE.AND P5, PT, R56, c[0x0][0x1d4], PT ;  /* 0x0000750038007a0c */ /* 0x000fe20003fa6270 */
[----:B------:R-:W-:-:S04]  /*7f70*/  IMAD.WIDE.U32 R10, R230, 0x20, RZ ;  /* 0x00000020e60a7825 */ /* 0x000fc800078e00ff */
[----:B------:R-:W-:Y:S01]  /*7f80*/  IMAD.SHL.U32 R5, R14, 0x20, RZ ;  /* 0x000000200e057824 */ /* 0x000fe200078e00ff */
[----:B------:R3:W-:Y:S01]  /*7f90*/  STL.64 [R1+0x40], R238 ;  /* 0x000040ee01007387 */ /* 0x0007e20000100a00 */
[----:B------:R-:W-:-:S04]  /*7fa0*/  LEA.HI R210, R215, R214, RZ, 0x5 ;  /* 0x000000d6d7d27211 */ /* 0x000fc800078f28ff */
[----:B------:R-:W-:Y:S02]  /*7fb0*/  SHF.R.S32.HI R213, RZ, 0x5, R210 ;  /* 0x00000005ffd57819 */ /* 0x000fe400000114d2 */
[----:B--2---:R-:W-:-:S04]  /*7fc0*/  IADD3 R73, R84, R235, -R71 ;  /* 0x000000eb54497210 */ /* 0x004fc80007ffe847 */
[C---:B------:R-:W-:Y:S02]  /*7fd0*/  ISETP.GE.AND P4, PT, R73.reuse, 0x1, PT ;  /* 0x000000014900780c */ /* 0x040fe40003f86270 */
[C---:B------:R-:W-:Y:S02]  /*7fe0*/  ISETP.GE.AND P2, PT, R73.reuse, 0x11, PT ;  /* 0x000000114900780c */ /* 0x040fe40003f46270 */
[----:B------:R-:W-:-:S09]  /*7ff0*/  ISETP.GE.AND P3, PT, R73, 0x21, PT ;  /* 0x000000214900780c */ /* 0x000fd20003f66270 */
[----:B-1----:R-:W-:Y:S02]  /*8000*/  @P4 LEA R8, P0, R6, c[0x0][0x1c8], 0x1 ;  /* 0x0000720006084a11 */ /* 0x002fe400078008ff */
[----:B------:R-:W-:Y:S02]  /*8010*/  @P2 LEA R0, P1, R230, R6, 0x4 ;  /* 0x00000006e6002211 */ /* 0x000fe400078220ff */
[----:B------:R-:W-:Y:S02]  /*8020*/  @P4 LEA.HI.X R9, R6, c[0x0][0x1cc], R7, 0x1, P0 ;  /* 0x0000730006094a11 */ /* 0x000fe400000f0c07 */
[----:B------:R-:W-:Y:S02]  /*8030*/  @P2 LEA.HI.X R3, R230, R7, R14, 0x4, P1 ;  /* 0x00000007e6032211 */ /* 0x000fe400008f240e */
[----:B------:R-:W-:-:S04]  /*8040*/  @P2 LEA R12, P0, R0, c[0x0][0x1c8], 0x1 ;  /* 0x00007200000c2a11 */ /* 0x000fc800078008ff */
[----:B------:R-:W-:Y:S01]  /*8050*/  @P2 LEA.HI.X R13, R0, c[0x0][0x1cc], R3, 0x1, P0 ;  /* 0x00007300000d2a11 */ /* 0x000fe200000f0c03 */
[----:B------:R-:W-:Y:S01]  /*8060*/  @P4 IMAD.SHL.U32 R0, R72, 0x2, RZ ;  /* 0x0000000248004824 */ /* 0x000fe200078e00ff */
[----:B------:R-:W-:-:S04]  /*8070*/  ISETP.GE.AND P1, PT, R73, 0x31, PT ;  /* 0x000000314900780c */ /* 0x000fc80003f26270 */
[----:B------:R-:W-:Y:S01]  /*8080*/  @!PT LDS RZ, [RZ] ;  /* 0x00000000fffff984 */ /* 0x000fe20000000800 */
[----:B------:R-:W-:Y:S01]  /*8090*/  @!PT LDS RZ, [RZ] ;  /* 0x00000000fffff984 */ /* 0x000fe20000000800 */
[----:B------:R-:W-:Y:S01]  /*80a0*/  @!PT LDS RZ, [RZ] ;  /* 0x00000000fffff984 */ /* 0x000fe20000000800 */
[----:B------:R1:W-:Y:S01]  /*80b0*/  @P4 LDGSTS.E.BYPASS.LTC128B.128 [R0+0x3100], [R8.64], !P5 ;  /* 0x0310000008004fae */ /* 0x0003e2000e901d48 */
[----:B------:R-:W-:-:S05]  /*80c0*/  @P2 IMAD.SHL.U32 R3, R72, 0x2, RZ ;  /* 0x0000000248032824 */ /* 0x000fca00078e00ff */
[----:B------:R2:W-:Y:S01]  /*80d0*/  @P2 LDGSTS.E.BYPASS.LTC128B.128 [R3+0x3900], [R12.64], !P5 ;  /* 0x039000000c032fae */ /* 0x0005e2000e901d48 */
[----:B------:R-:W-:Y:S02]  /*80e0*/  ISETP.GE.AND P2, PT, R73, 0x41, PT ;  /* 0x000000414900780c */ /* 0x000fe40003f46270 */
[----:B-1----:R-:W-:-:S04]  /*80f0*/  @P3 IADD3 R0, P0, R6, R10, RZ ;  /* 0x0000000a06003210 */ /* 0x002fc80007f1e0ff */
[----:B------:R-:W-:Y:S02]  /*8100*/  @P3 IADD3.X R5, R7, R11, R5, P0, !PT ;  /* 0x0000000b07053210 */ /* 0x000fe400007fe405 */
[----:B------:R-:W-:Y:S01]  /*8110*/  @P3 LEA R10, P0, R0, c[0x0][0x1c8], 0x1 ;  /* 0x00007200000a3a11 */ /* 0x000fe200078008ff */
[----:B--2---:R-:W-:-:S03]  /*8120*/  @P1 IMAD R3, R14, 0x30, RZ ;  /* 0x000000300e031824 */ /* 0x004fc600078e02ff */
[----:B------:R-:W-:Y:S01]  /*8130*/  @P3 LEA.HI.X R11, R0, c[0x0][0x1cc], R5, 0x1, P0 ;  /* 0x00007300000b3a11 */ /* 0x000fe200000f0c05 */
[----:B------:R-:W-:Y:S02]  /*8140*/  @P3 IMAD.SHL.U32 R0, R72, 0x2, RZ ;  /* 0x0000000248003824 */ /* 0x000fe400078e00ff */
[----:B------:R-:W-:Y:S01]  /*8150*/  @P1 IMAD.WIDE.U32 R8, R230, 0x30, R6 ;  /* 0x00000030e6081825 */ /* 0x000fe200078e0006 */
[----:B------:R-:W-:Y:S02]  /*8160*/  ISETP.GE.AND P0, PT, R73, 0x51, PT ;  /* 0x000000514900780c */ /* 0x000fe40003f06270 */
[----:B------:R1:W-:Y:S02]  /*8170*/  @P3 LDGSTS.E.BYPASS.LTC128B.128 [R0+0x4100], [R10.64], !P5 ;  /* 0x041000000a003fae */ /* 0x0003e4000e901d48 */
[----:B------:R-:W-:-:S09]  /*8180*/  @P1 LEA R12, P3, R8, c[0x0][0x1c8], 0x1 ;  /* 0x00007200080c1a11 */ /* 0x000fd200078608ff */
[----:B------:R-:W-:Y:S02]  /*8190*/  @P0 IMAD R5, R14, 0x50, RZ ;  /* 0x000000500e050824 */ /* 0x000fe400078e02ff */
[----:B-1----:R-:W-:-:S05]  /*81a0*/  @P1 IMAD.IADD R0, R9, 0x1, R3 ;  /* 0x0000000109001824 */ /* 0x002fca00078e0203 */
[----:B------:R-:W-:Y:S02]  /*81b0*/  @P1 LEA.HI.X R13, R8, c[0x0][0x1cc], R0, 0x1, P3 ;  /* 0x00007300080d1a11 */ /* 0x000fe400018f0c00 */
[----:B------:R-:W-:-:S04]  /*81c0*/  @P2 LEA R0, P3, R230, R6, 0x6 ;  /* 0x00000006e6002211 */ /* 0x000fc800078630ff */
[C---:B------:R-:W-:Y:S01]  /*81d0*/  @P2 LEA.HI.X R3, R230.reuse, R7, R14, 0x6, P3 ;  /* 0x00000007e6032211 */ /* 0x040fe200018f340e */
[----:B------:R-:W-:Y:S01]  /*81e0*/  @P0 IMAD.WIDE.U32 R6, R230, 0x50, R6 ;  /* 0x00000050e6060825 */ /* 0x000fe200078e0006 */
[----:B------:R-:W-:-:S04]  /*81f0*/  @P2 LEA R10, P3, R0, c[0x0][0x1c8], 0x1 ;  /* 0x00007200000a2a11 */ /* 0x000fc800078608ff */
[----:B------:R-:W-:Y:S01]  /*8200*/  @P2 LEA.HI.X R11, R0, c[0x0][0x1cc], R3, 0x1, P3 ;  /* 0x00007300000b2a11 */ /* 0x000fe200018f0c03 */
[----:B------:R-:W-:Y:S01]  /*8210*/  @P0 IMAD.IADD R0, R7, 0x1, R5 ;  /* 0x0000000107000824 */ /* 0x000fe200078e0205 */
[----:B------:R-:W-:Y:S01]  /*8220*/  @P0 LEA R8, P3, R6, c[0x0][0x1c8], 0x1 ;  /* 0x0000720006080a11 */ /* 0x000fe200078608ff */
[C---:B------:R-:W-:Y:S02]  /*8230*/  @P1 IMAD.SHL.U32 R5, R72.reuse, 0x2, RZ ;  /* 0x0000000248051824 */ /* 0x040fe400078e00ff */
[----:B------:R-:W-:Y:S01]  /*8240*/  @P2 IMAD.SHL.U32 R3, R72, 0x2, RZ ;  /* 0x0000000248032824 */ /* 0x000fe200078e00ff */
[----:B------:R-:W-:Y:S01]  /*8250*/  @P0 LEA.HI.X R9, R6, c[0x0][0x1cc], R0, 0x1, P3 ;  /* 0x0000730006090a11 */ /* 0x000fe200018f0c00 */
[----:B------:R-:W-:Y:S01]  /*8260*/  @P0 IMAD.SHL.U32 R0, R72, 0x2, RZ ;  /* 0x0000000248000824 */ /* 0x000fe200078e00ff */
[----:B------:R3:W-:Y:S04]  /*8270*/  @P1 LDGSTS.E.BYPASS.LTC128B.128 [R5+0x4900], [R12.64], !P5 ;  /* 0x049000000c051fae */ /* 0x0007e8000e901d48 */
[----:B------:R3:W-:Y:S04]  /*8280*/  @P2 LDGSTS.E.BYPASS.LTC128B.128 [R3+0x5100], [R10.64], !P5 ;  /* 0x051000000a032fae */ /* 0x0007e8000e901d48 */
[----:B------:R3:W-:Y:S01]  /*8290*/  @P0 LDGSTS.E.BYPASS.LTC128B.128 [R0+0x5900], [R8.64], !P5 ;  /* 0x0590000008000fae */ /* 0x0007e2000e901d48 */
[----:B------:R-:W-:-:S03]  /*82a0*/  ISETP.LT.AND P0, PT, RZ, c[0x0][0x27c], PT ;  /* 0x00009f00ff007a0c */ /* 0x000fc60003f01270 */
[----:B------:R-:W0:Y:S10]  /*82b0*/  LDGDEPBAR ;  /* 0x00000000000079af */ /* 0x000e340000000000 */
[----:B------:R-:W-:Y:S05]  /*82c0*/  @P0 BRA `(.L_x_382) ;  /* 0x0000002000000947 */ /* 0x000fea0003800000 */
[----:B------:R-:W-:-:S04]  /*82d0*/  DEPBAR.LE SB0, 0x1 ;  /* 0x000080400000791a */ /* 0x000fc80000000000 */
[----:B------:R-:W-:Y:S05]  /*82e0*/  BRA `(.L_x_383) ;  /* 0x00004d9000007947 */ /* 0x000fea0003800000 */
.L_x_382:
[----:B------:R-:W-:Y:S01]  /*82f0*/  ULDC.U8 UR4, c[0x0][0x298] ;  /* 0x0000a60000047ab9 */ /* 0x000fe20000000000 */
[----:B---3-5:R-:W-:Y:S01]  /*8300*/  SHF.R.S32.HI R0, RZ, 0x1f, R147 ;  /* 0x0000001fff007819 */ /* 0x028fe20000011493 */
[----:B------:R-:W-:Y:S01]  /*8310*/  IMAD.WIDE.U32 R12, R147, c[0x0][0x280], RZ ;  /* 0x0000a000930c7a25 */ /* 0x000fe200078e00ff */
[----:B------:R-:W-:Y:S01]  /*8320*/  ISETP.NE.AND P0, PT, RZ, UR4, PT ;  /* 0x00000004ff007c0c */ /* 0x000fe2000bf05270 */
[----:B------:R-:W-:Y:S01]  /*8330*/  BSSY B2, `(.L_x_383) ;  /* 0x00004d4000027945 */ /* 0x000fe20003800000 */
[-C--:B------:R-:W-:Y:S01]  /*8340*/  LEA.HI R6, R215, R214.reuse, RZ, 0x2 ;  /* 0x000000d6d7067211 */ /* 0x080fe200078f10ff */
[C---:B------:R-:W-:Y:S02]  /*8350*/  IMAD R3, R0.reuse, c[0x0][0x280], RZ ;  /* 0x0000a00000037a24 */ /* 0x040fe400078e02ff */
[----:B------:R-:W-:Y:S01]  /*8360*/  IMAD R0, R0, c[0x0][0x290], RZ ;  /* 0x0000a40000007a24 */ /* 0x000fe200078e02ff */
[----:B------:R-:W-:Y:S01]  /*8370*/  LOP3.LUT R5, R6, 0xfffffffc, RZ, 0xc0, !PT ;  /* 0xfffffffc06057812 */ /* 0x000fe200078ec0ff */
[C---:B------:R-:W-:Y:S01]  /*8380*/  IMAD R3, R147.reuse, c[0x0][0x284], R3 ;  /* 0x0000a10093037a24 */ /* 0x040fe200078e0203 */
[----:B------:R-:W-:Y:S01]  /*8390*/  SHF.R.S32.HI R58, RZ, 0x2, R6 ;  /* 0x00000002ff3a7819 */ /* 0x000fe20000011406 */
[----:B------:R-:W-:Y:S01]  /*83a0*/  IMAD R0, R147, c[0x0][0x294], R0 ;  /* 0x0000a50093007a24 */ /* 0x000fe200078e0200 */
[----:B------:R-:W-:Y:S01]  /*83b0*/  IADD3 R5, -R5, R214, RZ ;  /* 0x000000d605057210 */ /* 0x000fe20007ffe1ff */
[----:B------:R-:W-:Y:S01]  /*83c0*/  IMAD.WIDE.U32 R10, R147, c[0x0][0x290], RZ ;  /* 0x0000a400930a7a25 */ /* 0x000fe200078e00ff */
[----:B------:R-:W-:-:S02]  /*83d0*/  IADD3 R24, R209, R58, RZ ;  /* 0x0000003ad1187210 */ /* 0x000fc40007ffe0ff */
[----:B------:R-:W-:Y:S01]  /*83e0*/  IADD3 R9, R3, R13, RZ ;  /* 0x0000000d03097210 */ /* 0x000fe20007ffe0ff */
[----:B------:R-:W-:Y:S01]  /*83f0*/  IMAD.IADD R7, R0, 0x1, R11 ;  /* 0x0000000100077824 */ /* 0x000fe200078e020b */
[C---:B------:R-:W-:Y:S01]  /*8400*/  SHF.L.U32 R29, R5.reuse, 0x3, RZ ;  /* 0x00000003051d7819 */ /* 0x040fe200000006ff */
[----:B------:R-:W-:Y:S01]  /*8410*/  IMAD R0, R5, 0x20, R24 ;  /* 0x0000002005007824 */ /* 0x000fe200078e0218 */
[----:B------:R-:W-:Y:S05]  /*8420*/  @!P0 BRA `(.L_x_384) ;  /* 0x0000271000008947 */ /* 0x000fea0003800000 */
[----:B------:R-:W-:Y:S01]  /*8430*/  ISETP.NE.AND P1, PT, R237, 0x1, PT ;  /* 0x00000001ed00780c */ /* 0x000fe20003f25270 */
[----:B------:R-:W-:Y:S01]  /*8440*/  IMAD.MOV.U32 R8, RZ, RZ, R12 ;  /* 0x000000ffff087224 */ /* 0x000fe200078e000c */
[----:B------:R-:W-:Y:S01]  /*8450*/  MOV R6, R10 ;  /* 0x0000000a00067202 */ /* 0x000fe20000000f00 */
[----:B------:R-:W-:Y:S01]  /*8460*/  BSSY B0, `(.L_x_385) ;  /* 0x000002e000007945 */ /* 0x000fe20003800000 */
[----:B------:R-:W-:Y:S01]  /*8470*/  IMAD.SHL.U32 R17, R5, 0x4, RZ ;  /* 0x0000000405117824 */ /* 0x000fe200078e00ff */
[----:B------:R-:W-:Y:S01]  /*8480*/  CS2R R38, SRZ ;  /* 0x0000000000267805 */ /* 0x000fe2000001ff00 */
[----:B------:R-:W-:Y:S01]  /*8490*/  CS2R R26, SRZ ;  /* 0x00000000001a7805 */ /* 0x000fe2000001ff00 */
[----:B------:R-:W-:Y:S01]  /*84a0*/  CS2R R14, SRZ ;  /* 0x00000000000e7805 */ /* 0x000fe2000001ff00 */
[----:B------:R-:W-:Y:S01]  /*84b0*/  CS2R R30, SRZ ;  /* 0x00000000001e7805 */ /* 0x000fe2000001ff00 */
[----:B------:R-:W-:-:S04]  /*84c0*/  CS2R R18, SRZ ;  /* 0x0000000000127805 */ /* 0x000fc8000001ff00 */
[----:B------:R-:W-:-:S05]  /*84d0*/  @P1 IMAD.HI.U32 R3, R0, c[0x0][0x2c8], RZ ;  /* 0x0000b20000031a27 */ /* 0x000fca00078e00ff */
[----:B------:R-:W-:-:S04]  /*84e0*/  @P1 SHF.R.U32.HI R0, RZ, c[0x0][0x2cc], R3 ;  /* 0x0000b300ff001a19 */ /* 0x000fc80000011603 */
[----:B------:R-:W-:Y:S01]  /*84f0*/  SHF.R.S32.HI R3, RZ, 0x1f, R0 ;  /* 0x0000001fff037819 */ /* 0x000fe20000011400 */
[----:B------:R-:W-:-:S04]  /*8500*/  IMAD.WIDE.U32 R8, R0, c[0x0][0x280], R8 ;  /* 0x0000a00000087a25 */ /* 0x000fc800078e0008 */
[C---:B------:R-:W-:Y:S01]  /*8510*/  IMAD R11, R3.reuse, c[0x0][0x280], RZ ;  /* 0x0000a000030b7a24 */ /* 0x040fe200078e02ff */
[----:B------:R-:W-:Y:S01]  /*8520*/  LEA R21, P1, R8, c[0x0][0x270], 0x1 ;  /* 0x00009c0008157a11 */ /* 0x000fe200078208ff */
[----:B------:R-:W-:Y:S02]  /*8530*/  IMAD R10, R3, c[0x0][0x290], RZ ;  /* 0x0000a400030a7a24 */ /* 0x000fe400078e02ff */
[----:B------:R-:W-:-:S04]  /*8540*/  IMAD.WIDE.U32 R6, R0, c[0x0][0x290], R6 ;  /* 0x0000a40000067a25 */ /* 0x000fc800078e0006 */
[----:B------:R-:W-:Y:S01]  /*8550*/  IMAD R3, R0, c[0x0][0x284], R11 ;  /* 0x0000a10000037a24 */ /* 0x000fe200078e020b */
[----:B------:R-:W-:Y:S01]  /*8560*/  LEA R22, P0, R6, c[0x0][0x288], 0x1 ;  /* 0x0000a20006167a11 */ /* 0x000fe200078008ff */
[----:B------:R-:W-:Y:S02]  /*8570*/  IMAD R0, R0, c[0x0][0x294], R10 ;  /* 0x0000a50000007a24 */ /* 0x000fe400078e020a */
[----:B------:R-:W-:-:S03]  /*8580*/  IMAD.IADD R3, R9, 0x1, R3 ;  /* 0x0000000109037824 */ /* 0x000fc600078e0203 */
[----:B------:R-:W-:Y:S02]  /*8590*/  IADD3 R0, R7, R0, RZ ;  /* 0x0000000007007210 */ /* 0x000fe40007ffe0ff */
[----:B------:R-:W-:Y:S02]  /*85a0*/  LEA.HI.X R20, R8, c[0x0][0x274], R3, 0x1, P1 ;  /* 0x00009d0008147a11 */ /* 0x000fe400008f0c03 */
[----:B------:R-:W-:Y:S01]  /*85b0*/  LEA.HI.X R16, R6, c[0x0][0x28c], R0, 0x1, P0 ;  /* 0x0000a30006107a11 */ /* 0x000fe200000f0c00 */
[----:B------:R1:W2:Y:S01]  /*85c0*/  SHFL.IDX PT, R8, R21, RZ, 0x1c1f ;  /* 0x001c1fff15087589 */ /* 0x0002a200000e0000 */
[----:B------:R-:W-:-:S03]  /*85d0*/  ISETP.GE.AND P0, PT, R24, R25, PT ;  /* 0x000000191800720c */ /* 0x000fc60003f06270 */
[----:B------:R1:W3:Y:S04]  /*85e0*/  SHFL.IDX PT, R6, R22, RZ, 0x1c1f ;  /* 0x001c1fff16067589 */ /* 0x0002e800000e0000 */
[----:B------:R1:W4:Y:S04]  /*85f0*/  SHFL.IDX PT, R9, R20, RZ, 0x1c1f ;  /* 0x001c1fff14097589 */ /* 0x00032800000e0000 */
[----:B------:R1:W1:Y:S02]  /*8600*/  SHFL.IDX PT, R7, R16, RZ, 0x1c1f ;  /* 0x001c1fff10077589 */ /* 0x00026400000e0000 */
[----:B------:R-:W-:Y:S05]  /*8610*/  @P0 BRA `(.L_x_386) ;  /* 0x0000012000000947 */ /* 0x000fea0003800000 */
[C---:B------:R-:W-:Y:S01]  /*8620*/  IADD3 R3, R17.reuse, 0x10, RZ ;  /* 0x0000001011037810 */ /* 0x040fe20007ffe0ff */
[----:B------:R-:W-:Y:S01]  /*8630*/  CS2R R14, SRZ ;  /* 0x00000000000e7805 */ /* 0x000fe2000001ff00 */
[----:B------:R-:W-:Y:S01]  /*8640*/  ISETP.GE.AND P1, PT, R17, c[0x0][0x27c], PT ;  /* 0x00009f0011007a0c */ /* 0x000fe20003f26270 */
[----:B------:R-:W-:Y:S01]  /*8650*/  CS2R R18, SRZ ;  /* 0x0000000000127805 */ /* 0x000fe2000001ff00 */
[----:B------:R-:W-:Y:S01]  /*8660*/  ISETP.GE.AND P0, PT, R3, c[0x0][0x27c], PT ;  /* 0x00009f0003007a0c */ /* 0x000fe20003f06270 */
[----:B------:R-:W-:Y:S01]  /*8670*/  CS2R R26, SRZ ;  /* 0x00000000001a7805 */ /* 0x000fe2000001ff00 */
[----:B------:R-:W-:-:S09]  /*8680*/  CS2R R30, SRZ ;  /* 0x00000000001e7805 */ /* 0x000fd2000001ff00 */
[----:B--2-4-:R-:W-:Y:S02]  /*8690*/  @!P1 IMAD.WIDE R12, R17, 0x2, R8 ;  /* 0x00000002110c9825 */ /* 0x014fe400078e0208 */
[----:B------:R-:W-:-:S03]  /*86a0*/  @!P0 SHF.R.S32.HI R0, RZ, 0x1f, R3 ;  /* 0x0000001fff008819 */ /* 0x000fc60000011403 */
[----:B------:R2:W5:Y:S01]  /*86b0*/  @!P1 LD.E.64 R14, [R12.64] ;  /* 0x000000080c0e9980 */ /* 0x000562000c101b00 */
[----:B------:R-:W-:-:S04]  /*86c0*/  @!P0 LEA.HI R0, R0, R3, RZ, 0x2 ;  /* 0x0000000300008211 */ /* 0x000fc800078f10ff */
[----:B------:R-:W-:-:S05]  /*86d0*/  @!P0 LOP3.LUT R0, R0, 0xfffffffc, RZ, 0xc0, !PT ;  /* 0xfffffffc00008812 */ /* 0x000fca00078ec0ff */
[----:B------:R-:W-:-:S04]  /*86e0*/  @!P0 IMAD.WIDE R10, R0, 0x2, R8 ;  /* 0x00000002000a8825 */ /* 0x000fc800078e0208 */
[--C-:B-1-3--:R-:W-:Y:S01]  /*86f0*/  @!P0 IMAD.WIDE R8, R0, 0x2, R6.reuse ;  /* 0x0000000200088825 */ /* 0x10afe200078e0206 */
[----:B------:R2:W5:Y:S03]  /*8700*/  @!P0 LD.E.64 R26, [R10.64] ;  /* 0x000000080a1a8980 */ /* 0x000566000c101b00 */
[----:B------:R-:W-:Y:S01]  /*8710*/  @!P1 IMAD.WIDE R6, R17, 0x2, R6 ;  /* 0x0000000211069825 */ /* 0x000fe200078e0206 */
[----:B------:R2:W5:Y:S04]  /*8720*/  @!P0 LD.E.64 R30, [R8.64] ;  /* 0x00000008081e8980 */ /* 0x000568000c101b00 */
[----:B------:R2:W5:Y:S02]  /*8730*/  @!P1 LD.E.64 R18, [R6.64] ;  /* 0x0000000806129980 */ /* 0x000564000c101b00 */
.L_x_386:
[----:B------:R-:W-:Y:S05]  /*8740*/  BSYNC B0 ;  /* 0x0000000000007941 */ /* 0x000fea0003800000 */
.L_x_385:
[----:B------:R-:W-:Y:S01]  /*8750*/  IADD3 R0, R24, 0x20, RZ ;  /* 0x0000002018007810 */ /* 0x000fe20007ffe0ff */
[----:B--2--5:R-:W-:Y:S01]  /*8760*/  IMAD.MOV.U32 R10, RZ, RZ, R26 ;  /* 0x000000ffff0a7224 */ /* 0x024fe200078e001a */
[----:B----4-:R2:W4:Y:S01]  /*8770*/  SHFL.IDX PT, R9, R20, 0x1, 0x1c1f ;  /* 0x003c1f0014097f89 */ /* 0x01052200000e0000 */
[----:B------:R-:W-:Y:S01]  /*8780*/  IMAD.MOV.U32 R5, RZ, RZ, R27 ;  /* 0x000000ffff057224 */ /* 0x000fe200078e001b */
[----:B------:R-:W-:Y:S01]  /*8790*/  ISETP.GE.AND P0, PT, R0, R25, PT ;  /* 0x000000190000720c */ /* 0x000fe20003f06270 */
[----:B------:R-:W-:Y:S01]  /*87a0*/  IMAD.MOV.U32 R3, RZ, RZ, R14 ;  /* 0x000000ffff037224 */ /* 0x000fe200078e000e */
[----:B------:R2:W3:Y:S01]  /*87b0*/  SHFL.IDX PT, R8, R21, 0x1, 0x1c1f ;  /* 0x003c1f0015087f89 */ /* 0x0004e200000e0000 */
[----:B------:R-:W-:Y:S01]  /*87c0*/  IMAD.MOV.U32 R0, RZ, RZ, R15 ;  /* 0x000000ffff007224 */ /* 0x000fe200078e000f */
[----:B------:R-:W-:Y:S01]  /*87d0*/  PRMT R61, R5, 0x5410, R10 ;  /* 0x00005410053d7816 */ /* 0x000fe2000000000a */
[----:B------:R-:W-:Y:S01]  /*87e0*/  IMAD.MOV.U32 R5, RZ, RZ, R31 ;  /* 0x000000ffff057224 */ /* 0x000fe200078e001f */
[----:B------:R-:W-:Y:S01]  /*87f0*/  MOV R10, R30 ;  /* 0x0000001e000a7202 */ /* 0x000fe20000000f00 */
[----:B-1----:R2:W1:Y:S01]  /*8800*/  SHFL.IDX PT, R7, R16, 0x1, 0x1c1f ;  /* 0x003c1f0010077f89 */ /* 0x00246200000e0000 */
[----:B------:R-:W-:Y:S01]  /*8810*/  PRMT R59, R0, 0x5410, R3 ;  /* 0x00005410003b7816 */ /* 0x000fe20000000003 */
[----:B------:R-:W-:Y:S01]  /*8820*/  IMAD.MOV.U32 R3, RZ, RZ, R18 ;  /* 0x000000ffff037224 */ /* 0x000fe200078e0012 */
[----:B------:R-:W-:Y:S01]  /*8830*/  MOV R0, R19 ;  /* 0x0000001300007202 */ /* 0x000fe20000000f00 */
[----:B---3--:R2:W3:Y:S01]  /*8840*/  SHFL.IDX PT, R6, R22, 0x1, 0x1c1f ;  /* 0x003c1f0016067f89 */ /* 0x0084e200000e0000 */
[----:B------:R-:W-:Y:S01]  /*8850*/  BSSY B0, `(.L_x_387) ;  /* 0x0000019000007945 */ /* 0x000fe20003800000 */
[----:B------:R-:W-:Y:S01]  /*8860*/  PRMT R60, R5, 0x5410, R10 ;  /* 0x00005410053c7816 */ /* 0x000fe2000000000a */
[----:B------:R-:W-:Y:S01]  /*8870*/  CS2R R32, SRZ ;  /* 0x0000000000207805 */ /* 0x000fe2000001ff00 */
[----:B------:R-:W-:Y:S01]  /*8880*/  PRMT R28, R0, 0x5410, R3 ;  /* 0x00005410001c7816 */ /* 0x000fe20000000003 */
[----:B------:R-:W-:Y:S01]  /*8890*/  CS2R R36, SRZ ;  /* 0x0000000000247805 */ /* 0x000fe2000001ff00 */
[----:B------:R-:W-:Y:S01]  /*88a0*/  CS2R R34, SRZ ;  /* 0x0000000000227805 */ /* 0x000fe2000001ff00 */
        /* <DEDUP_REMOVED lines=8> */
[----:B----4-:R-:W-:Y:S02]  /*8930*/  @!P1 IMAD.WIDE R12, R17, 0x2, R8 ;  /* 0x00000002110c9825 */ /* 0x010fe400078e0208 */
        /* <DEDUP_REMOVED lines=10> */
.L_x_388:
[----:B------:R-:W-:Y:S05]  /*89e0*/  BSYNC B0 ;  /* 0x0000000000007941 */ /* 0x000fea0003800000 */
.L_x_387:
[----:B------:R-:W-:Y:S01]  /*89f0*/  IADD3 R0, R24, 0x40, RZ ;  /* 0x0000004018007810 */ /* 0x000fe20007ffe0ff */
[----:B----45:R-:W-:Y:S01]  /*8a00*/  IMAD.MOV.U32 R10, RZ, RZ, R38 ;  /* 0x000000ffff0a7224 */ /* 0x030fe200078e0026 */
[----:B------:R4:W2:Y:S01]  /*8a10*/  SHFL.IDX PT, R9, R20, 0x2, 0x1c1f ;  /* 0x005c1f0014097f89 */ /* 0x0008a200000e0000 */
        /* <DEDUP_REMOVED lines=29> */
[----:B--2---:R-:W-:Y:S02]  /*8bf0*/  @!P1 IMAD.WIDE R12, R17, 0x2, R8 ;  /* 0x00000002110c9825 */ /* 0x004fe400078e0208 */
        /* <DEDUP_REMOVED lines=10> */
.L_x_390:
[----:B------:R-:W-:Y:S05]  /*8ca0*/  BSYNC B0 ;  /* 0x0000000000007941 */ /* 0x000fea0003800000 */
.L_x_389:
[----:B------:R-:W-:Y:S01]  /*8cb0*/  IADD3 R0, R24, 0x60, RZ ;  /* 0x0000006018007810 */ /* 0x000fe20007ffe0ff */
[----:B--2--5:R-:W-:Y:S01]  /*8cc0*/  IMAD.MOV.U32 R10, RZ, RZ, R44 ;  /* 0x000000ffff0a7224 */ /* 0x024fe200078e002c */
[----:B------:R2:W4:Y:S01]  /*8cd0*/  SHFL.IDX PT, R9, R20, 0x3, 0x1c1f ;  /* 0x007c1f0014097f89 */ /* 0x00052200000e0000 */
        /* <DEDUP_REMOVED lines=38> */
.L_x_392:
[----:B------:R-:W-:Y:S05]  /*8f40*/  BSYNC B0 ;  /* 0x0000000000007941 */ /* 0x000fea0003800000 */
.L_x_391:
[----:B------:R-:W-:Y:S01]  /*8f50*/  SHF.R.S32.HI R0, RZ, 0x1f, R58 ;  /* 0x0000001fff007819 */ /* 0x000fe2000001143a */
[----:B---345:R-:W-:Y:S01]  /*8f60*/  IMAD.MOV.U32 R6, RZ, RZ, R54 ;  /* 0x000000ffff067224 */ /* 0x038fe200078e0036 */
[----:B------:R-:W-:-:S04]  /*8f70*/  DEPBAR.LE SB0, 0x1 ;  /* 0x000080400000791a */ /* 0x000fc80000000000 */
[----:B------:R-:W-:Y:S01]  /*8f80*/  LEA.HI R0, R0, R58, RZ, 0x3 ;  /* 0x0000003a00007211 */ /* 0x000fe200078f18ff */
[----:B------:R-:W-:Y:S01]  /*8f90*/  IMAD.MOV.U32 R5, RZ, RZ, R55 ;  /* 0x000000ffff057224 */ /* 0x000fe200078e0037 */
[----:B------:R-:W-:Y:S01]  /*8fa0*/  BSSY B1, `(.L_x_393) ;  /* 0x0000082000017945 */ /* 0x000fe20003800000 */
[----:B------:R-:W-:Y:S01]  /*8fb0*/  IMAD.MOV.U32 R3, RZ, RZ, R48 ;  /* 0x000000ffff037224 */ /* 0x000fe200078e0030 */
[----:B------:R-:W-:Y:S01]  /*8fc0*/  LOP3.LUT R0, R0, 0xfffffff8, RZ, 0xc0, !PT ;  /* 0xfffffff800007812 */ /* 0x000fe200078ec0ff */
[----:B-1----:R-:W-:Y:S01]  /*8fd0*/  IMAD.MOV.U32 R7, RZ, RZ, R53 ;  /* 0x000000ffff077224 */ /* 0x002fe200078e0035 */
[----:B------:R-:W-:Y:S02]  /*8fe0*/  PRMT R74, R5, 0x5410, R6 ;  /* 0x00005410054a7816 */ /* 0x000fe40000000006 */
[----:B------:R-:W-:Y:S01]  /*8ff0*/  PRMT R70, R3, 0x7610, R70 ;  /* 0x0000761003467816 */ /* 0x000fe20000000046 */
[----:B------:R-:W-:-:S04]  /*9000*/  IMAD.IADD R0, R58, 0x1, -R0 ;  /* 0x000000013a007824 */ /* 0x000fc800078e0a00 */
[C---:B------:R-:W-:Y:S01]  /*9010*/  IMAD.SHL.U32 R6, R0.reuse, 0x40, RZ ;  /* 0x0000004000067824 */ /* 0x040fe200078e00ff */
[----:B------:R-:W-:Y:S01]  /*9020*/  BAR.SYNC.DEFER_BLOCKING 0x0 ;  /* 0x0000000000007b1d */ /* 0x000fe20000010000 */
[----:B------:R-:W-:-:S03]  /*9030*/  LOP3.LUT P1, RZ, R0, 0x4, RZ, 0xc0, !PT ;  /* 0x0000000400ff7812 */ /* 0x000fc6000782c0ff */
[----:B------:R-:W-:Y:S01]  /*9040*/  LOP3.LUT R0, R6, 0x1c0, RZ, 0xc0, !PT ;  /* 0x000001c006007812 */ /* 0x000fe200078ec0ff */
[----:B------:R-:W-:-:S03]  /*9050*/  IMAD.MOV.U32 R6, RZ, RZ, R52 ;  /* 0x000000ffff067224 */ /* 0x000fc600078e0034 */
[----:B------:R-:W-:Y:S02]  /*9060*/  LOP3.LUT R5, R0, 0x18, R29, 0xf8, !PT ;  /* 0x0000001800057812 */ /* 0x000fe400078ef81d */
[----:B------:R-:W-:Y:S01]  /*9070*/  SHF.R.U32.HI R3, RZ, 0x3, R0 ;  /* 0x00000003ff037819 */ /* 0x000fe20000011600 */
[----:B------:R-:W-:Y:S01]  /*9080*/  IMAD.MOV.U32 R0, RZ, RZ, R49 ;  /* 0x000000ffff007224 */ /* 0x000fe200078e0031 */
[----:B------:R-:W-:Y:S01]  /*9090*/  PRMT R70, R70, 0x5410, R6 ;  /* 0x0000541046467816 */ /* 0x000fe20000000006 */
[----:B------:R-:W-:Y:S01]  /*90a0*/  IMAD.MOV.U32 R6, RZ, RZ, R50 ;  /* 0x000000ffff067224 */ /* 0x000fe200078e0032 */
[----:B------:R-:W-:Y:S01]  /*90b0*/  LOP3.LUT R5, R5, R3, RZ, 0x3c, !PT ;  /* 0x0000000305057212 */ /* 0x000fe200078e3cff */
[----:B------:R-:W-:Y:S01]  /*90c0*/  IMAD.IADD R3, R25, 0x1, -R209 ;  /* 0x0000000119037824 */ /* 0x000fe200078e0ad1 */
[----:B------:R-:W-:-:S03]  /*90d0*/  PRMT R29, R0, 0x7610, R29 ;  /* 0x00007610001d7816 */ /* 0x000fc6000000001d */
[----:B------:R-:W-:Y:S01]  /*90e0*/  IMAD R0, R213, 0x200, R5 ;  /* 0x00000200d5007824 */ /* 0x000fe200078e0205 */
[----:B------:R-:W-:Y:S01]  /*90f0*/  IMNMX R24, R3, 0x80, PT ;  /* 0x0000008003187817 */ /* 0x000fe20003800200 */
[----:B------:R-:W-:Y:S01]  /*9100*/  IMAD.MOV.U32 R5, RZ, RZ, R51 ;  /* 0x000000ffff057224 */ /* 0x000fe200078e0033 */
[----:B------:R-:W-:Y:S02]  /*9110*/  PRMT R29, R29, 0x5410, R7 ;  /* 0x000054101d1d7816 */ /* 0x000fe40000000007 */
[----:B------:R-:W-:Y:S02]  /*9120*/  ISETP.GE.AND P0, PT, R58, R24, PT ;  /* 0x000000183a00720c */ /* 0x000fe40003f06270 */
[C---:B------:R-:W-:Y:S02]  /*9130*/  IADD3 R3, R0.reuse, 0x20, RZ ;  /* 0x0000002000037810 */ /* 0x040fe40007ffe0ff */
[----:B------:R-:W-:Y:S02]  /*9140*/  @P1 IADD3 R3, R0, -0x20, RZ ;  /* 0xffffffe000031810 */ /* 0x000fe40007ffe0ff */
[----:B------:R-:W-:-:S02]  /*9150*/  PRMT R25, R5, 0x5410, R6 ;  /* 0x0000541005197816 */ /* 0x000fc40000000006 */
[----:B--2---:R-:W-:Y:S02]  /*9160*/  LEA R22, R0, 0x6100, 0x1 ;  /* 0x0000610000167811 */ /* 0x004fe400078e08ff */
[----:B------:R-:W-:-:S03]  /*9170*/  LEA R23, R3, 0x6100, 0x1 ;  /* 0x0000610003177811 */ /* 0x000fc600078e08ff */
[----:B------:R-:W-:Y:S05]  /*9180*/  @P0 BRA `(.L_x_394) ;  /* 0x0000063000000947 */ /* 0x000fea0003800000 */
[----:B------:R-:W-:Y:S01]  /*9190*/  ISETP.GE.AND P0, PT, R17, c[0x0][0x27c], PT ;  /* 0x00009f0011007a0c */ /* 0x000fe20003f06270 */
[----:B------:R-:W-:-:S12]  /*91a0*/  BSSY B0, `(.L_x_395) ;  /* 0x0000030000007945 */ /* 0x000fd80003800000 */
[----:B------:R-:W-:Y:S05]  /*91b0*/  @P0 BRA `(.L_x_396) ;  /* 0x000002e000000947 */ /* 0x000fea0003800000 */
[----:B------:R-:W1:Y:S01]  /*91c0*/  LDS.128 R8, [R22] ;  /* 0x0000000016087984 */ /* 0x000e620000000c00 */
[----:B------:R-:W-:Y:S02]  /*91d0*/  SHF.R.U64 R0, R14, 0x10, R15 ;  /* 0x000000100e007819 */ /* 0x000fe4000000120f */
[----:B------:R-:W-:Y:S02]  /*91e0*/  SHF.R.U32.HI R6, RZ, 0x10, R19 ;  /* 0x00000010ff067819 */ /* 0x000fe40000011613 */
[----:B------:R-:W-:Y:S02]  /*91f0*/  SHF.R.U32.HI R3, RZ, 0x10, R15 ;  /* 0x00000010ff037819 */ /* 0x000fe4000001160f */
[----:B------:R-:W-:Y:S02]  /*9200*/  SHF.R.U64 R5, R18, 0x10, R19 ;  /* 0x0000001012057819 */ /* 0x000fe40000001213 */
[----:B------:R-:W-:Y:S02]  /*9210*/  PRMT R14, R59, 0x5432, R0 ;  /* 0x000054323b0e7816 */ /* 0x000fe40000000000 */
[----:B------:R-:W-:-:S02]  /*9220*/  PRMT R0, R28, 0x5410, R6 ;  /* 0x000054101c007816 */ /* 0x000fc40000000006 */
[----:B------:R-:W-:Y:S02]  /*9230*/  PRMT R3, R59, 0x5410, R3 ;  /* 0x000054103b037816 */ /* 0x000fe40000000003 */
[----:B------:R-:W-:Y:S01]  /*9240*/  PRMT R13, R28, 0x5432, R5 ;  /* 0x000054321c0d7816 */ /* 0x000fe20000000005 */
[C---:B------:R-:W-:Y:S01]  /*9250*/  IMAD.U32 R18, R0.reuse, 0x10000, RZ ;  /* 0x0001000000127824 */ /* 0x040fe200078e00ff */
[----:B------:R-:W-:Y:S01]  /*9260*/  LOP3.LUT R21, R0, 0xffff0000, RZ, 0xc0, !PT ;  /* 0xffff000000157812 */ /* 0x000fe200078ec0ff */
[----:B------:R-:W-:Y:S02]  /*9270*/  IMAD.U32 R19, R3, 0x10000, RZ ;  /* 0x0001000003137824 */ /* 0x000fe400078e00ff */
[C---:B------:R-:W-:Y:S01]  /*9280*/  IMAD.U32 R20, R13.reuse, 0x10000, RZ ;  /* 0x000100000d147824 */ /* 0x040fe200078e00ff */
[----:B------:R-:W-:Y:S02]  /*9290*/  LOP3.LUT R13, R13, 0xffff0000, RZ, 0xc0, !PT ;  /* 0xffff00000d0d7812 */ /* 0x000fe400078ec0ff */
[C---:B-1----:R-:W-:Y:S01]  /*92a0*/  LOP3.LUT R5, R10.reuse, 0xffff0000, RZ, 0xc0, !PT ;  /* 0xffff00000a057812 */ /* 0x042fe200078ec0ff */
[----:B------:R-:W-:Y:S01]  /*92b0*/  IMAD.U32 R6, R10, 0x10000, RZ ;  /* 0x000100000a067824 */ /* 0x000fe200078e00ff */
[C---:B------:R-:W-:Y:S01]  /*92c0*/  LOP3.LUT R10, R11.reuse, 0xffff0000, RZ, 0xc0, !PT ;  /* 0xffff00000b0a7812 */ /* 0x040fe200078ec0ff */
[----:B------:R-:W-:Y:S01]  /*92d0*/  IMAD.U32 R12, R11, 0x10000, RZ ;  /* 0x000100000b0c7824 */ /* 0x000fe200078e00ff */
[----:B------:R-:W-:Y:S01]  /*92e0*/  LOP3.LUT R11, R3, 0xffff0000, RZ, 0xc0, !PT ;  /* 0xffff0000030b7812 */ /* 0x000fe200078ec0ff */
[CC--:B------:R-:W-:Y:S01]  /*92f0*/  FMUL.FTZ R3, R5.reuse, R18.reuse ;  /* 0x0000001205037220 */ /* 0x0c0fe20000410000 */
[C---:B------:R-:W-:Y:S01]  /*9300*/  SHF.L.U32 R15, R8.reuse, 0x10, RZ ;  /* 0x00000010080f7819 */ /* 0x040fe200000006ff */
[----:B------:R-:W-:Y:S01]  /*9310*/  FMUL.FTZ R5, R5, R19 ;  /* 0x0000001305057220 */ /* 0x000fe20000410000 */
[----:B------:R-:W-:Y:S01]  /*9320*/  LOP3.LUT R7, R8, 0xffff0000, RZ, 0xc0, !PT ;  /* 0xffff000008077812 */ /* 0x000fe200078ec0ff */
[----:B------:R-:W-:Y:S01]  /*9330*/  FMUL.FTZ R0, R10, R21 ;  /* 0x000000150a007220 */ /* 0x000fe20000410000 */
[C---:B------:R-:W-:Y:S01]  /*9340*/  SHF.L.U32 R16, R9.reuse, 0x10, RZ ;  /* 0x0000001009107819 */ /* 0x040fe200000006ff */
[C---:B------:R-:W-:Y:S01]  /*9350*/  FFMA.FTZ R19, R6.reuse, R19, -R3 ;  /* 0x0000001306137223 */ /* 0x040fe20000010803 */
[----:B------:R-:W-:Y:S01]  /*9360*/  LOP3.LUT R8, R9, 0xffff0000, RZ, 0xc0, !PT ;  /* 0xffff000009087812 */ /* 0x000fe200078ec0ff */
[----:B------:R-:W-:Y:S01]  /*9370*/  FFMA.FTZ R18, R6, R18, R5 ;  /* 0x0000001206127223 */ /* 0x000fe20000010005 */
[----:B------:R-:W-:Y:S01]  /*9380*/  SHF.L.U32 R9, R14, 0x10, RZ ;  /* 0x000000100e097819 */ /* 0x000fe200000006ff */
[----:B------:R-:W-:Y:S01]  /*9390*/  FFMA.FTZ R6, R12, R11, -R0 ;  /* 0x0000000b0c067223 */ /* 0x000fe20000010800 */
[----:B------:R-:W-:Y:S01]  /*93a0*/  LOP3.LUT R14, R14, 0xffff0000, RZ, 0xc0, !PT ;  /* 0xffff00000e0e7812 */ /* 0x000fe200078ec0ff */
[----:B------:R-:W-:-:S02]  /*93b0*/  FMUL.FTZ R5, R7, R20 ;  /* 0x0000001407057220 */ /* 0x000fc40000410000 */
[----:B------:R-:W-:Y:S02]  /*93c0*/  FMUL.FTZ R0, R8, R13 ;  /* 0x0000000d08007220 */ /* 0x000fe40000410000 */
[----:B------:R-:W-:Y:S02]  /*93d0*/  FMUL.FTZ R10, R10, R11 ;  /* 0x0000000b0a0a7220 */ /* 0x000fe40000410000 */
[-C--:B------:R-:W-:Y:S02]  /*93e0*/  FMUL.FTZ R3, R7, R9.reuse ;  /* 0x0000000907037220 */ /* 0x080fe40000410000 */
[----:B------:R-:W-:Y:S02]  /*93f0*/  FMUL.FTZ R8, R8, R14 ;  /* 0x0000000e08087220 */ /* 0x000fe40000410000 */
[C---:B------:R-:W-:Y:S02]  /*9400*/  FFMA.FTZ R5, R15.reuse, R9, -R5 ;  /* 0x000000090f057223 */ /* 0x040fe40000010805 */
[----:B------:R-:W-:Y:S01]  /*9410*/  FFMA.FTZ R11, R12, R21, R10 ;  /* 0x000000150c0b7223 */ /* 0x000fe2000001000a */
[----:B------:R-:W-:Y:S01]  /*9420*/  F2FP.BF16.PACK_AB R10, R18, R19 ;  /* 0x00000013120a723e */ /* 0x000fe200000010ff */
[----:B------:R-:W-:-:S02]  /*9430*/  FFMA.FTZ R3, R15, R20, R3 ;  /* 0x000000140f037223 */ /* 0x000fc40000010003 */
[C---:B------:R-:W-:Y:S01]  /*9440*/  FFMA.FTZ R0, R16.reuse, R14, -R0 ;  /* 0x0000000e10007223 */ /* 0x040fe20000010800 */
[----:B------:R-:W-:Y:S01]  /*9450*/  F2FP.BF16.PACK_AB R11, R11, R6 ;  /* 0x000000060b0b723e */ /* 0x000fe200000010ff */
[----:B------:R-:W-:Y:S01]  /*9460*/  FFMA.FTZ R9, R16, R13, R8 ;  /* 0x0000000d10097223 */ /* 0x000fe20000010008 */
[----:B------:R-:W-:-:S04]  /*9470*/  F2FP.BF16.PACK_AB R8, R3, R5 ;  /* 0x000000050308723e */ /* 0x000fc800000010ff */
[----:B------:R-:W-:-:S05]  /*9480*/  F2FP.BF16.PACK_AB R9, R9, R0 ;  /* 0x000000000909723e */ /* 0x000fca00000010ff */
[----:B------:R1:W-:Y:S02]  /*9490*/  STS.128 [R22], R8 ;  /* 0x0000000816007388 */ /* 0x0003e40000000c00 */
.L_x_396:
[----:B------:R-:W-:Y:S05]  /*94a0*/  BSYNC B0 ;  /* 0x0000000000007941 */ /* 0x000fea0003800000 */
.L_x_395:
[----:B------:R-:W-:-:S04]  /*94b0*/  IADD3 R0, R17, 0x10, RZ ;  /* 0x0000001011007810 */ /* 0x000fc80007ffe0ff */
[----:B------:R-:W-:-:S13]  /*94c0*/  ISETP.GE.AND P0, PT, R0, c[0x0][0x27c], PT ;  /* 0x00009f0000007a0c */ /* 0x000fda0003f06270 */
[----:B------:R-:W-:Y:S05]  /*94d0*/  @P0 BRA `(.L_x_394) ;  /* 0x000002e000000947 */ /* 0x000fea0003800000 */
[----:B-1----:R-:W1:Y:S01]  /*94e0*/  LDS.128 R8, [R23] ;  /* 0x0000000017087984 */ /* 0x002e620000000c00 */
        /* <DEDUP_REMOVED lines=45> */
.L_x_394:
[----:B------:R-:W-:Y:S05]  /*97c0*/  BSYNC B1 ;  /* 0x0000000000017941 */ /* 0x000fea0003800000 */
.L_x_393:
        /* <DEDUP_REMOVED lines=52> */
[----:B------:R1:W-:Y:S02]  /*9b10*/  STS.128 [R22+0x1000], R8 ;  /* 0x0010000816007388 */ /* 0x0003e40000000c00 */
.L_x_400:
[----:B------:R-:W-:Y:S05]  /*9b20*/  BSYNC B0 ;  /* 0x0000000000007941 */ /* 0x000fea0003800000 */
.L_x_399:
[----:B------:R-:W-:-:S04]  /*9b30*/  IADD3 R0, R17, 0x10, RZ ;  /* 0x0000001011007810 */ /* 0x000fc80007ffe0ff */
[----:B------:R-:W-:-:S13]  /*9b40*/  ISETP.GE.AND P0, PT, R0, c[0x0][0x27c], PT ;  /* 0x00009f0000007a0c */ /* 0x000fda0003f06270 */
        /* <DEDUP_REMOVED lines=47> */
.L_x_398:
[----:B------:R-:W-:Y:S05]  /*9e40*/  BSYNC B1 ;  /* 0x0000000000017941 */ /* 0x000fea0003800000 */
.L_x_397:
        /* <DEDUP_REMOVED lines=53> */
.L_x_404:
[----:B------:R-:W-:Y:S05]  /*a1a0*/  BSYNC B0 ;  /* 0x0000000000007941 */ /* 0x000fea0003800000 */
.L_x_403:
        /* <DEDUP_REMOVED lines=49> */
.L_x_402:
[----:B------:R-:W-:Y:S05]  /*a4c0*/  BSYNC B1 ;  /* 0x0000000000017941 */ /* 0x000fea0003800000 */
.L_x_401:
[----:B------:R-:W-:-:S04]  /*a4d0*/  IADD3 R0, R58, 0x60, RZ ;  /* 0x000000603a007810 */ /* 0x000fc80007ffe0ff */
        /* <DEDUP_REMOVED lines=51> */
.L_x_407:
[----:B------:R-:W-:Y:S05]  /*a810*/  BSYNC B0 ;  /* 0x0000000000007941 */ /* 0x000fea0003800000 */
.L_x_406:
        /* <DEDUP_REMOVED lines=39> */
[----:B------:R-:W-:Y:S02]  /*aa90*/  FFMA.FTZ R5, R15, R9, -R5 ;  /* 0x000000090f057223 */ /* 0x000fe40000010805 */
        /* <DEDUP_REMOVED lines=8> */
[----:B------:R1:W-:Y:S01]  /*ab20*/  STS.128 [R23+0x3000], R8 ;  /* 0x0030000817007388 */ /* 0x0003e20000000c00 */
[----:B------:R-:W-:Y:S05]  /*ab30*/  BRA `(.L_x_405) ;  /* 0x0000253000007947 */ /* 0x000fea0003800000 */
.L_x_384:
[----:B------:R-:W-:Y:S01]  /*ab40*/  ISETP.NE.AND P0, PT, R237, 0x1, PT ;  /* 0x00000001ed00780c */ /* 0x000fe20003f05270 */
[----:B------:R-:W-:Y:S01]  /*ab50*/  IMAD.MOV.U32 R8, RZ, RZ, R12 ;  /* 0x000000ffff087224 */ /* 0x000fe200078e000c */
[----:B------:R-:W-:Y:S01]  /*ab60*/  ISETP.GE.AND P2, PT, R29, c[0x0][0x27c], PT ;  /* 0x00009f001d007a0c */ /* 0x000fe20003f46270 */
[----:B------:R-:W-:Y:S01]  /*ab70*/  IMAD.MOV.U32 R6, RZ, RZ, R10 ;  /* 0x000000ffff067224 */ /* 0x000fe200078e000a */
[----:B------:R-:W-:Y:S01]  /*ab80*/  SHF.R.S32.HI R40, RZ, 0x1f, R29 ;  /* 0x0000001fff287819 */ /* 0x000fe2000001141d */
[----:B------:R-:W-:Y:S01]  /*ab90*/  CS2R R22, SRZ ;  /* 0x0000000000167805 */ /* 0x000fe2000001ff00 */
[----:B------:R-:W-:-:S07]  /*aba0*/  CS2R R20, SRZ ;  /* 0x0000000000147805 */ /* 0x000fce000001ff00 */
[----:B------:R-:W-:-:S05]  /*abb0*/  @P0 IMAD.HI.U32 R3, R0, c[0x0][0x2c8], RZ ;  /* 0x0000b20000030a27 */ /* 0x000fca00078e00ff */
[----:B------:R-:W-:-:S04]  /*abc0*/  @P0 SHF.R.U32.HI R0, RZ, c[0x0][0x2cc], R3 ;  /* 0x0000b300ff000a19 */ /* 0x000fc80000011603 */
[----:B------:R-:W-:Y:S01]  /*abd0*/  SHF.R.S32.HI R3, RZ, 0x1f, R0 ;  /* 0x0000001fff037819 */ /* 0x000fe20000011400 */
[----:B------:R-:W-:-:S04]  /*abe0*/  IMAD.WIDE.U32 R8, R0, c[0x0][0x280], R8 ;  /* 0x0000a00000087a25 */ /* 0x000fc800078e0008 */
[C---:B------:R-:W-:Y:S01]  /*abf0*/  IMAD R5, R3.reuse, c[0x0][0x280], RZ ;  /* 0x0000a00003057a24 */ /* 0x040fe200078e02ff */
[----:B------:R-:W-:Y:S01]  /*ac00*/  LEA R14, P0, R8, c[0x0][0x270], 0x1 ;  /* 0x00009c00080e7a11 */ /* 0x000fe200078008ff */
[----:B------:R-:W-:Y:S02]  /*ac10*/  IMAD R3, R3, c[0x0][0x290], RZ ;  /* 0x0000a40003037a24 */ /* 0x000fe400078e02ff */
[C---:B------:R-:W-:Y:S02]  /*ac20*/  IMAD R5, R0.reuse, c[0x0][0x284], R5 ;  /* 0x0000a10000057a24 */ /* 0x040fe400078e0205 */
[----:B------:R-:W-:-:S04]  /*ac30*/  IMAD.WIDE.U32 R6, R0, c[0x0][0x290], R6 ;  /* 0x0000a40000067a25 */ /* 0x000fc800078e0006 */
[----:B------:R-:W-:Y:S02]  /*ac40*/  IMAD.IADD R5, R9, 0x1, R5 ;  /* 0x0000000109057824 */ /* 0x000fe400078e0205 */
[----:B------:R-:W-:-:S03]  /*ac50*/  IMAD R0, R0, c[0x0][0x294], R3 ;  /* 0x0000a50000007a24 */ /* 0x000fc600078e0203 */
[----:B------:R-:W-:Y:S01]  /*ac60*/  LEA.HI.X R12, R8, c[0x0][0x274], R5, 0x1, P0 ;  /* 0x00009d00080c7a11 */ /* 0x000fe200000f0c05 */
[----:B------:R-:W-:Y:S01]  /*ac70*/  IMAD.IADD R0, R7, 0x1, R0 ;  /* 0x0000000107007824 */ /* 0x000fe200078e0200 */
[----:B------:R-:W1:Y:S01]  /*ac80*/  SHFL.IDX PT, R8, R14, RZ, 0x1c1f ;  /* 0x001c1fff0e087589 */ /* 0x000e6200000e0000 */
[----:B------:R-:W-:-:S03]  /*ac90*/  LEA R13, P0, R6, c[0x0][0x288], 0x1 ;  /* 0x0000a200060d7a11 */ /* 0x000fc600078008ff */
[----:B------:R-:W2:Y:S01]  /*aca0*/  SHFL.IDX PT, R7, R12, RZ, 0x1c1f ;  /* 0x001c1fff0c077589 */ /* 0x000ea200000e0000 */
[----:B------:R-:W-:Y:S02]  /*acb0*/  LEA.HI.X R11, R6, c[0x0][0x28c], R0, 0x1, P0 ;  /* 0x0000a300060b7a11 */ /* 0x000fe400000f0c00 */
[----:B------:R-:W-:Y:S01]  /*acc0*/  ISETP.GE.OR P0, PT, R24, R25, P2 ;  /* 0x000000191800720c */ /* 0x000fe20001706670 */
[----:B------:R-:W3:Y:S04]  /*acd0*/  SHFL.IDX PT, R6, R13, RZ, 0x1c1f ;  /* 0x001c1fff0d067589 */ /* 0x000ee800000e0000 */
[----:B------:R-:W4:Y:S08]  /*ace0*/  SHFL.IDX PT, R5, R11, RZ, 0x1c1f ;  /* 0x001c1fff0b057589 */ /* 0x000f3000000e0000 */
[C---:B------:R-:W-:Y:S01]  /*acf0*/  @!P0 IMAD.SHL.U32 R0, R29.reuse, 0x2, RZ ;  /* 0x000000021d008824 */ /* 0x040fe200078e00ff */
[----:B------:R-:W-:-:S04]  /*ad00*/  @!P0 SHF.L.U64.HI R3, R29, 0x1, R40 ;  /* 0x000000011d038819 */ /* 0x000fc80000010228 */
[----:B-1----:R-:W-:-:S05]  /*ad10*/  @!P0 IADD3 R8, P1, R8, R0, RZ ;  /* 0x0000000008088210 */ /* 0x002fca0007f3e0ff */
[--C-:B--2---:R-:W-:Y:S01]  /*ad20*/  @!P0 IMAD.X R9, R7, 0x1, R3.reuse, P1 ;  /* 0x0000000107098824 */ /* 0x104fe200008e0603 */
[----:B---3--:R-:W-:Y:S01]  /*ad30*/  @!P0 IADD3 R6, P1, R6, R0, RZ ;  /* 0x0000000006068210 */ /* 0x008fe20007f3e0ff */
[----:B------:R-:W-:Y:S01]  /*ad40*/  CS2R R18, SRZ ;  /* 0x0000000000127805 */ /* 0x000fe2000001ff00 */
[----:B------:R-:W-:Y:S02]  /*ad50*/  CS2R R16, SRZ ;  /* 0x0000000000107805 */ /* 0x000fe4000001ff00 */
[----:B------:R1:W2:Y:S01]  /*ad60*/  @!P0 LD.E.128 R20, [R8.64] ;  /* 0x0000000808148980 */ /* 0x0002a2000c101d00 */
[----:B----4-:R-:W-:-:S05]  /*ad70*/  @!P0 IMAD.X R7, R5, 0x1, R3, P1 ;  /* 0x0000000105078824 */ /* 0x010fca00008e0603 */
[----:B------:R3:W4:Y:S01]  /*ad80*/  @!P0 LD.E.128 R16, [R6.64] ;  /* 0x0000000806108980 */ /* 0x000722000c101d00 */
[----:B------:R-:W-:Y:S01]  /*ad90*/  IADD3 R0, R24, 0x20, RZ ;  /* 0x0000002018007810 */ /* 0x000fe20007ffe0ff */
[----:B------:R-:W-:Y:S01]  /*ada0*/  BSSY B0, `(.L_x_408) ;  /* 0x0000024000007945 */ /* 0x000fe20003800000 */
[----:B------:R-:W-:Y:S01]  /*adb0*/  CS2R R38, SRZ ;  /* 0x0000000000267805 */ /* 0x000fe2000001ff00 */
[----:B------:R2:W2:Y:S01]  /*adc0*/  SHFL.IDX PT, R15, R12, 0x1, 0x1c1f ;  /* 0x003c1f000c0f7f89 */ /* 0x0004a200000e0000 */
[----:B------:R-:W-:Y:S01]  /*add0*/  ISETP.GE.AND P0, PT, R0, R25, PT ;  /* 0x000000190000720c */ /* 0x000fe20003f06270 */
[----:B------:R-:W-:Y:S01]  /*ade0*/  CS2R R36, SRZ ;  /* 0x0000000000247805 */ /* 0x000fe2000001ff00 */
[----:B------:R-:W-:Y:S01]  /*adf0*/  CS2R R34, SRZ ;  /* 0x0000000000227805 */ /* 0x000fe2000001ff00 */
[----:B------:R2:W2:Y:S01]  /*ae00*/  SHFL.IDX PT, R10, R11, 0x1, 0x1c1f ;  /* 0x003c1f000b0a7f89 */ /* 0x0004a200000e0000 */
[----:B------:R-:W-:-:S03]  /*ae10*/  CS2R R32, SRZ ;  /* 0x0000000000207805 */ /* 0x000fc6000001ff00 */
[----:B-1----:R1:W1:Y:S04]  /*ae20*/  SHFL.IDX PT, R9, R13, 0x1, 0x1c1f ;  /* 0x003c1f000d097f89 */ /* 0x00226800000e0000 */
[----:B---3--:R3:W1:Y:S01]  /*ae30*/  SHFL.IDX PT, R7, R14, 0x1, 0x1c1f ;  /* 0x003c1f000e077f89 */ /* 0x00866200000e0000 */
[----:B--2---:R-:W-:Y:S01]  /*ae40*/  IMAD.MOV.U32 R3, RZ, RZ, R20 ;  /* 0x000000ffff037224 */ /* 0x004fe200078e0014 */
[----:B------:R-:W-:Y:S01]  /*ae50*/  MOV R6, R22 ;  /* 0x0000001600067202 */ /* 0x000fe20000000f00 */
[----:B------:R-:W-:Y:S02]  /*ae60*/  IMAD.MOV.U32 R0, RZ, RZ, R21 ;  /* 0x000000ffff007224 */ /* 0x000fe400078e0015 */
[----:B------:R-:W-:Y:S01]  /*ae70*/  IMAD.MOV.U32 R5, RZ, RZ, R23 ;  /* 0x000000ffff057224 */ /* 0x000fe200078e0017 */
[----:B------:R-:W-:-:S02]  /*ae80*/  PRMT R28, R6, 0x7610, R28 ;  /* 0x00007610061c7816 */ /* 0x000fc4000000001c */
[----:B------:R-:W-:Y:S01]  /*ae90*/  PRMT R27, R0, 0x5410, R3 ;  /* 0x00005410001b7816 */ /* 0x000fe20000000003 */
[----:B----4-:R-:W-:Y:S01]  /*aea0*/  IMAD.MOV.U32 R6, RZ, RZ, R18 ;  /* 0x000000ffff067224 */ /* 0x010fe200078e0012 */
[----:B------:R-:W-:Y:S01]  /*aeb0*/  PRMT R31, R5, 0x7610, R31 ;  /* 0x00007610051f7816 */ /* 0x000fe2000000001f */
[----:B------:R-:W-:Y:S01]  /*aec0*/  IMAD.MOV.U32 R3, RZ, RZ, R16 ;  /* 0x000000ffff037224 */ /* 0x000fe200078e0010 */
[----:B------:R-:W-:Y:S01]  /*aed0*/  MOV R5, R19 ;  /* 0x0000001300057202 */ /* 0x000fe20000000f00 */
[----:B------:R-:W-:-:S03]  /*aee0*/  IMAD.MOV.U32 R0, RZ, RZ, R17 ;  /* 0x000000ffff007224 */ /* 0x000fc600078e0011 */
[----:B------:R-:W-:Y:S02]  /*aef0*/  PRMT R30, R5, 0x5410, R6 ;  /* 0x00005410051e7816 */ /* 0x000fe40000000006 */
[----:B------:R-:W-:Y:S01]  /*af00*/  PRMT R26, R0, 0x5410, R3 ;  /* 0x00005410001a7816 */ /* 0x000fe20000000003 */
[----:B------:R-:W-:Y:S05]  /*af10*/  @P0 BRA `(.L_x_409) ;  /* 0x000000c000000947 */ /* 0x000fea0003800000 */
[----:B-1-3--:R-:W-:Y:S01]  /*af20*/  CS2R R36, SRZ ;  /* 0x0000000000247805 */ /* 0x00afe2000001ff00 */
[----:B------:R-:W-:Y:S01]  /*af30*/  CS2R R34, SRZ ;  /* 0x0000000000227805 */ /* 0x000fe2000001ff00 */
[----:B------:R-:W-:Y:S01]  /*af40*/  CS2R R32, SRZ ;  /* 0x0000000000207805 */ /* 0x000fe2000001ff00 */
[----:B------:R-:W-:Y:S05]  /*af50*/  @P2 BRA `(.L_x_409) ;  /* 0x0000008000002947 */ /* 0x000fea0003800000 */
[C---:B------:R-:W-:Y:S01]  /*af60*/  IMAD.SHL.U32 R6, R29.reuse, 0x2, RZ ;  /* 0x000000021d067824 */ /* 0x040fe200078e00ff */
[----:B------:R-:W-:-:S04]  /*af70*/  SHF.L.U64.HI R0, R29, 0x1, R40 ;  /* 0x000000011d007819 */ /* 0x000fc80000010228 */
[-C--:B------:R-:W-:Y:S02]  /*af80*/  IADD3 R8, P1, R7, R6.reuse, RZ ;  /* 0x0000000607087210 */ /* 0x080fe40007f3e0ff */
[----:B------:R-:W-:-:S03]  /*af90*/  IADD3 R6, P0, R9, R6, RZ ;  /* 0x0000000609067210 */ /* 0x000fc60007f1e0ff */
[--C-:B------:R-:W-:Y:S02]  /*afa0*/  IMAD.X R9, R15, 0x1, R0.reuse, P1 ;  /* 0x000000010f097824 */ /* 0x100fe400008e0600 */
[----:B------:R-:W-:-:S03]  /*afb0*/  IMAD.X R7, R10, 0x1, R0, P0 ;  /* 0x000000010a077824 */ /* 0x000fc600000e0600 */
[----:B------:R1:W5:Y:S04]  /*afc0*/  LD.E.128 R36, [R8.64] ;  /* 0x0000000808247980 */ /* 0x000368000c101d00 */
[----:B------:R1:W5:Y:S02]  /*afd0*/  LD.E.128 R32, [R6.64] ;  /* 0x0000000806207980 */ /* 0x000364000c101d00 */
.L_x_409:
[----:B-1-3--:R-:W-:Y:S05]  /*afe0*/  BSYNC B0 ;  /* 0x0000000000007941 */ /* 0x00afea0003800000 */
.L_x_408:
[----:B------:R-:W1:Y:S01]  /*aff0*/  SHFL.IDX PT, R5, R14, 0x2, 0x1c1f ;  /* 0x005c1f000e057f89 */ /* 0x000e6200000e0000 */
[----:B------:R-:W-:Y:S01]  /*b000*/  IADD3 R0, R24, 0x40, RZ ;  /* 0x0000004018007810 */ /* 0x000fe20007ffe0ff */
[----:B------:R-:W-:Y:S01]  /*b010*/  CS2R R54, SRZ ;  /* 0x0000000000367805 */ /* 0x000fe2000001ff00 */
[----:B------:R-:W-:Y:S01]  /*b020*/  CS2R R52, SRZ ;  /* 0x0000000000347805 */ /* 0x000fe2000001ff00 */
[----:B------:R-:W2:Y:S01]  /*b030*/  SHFL.IDX PT, R7, R12, 0x2, 0x1c1f ;  /* 0x005c1f000c077f89 */ /* 0x000ea200000e0000 */
[----:B------:R-:W-:-:S03]  /*b040*/  ISETP.GE.OR P0, PT, R0, R25, P2 ;  /* 0x000000190000720c */ /* 0x000fc60001706670 */
[----:B------:R-:W3:Y:S04]  /*b050*/  SHFL.IDX PT, R6, R13, 0x2, 0x1c1f ;  /* 0x005c1f000d067f89 */ /* 0x000ee800000e0000 */
[----:B------:R-:W4:Y:S06]  /*b060*/  SHFL.IDX PT, R10, R11, 0x2, 0x1c1f ;  /* 0x005c1f000b0a7f89 */ /* 0x000f2c00000e0000 */
[C---:B------:R-:W-:Y:S01]  /*b070*/  @!P0 IMAD.SHL.U32 R0, R29.reuse, 0x2, RZ ;  /* 0x000000021d008824 */ /* 0x040fe200078e00ff */
[----:B------:R-:W-:-:S04]  /*b080*/  @!P0 SHF.L.U64.HI R3, R29, 0x1, R40 ;  /* 0x000000011d038819 */ /* 0x000fc80000010228 */
[----:B-1----:R-:W-:-:S05]  /*b090*/  @!P0 IADD3 R8, P1, R5, R0, RZ ;  /* 0x0000000005088210 */ /* 0x002fca0007f3e0ff */
[----:B--2---:R-:W-:Y:S01]  /*b0a0*/  @!P0 IMAD.X R9, R7, 0x1, R3, P1 ;  /* 0x0000000107098824 */ /* 0x004fe200008e0603 */
[----:B---3--:R-:W-:Y:S01]  /*b0b0*/  @!P0 IADD3 R6, P1, R6, R0, RZ ;  /* 0x0000000006068210 */ /* 0x008fe20007f3e0ff */
[----:B------:R-:W-:-:S03]  /*b0c0*/  CS2R R50, SRZ ;  /* 0x0000000000327805 */ /* 0x000fc6000001ff00 */
[----:B------:R1:W2:Y:S01]  /*b0d0*/  @!P0 LD.E.128 R52, [R8.64] ;  /* 0x0000000808348980 */ /* 0x0002a2000c101d00 */
[----:B------:R-:W-:Y:S01]  /*b0e0*/  CS2R R48, SRZ ;  /* 0x0000000000307805 */ /* 0x000fe2000001ff00 */
[----:B----4-:R-:W-:-:S05]  /*b0f0*/  @!P0 IMAD.X R7, R10, 0x1, R3, P1 ;  /* 0x000000010a078824 */ /* 0x010fca00008e0603 */
[----:B------:R3:W4:Y:S01]  /*b100*/  @!P0 LD.E.128 R48, [R6.64] ;  /* 0x0000000806308980 */ /* 0x000722000c101d00 */
[----:B------:R-:W-:Y:S01]  /*b110*/  IADD3 R0, R24, 0x60, RZ ;  /* 0x0000006018007810 */ /* 0x000fe20007ffe0ff */
[----:B-----5:R-:W-:Y:S01]  /*b120*/  IMAD.MOV.U32 R5, RZ, RZ, R39 ;  /* 0x000000ffff057224 */ /* 0x020fe200078e0027 */
[----:B------:R-:W-:Y:S01]  /*b130*/  BSSY B0, `(.L_x_410) ;  /* 0x000002d000007945 */ /* 0x000fe20003800000 */
[----:B------:R-:W-:Y:S01]  /*b140*/  IMAD.MOV.U32 R3, RZ, RZ, R36 ;  /* 0x000000ffff037224 */ /* 0x000fe200078e0024 */
[----:B------:R-:W-:Y:S01]  /*b150*/  ISETP.GE.AND P0, PT, R0, R25, PT ;  /* 0x000000190000720c */ /* 0x000fe20003f06270 */
[----:B------:R-:W2:Y:S01]  /*b160*/  SHFL.IDX PT, R12, R12, 0x3, 0x1c1f ;  /* 0x007c1f000c0c7f89 */ /* 0x000ea200000e0000 */
[----:B------:R-:W-:Y:S01]  /*b170*/  MOV R0, R37 ;  /* 0x0000002500007202 */ /* 0x000fe20000000f00 */
[----:B------:R-:W-:Y:S01]  /*b180*/  CS2R R66, SRZ ;  /* 0x0000000000427805 */ /* 0x000fe2000001ff00 */
[----:B------:R-:W-:Y:S01]  /*b190*/  CS2R R64, SRZ ;  /* 0x0000000000407805 */ /* 0x000fe2000001ff00 */
[----:B------:R2:W2:Y:S01]  /*b1a0*/  SHFL.IDX PT, R10, R11, 0x3, 0x1c1f ;  /* 0x007c1f000b0a7f89 */ /* 0x0004a200000e0000 */
[----:B------:R-:W-:Y:S01]  /*b1b0*/  PRMT R68, R0, 0x5410, R3 ;  /* 0x0000541000447816 */ /* 0x000fe20000000003 */
[----:B------:R-:W-:Y:S01]  /*b1c0*/  IMAD.MOV.U32 R3, RZ, RZ, R32 ;  /* 0x000000ffff037224 */ /* 0x000fe200078e0020 */
[----:B------:R-:W-:Y:S01]  /*b1d0*/  CS2R R62, SRZ ;  /* 0x00000000003e7805 */ /* 0x000fe2000001ff00 */
[----:B------:R-:W-:Y:S01]  /*b1e0*/  IMAD.MOV.U32 R0, RZ, RZ, R33 ;  /* 0x000000ffff007224 */ /* 0x000fe200078e0021 */
[----:B------:R-:W-:Y:S01]  /*b1f0*/  CS2R R60, SRZ ;  /* 0x00000000003c7805 */ /* 0x000fe2000001ff00 */
[----:B-1----:R1:W1:Y:S03]  /*b200*/  SHFL.IDX PT, R9, R13, 0x3, 0x1c1f ;  /* 0x007c1f000d097f89 */ /* 0x00226600000e0000 */
[----:B------:R-:W-:Y:S01]  /*b210*/  PRMT R59, R0, 0x5410, R3 ;  /* 0x00005410003b7816 */ /* 0x000fe20000000003 */
[----:B---3--:R-:W-:Y:S01]  /*b220*/  IMAD.MOV.U32 R6, RZ, RZ, R38 ;  /* 0x000000ffff067224 */ /* 0x008fe200078e0026 */
[----:B------:R3:W1:Y:S04]  /*b230*/  SHFL.IDX PT, R7, R14, 0x3, 0x1c1f ;  /* 0x007c1f000e077f89 */ /* 0x00066800000e0000 */
[----:B------:R-:W-:Y:S01]  /*b240*/  PRMT R70, R5, 0x5410, R6 ;  /* 0x0000541005467816 */ /* 0x000fe20000000006 */
[----:B------:R-:W-:-:S02]  /*b250*/  IMAD.MOV.U32 R6, RZ, RZ, R34 ;  /* 0x000000ffff067224 */ /* 0x000fc400078e0022 */
[----:B------:R-:W-:-:S05]  /*b260*/  IMAD.MOV.U32 R5, RZ, RZ, R35 ;  /* 0x000000ffff057224 */ /* 0x000fca00078e0023 */
[----:B------:R-:W-:Y:S01]  /*b270*/  PRMT R69, R5, 0x5410, R6 ;  /* 0x0000541005457816 */ /* 0x000fe20000000006 */
[----:B--2---:R-:W-:Y:S01]  /*b280*/  IMAD.MOV.U32 R5, RZ, RZ, R55 ;  /* 0x000000ffff057224 */ /* 0x004fe200078e0037 */
[----:B------:R-:W-:Y:S01]  /*b290*/  MOV R6, R54 ;  /* 0x0000003600067202 */ /* 0x000fe20000000f00 */
[----:B------:R-:W-:Y:S02]  /*b2a0*/  IMAD.MOV.U32 R3, RZ, RZ, R52 ;  /* 0x000000ffff037224 */ /* 0x000fe400078e0034 */
[----:B------:R-:W-:Y:S01]  /*b2b0*/  IMAD.MOV.U32 R0, RZ, RZ, R53 ;  /* 0x000000ffff007224 */ /* 0x000fe200078e0035 */
[----:B------:R-:W-:Y:S01]  /*b2c0*/  PRMT R77, R5, 0x5410, R6 ;  /* 0x00005410054d7816 */ /* 0x000fe20000000006 */
[----:B----4-:R-:W-:-:S03]  /*b2d0*/  IMAD.MOV.U32 R6, RZ, RZ, R50 ;  /* 0x000000ffff067224 */ /* 0x010fc600078e0032 */
[----:B------:R-:W-:Y:S01]  /*b2e0*/  PRMT R75, R0, 0x5410, R3 ;  /* 0x00005410004b7816 */ /* 0x000fe20000000003 */
[----:B------:R-:W-:Y:S01]  /*b2f0*/  IMAD.MOV.U32 R3, RZ, RZ, R48 ;  /* 0x000000ffff037224 */ /* 0x000fe200078e0030 */
[----:B------:R-:W-:Y:S01]  /*b300*/  MOV R5, R51 ;  /* 0x0000003300057202 */ /* 0x000fe20000000f00 */
[----:B------:R-:W-:-:S03]  /*b310*/  IMAD.MOV.U32 R0, RZ, RZ, R49 ;  /* 0x000000ffff007224 */ /* 0x000fc600078e0031 */
[----:B------:R-:W-:Y:S02]  /*b320*/  PRMT R76, R5, 0x5410, R6 ;  /* 0x00005410054c7816 */ /* 0x000fe40000000006 */
[----:B------:R-:W-:Y:S01]  /*b330*/  PRMT R74, R0, 0x5410, R3 ;  /* 0x00005410004a7816 */ /* 0x000fe20000000003 */
[----:B------:R-:W-:Y:S05]  /*b340*/  @P0 BRA `(.L_x_411) ;  /* 0x000000b000000947 */ /* 0x000fea0003800000 */
[C---:B-1-3--:R-:W-:Y:S01]  /*b350*/  IMAD.SHL.U32 R3, R29.reuse, 0x2, RZ ;  /* 0x000000021d037824 */ /* 0x04afe200078e00ff */
[----:B------:R-:W-:Y:S01]  /*b360*/  SHF.L.U64.HI R0, R29, 0x1, R40 ;  /* 0x000000011d007819 */ /* 0x000fe20000010228 */
[----:B------:R-:W-:Y:S01]  /*b370*/  CS2R R64, SRZ ;  /* 0x0000000000407805 */ /* 0x000fe2000001ff00 */
[----:B------:R-:W-:Y:S01]  /*b380*/  CS2R R62, SRZ ;  /* 0x00000000003e7805 */ /* 0x000fe2000001ff00 */
[----:B------:R-:W-:Y:S01]  /*b390*/  CS2R R60, SRZ ;  /* 0x00000000003c7805 */ /* 0x000fe2000001ff00 */
[-C--:B------:R-:W-:Y:S02]  /*b3a0*/  IADD3 R8, P1, R7, R3.reuse, RZ ;  /* 0x0000000307087210 */ /* 0x080fe40007f3e0ff */
[----:B------:R-:W-:-:S03]  /*b3b0*/  IADD3 R6, P0, R9, R3, RZ ;  /* 0x0000000309067210 */ /* 0x000fc60007f1e0ff */
[--C-:B------:R-:W-:Y:S02]  /*b3c0*/  IMAD.X R9, R12, 0x1, R0.reuse, P1 ;  /* 0x000000010c097824 */ /* 0x100fe400008e0600 */
[----:B------:R-:W-:-:S03]  /*b3d0*/  IMAD.X R7, R10, 0x1, R0, P0 ;  /* 0x000000010a077824 */ /* 0x000fc600000e0600 */
[----:B------:R1:W5:Y:S04]  /*b3e0*/  @!P2 LD.E.128 R64, [R8.64] ;  /* 0x000000080840a980 */ /* 0x000368000c101d00 */
[----:B------:R1:W5:Y:S02]  /*b3f0*/  @!P2 LD.E.128 R60, [R6.64] ;  /* 0x00000008063ca980 */ /* 0x000364000c101d00 */
.L_x_411:
[----:B-1-3--:R-:W-:Y:S05]  /*b400*/  BSYNC B0 ;  /* 0x0000000000007941 */ /* 0x00afea0003800000 */
.L_x_410:
[----:B------:R-:W-:Y:S01]  /*b410*/  IADD3 R5, -R209, R25, RZ ;  /* 0x00000019d1057210 */ /* 0x000fe20007ffe1ff */
[----:B-----5:R-:W-:Y:S01]  /*b420*/  IMAD.MOV.U32 R0, RZ, RZ, R66 ;  /* 0x000000ffff007224 */ /* 0x020fe200078e0042 */
[----:B------:R-:W-:-:S04]  /*b430*/  DEPBAR.LE SB0, 0x1 ;  /* 0x000080400000791a */ /* 0x000fc80000000000 */
[----:B------:R-:W-:Y:S01]  /*b440*/  IMNMX R47, R5, 0x80, PT ;  /* 0x00000080052f7817 */ /* 0x000fe20003800200 */
[----:B------:R-:W-:Y:S01]  /*b450*/  IMAD.MOV.U32 R6, RZ, RZ, R67 ;  /* 0x000000ffff067224 */ /* 0x000fe200078e0043 */
[----:B------:R-:W-:Y:S01]  /*b460*/  MOV R5, R63 ;  /* 0x0000003f00057202 */ /* 0x000fe20000000f00 */
[----:B------:R-:W-:Y:S01]  /*b470*/  IMAD.MOV.U32 R3, RZ, RZ, R64 ;  /* 0x000000ffff037224 */ /* 0x000fe200078e0040 */
[----:B------:R-:W-:Y:S01]  /*b480*/  BAR.SYNC.DEFER_BLOCKING 0x0 ;  /* 0x0000000000007b1d */ /* 0x000fe20000010000 */
[----:B------:R-:W-:Y:S02]  /*b490*/  ISETP.GE.OR P0, PT, R58, R47, P2 ;  /* 0x0000002f3a00720c */ /* 0x000fe40001706670 */
[----:B------:R-:W-:Y:S01]  /*b4a0*/  PRMT R81, R6, 0x5410, R0 ;  /* 0x0000541006517816 */ /* 0x000fe20000000000 */
[----:B------:R-:W-:Y:S02]  /*b4b0*/  IMAD.MOV.U32 R0, RZ, RZ, R65 ;  /* 0x000000ffff007224 */ /* 0x000fe400078e0041 */
[----:B------:R-:W-:Y:S01]  /*b4c0*/  IMAD.MOV.U32 R6, RZ, RZ, R62 ;  /* 0x000000ffff067224 */ /* 0x000fe200078e003e */
[----:B------:R-:W-:Y:S02]  /*b4d0*/  BSSY B0, `(.L_x_412) ;  /* 0x000006e000007945 */ /* 0x000fe40003800000 */
[----:B------:R-:W-:Y:S01]  /*b4e0*/  PRMT R79, R0, 0x5410, R3 ;  /* 0x00005410004f7816 */ /* 0x000fe20000000003 */
[----:B------:R-:W-:Y:S01]  /*b4f0*/  IMAD.MOV.U32 R3, RZ, RZ, R60 ;  /* 0x000000ffff037224 */ /* 0x000fe200078e003c */
[----:B------:R-:W-:-:S02]  /*b500*/  MOV R0, R61 ;  /* 0x0000003d00007202 */ /* 0x000fc40000000f00 */
[----:B------:R-:W-:Y:S02]  /*b510*/  PRMT R80, R5, 0x5410, R6 ;  /* 0x0000541005507816 */ /* 0x000fe40000000006 */
[----:B------:R-:W-:Y:S01]  /*b520*/  PRMT R78, R0, 0x5410, R3 ;  /* 0x00005410004e7816 */ /* 0x000fe20000000003 */
[----:B------:R-:W-:Y:S05]  /*b530*/  @P0 BRA `(.L_x_413) ;  /* 0x0000067000000947 */ /* 0x000fea0003800000 */
[----:B------:R-:W-:Y:S01]  /*b540*/  IMAD.SHL.U32 R0, R58, 0x40, RZ ;  /* 0x000000403a007824 */ /* 0x000fe200078e00ff */
[----:B------:R-:W-:Y:S01]  /*b550*/  IADD3 R6, R29, c[0x0][0x27c], RZ ;  /* 0x00009f001d067a10 */ /* 0x000fe20007ffe0ff */
[----:B------:R-:W-:-:S03]  /*b560*/  IMAD.SHL.U32 R7, R213, 0x200, RZ ;  /* 0x00000200d5077824 */ /* 0x000fc600078e00ff */
[----:B------:R-:W-:-:S04]  /*b570*/  LOP3.LUT R0, R0, 0x1c0, RZ, 0xc0, !PT ;  /* 0x000001c000007812 */ /* 0x000fc800078ec0ff */
[C---:B------:R-:W-:Y:S02]  /*b580*/  LOP3.LUT R3, R0.reuse, 0x38, R29, 0xf8, !PT ;  /* 0x0000003800037812 */ /* 0x040fe400078ef81d */
[----:B------:R-:W-:Y:S02]  /*b590*/  SHF.R.U32.HI R5, RZ, 0x3, R0 ;  /* 0x00000003ff057819 */ /* 0x000fe40000011600 */
[----:B------:R-:W-:Y:S02]  /*b5a0*/  LOP3.LUT R0, R0, 0x38, R6, 0xf8, !PT ;  /* 0x0000003800007812 */ /* 0x000fe400078ef806 */
[C-C-:B------:R-:W-:Y:S02]  /*b5b0*/  LOP3.LUT R3, R7.reuse, R3, R5.reuse, 0xf6, !PT ;  /* 0x0000000307037212 */ /* 0x140fe400078ef605 */
[----:B------:R-:W-:Y:S02]  /*b5c0*/  LOP3.LUT R0, R7, R0, R5, 0xf6, !PT ;  /* 0x0000000007007212 */ /* 0x000fe400078ef605 */
[----:B------:R-:W-:Y:S01]  /*b5d0*/  SHF.R.U64 R7, R16, 0x10, R17 ;  /* 0x0000001010077819 */ /* 0x000fe20000001211 */
[----:B------:R-:W-:Y:S01]  /*b5e0*/  IMAD.SHL.U32 R45, R3, 0x2, RZ ;  /* 0x00000002032d7824 */ /* 0x000fe200078e00ff */
[----:B------:R-:W-:Y:S01]  /*b5f0*/  SHF.R.U64 R16, R18, 0x10, R19 ;  /* 0x0000001012107819 */ /* 0x000fe20000001213 */
[----:B------:R-:W-:Y:S01]  /*b600*/  IMAD.SHL.U32 R43, R0, 0x2, RZ ;  /* 0x00000002002b7824 */ /* 0x000fe200078e00ff */
[----:B------:R-:W-:-:S02]  /*b610*/  SHF.R.U64 R0, R20, 0x10, R21 ;  /* 0x0000001014007819 */ /* 0x000fc40000001215 */
[----:B------:R-:W1:Y:S01]  /*b620*/  LDS.128 R12, [R45+0x6100] ;  /* 0x006100002d0c7984 */ /* 0x000e620000000c00 */
[----:B------:R-:W-:Y:S02]  /*b630*/  SHF.R.U32.HI R18, RZ, 0x10, R19 ;  /* 0x00000010ff127819 */ /* 0x000fe40000011613 */
[----:B------:R-:W-:Y:S01]  /*b640*/  PRMT R19, R27, 0x5432, R0 ;  /* 0x000054321b137816 */ /* 0x000fe20000000000 */
[----:B------:R-:W2:Y:S01]  /*b650*/  LDS.128 R8, [R43+0x6100] ;  /* 0x006100002b087984 */ /* 0x000ea20000000c00 */
[----:B------:R-:W-:Y:S02]  /*b660*/  SHF.R.U32.HI R3, RZ, 0x10, R21 ;  /* 0x00000010ff037819 */ /* 0x000fe40000011615 */
[----:B------:R-:W-:Y:S02]  /*b670*/  PRMT R0, R26, 0x5432, R7 ;  /* 0x000054321a007816 */ /* 0x000fe40000000007 */
[--C-:B------:R-:W-:Y:S02]  /*b680*/  SHF.R.U32.HI R6, RZ, 0x10, R23.reuse ;  /* 0x00000010ff067819 */ /* 0x100fe40000011617 */
[----:B------:R-:W-:Y:S01]  /*b690*/  SHF.R.U64 R5, R22, 0x10, R23 ;  /* 0x0000001016057819 */ /* 0x000fe20000001217 */
[----:B------:R-:W-:Y:S01]  /*b6a0*/  IMAD.U32 R40, R0, 0x10000, RZ ;  /* 0x0001000000287824 */ /* 0x000fe200078e00ff */
[----:B------:R-:W-:-:S02]  /*b6b0*/  SHF.R.U32.HI R17, RZ, 0x10, R17 ;  /* 0x00000010ff117819 */ /* 0x000fc40000011611 */
[----:B------:R-:W-:Y:S02]  /*b6c0*/  PRMT R21, R27, 0x5410, R3 ;  /* 0x000054101b157816 */ /* 0x000fe40000000003 */
[----:B------:R-:W-:Y:S02]  /*b6d0*/  PRMT R27, R31, 0x5410, R6 ;  /* 0x000054101f1b7816 */ /* 0x000fe40000000006 */
[----:B------:R-:W-:Y:S02]  /*b6e0*/  PRMT R28, R28, 0x5410, R5 ;  /* 0x000054101c1c7816 */ /* 0x000fe40000000005 */
[----:B------:R-:W-:Y:S02]  /*b6f0*/  PRMT R17, R26, 0x5410, R17 ;  /* 0x000054101a117816 */ /* 0x000fe40000000011 */
[----:B------:R-:W-:Y:S02]  /*b700*/  PRMT R26, R30, 0x5432, R16 ;  /* 0x000054321e1a7816 */ /* 0x000fe40000000010 */
[----:B------:R-:W-:-:S02]  /*b710*/  LOP3.LUT R46, R0, 0xffff0000, RZ, 0xc0, !PT ;  /* 0xffff0000002e7812 */ /* 0x000fc400078ec0ff */
[----:B------:R-:W-:Y:S01]  /*b720*/  PRMT R25, R30, 0x5410, R18 ;  /* 0x000054101e197816 */ /* 0x000fe20000000012 */
[C---:B-1----:R-:W-:Y:S01]  /*b730*/  IMAD.U32 R22, R14.reuse, 0x10000, RZ ;  /* 0x000100000e167824 */ /* 0x042fe200078e00ff */
[----:B------:R-:W-:Y:S01]  /*b740*/  LOP3.LUT R31, R14, 0xffff0000, RZ, 0xc0, !PT ;  /* 0xffff00000e1f7812 */ /* 0x000fe200078ec0ff */
[----:B------:R-:W-:Y:S01]  /*b750*/  IMAD.U32 R14, R19, 0x10000, RZ ;  /* 0x00010000130e7824 */ /* 0x000fe200078e00ff */
[----:B------:R-:W-:Y:S01]  /*b760*/  LOP3.LUT R18, R12, 0xffff0000, RZ, 0xc0, !PT ;  /* 0xffff00000c127812 */ /* 0x000fe200078ec0ff */
[C---:B--2---:R-:W-:Y:S01]  /*b770*/  IMAD.U32 R3, R8.reuse, 0x10000, RZ ;  /* 0x0001000008037824 */ /* 0x044fe200078e00ff */
[----:B------:R-:W-:Y:S01]  /*b780*/  LOP3.LUT R5, R8, 0xffff0000, RZ, 0xc0, !PT ;  /* 0xffff000008057812 */ /* 0x000fe200078ec0ff */
[----:B------:R-:W-:Y:S01]  /*b790*/  IMAD.U32 R16, R12, 0x10000, RZ ;  /* 0x000100000c107824 */ /* 0x000fe200078e00ff */
[----:B------:R-:W-:Y:S01]  /*b7a0*/  SHF.L.U32 R7, R9, 0x10, RZ ;  /* 0x0000001009077819 */ /* 0x000fe200000006ff */
[----:B------:R-:W-:Y:S01]  /*b7b0*/  FMUL.FTZ R8, R3, R40 ;  /* 0x0000002803087220 */ /* 0x000fe20000410000 */
[----:B------:R-:W-:Y:S01]  /*b7c0*/  LOP3.LUT R6, R9, 0xffff0000, RZ, 0xc0, !PT ;  /* 0xffff000009067812 */ /* 0x000fe200078ec0ff */
[C---:B------:R-:W-:Y:S01]  /*b7d0*/  IMAD.U32 R9, R10.reuse, 0x10000, RZ ;  /* 0x000100000a097824 */ /* 0x040fe200078e00ff */
[----:B------:R-:W-:Y:S01]  /*b7e0*/  LOP3.LUT R23, R10, 0xffff0000, RZ, 0xc0, !PT ;  /* 0xffff00000a177812 */ /* 0x000fe200078ec0ff */
[C---:B------:R-:W-:Y:S01]  /*b7f0*/  IMAD.U32 R24, R15.reuse, 0x10000, RZ ;  /* 0x000100000f187824 */ /* 0x040fe200078e00ff */
[----:B------:R-:W-:Y:S01]  /*b800*/  LOP3.LUT R30, R15, 0xffff0000, RZ, 0xc0, !PT ;  /* 0xffff00000f1e7812 */ /* 0x000fe200078ec0ff */
[-C--:B------:R-:W-:Y:S01]  /*b810*/  FMUL.FTZ R3, R3, R14.reuse ;  /* 0x0000000e03037220 */ /* 0x080fe20000410000 */
[----:B------:R-:W-:Y:S01]  /*b820*/  LOP3.LUT R10, R19, 0xffff0000, RZ, 0xc0, !PT ;  /* 0xffff0000130a7812 */ /* 0x000fe200078ec0ff */
[C---:B------:R-:W-:Y:S01]  /*b830*/  FFMA.FTZ R44, R16.reuse, R14, -R8 ;  /* 0x0000000e102c7223 */ /* 0x040fe20000010808 */
[----:B------:R-:W-:Y:S01]  /*b840*/  SHF.L.U32 R12, R11, 0x10, RZ ;  /* 0x000000100b0c7819 */ /* 0x000fe200000006ff */
[----:B------:R-:W-:Y:S01]  /*b850*/  FMUL.FTZ R0, R5, R46 ;  /* 0x0000002e05007220 */ /* 0x000fe20000410000 */
[----:B------:R-:W-:Y:S01]  /*b860*/  LOP3.LUT R15, R11, 0xffff0000, RZ, 0xc0, !PT ;  /* 0xffff00000b0f7812 */ /* 0x000fe200078ec0ff */
[----:B------:R-:W-:Y:S01]  /*b870*/  IMAD.U32 R11, R17, 0x10000, RZ ;  /* 0x00010000110b7824 */ /* 0x000fe200078e00ff */
[----:B------:R-:W-:Y:S01]  /*b880*/  SHF.L.U32 R20, R13, 0x10, RZ ;  /* 0x000000100d147819 */ /* 0x000fe200000006ff */
[----:B------:R-:W-:Y:S01]  /*b890*/  IMAD.U32 R8, R21, 0x10000, RZ ;  /* 0x0001000015087824 */ /* 0x000fe200078e00ff */
[----:B------:R-:W-:Y:S01]  /*b8a0*/  LOP3.LUT R14, R17, 0xffff0000, RZ, 0xc0, !PT ;  /* 0xffff0000110e7812 */ /* 0x000fe200078ec0ff */
[----:B------:R-:W-:Y:S01]  /*b8b0*/  FFMA.FTZ R42, R16, R40, R3 ;  /* 0x00000028102a7223 */ /* 0x000fe20000010003 */
[----:B------:R-:W-:Y:S01]  /*b8c0*/  LOP3.LUT R13, R13, 0xffff0000, RZ, 0xc0, !PT ;  /* 0xffff00000d0d7812 */ /* 0x000fe200078ec0ff */
[-C--:B------:R-:W-:Y:S01]  /*b8d0*/  FMUL.FTZ R5, R5, R10.reuse ;  /* 0x0000000a05057220 */ /* 0x080fe20000410000 */
[----:B------:R-:W-:Y:S01]  /*b8e0*/  LOP3.LUT R19, R26, 0xffff0000, RZ, 0xc0, !PT ;  /* 0xffff00001a137812 */ /* 0x000fe200078ec0ff */
[----:B------:R-:W-:Y:S01]  /*b8f0*/  FFMA.FTZ R41, R18, R10, -R0 ;  /* 0x0000000a12297223 */ /* 0x000fe20000010800 */
[----:B------:R-:W-:Y:S01]  /*b900*/  SHF.L.U32 R10, R26, 0x10, RZ ;  /* 0x000000101a0a7819 */ /* 0x000fe200000006ff */
[----:B------:R-:W-:-:S02]  /*b910*/  FMUL.FTZ R3, R7, R11 ;  /* 0x0000000b07037220 */ /* 0x000fc40000410000 */
[----:B------:R-:W-:Y:S02]  /*b920*/  FMUL.FTZ R0, R7, R8 ;  /* 0x0000000807007220 */ /* 0x000fe40000410000 */
[----:B------:R-:W-:Y:S02]  /*b930*/  FFMA.FTZ R40, R18, R46, R5 ;  /* 0x0000002e12287223 */ /* 0x000fe40000010005 */
[C---:B------:R-:W-:Y:S01]  /*b940*/  FFMA.FTZ R18, R20.reuse, R8, -R3 ;  /* 0x0000000814127223 */ /* 0x040fe20000010803 */
[----:B------:R-:W-:Y:S01]  /*b950*/  LOP3.LUT R3, R21, 0xffff0000, RZ, 0xc0, !PT ;  /* 0xffff000015037812 */ /* 0x000fe200078ec0ff */
[----:B------:R-:W-:Y:S01]  /*b960*/  FFMA.FTZ R17, R20, R11, R0 ;  /* 0x0000000b14117223 */ /* 0x000fe20000010000 */
[----:B------:R-:W-:Y:S01]  /*b970*/  LOP3.LUT R8, R27, 0xffff0000, RZ, 0xc0, !PT ;  /* 0xffff00001b087812 */ /* 0x000fe200078ec0ff */
[----:B------:R-:W-:Y:S02]  /*b980*/  FMUL.FTZ R0, R6, R14 ;  /* 0x0000000e06007220 */ /* 0x000fe40000410000 */
[----:B------:R-:W-:-:S02]  /*b990*/  IMAD.U32 R7, R28, 0x10000, RZ ;  /* 0x000100001c077824 */ /* 0x000fc400078e00ff */
[-C--:B------:R-:W-:Y:S02]  /*b9a0*/  FFMA.FTZ R16, R13, R3.reuse, -R0 ;  /* 0x000000030d107223 */ /* 0x080fe40000010800 */
[----:B------:R-:W-:Y:S02]  /*b9b0*/  FMUL.FTZ R5, R6, R3 ;  /* 0x0000000306057220 */ /* 0x000fe40000410000 */
[----:B------:R-:W-:Y:S02]  /*b9c0*/  FMUL.FTZ R0, R9, R7 ;  /* 0x0000000709007220 */ /* 0x000fe40000410000 */
[----:B------:R-:W-:Y:S02]  /*b9d0*/  IMAD.U32 R20, R25, 0x10000, RZ ;  /* 0x0001000019147824 */ /* 0x000fe400078e00ff */
[----:B------:R-:W-:Y:S02]  /*b9e0*/  IMAD.U32 R6, R27, 0x10000, RZ ;  /* 0x000100001b067824 */ /* 0x000fe400078e00ff */
[----:B------:R-:W-:-:S02]  /*b9f0*/  FMUL.FTZ R3, R9, R10 ;  /* 0x0000000a09037220 */ /* 0x000fc40000410000 */
[----:B------:R-:W-:Y:S01]  /*ba00*/  FFMA.FTZ R9, R13, R14, R5 ;  /* 0x0000000e0d097223 */ /* 0x000fe20000010005 */
[----:B------:R-:W-:Y:S01]  /*ba10*/  LOP3.LUT R13, R25, 0xffff0000, RZ, 0xc0, !PT ;  /* 0xffff0000190d7812 */ /* 0x000fe200078ec0ff */
[----:B------:R-:W-:Y:S02]  /*ba20*/  FFMA.FTZ R10, R22, R10, R0 ;  /* 0x0000000a160a7223 */ /* 0x000fe40000010000 */
[C---:B------:R-:W-:Y:S01]  /*ba30*/  FMUL.FTZ R5, R12.reuse, R20 ;  /* 0x000000140c057220 */ /* 0x040fe20000410000 */
[----:B------:R-:W-:Y:S01]  /*ba40*/  F2FP.BF16.PACK_AB R9, R9, R17 ;  /* 0x000000110909723e */ /* 0x000fe200000010ff */
[-C--:B------:R-:W-:Y:S01]  /*ba50*/  FMUL.FTZ R0, R12, R6.reuse ;  /* 0x000000060c007220 */ /* 0x080fe20000410000 */
[----:B------:R-:W-:Y:S01]  /*ba60*/  LOP3.LUT R12, R28, 0xffff0000, RZ, 0xc0, !PT ;  /* 0xffff00001c0c7812 */ /* 0x000fe200078ec0ff */
[----:B------:R-:W-:Y:S02]  /*ba70*/  FFMA.FTZ R14, R22, R7, -R3 ;  /* 0x00000007160e7223 */ /* 0x000fe40000010803 */
[----:B------:R-:W-:-:S02]  /*ba80*/  FFMA.FTZ R11, R24, R6, -R5 ;  /* 0x00000006180b7223 */ /* 0x000fc40000010805 */
[----:B------:R-:W-:Y:S02]  /*ba90*/  FFMA.FTZ R7, R24, R20, R0 ;  /* 0x0000001418077223 */ /* 0x000fe40000010000 */
[----:B------:R-:W-:Y:S02]  /*baa0*/  FMUL.FTZ R6, R23, R19 ;  /* 0x0000001317067220 */ /* 0x000fe40000410000 */
[----:B------:R-:W-:Y:S02]  /*bab0*/  FMUL.FTZ R3, R15, R13 ;  /* 0x0000000d0f037220 */ /* 0x000fe40000410000 */
[----:B------:R-:W-:Y:S02]  /*bac0*/  FMUL.FTZ R5, R23, R12 ;  /* 0x0000000c17057220 */ /* 0x000fe40000410000 */
[----:B------:R-:W-:Y:S02]  /*bad0*/  FMUL.FTZ R0, R15, R8 ;  /* 0x000000080f007220 */ /* 0x000fe40000410000 */
[----:B------:R-:W-:Y:S01]  /*bae0*/  FFMA.FTZ R6, R31, R12, -R6 ;  /* 0x0000000c1f067223 */ /* 0x000fe20000010806 */
        /* <DEDUP_REMOVED lines=8> */
[----:B------:R-:W-:Y:S02]  /*bb70*/  F2FP.BF16.PACK_AB R10, R5, R10 ;  /* 0x0000000a050a723e */ /* 0x000fe400000010ff */
[----:B------:R-:W-:Y:S01]  /*bb80*/  F2FP.BF16.PACK_AB R11, R0, R7 ;  /* 0x00000007000b723e */ /* 0x000fe200000010ff */
[----:B------:R1:W-:Y:S04]  /*bb90*/  STS.128 [R45+0x6100], R12 ;  /* 0x0061000c2d007388 */ /* 0x0003e80000000c00 */
[----:B------:R1:W-:Y:S02]  /*bba0*/  STS.128 [R43+0x6100], R8 ;  /* 0x006100082b007388 */ /* 0x0003e40000000c00 */
.L_x_413:
[----:B------:R-:W-:Y:S05]  /*bbb0*/  BSYNC B0 ;  /* 0x0000000000007941 */ /* 0x000fea0003800000 */
.L_x_412:
        /* <DEDUP_REMOVED lines=8> */
[----:B------:R-:W-:Y:S02]  /*bc40*/  LOP3.LUT R0, R5, 0x1c0, RZ, 0xc0, !PT ;  /* 0x000001c005007812 */ /* 0x000fe400078ec0ff */
[----:B------:R-:W-:Y:S01]  /*bc50*/  SHF.R.U32.HI R16, RZ, 0x10, R33 ;  /* 0x00000010ff107819 */ /* 0x000fe20000011621 */
[----:B------:R-:W-:Y:S01]  /*bc60*/  IMAD.SHL.U32 R3, R3, 0x40, RZ ;  /* 0x0000004003037824 */ /* 0x000fe200078e00ff */
[----:B------:R-:W-:-:S02]  /*bc70*/  LOP3.LUT R5, R0, 0x38, R29, 0xf8, !PT ;  /* 0x0000003800057812 */ /* 0x000fc400078ef81d */
[----:B------:R-:W-:Y:S02]  /*bc80*/  SHF.R.U32.HI R6, RZ, 0x3, R0 ;  /* 0x00000003ff067819 */ /* 0x000fe40000011600 */
[----:B------:R-:W-:Y:S02]  /*bc90*/  LOP3.LUT R3, R3, 0xfffffe00, RZ, 0xc0, !PT ;  /* 0xfffffe0003037812 */ /* 0x000fe400078ec0ff */
[----:B------:R-:W-:Y:S02]  /*bca0*/  LOP3.LUT R0, R0, 0x38, R7, 0xf8, !PT ;  /* 0x0000003800007812 */ /* 0x000fe400078ef807 */
[C-C-:B------:R-:W-:Y:S02]  /*bcb0*/  LOP3.LUT R5, R3.reuse, R5, R6.reuse, 0xf6, !PT ;  /* 0x0000000503057212 */ /* 0x140fe400078ef606 */
[----:B------:R-:W-:Y:S02]  /*bcc0*/  LOP3.LUT R0, R3, R0, R6, 0xf6, !PT ;  /* 0x0000000003007212 */ /* 0x000fe400078ef606 */
[----:B------:R-:W-:Y:S01]  /*bcd0*/  SHF.R.U64 R7, R32, 0x10, R33 ;  /* 0x0000001020077819 */ /* 0x000fe20000001221 */
[----:B------:R-:W-:Y:S01]  /*bce0*/  IMAD.SHL.U32 R41, R5, 0x2, RZ ;  /* 0x0000000205297824 */ /* 0x000fe200078e00ff */
[--C-:B------:R-:W-:Y:S01]  /*bcf0*/  SHF.R.U32.HI R3, RZ, 0x10, R37.reuse ;  /* 0x00000010ff037819 */ /* 0x100fe20000011625 */
[----:B------:R-:W-:Y:S01]  /*bd00*/  IMAD.SHL.U32 R40, R0, 0x2, RZ ;  /* 0x0000000200287824 */ /* 0x000fe200078e00ff */
[----:B------:R-:W-:-:S02]  /*bd10*/  SHF.R.U64 R0, R36, 0x10, R37 ;  /* 0x0000001024007819 */ /* 0x000fc40000001225 */
[----:B-1----:R-:W1:Y:S01]  /*bd20*/  LDS.128 R12, [R41+0x6100] ;  /* 0x00610000290c7984 */ /* 0x002e620000000c00 */
[----:B------:R-:W-:Y:S02]  /*bd30*/  SHF.R.U64 R17, R34, 0x10, R35 ;  /* 0x0000001022117819 */ /* 0x000fe40000001223 */
[----:B------:R-:W-:Y:S01]  /*bd40*/  PRMT R18, R68, 0x5432, R0 ;  /* 0x0000543244127816 */ /* 0x000fe20000000000 */
[----:B------:R-:W2:Y:S01]  /*bd50*/  LDS.128 R8, [R40+0x6100] ;  /* 0x0061000028087984 */ /* 0x000ea20000000c00 */
[----:B------:R-:W-:Y:S02]  /*bd60*/  PRMT R0, R59, 0x5432, R7 ;  /* 0x000054323b007816 */ /* 0x000fe40000000007 */
[----:B------:R-:W-:Y:S02]  /*bd70*/  SHF.R.U64 R5, R38, 0x10, R39 ;  /* 0x0000001026057819 */ /* 0x000fe40000001227 */
[----:B------:R-:W-:Y:S02]  /*bd80*/  SHF.R.U32.HI R19, RZ, 0x10, R35 ;  /* 0x00000010ff137819 */ /* 0x000fe40000011623 */
[----:B------:R-:W-:-:S02]  /*bd90*/  PRMT R22, R68, 0x5410, R3 ;  /* 0x0000541044167816 */ /* 0x000fc40000000003 */
[----:B------:R-:W-:Y:S02]  /*bda0*/  SHF.L.U32 R32, R0, 0x10, RZ ;  /* 0x0000001000207819 */ /* 0x000fe400000006ff */
[----:B------:R-:W-:Y:S02]  /*bdb0*/  SHF.R.U32.HI R6, RZ, 0x10, R39 ;  /* 0x00000010ff067819 */ /* 0x000fe40000011627 */
[----:B------:R-:W-:Y:S02]  /*bdc0*/  PRMT R20, R59, 0x5410, R16 ;  /* 0x000054103b147816 */ /* 0x000fe40000000010 */
[C---:B------:R-:W-:Y:S02]  /*bdd0*/  PRMT R26, R69.reuse, 0x5432, R17 ;  /* 0x00005432451a7816 */ /* 0x040fe40000000011 */
[----:B------:R-:W-:Y:S02]  /*bde0*/  PRMT R27, R70, 0x5432, R5 ;  /* 0x00005432461b7816 */ /* 0x000fe40000000005 */
[----:B------:R-:W-:-:S02]  /*bdf0*/  PRMT R25, R69, 0x5410, R19 ;  /* 0x0000541045197816 */ /* 0x000fc40000000013 */
[----:B------:R-:W-:Y:S02]  /*be00*/  LOP3.LUT R34, R0, 0xffff0000, RZ, 0xc0, !PT ;  /* 0xffff000000227812 */ /* 0x000fe400078ec0ff */
[----:B------:R-:W-:Y:S01]  /*be10*/  PRMT R28, R70, 0x5410, R6 ;  /* 0x00005410461c7816 */ /* 0x000fe20000000006 */
[C---:B-1----:R-:W-:Y:S01]  /*be20*/  IMAD.U32 R24, R14.reuse, 0x10000, RZ ;  /* 0x000100000e187824 */ /* 0x042fe200078e00ff */
[----:B------:R-:W-:Y:S01]  /*be30*/  LOP3.LUT R31, R14, 0xffff0000, RZ, 0xc0, !PT ;  /* 0xffff00000e1f7812 */ /* 0x000fe200078ec0ff */
[----:B------:R-:W-:Y:S01]  /*be40*/  IMAD.U32 R14, R18, 0x10000, RZ ;  /* 0x00010000120e7824 */ /* 0x000fe200078e00ff */
[C---:B------:R-:W-:Y:S01]  /*be50*/  LOP3.LUT R21, R13.reuse, 0xffff0000, RZ, 0xc0, !PT ;  /* 0xffff00000d157812 */ /* 0x040fe200078ec0ff */
[C---:B--2---:R-:W-:Y:S01]  /*be60*/  IMAD.U32 R3, R8.reuse, 0x10000, RZ ;  /* 0x0001000008037824 */ /* 0x044fe200078e00ff */
[----:B------:R-:W-:Y:S01]  /*be70*/  LOP3.LUT R5, R8, 0xffff0000, RZ, 0xc0, !PT ;  /* 0xffff000008057812 */ /* 0x000fe200078ec0ff */
[----:B------:R-:W-:Y:S01]  /*be80*/  IMAD.U32 R17, R13, 0x10000, RZ ;  /* 0x000100000d117824 */ /* 0x000fe200078e00ff */
[C---:B------:R-:W-:Y:S01]  /*be90*/  LOP3.LUT R23, R10.reuse, 0xffff0000, RZ, 0xc0, !PT ;  /* 0xffff00000a177812 */ /* 0x040fe200078ec0ff */
[----:B------:R-:W-:Y:S01]  /*bea0*/  IMAD.U32 R13, R10, 0x10000, RZ ;  /* 0x000100000a0d7824 */ /* 0x000fe200078e00ff */
[C---:B------:R-:W-:Y:S01]  /*beb0*/  LOP3.LUT R30, R15.reuse, 0xffff0000, RZ, 0xc0, !PT ;  /* 0xffff00000f1e7812 */ /* 0x040fe200078ec0ff */
[----:B------:R-:W-:Y:S01]  /*bec0*/  IMAD.U32 R16, R12, 0x10000, RZ ;  /* 0x000100000c107824 */ /* 0x000fe200078e00ff */
[----:B------:R-:W-:Y:S01]  /*bed0*/  LOP3.LUT R10, R18, 0xffff0000, RZ, 0xc0, !PT ;  /* 0xffff0000120a7812 */ /* 0x000fe200078ec0ff */
[----:B------:R-:W-:Y:S01]  /*bee0*/  IMAD.U32 R19, R15, 0x10000, RZ ;  /* 0x000100000f137824 */ /* 0x000fe200078e00ff */
[----:B------:R-:W-:Y:S01]  /*bef0*/  LOP3.LUT R15, R11, 0xffff0000, RZ, 0xc0, !PT ;  /* 0xffff00000b0f7812 */ /* 0x000fe200078ec0ff */
[----:B------:R-:W-:Y:S01]  /*bf00*/  FMUL.FTZ R8, R3, R32 ;  /* 0x0000002003087220 */ /* 0x000fe20000410000 */
[----:B------:R-:W-:Y:S01]  /*bf10*/  LOP3.LUT R12, R12, 0xffff0000, RZ, 0xc0, !PT ;  /* 0xffff00000c0c7812 */ /* 0x000fe200078ec0ff */
[----:B------:R-:W-:-:S02]  /*bf20*/  IMAD.U32 R6, R11, 0x10000, RZ ;  /* 0x000100000b067824 */ /* 0x000fc400078e00ff */
[-C--:B------:R-:W-:Y:S02]  /*bf30*/  FMUL.FTZ R3, R3, R14.reuse ;  /* 0x0000000e03037220 */ /* 0x080fe40000410000 */
[C---:B------:R-:W-:Y:S01]  /*bf40*/  IMAD.U32 R7, R9.reuse, 0x10000, RZ ;  /* 0x0001000009077824 */ /* 0x040fe200078e00ff */
[----:B------:R-:W-:Y:S01]  /*bf50*/  LOP3.LUT R9, R9, 0xffff0000, RZ, 0xc0, !PT ;  /* 0xffff000009097812 */ /* 0x000fe200078ec0ff */
[----:B------:R-:W-:Y:S02]  /*bf60*/  IMAD.U32 R11, R20, 0x10000, RZ ;  /* 0x00010000140b7824 */ /* 0x000fe400078e00ff */
[C---:B------:R-:W-:Y:S01]  /*bf70*/  FFMA.FTZ R36, R16.reuse, R14, -R8 ;  /* 0x0000000e10247223 */ /* 0x040fe20000010808 */
[----:B------:R-:W-:Y:S01]  /*bf80*/  SHF.L.U32 R14, R25, 0x10, RZ ;  /* 0x00000010190e7819 */ /* 0x000fe200000006ff */
[----:B------:R-:W-:Y:S02]  /*bf90*/  FMUL.FTZ R0, R5, R34 ;  /* 0x0000002205007220 */ /* 0x000fe40000410000 */
[----:B------:R-:W-:-:S02]  /*bfa0*/  FFMA.FTZ R35, R16, R32, R3 ;  /* 0x0000002010237223 */ /* 0x000fc40000010003 */
[----:B------:R-:W-:Y:S02]  /*bfb0*/  IMAD.U32 R8, R22, 0x10000, RZ ;  /* 0x0001000016087824 */ /* 0x000fe400078e00ff */
[-C--:B------:R-:W-:Y:S02]  /*bfc0*/  FMUL.FTZ R5, R5, R10.reuse ;  /* 0x0000000a05057220 */ /* 0x080fe40000410000 */
[C---:B------:R-:W-:Y:S02]  /*bfd0*/  FMUL.FTZ R3, R7.reuse, R11 ;  /* 0x0000000b07037220 */ /* 0x040fe40000410000 */
[----:B------:R-:W-:Y:S01]  /*bfe0*/  FFMA.FTZ R33, R12, R10, -R0 ;  /* 0x0000000a0c217223 */ /* 0x000fe20000010800 */
[----:B------:R-:W-:Y:S01]  /*bff0*/  LOP3.LUT R10, R22, 0xffff0000, RZ, 0xc0, !PT ;  /* 0xffff0000160a7812 */ /* 0x000fe200078ec0ff */
[----:B------:R-:W-:Y:S02]  /*c000*/  FMUL.FTZ R0, R7, R8 ;  /* 0x0000000807007220 */ /* 0x000fe40000410000 */
[----:B------:R-:W-:Y:S01]  /*c010*/  FFMA.FTZ R32, R12, R34, R5 ;  /* 0x000000220c207223 */ /* 0x000fe20000010005 */
[----:B------:R-:W-:Y:S01]  /*c020*/  LOP3.LUT R12, R25, 0xffff0000, RZ, 0xc0, !PT ;  /* 0xffff0000190c7812 */ /* 0x000fe200078ec0ff */
[----:B------:R-:W-:Y:S01]  /*c030*/  FFMA.FTZ R18, R17, R8, -R3 ;  /* 0x0000000811127223 */ /* 0x000fe20000010803 */
[----:B------:R-:W-:Y:S01]  /*c040*/  LOP3.LUT R8, R20, 0xffff0000, RZ, 0xc0, !PT ;  /* 0xffff000014087812 */ /* 0x000fe200078ec0ff */
[----:B------:R-:W-:-:S02]  /*c050*/  IMAD.U32 R5, R28, 0x10000, RZ ;  /* 0x000100001c057824 */ /* 0x000fc400078e00ff */
[----:B------:R-:W-:Y:S02]  /*c060*/  FMUL.FTZ R3, R6, R14 ;  /* 0x0000000e06037220 */ /* 0x000fe40000410000 */
[----:B------:R-:W-:Y:S02]  /*c070*/  IMAD.U32 R20, R26, 0x10000, RZ ;  /* 0x000100001a147824 */ /* 0x000fe400078e00ff */
[----:B------:R-:W-:Y:S02]  /*c080*/  FFMA.FTZ R17, R17, R11, R0 ;  /* 0x0000000b11117223 */ /* 0x000fe40000010000 */
[-C--:B------:R-:W-:Y:S02]  /*c090*/  FMUL.FTZ R0, R6, R5.reuse ;  /* 0x0000000506007220 */ /* 0x080fe40000410000 */
[----:B------:R-:W-:Y:S02]  /*c0a0*/  FFMA.FTZ R16, R19, R5, -R3 ;  /* 0x0000000513107223 */ /* 0x000fe40000010803 */
[----:B------:R-:W-:-:S02]  /*c0b0*/  IMAD.U32 R7, R27, 0x10000, RZ ;  /* 0x000100001b077824 */ /* 0x000fc400078e00ff */
[----:B------:R-:W-:Y:S02]  /*c0c0*/  FMUL.FTZ R5, R9, R10 ;  /* 0x0000000a09057220 */ /* 0x000fe40000410000 */
[----:B------:R-:W-:Y:S02]  /*c0d0*/  FMUL.FTZ R3, R13, R20 ;  /* 0x000000140d037220 */ /* 0x000fe40000410000 */
[----:B------:R-:W-:Y:S02]  /*c0e0*/  FFMA.FTZ R19, R19, R14, R0 ;  /* 0x0000000e13137223 */ /* 0x000fe40000010000 */
[-C--:B------:R-:W-:Y:S02]  /*c0f0*/  FMUL.FTZ R6, R9, R8.reuse ;  /* 0x0000000809067220 */ /* 0x080fe40000410000 */
[-C--:B------:R-:W-:Y:S01]  /*c100*/  FMUL.FTZ R0, R13, R7.reuse ;  /* 0x000000070d007220 */ /* 0x080fe20000410000 */
[----:B------:R-:W-:Y:S01]  /*c110*/  LOP3.LUT R13, R26, 0xffff0000, RZ, 0xc0, !PT ;  /* 0xffff00001a0d7812 */ /* 0x000fe200078ec0ff */
[----:B------:R-:W-:Y:S01]  /*c120*/  FFMA.FTZ R9, R21, R8, R5 ;  /* 0x0000000815097223 */ /* 0x000fe20000010005 */
[----:B------:R-:W-:Y:S01]  /*c130*/  LOP3.LUT R8, R28, 0xffff0000, RZ, 0xc0, !PT ;  /* 0xffff00001c087812 */ /* 0x000fe200078ec0ff */
[C---:B------:R-:W-:Y:S01]  /*c140*/  FFMA.FTZ R11, R24.reuse, R7, -R3 ;  /* 0x00000007180b7223 */ /* 0x040fe20000010803 */
[----:B------:R-:W-:Y:S01]  /*c150*/  LOP3.LUT R7, R27, 0xffff0000, RZ, 0xc0, !PT ;  /* 0xffff00001b077812 */ /* 0x000fe200078ec0ff */
[----:B------:R-:W-:Y:S01]  /*c160*/  FFMA.FTZ R14, R21, R10, -R6 ;  /* 0x0000000a150e7223 */ /* 0x000fe20000010806 */
[----:B------:R-:W-:Y:S01]  /*c170*/  F2FP.BF16.PACK_AB R9, R9, R17 ;  /* 0x000000110909723e */ /* 0x000fe200000010ff */
[----:B------:R-:W-:-:S02]  /*c180*/  FFMA.FTZ R10, R24, R20, R0 ;  /* 0x00000014180a7223 */ /* 0x000fc40000010000 */
[----:B------:R-:W-:Y:S02]  /*c190*/  FMUL.FTZ R6, R23, R13 ;  /* 0x0000000d17067220 */ /* 0x000fe40000410000 */
[----:B------:R-:W-:Y:S02]  /*c1a0*/  FMUL.FTZ R3, R15, R12 ;  /* 0x0000000c0f037220 */ /* 0x000fe40000410000 */
[-C--:B------:R-:W-:Y:S02]  /*c1b0*/  FMUL.FTZ R5, R23, R7.reuse ;  /* 0x0000000717057220 */ /* 0x080fe40000410000 */
[-C--:B------:R-:W-:Y:S02]  /*c1c0*/  FMUL.FTZ R0, R15, R8.reuse ;  /* 0x000000080f007220 */ /* 0x080fe40000410000 */
[C---:B------:R-:W-:Y:S02]  /*c1d0*/  FFMA.FTZ R6, R31.reuse, R7, -R6 ;  /* 0x000000071f067223 */ /* 0x040fe40000010806 */
        /* <DEDUP_REMOVED lines=8> */
[----:B------:R-:W-:Y:S02]  /*c260*/  F2FP.BF16.PACK_AB R10, R5, R10 ;  /* 0x0000000a050a723e */ /* 0x000fe400000010ff */
[----:B------:R-:W-:Y:S01]  /*c270*/  F2FP.BF16.PACK_AB R11, R0, R19 ;  /* 0x00000013000b723e */ /* 0x000fe200000010ff */
[----:B------:R1:W-:Y:S04]  /*c280*/  STS.128 [R41+0x6100], R12 ;  /* 0x0061000c29007388 */ /* 0x0003e80000000c00 */
[----:B------:R1:W-:Y:S02]  /*c290*/  STS.128 [R40+0x6100], R8 ;  /* 0x0061000828007388 */ /* 0x0003e40000000c00 */
.L_x_415:
[----:B------:R-:W-:Y:S05]  /*c2a0*/  BSYNC B0 ;  /* 0x0000000000007941 */ /* 0x000fea0003800000 */
.L_x_414:
        /* <DEDUP_REMOVED lines=24> */
[C---:B------:R-:W-:Y:S01]  /*c430*/  PRMT R18, R75.reuse, 0x5432, R0 ;  /* 0x000054324b127816 */ /* 0x040fe20000000000 */
        /* <DEDUP_REMOVED lines=85> */
.L_x_417:
[----:B------:R-:W-:Y:S05]  /*c990*/  BSYNC B0 ;  /* 0x0000000000007941 */ /* 0x000fea0003800000 */
.L_x_416:
[----:B------:R-:W-:-:S04]  /*c9a0*/  IADD3 R0, R58, 0x60, RZ ;  /* 0x000000603a007810 */ /* 0x000fc80007ffe0ff */
        /* <DEDUP_REMOVED lines=16> */
[----:B-1----:R-:W-:Y:S01]  /*cab0*/  IMAD.SHL.U32 R35, R5, 0x2, RZ ;  /* 0x0000000205237824 */ /* 0x002fe200078e00ff */
[--C-:B------:R-:W-:Y:S01]  /*cac0*/  SHF.R.U32.HI R3, RZ, 0x10, R65.reuse ;  /* 0x00000010ff037819 */ /* 0x100fe20000011641 */
[----:B------:R-:W-:Y:S01]  /*cad0*/  IMAD.SHL.U32 R33, R0, 0x2, RZ ;  /* 0x0000000200217824 */ /* 0x000fe200078e00ff */
[----:B------:R-:W-:-:S02]  /*cae0*/  SHF.R.U64 R0, R64, 0x10, R65 ;  /* 0x0000001040007819 */ /* 0x000fc40000001241 */
[----:B------:R-:W1:Y:S01]  /*caf0*/  LDS.128 R12, [R35+0x6100] ;  /* 0x00610000230c7984 */ /* 0x000e620000000c00 */
[----:B------:R-:W-:Y:S02]  /*cb00*/  SHF.R.U32.HI R6, RZ, 0x10, R67 ;  /* 0x00000010ff067819 */ /* 0x000fe40000011643 */
[C---:B------:R-:W-:Y:S01]  /*cb10*/  PRMT R18, R79.reuse, 0x5432, R0 ;  /* 0x000054324f127816 */ /* 0x040fe20000000000 */
[----:B------:R-:W2:Y:S01]  /*cb20*/  LDS.128 R8, [R33+0x6100] ;  /* 0x0061000021087984 */ /* 0x000ea20000000c00 */
[----:B------:R-:W-:Y:S02]  /*cb30*/  PRMT R0, R78, 0x5432, R7 ;  /* 0x000054324e007816 */ /* 0x000fe40000000007 */
[----:B------:R-:W-:Y:S02]  /*cb40*/  SHF.R.U64 R5, R66, 0x10, R67 ;  /* 0x0000001042057819 */ /* 0x000fe40000001243 */
[----:B------:R-:W-:Y:S02]  /*cb50*/  SHF.R.U32.HI R16, RZ, 0x10, R61 ;  /* 0x00000010ff107819 */ /* 0x000fe4000001163d */
[----:B------:R-:W-:-:S02]  /*cb60*/  PRMT R22, R79, 0x5410, R3 ;  /* 0x000054104f167816 */ /* 0x000fc40000000003 */
[----:B------:R-:W-:Y:S02]  /*cb70*/  SHF.L.U32 R31, R0, 0x10, RZ ;  /* 0x00000010001f7819 */ /* 0x000fe400000006ff */
[----:B------:R-:W-:Y:S02]  /*cb80*/  PRMT R26, R80, 0x5410, R19 ;  /* 0x00005410501a7816 */ /* 0x000fe40000000013 */
[----:B------:R-:W-:Y:S02]  /*cb90*/  SHF.R.U64 R17, R62, 0x10, R63 ;  /* 0x000000103e117819 */ /* 0x000fe4000000123f */
[C---:B------:R-:W-:Y:S02]  /*cba0*/  PRMT R28, R81.reuse, 0x5410, R6 ;  /* 0x00005410511c7816 */ /* 0x040fe40000000006 */
[----:B------:R-:W-:Y:S02]  /*cbb0*/  PRMT R27, R81, 0x5432, R5 ;  /* 0x00005432511b7816 */ /* 0x000fe40000000005 */
[----:B------:R-:W-:-:S02]  /*cbc0*/  PRMT R20, R78, 0x5410, R16 ;  /* 0x000054104e147816 */ /* 0x000fc40000000010 */
[----:B------:R-:W-:Y:S01]  /*cbd0*/  PRMT R24, R80, 0x5432, R17 ;  /* 0x0000543250187816 */ /* 0x000fe20000000011 */
[C---:B-1----:R-:W-:Y:S01]  /*cbe0*/  IMAD.U32 R19, R15.reuse, 0x10000, RZ ;  /* 0x000100000f137824 */ /* 0x042fe200078e00ff */
[----:B------:R-:W-:Y:S01]  /*cbf0*/  LOP3.LUT R29, R15, 0xffff0000, RZ, 0xc0, !PT ;  /* 0xffff00000f1d7812 */ /* 0x000fe200078ec0ff */
[C---:B------:R-:W-:Y:S01]  /*cc00*/  IMAD.U32 R25, R14.reuse, 0x10000, RZ ;  /* 0x000100000e197824 */ /* 0x040fe200078e00ff */
[----:B------:R-:W-:Y:S01]  /*cc10*/  LOP3.LUT R30, R14, 0xffff0000, RZ, 0xc0, !PT ;  /* 0xffff00000e1e7812 */ /* 0x000fe200078ec0ff */
[C---:B--2---:R-:W-:Y:S01]  /*cc20*/  IMAD.U32 R3, R8.reuse, 0x10000, RZ ;  /* 0x0001000008037824 */ /* 0x044fe200078e00ff */
[C---:B------:R-:W-:Y:S01]  /*cc30*/  LOP3.LUT R15, R11.reuse, 0xffff0000, RZ, 0xc0, !PT ;  /* 0xffff00000b0f7812 */ /* 0x040fe200078ec0ff */
[----:B------:R-:W-:Y:S01]  /*cc40*/  IMAD.U32 R6, R11, 0x10000, RZ ;  /* 0x000100000b067824 */ /* 0x000fe200078e00ff */
[----:B------:R-:W-:Y:S01]  /*cc50*/  LOP3.LUT R5, R8, 0xffff0000, RZ, 0xc0, !PT ;  /* 0xffff000008057812 */ /* 0x000fe200078ec0ff */
[----:B------:R-:W-:Y:S01]  /*cc60*/  IMAD.U32 R14, R18, 0x10000, RZ ;  /* 0x00010000120e7824 */ /* 0x000fe200078e00ff */
[----:B------:R-:W-:Y:S01]  /*cc70*/  LOP3.LUT R11, R0, 0xffff0000, RZ, 0xc0, !PT ;  /* 0xffff0000000b7812 */ /* 0x000fe200078ec0ff */
[C---:B------:R-:W-:Y:S01]  /*cc80*/  IMAD.U32 R16, R12.reuse, 0x10000, RZ ;  /* 0x000100000c107824 */ /* 0x040fe200078e00ff */
[----:B------:R-:W-:Y:S01]  /*cc90*/  LOP3.LUT R21, R13, 0xffff0000, RZ, 0xc0, !PT ;  /* 0xffff00000d157812 */ /* 0x000fe200078ec0ff */
[----:B------:R-:W-:Y:S01]  /*cca0*/  FMUL.FTZ R8, R3, R31 ;  /* 0x0000001f03087220 */ /* 0x000fe20000410000 */
[----:B------:R-:W-:Y:S01]  /*ccb0*/  LOP3.LUT R12, R12, 0xffff0000, RZ, 0xc0, !PT ;  /* 0xffff00000c0c7812 */ /* 0x000fe200078ec0ff */
[----:B------:R-:W-:Y:S01]  /*ccc0*/  IMAD.U32 R17, R13, 0x10000, RZ ;  /* 0x000100000d117824 */ /* 0x000fe200078e00ff */
[C---:B------:R-:W-:Y:S01]  /*ccd0*/  LOP3.LUT R23, R10.reuse, 0xffff0000, RZ, 0xc0, !PT ;  /* 0xffff00000a177812 */ /* 0x040fe200078ec0ff */
[----:B------:R-:W-:Y:S01]  /*cce0*/  IMAD.U32 R13, R10, 0x10000, RZ ;  /* 0x000100000a0d7824 */ /* 0x000fe200078e00ff */
[----:B------:R-:W-:Y:S01]  /*ccf0*/  LOP3.LUT R18, R18, 0xffff0000, RZ, 0xc0, !PT ;  /* 0xffff000012127812 */ /* 0x000fe200078ec0ff */
[----:B------:R-:W-:-:S02]  /*cd00*/  FMUL.FTZ R3, R3, R14 ;  /* 0x0000000e03037220 */ /* 0x000fc40000410000 */
[C---:B------:R-:W-:Y:S01]  /*cd10*/  IMAD.U32 R7, R9.reuse, 0x10000, RZ ;  /* 0x0001000009077824 */ /* 0x040fe200078e00ff */
[----:B------:R-:W-:Y:S01]  /*cd20*/  LOP3.LUT R9, R9, 0xffff0000, RZ, 0xc0, !PT ;  /* 0xffff000009097812 */ /* 0x000fe200078ec0ff */
[----:B------:R-:W-:Y:S01]  /*cd30*/  FFMA.FTZ R36, R16, R14, -R8 ;  /* 0x0000000e10247223 */ /* 0x000fe20000010808 */
[----:B------:R-:W-:Y:S01]  /*cd40*/  SHF.L.U32 R14, R26, 0x10, RZ ;  /* 0x000000101a0e7819 */ /* 0x000fe200000006ff */
[C---:B------:R-:W-:Y:S01]  /*cd50*/  IMAD.U32 R10, R20.reuse, 0x10000, RZ ;  /* 0x00010000140a7824 */ /* 0x040fe200078e00ff */
[----:B------:R-:W-:Y:S01]  /*cd60*/  LOP3.LUT R20, R20, 0xffff0000, RZ, 0xc0, !PT ;  /* 0xffff000014147812 */ /* 0x000fe200078ec0ff */
[----:B------:R-:W-:Y:S01]  /*cd70*/  FMUL.FTZ R0, R5, R11 ;  /* 0x0000000b05007220 */ /* 0x000fe20000410000 */
[----:B------:R-:W-:Y:S01]  /*cd80*/  LOP3.LUT R26, R26, 0xffff0000, RZ, 0xc0, !PT ;  /* 0xffff00001a1a7812 */ /* 0x000fe200078ec0ff */
[----:B------:R-:W-:Y:S02]  /*cd90*/  IMAD.U32 R8, R22, 0x10000, RZ ;  /* 0x0001000016087824 */ /* 0x000fe400078e00ff */
[----:B------:R-:W-:-:S02]  /*cda0*/  FFMA.FTZ R34, R16, R31, R3 ;  /* 0x0000001f10227223 */ /* 0x000fc40000010003 */
[-C--:B------:R-:W-:Y:S02]  /*cdb0*/  FMUL.FTZ R5, R5, R18.reuse ;  /* 0x0000001205057220 */ /* 0x080fe40000410000 */
[C---:B------:R-:W-:Y:S02]  /*cdc0*/  FFMA.FTZ R32, R12.reuse, R18, -R0 ;  /* 0x000000120c207223 */ /* 0x040fe40000010800 */
[C---:B------:R-:W-:Y:S02]  /*cdd0*/  FMUL.FTZ R3, R7.reuse, R10 ;  /* 0x0000000a07037220 */ /* 0x040fe40000410000 */
[-C--:B------:R-:W-:Y:S02]  /*cde0*/  FMUL.FTZ R0, R7, R8.reuse ;  /* 0x0000000807007220 */ /* 0x080fe40000410000 */
[----:B------:R-:W-:Y:S01]  /*cdf0*/  FFMA.FTZ R31, R12, R11, R5 ;  /* 0x0000000b0c1f7223 */ /* 0x000fe20000010005 */
[----:B------:R-:W-:Y:S01]  /*ce00*/  LOP3.LUT R11, R22, 0xffff0000, RZ, 0xc0, !PT ;  /* 0xffff0000160b7812 */ /* 0x000fe200078ec0ff */
[C---:B------:R-:W-:Y:S01]  /*ce10*/  FFMA.FTZ R18, R17.reuse, R8, -R3 ;  /* 0x0000000811127223 */ /* 0x040fe20000010803 */
[----:B------:R-:W-:Y:S01]  /*ce20*/  LOP3.LUT R8, R24, 0xffff0000, RZ, 0xc0, !PT ;  /* 0xffff000018087812 */ /* 0x000fe200078ec0ff */
[C---:B------:R-:W-:Y:S01]  /*ce30*/  IMAD.U32 R5, R28.reuse, 0x10000, RZ ;  /* 0x000100001c057824 */ /* 0x040fe200078e00ff */
[----:B------:R-:W-:Y:S01]  /*ce40*/  LOP3.LUT R12, R28, 0xffff0000, RZ, 0xc0, !PT ;  /* 0xffff00001c0c7812 */ /* 0x000fe200078ec0ff */
[----:B------:R-:W-:-:S02]  /*ce50*/  FFMA.FTZ R17, R17, R10, R0 ;  /* 0x0000000a11117223 */ /* 0x000fc40000010000 */
[----:B------:R-:W-:Y:S02]  /*ce60*/  FMUL.FTZ R3, R6, R14 ;  /* 0x0000000e06037220 */ /* 0x000fe40000410000 */
[----:B------:R-:W-:Y:S02]  /*ce70*/  IMAD.U32 R10, R24, 0x10000, RZ ;  /* 0x00010000180a7824 */ /* 0x000fe400078e00ff */
[-C--:B------:R-:W-:Y:S02]  /*ce80*/  FMUL.FTZ R0, R6, R5.reuse ;  /* 0x0000000506007220 */ /* 0x080fe40000410000 */
[----:B------:R-:W-:Y:S02]  /*ce90*/  FFMA.FTZ R16, R19, R5, -R3 ;  /* 0x0000000513107223 */ /* 0x000fe40000010803 */
[----:B------:R-:W-:Y:S02]  /*cea0*/  IMAD.U32 R7, R27, 0x10000, RZ ;  /* 0x000100001b077824 */ /* 0x000fe400078e00ff */
[----:B------:R-:W-:-:S02]  /*ceb0*/  FMUL.FTZ R3, R13, R10 ;  /* 0x0000000a0d037220 */ /* 0x000fc40000410000 */
[----:B------:R-:W-:Y:S02]  /*cec0*/  FFMA.FTZ R19, R19, R14, R0 ;  /* 0x0000000e13137223 */ /* 0x000fe40000010000 */
[----:B------:R-:W-:Y:S02]  /*ced0*/  FMUL.FTZ R6, R9, R20 ;  /* 0x0000001409067220 */ /* 0x000fe40000410000 */
[-C--:B------:R-:W-:Y:S02]  /*cee0*/  FMUL.FTZ R0, R13, R7.reuse ;  /* 0x000000070d007220 */ /* 0x080fe40000410000 */
[----:B------:R-:W-:Y:S01]  /*cef0*/  FFMA.FTZ R14, R25, R7, -R3 ;  /* 0x00000007190e7223 */ /* 0x000fe20000010803 */
[----:B------:R-:W-:Y:S01]  /*cf00*/  LOP3.LUT R7, R27, 0xffff0000, RZ, 0xc0, !PT ;  /* 0xffff00001b077812 */ /* 0x000fe200078ec0ff */
[-C--:B------:R-:W-:Y:S02]  /*cf10*/  FMUL.FTZ R5, R9, R11.reuse ;  /* 0x0000000b09057220 */ /* 0x080fe40000410000 */
[----:B------:R-:W-:-:S02]  /*cf20*/  FFMA.FTZ R11, R21, R11, -R6 ;  /* 0x0000000b150b7223 */ /* 0x000fc40000010806 */
[----:B------:R-:W-:Y:S02]  /*cf30*/  FFMA.FTZ R9, R21, R20, R5 ;  /* 0x0000001415097223 */ /* 0x000fe40000010005 */
[----:B------:R-:W-:Y:S01]  /*cf40*/  FFMA.FTZ R10, R25, R10, R0 ;  /* 0x0000000a190a7223 */ /* 0x000fe20000010000 */
[----:B------:R-:W-:Y:S01]  /*cf50*/  F2FP.BF16.PACK_AB R13, R11, R18 ;  /* 0x000000120b0d723e */ /* 0x000fe200000010ff */
[----:B------:R-:W-:Y:S01]  /*cf60*/  FMUL.FTZ R6, R23, R8 ;  /* 0x0000000817067220 */ /* 0x000fe20000410000 */
[----:B------:R-:W-:Y:S01]  /*cf70*/  F2FP.BF16.PACK_AB R9, R9, R17 ;  /* 0x000000110909723e */ /* 0x000fe200000010ff */
[----:B------:R-:W-:Y:S02]  /*cf80*/  FMUL.FTZ R3, R15, R26 ;  /* 0x0000001a0f037220 */ /* 0x000fe40000410000 */
[----:B------:R-:W-:Y:S02]  /*cf90*/  FMUL.FTZ R5, R23, R7 ;  /* 0x0000000717057220 */ /* 0x000fe40000410000 */
[----:B------:R-:W-:-:S02]  /*cfa0*/  FMUL.FTZ R0, R15, R12 ;  /* 0x0000000c0f007220 */ /* 0x000fc40000410000 */
[----:B------:R-:W-:Y:S02]  /*cfb0*/  FFMA.FTZ R6, R30, R7, -R6 ;  /* 0x000000071e067223 */ /* 0x000fe40000010806 */
[C---:B------:R-:W-:Y:S01]  /*cfc0*/  FFMA.FTZ R3, R29.reuse, R12, -R3 ;  /* 0x0000000c1d037223 */ /* 0x040fe20000010803 */
[----:B------:R-:W-:Y:S01]  /*cfd0*/  F2FP.BF16.PACK_AB R12, R32, R36 ;  /* 0x00000024200c723e */ /* 0x000fe200000010ff */
[----:B------:R-:W-:Y:S01]  /*cfe0*/  FFMA.FTZ R5, R30, R8, R5 ;  /* 0x000000081e057223 */ /* 0x000fe20000010005 */
[----:B------:R-:W-:Y:S01]  /*cff0*/  F2FP.BF16.PACK_AB R14, R6, R14 ;  /* 0x0000000e060e723e */ /* 0x000fe200000010ff */
[----:B------:R-:W-:Y:S01]  /*d000*/  FFMA.FTZ R0, R29, R26, R0 ;  /* 0x0000001a1d007223 */ /* 0x000fe20000010000 */
[----:B------:R-:W-:Y:S02]  /*d010*/  F2FP.BF16.PACK_AB R15, R3, R16 ;  /* 0x00000010030f723e */ /* 0x000fe400000010ff */
[----:B------:R-:W-:Y:S02]  /*d020*/  F2FP.BF16.PACK_AB R8, R31, R34 ;  /* 0x000000221f08723e */ /* 0x000fe400000010ff */
[----:B------:R-:W-:Y:S01]  /*d030*/  F2FP.BF16.PACK_AB R10, R5, R10 ;  /* 0x0000000a050a723e */ /* 0x000fe200000010ff */
[----:B------:R1:W-:Y:S01]  /*d040*/  STS.128 [R35+0x6100], R12 ;  /* 0x0061000c23007388 */ /* 0x0003e20000000c00 */
[----:B------:R-:W-:-:S05]  /*d050*/  F2FP.BF16.PACK_AB R11, R0, R19 ;  /* 0x00000013000b723e */ /* 0x000fca00000010ff */
[----:B------:R1:W-:Y:S02]  /*d060*/  STS.128 [R33+0x6100], R8 ;  /* 0x0061000821007388 */ /* 0x0003e40000000c00 */
.L_x_405:
[----:B------:R-:W-:Y:S05]  /*d070*/  BSYNC B2 ;  /* 0x0000000000027941 */ /* 0x000fea0003800000 */
.L_x_383:
[----:B------:R-:W-:Y:S01]  /*d080*/  SHF.R.S32.HI R6, RZ, 0x4, R85 ;  /* 0x00000004ff067819 */ /* 0x000fe20000011455 */
[----:B------:R-:W-:Y:S01]  /*d090*/  IMAD.SHL.U32 R7, R87, 0x40, RZ ;  /* 0x0000004057077824 */ /* 0x000fe200078e00ff */
[----:B------:R-:W-:-:S04]  /*d0a0*/  DEPBAR.LE SB0, 0x0 ;  /* 0x000080000000791a */ /* 0x000fc80000000000 */
[----:B---3--:R-:W-:Y:S01]  /*d0b0*/  LEA.HI R0, R85, R6, RZ, 0x1 ;  /* 0x0000000655007211 */ /* 0x008fe200078f08ff */
        /* <DEDUP_REMOVED lines=10> */
[----:B------:R-:W-:Y:S01]  /*d160*/  IMAD.MOV.U32 R37, RZ, RZ, R93 ;  /* 0x000000ffff257224 */ /* 0x000fe200078e005d */
[----:B------:R-:W-:Y:S01]  /*d170*/  BAR.SYNC.DEFER_BLOCKING 0x0 ;  /* 0x0000000000007b1d */ /* 0x000fe20000010000 */
        /* <DEDUP_REMOVED lines=11> */
[----:B------:R-:W-:-:S02]  /*d230*/  LOP3.LUT R85, R8, R7, RZ, 0x3c, !PT ;  /* 0x0000000708557212 */ /* 0x000fc400078e3cff */
[----:B------:R-:W-:Y:S01]  /*d240*/  ISETP.GE.AND P1, PT, R56, c[0x0][0x1d4], PT ;  /* 0x0000750038007a0c */ /* 0x000fe20003f26270 */
[----:B------:R-:W-:Y:S02]  /*d250*/  IMAD R0, R6, 0x200, R0 ;  /* 0x0000020006007824 */ /* 0x000fe400078e0200 */
[----:B------:R-:W-:Y:S01]  /*d260*/  IMAD.IADD R3, R85, 0x1, R3 ;  /* 0x0000000155037824 */ /* 0x000fe200078e0203 */
[C---:B------:R-:W-:Y:S01]  /*d270*/  ISETP.LT.OR P3, PT, R73.reuse, 0x1, P1 ;  /* 0x000000014900780c */ /* 0x040fe20000f61670 */
[----:B------:R-:W-:Y:S01]  /*d280*/  IMAD.SHL.U32 R212, R0, 0x2, RZ ;  /* 0x0000000200d47824 */ /* 0x000fe200078e00ff */
[----:B------:R-:W-:Y:S01]  /*d290*/  ISETP.LT.OR P4, PT, R73, 0x11, P1 ;  /* 0x000000114900780c */ /* 0x000fe20000f81670 */
[----:B------:R-:W-:Y:S01]  /*d2a0*/  IMAD.SHL.U32 R219, R3, 0x2, RZ ;  /* 0x0000000203db7824 */ /* 0x000fe200078e00ff */
[----:B------:R-:W-:Y:S01]  /*d2b0*/  ISETP.LT.OR P2, PT, R73, 0x21, P1 ;  /* 0x000000214900780c */ /* 0x000fe20000f41670 */
[----:B------:R-:W-:Y:S01]  /*d2c0*/  IMAD.WIDE.U32 R6, R208, c[0x0][0x208], RZ ;  /* 0x00008200d0067a25 */ /* 0x000fe200078e00ff */
[----:B------:R-:W-:Y:S01]  /*d2d0*/  LDSM.16.M88.4 R24, [R212+0x3900] ;  /* 0x00390000d418783b */ /* 0x000fe20000000200 */
[----:B------:R-:W-:-:S02]  /*d2e0*/  IADD3 R0, R212, 0x3100, RZ ;  /* 0x00003100d4007810 */ /* 0x000fc40007ffe0ff */
[----:B------:R-:W-:Y:S01]  /*d2f0*/  IADD3 R223, R212, 0x3120, RZ ;  /* 0x00003120d4df7810 */ /* 0x000fe20007ffe0ff */
[----:B------:R-:W1:Y:S01]  /*d300*/  LDSM.16.M88.4 R12, [R219+0x6100] ;  /* 0x00610000db0c783b */ /* 0x000e620000000200 */
[----:B------:R-:W-:Y:S01]  /*d310*/  @P0 IADD3 R223, R0, -0x20, RZ ;  /* 0xffffffe000df0810 */ /* 0x000fe20007ffe0ff */
[----:B------:R-:W-:Y:S02]  /*d320*/  IMAD R0, R88, c[0x0][0x208], RZ ;  /* 0x0000820058007a24 */ /* 0x000fe400078e02ff */
[----:B------:R-:W2:Y:S01]  /*d330*/  LDSM.16.M88.4 R8, [R219+0x8100] ;  /* 0x00810000db08783b */ /* 0x000ea20000000200 */
[----:B------:R-:W-:Y:S01]  /*d340*/  IMAD.MOV.U32 R3, RZ, RZ, c[0x0][0x208] ;  /* 0x00008200ff037624 */ /* 0x000fe200078e00ff */
[----:B------:R-:W-:Y:S01]  /*d350*/  IADD3 R228, R223, 0x800, RZ ;  /* 0x00000800dfe47810 */ /* 0x000fe20007ffe0ff */
[----:B------:R-:W-:Y:S01]  /*d360*/  IMAD R0, R208, c[0x0][0x20c], R0 ;  /* 0x00008300d0007a24 */ /* 0x000fe200078e0200 */
[----:B------:R-:W3:Y:S01]  /*d370*/  LDSM.16.M88.4 R20, [R212+0x4100] ;  /* 0x00410000d414783b */ /* 0x000ee20000000200 */
[C---:B------:R-:W-:Y:S01]  /*d380*/  IMAD.SHL.U32 R58, R3.reuse, 0x20, RZ ;  /* 0x00000020033a7824 */ /* 0x040fe200078e00ff */
[----:B------:R-:W-:Y:S01]  /*d390*/  SHF.L.U64.HI R5, R3, R211, c[0x0][0x20c] ;  /* 0x0000830003057619 */ /* 0x000fe200000102d3 */
[----:B------:R-:W-:Y:S01]  /*d3a0*/  IMAD.IADD R0, R7, 0x1, R0 ;  /* 0x0000000107007824 */ /* 0x000fe200078e0200 */
[----:B------:R-:W4:Y:S01]  /*d3b0*/  LDSM.16.M88.4 R28, [R212+0x3100] ;  /* 0x00310000d41c783b */ /* 0x000f220000000200 */
[----:B------:R-:W-:Y:S01]  /*d3c0*/  IMAD.WIDE.U32 R6, R6, 0x60, R36 ;  /* 0x0000006006067825 */ /* 0x000fe200078e0024 */
[----:B------:R-:W-:-:S02]  /*d3d0*/  IADD3 R227, R223, 0x1000, RZ ;  /* 0x00001000dfe37810 */ /* 0x000fc40007ffe0ff */
[----:B------:R-:W3:Y:S01]  /*d3e0*/  LDSM.16.M88.4 R16, [R212+0x4900] ;  /* 0x00490000d410783b */ /* 0x000ee20000000200 */
[----:B------:R-:W-:Y:S01]  /*d3f0*/  IMAD R0, R0, 0x60, RZ ;  /* 0x0000006000007824 */ /* 0x000fe200078e02ff */
[----:B------:R-:W-:Y:S01]  /*d400*/  IADD3 R226, R223, 0x1800, RZ ;  /* 0x00001800dfe27810 */ /* 0x000fe20007ffe0ff */
[--C-:B------:R-:W-:Y:S01]  /*d410*/  IMAD R222, R2, 0x2, R219.reuse ;  /* 0x0000000202de7824 */ /* 0x100fe200078e02db */
[----:B------:R-:W3:Y:S01]  /*d420*/  LDSM.16.M88.4 R32, [R212+0x5100] ;  /* 0x00510000d420783b */ /* 0x000ee20000000200 */
[----:B------:R-:W-:Y:S01]  /*d430*/  IMAD.IADD R0, R7, 0x1, R0 ;  /* 0x0000000107007824 */ /* 0x000fe200078e0200 */
[----:B------:R-:W-:Y:S01]  /*d440*/  IADD3 R225, R223, 0x2000, RZ ;  /* 0x00002000dfe17810 */ /* 0x000fe20007ffe0ff */
[----:B------:R-:W-:Y:S01]  /*d450*/  IMAD R220, R4, 0x2, R219 ;  /* 0x0000000204dc7824 */ /* 0x000fe200078e02db */
[----:B------:R-:W-:Y:S03]  /*d460*/  LDSM.16.M88.4 R44, [R223] ;  /* 0x00000000df2c783b */ /* 0x000fe60000000200 */
[----:B------:R-:W-:Y:S01]  /*d470*/  IMAD R221, R2, 0x2, R220 ;  /* 0x0000000202dd7824 */ /* 0x000fe200078e02dc */
[----:B------:R-:W-:Y:S04]  /*d480*/  LDSM.16.M88.4 R40, [R223+0x800] ;  /* 0x00080000df28783b */ /* 0x000fe80000000200 */
[----:B------:R-:W-:Y:S01]  /*d490*/  LDSM.16.M88.4 R36, [R223+0x1000] ;  /* 0x00100000df24783b */ /* 0x000fe20000000200 */
[-C--:B-1----:R-:W-:Y:S08]  /*d4a0*/  HMMA.16816.F32.BF16 R140, R12, R24.reuse, RZ ;  /* 0x000000180c8c723c */ /* 0x082ff000000418ff */
[C---:B--2---:R-:W-:Y:S08]  /*d4b0*/  HMMA.16816.F32.BF16 R48, R8.reuse, R24, RZ ;  /* 0x000000180830723c */ /* 0x044ff000000418ff */
[-C--:B------:R-:W-:Y:S08]  /*d4c0*/  HMMA.16816.F32.BF16 R100, R8, R26.reuse, RZ ;  /* 0x0000001a0864723c */ /* 0x080ff000000418ff */
[----:B------:R-:W-:Y:S01]  /*d4d0*/  HMMA.16816.F32.BF16 R148, R12, R26, RZ ;  /* 0x0000001a0c94723c */ /* 0x000fe200000418ff */
[----:B------:R-:W1:Y:S07]  /*d4e0*/  LDSM.16.M88.4 R24, [R212+0x5900] ;  /* 0x00590000d418783b */ /* 0x000e6e0000000200 */
[-C--:B---3--:R-:W-:Y:S08]  /*d4f0*/  HMMA.16816.F32.BF16 R96, R8, R22.reuse, RZ ;  /* 0x000000160860723c */ /* 0x088ff000000418ff */
[C---:B-----5:R-:W-:Y:S07]  /*d500*/  HMMA.16816.F32.BF16 R144, R12.reuse, R22, RZ ;  /* 0x000000160c90723c */ /* 0x060fee00000418ff */
[C---:B------:R-:W-:Y:S01]  /*d510*/  LEA R22, P0, R6.reuse, c[0x0][0x1f8], 0x1 ;  /* 0x00007e0006167a11 */ /* 0x040fe200078008ff */
[----:B------:R-:W-:Y:S03]  /*d520*/  HMMA.16816.F32.BF16 R136, R12, R20, RZ ;  /* 0x000000140c88723c */ /* 0x000fe600000418ff */
[----:B------:R-:W-:Y:S01]  /*d530*/  LEA.HI.X R23, R6, c[0x0][0x1fc], R0, 0x1, P0 ;  /* 0x00007f0006177a11 */ /* 0x000fe200000f0c00 */
[----:B------:R-:W-:-:S04]  /*d540*/  IMAD.MOV.U32 R0, RZ, RZ, 0x40 ;  /* 0x00000040ff007424 */ /* 0x000fc800078e00ff */
[----:B------:R-:W-:Y:S07]  /*d550*/  HMMA.16816.F32.BF16 R68, R8, R20, RZ ;  /* 0x000000140844723c */ /* 0x000fee00000418ff */
[----:B------:R-:W-:Y:S01]  /*d560*/  IADD3 R20, P0, R58, R22, RZ ;  /* 0x000000163a147210 */ /* 0x000fe20007f1e0ff */
[----:B----4-:R-:W-:Y:S04]  /*d570*/  HMMA.16816.F32.BF16 R180, R12, R28, RZ ;  /* 0x0000001c0cb4723c */ /* 0x010fe800000418ff */
[----:B------:R-:W-:-:S04]  /*d580*/  IMAD.X R21, R5, 0x1, R23, P0 ;  /* 0x0000000105157824 */ /* 0x000fc800000e0617 */
[C---:B------:R-:W-:Y:S08]  /*d590*/  HMMA.16816.F32.BF16 R152, R12.reuse, R30, RZ ;  /* 0x0000001e0c98723c */ /* 0x040ff000000418ff */
[C---:B------:R-:W-:Y:S08]  /*d5a0*/  HMMA.16816.F32.BF16 R132, R12.reuse, R16, RZ ;  /* 0x000000100c84723c */ /* 0x040ff000000418ff */
[C---:B------:R-:W-:Y:S08]  /*d5b0*/  HMMA.16816.F32.BF16 R156, R12.reuse, R18, RZ ;  /* 0x000000120c9c723c */ /* 0x040ff000000418ff */
[C---:B------:R-:W-:Y:S08]  /*d5c0*/  HMMA.16816.F32.BF16 R124, R12.reuse, R32, RZ ;  /* 0x000000200c7c723c */ /* 0x040ff000000418ff */
[C---:B------:R-:W-:Y:S08]  /*d5d0*/  HMMA.16816.F32.BF16 R168, R12.reuse, R34, RZ ;  /* 0x000000220ca8723c */ /* 0x040ff000000418ff */
[C---:B-1----:R-:W-:Y:S08]  /*d5e0*/  HMMA.16816.F32.BF16 R116, R12.reuse, R24, RZ ;  /* 0x000000180c74723c */ /* 0x042ff000000418ff */
[----:B------:R-:W-:Y:S07]  /*d5f0*/  HMMA.16816.F32.BF16 R108, R12, R26, RZ ;  /* 0x0000001a0c6c723c */ /* 0x000fee00000418ff */
[-C--:B------:R-:W-:Y:S01]  /*d600*/  IADD3 R12, P0, R20, R58.reuse, RZ ;  /* 0x0000003a140c7210 */ /* 0x080fe20007f1e0ff */
[----:B------:R-:W-:Y:S04]  /*d610*/  HMMA.16816.F32.BF16 R52, R8, R28, RZ ;  /* 0x0000001c0834723c */ /* 0x000fe800000418ff */
[----:B------:R-:W-:Y:S01]  /*d620*/  IMAD.X R13, R21, 0x1, R5, P0 ;  /* 0x00000001150d7824 */ /* 0x000fe200000e0605 */
[----:B------:R-:W-:-:S03]  /*d630*/  IADD3 R6, P0, R12, R58, RZ ;  /* 0x0000003a0c067210 */ /* 0x000fc60007f1e0ff */
[----:B------:R-:W-:Y:S01]  /*d640*/  HMMA.16816.F32.BF16 R92, R8, R30, RZ ;  /* 0x0000001e085c723c */ /* 0x000fe200000418ff */
[----:B------:R-:W-:Y:S01]  /*d650*/  LDSM.16.M88.4 R28, [R223+0x2000] ;  /* 0x00200000df1c783b */ /* 0x000fe20000000200 */
[----:B------:R-:W-:Y:S01]  /*d660*/  IMAD.X R7, R13, 0x1, R5, P0 ;  /* 0x000000010d077824 */ /* 0x000fe200000e0605 */
[----:B------:R-:W-:-:S05]  /*d670*/  IADD3 R14, P0, R6, R58, RZ ;  /* 0x0000003a060e7210 */ /* 0x000fca0007f1e0ff */
[----:B------:R-:W-:Y:S01]  /*d680*/  HMMA.16816.F32.BF16 R64, R8, R16, RZ ;  /* 0x000000100840723c */ /* 0x000fe200000418ff */
[----:B------:R-:W-:-:S07]  /*d690*/  IMAD.X R15, R7, 0x1, R5, P0 ;  /* 0x00000001070f7824 */ /* 0x000fce00000e0605 */
[C---:B------:R-:W-:Y:S01]  /*d6a0*/  HMMA.16816.F32.BF16 R128, R8.reuse, R18, RZ ;  /* 0x000000120880723c */ /* 0x040fe200000418ff */
[----:B------:R-:W1:Y:S07]  /*d6b0*/  LDSM.16.M88.4 R16, [R222+0x8100] ;  /* 0x00810000de10783b */ /* 0x000e6e0000000200 */
[C---:B------:R-:W-:Y:S08]  /*d6c0*/  HMMA.16816.F32.BF16 R60, R8.reuse, R32, RZ ;  /* 0x00000020083c723c */ /* 0x040ff000000418ff */
[C---:B------:R-:W-:Y:S01]  /*d6d0*/  HMMA.16816.F32.BF16 R120, R8.reuse, R34, RZ ;  /* 0x000000220878723c */ /* 0x040fe200000418ff */
[----:B------:R-:W2:Y:S07]  /*d6e0*/  LDSM.16.M88.4 R32, [R223+0x1800] ;  /* 0x00180000df20783b */ /* 0x000eae0000000200 */
[C---:B------:R-:W-:Y:S08]  /*d6f0*/  HMMA.16816.F32.BF16 R76, R8.reuse, R24, RZ ;  /* 0x00000018084c723c */ /* 0x040ff000000418ff */
[----:B------:R-:W-:Y:S01]  /*d700*/  HMMA.16816.F32.BF16 R112, R8, R26, RZ ;  /* 0x0000001a0870723c */ /* 0x000fe200000418ff */
[----:B------:R-:W3:Y:S04]  /*d710*/  LDSM.16.M88.4 R24, [R223+0x2800] ;  /* 0x00280000df18783b */ /* 0x000ee80000000200 */
[----:B------:R-:W4:Y:S04]  /*d720*/  LDSM.16.M88.4 R8, [R222+0x6100] ;  /* 0x00610000de08783b */ /* 0x000f280000000200 */
[----:B------:R-:W-:Y:S01]  /*d730*/  @!PT LDS RZ, [RZ] ;  /* 0x00000000fffff984 */ /* 0x000fe20000000800 */
[----:B------:R-:W-:Y:S01]  /*d740*/  @!PT LDS RZ, [RZ] ;  /* 0x00000000fffff984 */ /* 0x000fe20000000800 */
[----:B------:R-:W-:Y:S01]  /*d750*/  @!PT LDS RZ, [RZ] ;  /* 0x00000000fffff984 */ /* 0x000fe20000000800 */
[----:B------:R2:W-:Y:S01]  /*d760*/  LDGSTS.E.BYPASS.LTC128B.128 [R231+0x100], [R22.64], !P3 ;  /* 0x0010000016e77fae */ /* 0x0005e2000d901d48 */
[C---:B------:R-:W-:Y:S01]  /*d770*/  ISETP.LT.OR P3, PT, R73.reuse, 0x41, P1 ;  /* 0x000000414900780c */ /* 0x040fe20000f61670 */
[----:B-1----:R-:W-:Y:S02]  /*d780*/  HMMA.16816.F32.BF16 R104, R16, R44, R52 ;  /* 0x0000002c1068723c */ /* 0x002fe40000041834 */
[----:B------:R1:W-:Y:S01]  /*d790*/  LDGSTS.E.BYPASS.LTC128B.128 [R231+0x900], [R20.64], !P4 ;  /* 0x0090000014e77fae */ /* 0x0003e2000e101d48 */
[----:B------:R-:W-:-:S02]  /*d7a0*/  ISETP.LT.OR P4, PT, R73, 0x31, P1 ;  /* 0x000000314900780c */ /* 0x000fc40000f81670 */
[----:B------:R-:W-:Y:S01]  /*d7b0*/  ISETP.LT.OR P1, PT, R73, 0x51, P1 ;  /* 0x000000514900780c */ /* 0x000fe20000f21670 */
[----:B------:R1:W-:Y:S01]  /*d7c0*/  LDGSTS.E.BYPASS.LTC128B.128 [R231+0x1100], [R12.64], !P2 ;  /* 0x011000000ce77fae */ /* 0x0003e2000d101d48 */
[----:B------:R-:W-:Y:S01]  /*d7d0*/  LOP3.LUT P2, RZ, R87, 0x4, RZ, 0xc0, !PT ;  /* 0x0000000457ff7812 */ /* 0x000fe2000784c0ff */
[----:B------:R-:W-:Y:S03]  /*d7e0*/  HMMA.16816.F32.BF16 R80, R16, R40, R48 ;  /* 0x000000281050723c */ /* 0x000fe60000041830 */
[----:B------:R-:W-:-:S05]  /*d7f0*/  SEL R0, R0, 0xffffffc0, !P2 ;  /* 0xffffffc000007807 */ /* 0x000fca0005000000 */
[----:B------:R1:W-:Y:S01]  /*d800*/  LDGSTS.E.BYPASS.LTC128B.128 [R231+0x1900], [R6.64], !P4 ;  /* 0x0190000006e77fae */ /* 0x0003e2000e101d48 */
[----:B------:R-:W-:Y:S01]  /*d810*/  IMAD.IADD R218, R212, 0x1, R0 ;  /* 0x00000001d4da7824 */ /* 0x000fe200078e0200 */
[C---:B------:R-:W-:Y:S01]  /*d820*/  HMMA.16816.F32.BF16 R68, R16.reuse, R36, R68 ;  /* 0x000000241044723c */ /* 0x040fe20000041844 */
[----:B------:R-:W-:Y:S01]  /*d830*/  IMAD.IADD R217, R0, 0x1, R223 ;  /* 0x0000000100d97824 */ /* 0x000fe200078e02df */
[----:B------:R4:W-:Y:S06]  /*d840*/  LDGSTS.E.BYPASS.LTC128B.128 [R231+0x2100], [R14.64], !P3 ;  /* 0x021000000ee77fae */ /* 0x0009ec000d901d48 */
[C---:B--2---:R-:W-:Y:S08]  /*d850*/  HMMA.16816.F32.BF16 R64, R16.reuse, R32, R64 ;  /* 0x000000201040723c */ /* 0x044ff00000041840 */
[C---:B---3--:R-:W-:Y:S08]  /*d860*/  HMMA.16816.F32.BF16 R76, R16.reuse, R24, R76 ;  /* 0x00000018104c723c */ /* 0x048ff0000004184c */
[----:B------:R-:W-:Y:S01]  /*d870*/  HMMA.16816.F32.BF16 R92, R16, R46, R92 ;  /* 0x0000002e105c723c */ /* 0x000fe2000004185c */
[----:B-1----:R-:W-:-:S05]  /*d880*/  IADD3 R6, P0, R14, R58, RZ ;  /* 0x0000003a0e067210 */ /* 0x002fca0007f1e0ff */
[----:B------:R-:W-:Y:S01]  /*d890*/  IMAD.X R7, R15, 0x1, R5, P0 ;  /* 0x000000010f077824 */ /* 0x000fe200000e0605 */
[----:B------:R-:W-:Y:S01]  /*d8a0*/  ISETP.GT.AND P0, PT, R208, R224, PT ;  /* 0x000000e0d000720c */ /* 0x000fe20003f04270 */
[C---:B----4-:R-:W-:Y:S01]  /*d8b0*/  HMMA.16816.F32.BF16 R12, R16.reuse, R28, R60 ;  /* 0x0000001c100c723c */ /* 0x050fe2000004183c */
[----:B------:R-:W-:Y:S02]  /*d8c0*/  IADD3 R224, R223, 0x2800, RZ ;  /* 0x00002800dfe07810 */ /* 0x000fe40007ffe0ff */
[----:B------:R1:W-:Y:S04]  /*d8d0*/  LDGSTS.E.BYPASS.LTC128B.128 [R231+0x2900], [R6.64], !P1 ;  /* 0x0290000006e77fae */ /* 0x0003e8000c901d48 */
[----:B------:R-:W-:Y:S01]  /*d8e0*/  LDSM.16.M88.4 R20, [R220+0x8100] ;  /* 0x00810000dc14783b */ /* 0x000fe20000000200 */
[C---:B------:R-:W-:Y:S03]  /*d8f0*/  HMMA.16816.F32.BF16 R100, R16.reuse, R42, R100 ;  /* 0x0000002a1064723c */ /* 0x040fe60000041864 */
[----:B------:R-:W2:Y:S04]  /*d900*/  LDSM.16.M88.4 R72, [R218+0x5100] ;  /* 0x00510000da48783b */ /* 0x000ea80000000200 */
[----:B------:R-:W3:Y:S01]  /*d910*/  LDSM.16.M88.4 R56, [R218+0x3900] ;  /* 0x00390000da38783b */ /* 0x000ee20000000200 */
[C---:B------:R-:W-:Y:S03]  /*d920*/  HMMA.16816.F32.BF16 R96, R16.reuse, R38, R96 ;  /* 0x000000261060723c */ /* 0x040fe60000041860 */
[----:B------:R-:W4:Y:S04]  /*d930*/  LDSM.16.M88.4 R88, [R218+0x5900] ;  /* 0x00590000da58783b */ /* 0x000f280000000200 */
[----:B------:R-:W-:Y:S01]  /*d940*/  LDSM.16.M88.4 R60, [R218+0x3100] ;  /* 0x00310000da3c783b */ /* 0x000fe20000000200 */
[C---:B------:R-:W-:Y:S03]  /*d950*/  HMMA.16816.F32.BF16 R176, R16.reuse, R34, R128 ;  /* 0x0000002210b0723c */ /* 0x040fe60000041880 */
[----:B------:R-:W-:Y:S04]  /*d960*/  LDSM.16.M88.4 R52, [R218+0x4100] ;  /* 0x00410000da34783b */ /* 0x000fe80000000200 */
[----:B------:R-:W-:Y:S01]  /*d970*/  LDSM.16.M88.4 R48, [R218+0x4900] ;  /* 0x00490000da30783b */ /* 0x000fe20000000200 */
[C---:B------:R-:W-:Y:S03]  /*d980*/  HMMA.16816.F32.BF16 R192, R16.reuse, R30, R120 ;  /* 0x0000001e10c0723c */ /* 0x040fe60000041878 */
[----:B------:R-:W0:Y:S05]  /*d990*/  LDGDEPBAR ;  /* 0x00000000000079af */ /* 0x000e2a0000000000 */
[----:B------:R-:W-:Y:S01]  /*d9a0*/  HMMA.16816.F32.BF16 R172, R16, R26, R112 ;  /* 0x0000001a10ac723c */ /* 0x000fe20000041870 */
[----:B------:R-:W1:Y:S07]  /*d9b0*/  LDSM.16.M88.4 R16, [R220+0x6100] ;  /* 0x00610000dc10783b */ /* 0x000e6e0000000200 */
[C---:B------:R-:W-:Y:S08]  /*d9c0*/  HMMA.16816.F32.BF16 R184, R8.reuse, R40, R140 ;  /* 0x0000002808b8723c */ /* 0x040ff0000004188c */
[C---:B------:R-:W-:Y:S08]  /*d9d0*/  HMMA.16816.F32.BF16 R188, R8.reuse, R36, R136 ;  /* 0x0000002408bc723c */ /* 0x040ff00000041888 */
[C---:B------:R-:W-:Y:S08]  /*d9e0*/  HMMA.16816.F32.BF16 R200, R8.reuse, R28, R124 ;  /* 0x0000001c08c8723c */ /* 0x040ff0000004187c */
[C---:B------:R-:W-:Y:S01]  /*d9f0*/  HMMA.16816.F32.BF16 R136, R8.reuse, R42, R148 ;  /* 0x0000002a0888723c */ /* 0x040fe20000041894 */
[----:B------:R-:W-:Y:S07]  /*da00*/  LDSM.16.M88.4 R40, [R217+0x800] ;  /* 0x00080000d928783b */ /* 0x000fee0000000200 */
        /* <DEDUP_REMOVED lines=8> */
[C---:B------:R-:W-:Y:S08]  /*da90*/  HMMA.16816.F32.BF16 R204, R8.reuse, R24, R116 ;  /* 0x0000001808cc723c */ /* 0x040ff00000041874 */
[C---:B------:R-:W-:Y:S01]  /*daa0*/  HMMA.16816.F32.BF16 R168, R8.reuse, R30, R168 ;  /* 0x0000001e08a8723c */ /* 0x040fe200000418a8 */
[----:B------:R-:W-:Y:S07]  /*dab0*/  LDSM.16.M88.4 R28, [R217+0x2000] ;  /* 0x00200000d91c783b */ /* 0x000fee0000000200 */
[----:B------:R-:W-:Y:S01]  /*dac0*/  HMMA.16816.F32.BF16 R164, R8, R26, R108 ;  /* 0x0000001a08a4723c */ /* 0x000fe2000004186c */
[----:B------:R-:W-:Y:S04]  /*dad0*/  LDSM.16.M88.4 R8, [R221+0x8100] ;  /* 0x00810000dd08783b */ /* 0x000fe80000000200 */
[----:B------:R-:W-:Y:S03]  /*dae0*/  LDSM.16.M88.4 R24, [R217+0x2800] ;  /* 0x00280000d918783b */ /* 0x000fe60000000200 */
[----:B--2---:R-:W-:Y:S01]  /*daf0*/  HMMA.16816.F32.BF16 R132, R20, R72, R12 ;  /* 0x000000481484723c */ /* 0x004fe2000004180c */
[----:B------:R-:W2:Y:S01]  /*db00*/  LDSM.16.M88.4 R12, [R221+0x6100] ;  /* 0x00610000dd0c783b */ /* 0x000ea20000000200 */
[----:B------:R-:W-:-:S06]  /*db10*/  DEPBAR.LE SB0, 0x0 ;  /* 0x000080000000791a */ /* 0x000fcc0000000000 */
[C---:B---3--:R-:W-:Y:S08]  /*db20*/  HMMA.16816.F32.BF16 R152, R20.reuse, R56, R80 ;  /* 0x000000381498723c */ /* 0x048ff00000041850 */
[----:B----4-:R-:W-:Y:S08]  /*db30*/  HMMA.16816.F32.BF16 R128, R20, R88, R76 ;  /* 0x000000581480723c */ /* 0x010ff0000004184c */
[----:B-1----:R-:W-:Y:S08]  /*db40*/  HMMA.16816.F32.BF16 R80, R16, R56, R184 ;  /* 0x000000381050723c */ /* 0x002ff000000418b8 */
[C---:B------:R-:W-:Y:S08]  /*db50*/  HMMA.16816.F32.BF16 R148, R20.reuse, R52, R68 ;  /* 0x000000341494723c */ /* 0x040ff00000041844 */
[C---:B------:R-:W-:Y:S08]  /*db60*/  HMMA.16816.F32.BF16 R140, R20.reuse, R48, R64 ;  /* 0x00000030148c723c */ /* 0x040ff00000041840 */
        /* <DEDUP_REMOVED lines=18> */
[C---:B--2---:R-:W-:Y:S08]  /*dc90*/  HMMA.16816.F32.BF16 R88, R12.reuse, R40, R80 ;  /* 0x000000280c58723c */ /* 0x044ff00000041850 */
        /* <DEDUP_REMOVED lines=22> */
[----:B------:R-:W-:Y:S01]  /*de00*/  HMMA.16816.F32.BF16 R48, R12, R26, R16 ;  /* 0x0000001a0c30723c */ /* 0x000fe20000041810 */
[----:B------:R-:W-:Y:S06]  /*de10*/  BAR.SYNC.DEFER_BLOCKING 0x0 ;  /* 0x0000000000007b1d */ /* 0x000fec0000010000 */
[----:B------:R-:W-:Y:S05]  /*de20*/  @!P0 BRA `(.L_x_418) ;  /* 0x000001d000008947 */ /* 0x000fea0003800000 */
[----:B------:R-:W-:-:S04]  /*de30*/  IADD3 R0, R247, -0x2, RZ ;  /* 0xfffffffef7007810 */ /* 0x000fc80007ffe0ff */
[----:B------:R-:W-:Y:S01]  /*de40*/  SHF.R.S32.HI R5, RZ, 0x1f, R0 ;  /* 0x0000001fff057819 */ /* 0x000fe20000011400 */
[----:B------:R-:W-:Y:S02]  /*de50*/  IMAD R3, R216, R0, RZ ;  /* 0x00000000d8037224 */ /* 0x000fe400078e02ff */
[----:B------:R-:W-:Y:S01]  /*de60*/  IMAD.WIDE.U32 R6, R0, R232, R238 ;  /* 0x000000e800067225 */ /* 0x000fe200078e00ee */
[----:B------:R-:W-:-:S03]  /*de70*/  SHF.L.U64.HI R0, R230, R211, c[0x0][0x1e4] ;  /* 0x00007900e6007619 */ /* 0x000fc600000102d3 */
[----:B------:R-:W-:Y:S01]  /*de80*/  IMAD R3, R5, R232, R3 ;  /* 0x000000e805037224 */ /* 0x000fe200078e0203 */
[----:B------:R-:W-:Y:S01]  /*de90*/  LEA R14, P0, R6, c[0x0][0x1c8], 0x1 ;  /* 0x00007200060e7a11 */ /* 0x000fe200078008ff */
[----:B------:R-:W-:Y:S02]  /*dea0*/  IMAD.SHL.U32 R5, R230, 0x20, RZ ;  /* 0x00000020e6057824 */ /* 0x000fe400078e00ff */
[----:B------:R-:W-:-:S03]  /*deb0*/  IMAD.IADD R3, R7, 0x1, R3 ;  /* 0x0000000107037824 */ /* 0x000fc600078e0203 */
[C---:B------:R-:W-:Y:S02]  /*dec0*/  IADD3 R12, P1, R5.reuse, R14, RZ ;  /* 0x0000000e050c7210 */ /* 0x040fe40007f3e0ff */
        /* <DEDUP_REMOVED lines=16> */
[----:B-1----:R-:W-:-:S05]  /*dfd0*/  IADD3 R14, P0, R5, R6, RZ ;  /* 0x00000006050e7210 */ /* 0x002fca0007f1e0ff */
[----:B------:R-:W-:-:S05]  /*dfe0*/  IMAD.X R15, R0, 0x1, R7, P0 ;  /* 0x00000001000f7824 */ /* 0x000fca00000e0607 */
[----:B------:R2:W-:Y:S03]  /*dff0*/  LDGSTS.E.BYPASS.LTC128B.128 [R231+0x5900], [R14.64], !P5 ;  /* 0x059000000ee77fae */ /* 0x0005e6000e901d48 */
.L_x_418:
[----:B------:R-:W-:Y:S01]  /*e000*/  LOP3.LUT R0, R210, 0xffffffe0, RZ, 0xc0, !PT ;  /* 0xffffffe0d2007812 */ /* 0x000fe200078ec0ff */
[----:B------:R-:W-:Y:S01]  /*e010*/  ULDC UR7, c[0x0][0x324] ;  /* 0x0000c90000077ab9 */ /* 0x000fe20000000800 */
[----:B------:R-:W-:Y:S01]  /*e020*/  LEA.HI R3, R215, R214, RZ, 0x2 ;  /* 0x000000d6d7037211 */ /* 0x000fe200078f10ff */
[----:B------:R-:W-:Y:S01]  /*e030*/  ULOP3.LUT UR7, URZ, UR7, URZ, 0x33, !UPT ;  /* 0x000000073f077292 */ /* 0x000fe2000f8e333f */
[----:B------:R-:W-:Y:S01]  /*e040*/  SHF.R.S32.HI R5, RZ, 0x1f, R213 ;  /* 0x0000001fff057819 */ /* 0x000fe200000114d5 */
[C---:B------:R-:W-:Y:S01]  /*e050*/  IMAD.IADD R0, R214.reuse, 0x1, -R0 ;  /* 0x00000001d6007824 */ /* 0x040fe200078e0a00 */
[----:B------:R-:W-:Y:S01]  /*e060*/  LOP3.LUT R3, R3, 0xfffffffc, RZ, 0xc0, !PT ;  /* 0xfffffffc03037812 */ /* 0x000fe200078ec0ff */
[----:B------:R-:W0:Y:S01]  /*e070*/  LDGDEPBAR ;  /* 0x00000000000079af */ /* 0x000e220000000000 */
[----:B------:R-:W-:Y:S02]  /*e080*/  LEA.HI R5, R5, R213, RZ, 0x2 ;  /* 0x000000d505057211 */ /* 0x000fe400078f10ff */
[----:B--2---:R-:W-:Y:S01]  /*e090*/  SHF.R.S32.HI R7, RZ, 0x1f, R0 ;  /* 0x0000001fff077819 */ /* 0x004fe20000011400 */
[----:B------:R-:W-:Y:S01]  /*e0a0*/  IMAD.IADD R3, R214, 0x1, -R3 ;  /* 0x00000001d6037824 */ /* 0x000fe200078e0a03 */
[----:B------:R-:W-:-:S02]  /*e0b0*/  LOP3.LUT R6, R5, 0xffffffc, RZ, 0xc0, !PT ;  /* 0x0ffffffc05067812 */ /* 0x000fc400078ec0ff */
[----:B------:R-:W-:Y:S02]  /*e0c0*/  LEA.HI R7, R7, R0, RZ, 0x2 ;  /* 0x0000000007077211 */ /* 0x000fe400078f10ff */
[----:B------:R-:W-:Y:S01]  /*e0d0*/  LEA.HI R5, R3, R3, RZ, 0x1 ;  /* 0x0000000303057211 */ /* 0x000fe200078f08ff */
[----:B------:R-:W-:Y:S01]  /*e0e0*/  IMAD.IADD R8, R213, 0x1, -R6 ;  /* 0x00000001d5087824 */ /* 0x000fe200078e0a06 */
[----:B------:R-:W-:Y:S02]  /*e0f0*/  LEA.HI.SX32 R6, R7, R209, 0x1e ;  /* 0x000000d107067211 */ /* 0x000fe400078ff2ff */
[C---:B------:R-:W-:Y:S01]  /*e100*/  LOP3.LUT R10, R5.reuse, 0x1ffffffe, RZ, 0xc0, !PT ;  /* 0x1ffffffe050a7812 */ /* 0x040fe200078ec0ff */
[----:B------:R-:W-:Y:S01]  /*e110*/  IMAD.SHL.U32 R9, R5, 0x20, RZ ;  /* 0x0000002005097824 */ /* 0x000fe200078e00ff */
[----:B------:R-:W-:Y:S01]  /*e120*/  ISETP.NE.AND P0, PT, R237, 0x1, PT ;  /* 0x00000001ed00780c */ /* 0x000fe20003f05270 */
[----:B------:R-:W-:Y:S02]  /*e130*/  IMAD R5, R8, 0x10, R6 ;  /* 0x0000001008057824 */ /* 0x000fe400078e0206 */
[----:B------:R-:W-:Y:S01]  /*e140*/  IMAD.IADD R8, R3, 0x1, -R10 ;  /* 0x0000000103087824 */ /* 0x000fe200078e0a0a */
[----:B------:R-:W-:-:S05]  /*e150*/  LOP3.LUT R6, R9, 0xffffffc0, RZ, 0xc0, !PT ;  /* 0xffffffc009067812 */ /* 0x000fca00078ec0ff */
[----:B------:R-:W-:-:S04]  /*e160*/  IMAD.IADD R3, R6, 0x1, R5 ;  /* 0x0000000106037824 */ /* 0x000fc800078e0205 */
[----:B------:R-:W-:-:S04]  /*e170*/  IMAD R9, R8, 0x8, R3 ;  /* 0x0000000808097824 */ /* 0x000fc800078e0203 */
[----:B------:R-:W-:Y:S01]  /*e180*/  @P0 IMAD.HI.U32 R3, R9, c[0x0][0x2c8], RZ ;  /* 0x0000b20009030a27 */ /* 0x000fe200078e00ff */
[----:B------:R1:W-:Y:S04]  /*e190*/  STL [R1+0x60], R9 ;  /* 0x0000600901007387 */ /* 0x0003e80000100800 */
[----:B-1----:R-:W-:Y:S02]  /*e1a0*/  @P0 SHF.R.U32.HI R9, RZ, c[0x0][0x2cc], R3 ;  /* 0x0000b300ff090a19 */ /* 0x002fe40000011603 */
[----:B------:R-:W-:-:S03]  /*e1b0*/  LOP3.LUT R3, R7, 0x7ffffffc, RZ, 0xc0, !PT ;  /* 0x7ffffffc07037812 */ /* 0x000fc600078ec0ff */
[----:B------:R-:W1:Y:S02]  /*e1c0*/  SHFL.IDX PT, R6, R9, RZ, 0x1c1f ;  /* 0x001c1fff09067589 */ /* 0x000e6400000e0000 */
[----:B------:R-:W-:Y:S01]  /*e1d0*/  IMAD.IADD R3, R0, 0x1, -R3 ;  /* 0x0000000100037824 */ /* 0x000fe200078e0a03 */
[----:B------:R-:W-:-:S03]  /*e1e0*/  IADD3 R0, R235, 0x1, R84 ;  /* 0x00000001eb007810 */ /* 0x000fc60007ffe054 */
[----:B------:R-:W-:-:S04]  /*e1f0*/  IMAD.SHL.U32 R8, R3, 0x2, RZ ;  /* 0x0000000203087824 */ /* 0x000fc800078e00ff */
[--C-:B------:R-:W-:Y:S01]  /*e200*/  IMAD.IADD R13, R84, 0x1, -R8.reuse ;  /* 0x00000001540d7824 */ /* 0x100fe200078e0a08 */
[----:B------:R2:W-:Y:S01]  /*e210*/  STL [R1+0x30], R8 ;  /* 0x0000300801007387 */ /* 0x0005e20000100800 */
[----:B------:R-:W-:Y:S02]  /*e220*/  IADD3 R0, -R234, R0, -R8 ;  /* 0x00000000ea007210 */ /* 0x000fe40007ffe908 */
[----:B------:R-:W-:Y:S02]  /*e230*/  IADD3 R11, -R8, R235, R84 ;  /* 0x000000eb080b7210 */ /* 0x000fe40007ffe154 */
[C---:B------:R-:W-:Y:S02]  /*e240*/  IADD3 R10, R0.reuse, c[0x0][0x328], RZ ;  /* 0x0000ca00000a7a10 */ /* 0x040fe40007ffe0ff */
[----:B------:R-:W-:Y:S01]  /*e250*/  IADD3 R12, R0, UR7, RZ ;  /* 0x00000007000c7c10 */ /* 0x000fe2000fffe0ff */
[----:B------:R-:W-:Y:S02]  /*e260*/  IMAD.IADD R0, R86, 0x1, R85 ;  /* 0x0000000156007824 */ /* 0x000fe400078e0255 */
[----:B-1----:R-:W-:-:S02]  /*e270*/  IMAD.IADD R5, R10, 0x1, R6 ;  /* 0x000000010a057824 */ /* 0x002fc400078e0206 */
[----:B------:R-:W-:-:S03]  /*e280*/  IMAD.IADD R3, R12, 0x1, R6 ;  /* 0x000000010c037824 */ /* 0x000fc600078e0206 */
[----:B------:R-:W-:Y:S01]  /*e290*/  IMNMX R5, R5, R11, PT ;  /* 0x0000000b05057217 */ /* 0x000fe20003800200 */
[----:B------:R-:W-:Y:S05]  /*e2a0*/  @!P6 BRA `(.L_x_419) ;  /* 0x000001400000e947 */ /* 0x000fea0003800000 */
[----:B------:R-:W-:Y:S01]  /*e2b0*/  IADD3 R6, -R234, R235, R6 ;  /* 0x000000ebea067210 */ /* 0x000fe20007ffe106 */
[----:B------:R-:W-:Y:S03]  /*e2c0*/  BSSY B0, `(.L_x_420) ;  /* 0x000000e000007945 */ /* 0x000fe60003800000 */
        /* <DEDUP_REMOVED lines=9> */
.L_x_421:
[----:B------:R-:W-:-:S04]  /*e360*/  MOV R7, c[0x0][0x32c] ;  /* 0x0000cb0000077a02 */ /* 0x000fc80000000f00 */
[----:B------:R-:W-:-:S13]  /*e370*/  ISETP.NE.AND P0, PT, R7, 0x1, PT ;  /* 0x000000010700780c */ /* 0x000fda0003f05270 */
[----:B------:R-:W-:-:S05]  /*e380*/  @P0 IMAD.HI.U32 R7, R6, c[0x0][0x330], RZ ;  /* 0x0000cc0006070a27 */ /* 0x000fca00078e00ff */
[----:B------:R-:W-:Y:S02]  /*e390*/  @P0 SHF.R.U32.HI R6, RZ, c[0x0][0x334], R7 ;  /* 0x0000cd00ff060a19 */ /* 0x000fe40000011607 */
.L_x_422:
[----:B------:R-:W-:Y:S05]  /*e3a0*/  BSYNC B0 ;  /* 0x0000000000007941 */ /* 0x000fea0003800000 */
.L_x_420:
[----:B------:R-:W-:-:S05]  /*e3b0*/  IMAD R6, R6, c[0x0][0x32c], R13 ;  /* 0x0000cb0006067a24 */ /* 0x000fca00078e020d */
[----:B------:R-:W-:Y:S02]  /*e3c0*/  IADD3 R7, R6, c[0x0][0x32c], RZ ;  /* 0x0000cb0006077a10 */ /* 0x000fe40007ffe0ff */
[----:B------:R-:W-:Y:S02]  /*e3d0*/  IMNMX R3, R3, R6, !PT ;  /* 0x0000000603037217 */ /* 0x000fe40007800200 */
[----:B------:R-:W-:Y:S02]  /*e3e0*/  IMNMX R5, R5, R7, PT ;  /* 0x0000000705057217 */ /* 0x000fe40003800200 */
.L_x_419:
[----:B--2---:R-:W1:Y:S02]  /*e3f0*/  SHFL.IDX PT, R8, R9, 0x1, 0x1c1f ;  /* 0x003c1f0009087f89 */ /* 0x004e6400000e0000 */
[----:B-1----:R-:W-:Y:S01]  /*e400*/  IMAD.IADD R7, R10, 0x1, R8 ;  /* 0x000000010a077824 */ /* 0x002fe200078e0208 */
[----:B------:R-:W-:-:S04]  /*e410*/  IADD3 R6, R12, R8, RZ ;  /* 0x000000080c067210 */ /* 0x000fc80007ffe0ff */
        /* <DEDUP_REMOVED lines=13> */
.L_x_425:
[----:B------:R-:W-:-:S04]  /*e4f0*/  MOV R14, c[0x0][0x32c] ;  /* 0x0000cb00000e7a02 */ /* 0x000fc80000000f00 */
[----:B------:R-:W-:-:S13]  /*e500*/  ISETP.NE.AND P0, PT, R14, 0x1, PT ;  /* 0x000000010e00780c */ /* 0x000fda0003f05270 */
[----:B------:R-:W-:-:S05]  /*e510*/  @P0 IMAD.HI.U32 R14, R8, c[0x0][0x330], RZ ;  /* 0x0000cc00080e0a27 */ /* 0x000fca00078e00ff */
[----:B------:R-:W-:Y:S02]  /*e520*/  @P0 SHF.R.U32.HI R8, RZ, c[0x0][0x334], R14 ;  /* 0x0000cd00ff080a19 */ /* 0x000fe4000001160e */
.L_x_426:
[----:B------:R-:W-:Y:S05]  /*e530*/  BSYNC B0 ;  /* 0x0000000000007941 */ /* 0x000fea0003800000 */
.L_x_424:
[----:B------:R-:W-:-:S05]  /*e540*/  IMAD R8, R8, c[0x0][0x32c], R13 ;  /* 0x0000cb0008087a24 */ /* 0x000fca00078e020d */
[----:B------:R-:W-:Y:S02]  /*e550*/  IADD3 R14, R8, c[0x0][0x32c], RZ ;  /* 0x0000cb00080e7a10 */ /* 0x000fe40007ffe0ff */
[----:B------:R-:W-:Y:S02]  /*e560*/  IMNMX R6, R6, R8, !PT ;  /* 0x0000000806067217 */ /* 0x000fe40007800200 */
[----:B------:R-:W-:Y:S02]  /*e570*/  IMNMX R7, R7, R14, PT ;  /* 0x0000000e07077217 */ /* 0x000fe40003800200 */
.L_x_423:
[C---:B------:R-:W-:Y:S01]  /*e580*/  ISETP.GE.AND P0, PT, R84.reuse, 0x9, PT ;  /* 0x000000095400780c */ /* 0x040fe20003f06270 */
[----:B------:R-:W1:Y:S01]  /*e590*/  SHFL.IDX PT, R8, R9, 0x2, 0x1c1f ;  /* 0x005c1f0009087f89 */ /* 0x000e6200000e0000 */
[----:B------:R-:W-:Y:S02]  /*e5a0*/  ISETP.GE.AND P1, PT, R84, 0x2, PT ;  /* 0x000000025400780c */ /* 0x000fe40003f26270 */
[----:B------:R-:W-:Y:S02]  /*e5b0*/  P2R R28, PR, RZ, 0x1 ;  /* 0x00000001ff1c7803 */ /* 0x000fe40000000000 */
[----:B------:R-:W-:-:S02]  /*e5c0*/  ISETP.GT.AND P0, PT, R3, 0x8, !P0 ;  /* 0x000000080300780c */ /* 0x000fc40004704270 */
[----:B------:R-:W-:Y:S02]  /*e5d0*/  P2R R29, PR, RZ, 0x2 ;  /* 0x00000002ff1d7803 */ /* 0x000fe40000000000 */
[----:B------:R-:W-:Y:S02]  /*e5e0*/  ISETP.LT.OR P0, PT, R5, 0x9, P0 ;  /* 0x000000090500780c */ /* 0x000fe40000701670 */
[----:B------:R-:W-:Y:S02]  /*e5f0*/  ISETP.GT.AND P1, PT, R3, 0x1, !P1 ;  /* 0x000000010300780c */ /* 0x000fe40004f24270 */
[----:B------:R-:W-:Y:S02]  /*e600*/  ISETP.GE.AND P2, PT, R84, 0xa, PT ;  /* 0x0000000a5400780c */ /* 0x000fe40003f46270 */
[----:B------:R-:W-:Y:S02]  /*e610*/  FSEL R36, R92, -INF , !P0 ;  /* 0xff8000005c247808 */ /* 0x000fe40004000000 */
[----:B------:R-:W-:-:S02]  /*e620*/  ISETP.LT.OR P1, PT, R5, 0x2, P1 ;  /* 0x000000020500780c */ /* 0x000fc40000f21670 */
[----:B------:R-:W-:Y:S02]  /*e630*/  ISETP.GT.AND P0, PT, R3, 0x9, !P2 ;  /* 0x000000090300780c */ /* 0x000fe40005704270 */
[----:B------:R-:W-:Y:S02]  /*e640*/  FSEL R35, R97, -INF , !P1 ;  /* 0xff80000061237808 */ /* 0x000fe40004800000 */
        /* <DEDUP_REMOVED lines=10> */
[----:B------:R-:W-:Y:S02]  /*e6f0*/  ISETP.LT.OR P0, PT, R5, 0x12, P0 ;  /* 0x000000120500780c */ /* 0x000fe40000701670 */
        /* <DEDUP_REMOVED lines=48> */
[C---:B------:R-:W-:Y:S02]  /*ea00*/  ISETP.GE.AND P6, PT, R84.reuse, 0x41, PT ;  /* 0x000000415400780c */ /* 0x040fe40003fc6270 */
[----:B------:R-:W-:Y:S02]  /*ea10*/  ISETP.LT.OR P0, PT, R5, 0x3a, P0 ;  /* 0x0000003a0500780c */ /* 0x000fe40000701670 */
[----:B------:R-:W-:Y:S02]  /*ea20*/  ISETP.GE.AND P4, PT, R84, 0x42, PT ;  /* 0x000000425400780c */ /* 0x000fe40003f86270 */
        /* <DEDUP_REMOVED lines=13> */
[----:B------:R-:W-:-:S02]  /*eb00*/  ISETP.LT.OR P0, PT, R5, 0x49, P0 ;  /* 0x000000490500780c */ /* 0x000fc40000701670 */
[----:B------:R-:W-:Y:S02]  /*eb10*/  P2R R14, PR, RZ, 0x2 ;  /* 0x00000002ff0e7803 */ /* 0x000fe40000000000 */
[----:B------:R-:W-:Y:S02]  /*eb20*/  FSEL R186, R56, -INF , !P0 ;  /* 0xff80000038ba7808 */ /* 0x000fe40004000000 */
[----:B------:R-:W-:-:S04]  /*eb30*/  ISETP.GT.AND P0, PT, R3, 0x49, !P2 ;  /* 0x000000490300780c */ /* 0x000fc80005704270 */
        /* <DEDUP_REMOVED lines=26> */
[----:B------:R-:W-:Y:S02]  /*ece0*/  ISETP.GE.AND P0, PT, R236, 0x1, PT ;  /* 0x00000001ec00780c */ /* 0x000fe40003f06270 */
[----:B------:R-:W-:-:S11]  /*ecf0*/  IMNMX R5, R5, R11, PT ;  /* 0x0000000b05057217 */ /* 0x000fd60003800200 */
        /* <DEDUP_REMOVED lines=12> */
.L_x_429:
[----:B------:R-:W-:-:S04]  /*edc0*/  MOV R30, c[0x0][0x32c] ;  /* 0x0000cb00001e7a02 */ /* 0x000fc80000000f00 */
[----:B------:R-:W-:-:S13]  /*edd0*/  ISETP.NE.AND P0, PT, R30, 0x1, PT ;  /* 0x000000011e00780c */ /* 0x000fda0003f05270 */
[----:B------:R-:W-:-:S05]  /*ede0*/  @P0 IMAD.HI.U32 R30, R8, c[0x0][0x330], RZ ;  /* 0x0000cc00081e0a27 */ /* 0x000fca00078e00ff */
[----:B------:R-:W-:Y:S02]  /*edf0*/  @P0 SHF.R.U32.HI R8, RZ, c[0x0][0x334], R30 ;  /* 0x0000cd00ff080a19 */ /* 0x000fe4000001161e */
.L_x_430:
[----:B------:R-:W-:Y:S05]  /*ee00*/  BSYNC B0 ;  /* 0x0000000000007941 */ /* 0x000fea0003800000 */
.L_x_428:
[----:B------:R-:W-:-:S05]  /*ee10*/  IMAD R8, R8, c[0x0][0x32c], R13 ;  /* 0x0000cb0008087a24 */ /* 0x000fca00078e020d */
[----:B------:R-:W-:Y:S02]  /*ee20*/  IADD3 R30, R8, c[0x0][0x32c], RZ ;  /* 0x0000cb00081e7a10 */ /* 0x000fe40007ffe0ff */
[----:B------:R-:W-:Y:S02]  /*ee30*/  IMNMX R3, R3, R8, !PT ;  /* 0x0000000803037217 */ /* 0x000fe40007800200 */
[----:B------:R-:W-:Y:S02]  /*ee40*/  IMNMX R5, R5, R30, PT ;  /* 0x0000001e05057217 */ /* 0x000fe40003800200 */
.L_x_427:
        /* <DEDUP_REMOVED lines=201> */
.L_x_433:
[----:B------:R-:W-:-:S04]  /*fae0*/  MOV R7, c[0x0][0x32c] ;  /* 0x0000cb0000077a02 */ /* 0x000fc80000000f00 */
[----:B------:R-:W-:-:S13]  /*faf0*/  ISETP.NE.AND P0, PT, R7, 0x1, PT ;  /* 0x000000010700780c */ /* 0x000fda0003f05270 */
[----:B------:R-:W-:-:S05]  /*fb00*/  @P0 IMAD.HI.U32 R7, R6, c[0x0][0x330], RZ ;  /* 0x0000cc0006070a27 */ /* 0x000fca00078e00ff */
[----:B------:R-:W-:Y:S02]  /*fb10*/  @P0 SHF.R.U32.HI R6, RZ, c[0x0][0x334], R7 ;  /* 0x0000cd00ff060a19 */ /* 0x000fe40000011607 */
.L_x_434:
[----:B------:R-:W-:Y:S05]  /*fb20*/  BSYNC B0 ;  /* 0x0000000000007941 */ /* 0x000fea0003800000 */
.L_x_432:
[----:B------:R-:W-:-:S05]  /*fb30*/  IMAD R6, R6, c[0x0][0x32c], R13 ;  /* 0x0000cb0006067a24 */ /* 0x000fca00078e020d */
[----:B------:R-:W-:Y:S02]  /*fb40*/  IADD3 R7, R6, c[0x0][0x32c], RZ ;  /* 0x0000cb0006077a10 */ /* 0x000fe40007ffe0ff */
[----:B------:R-:W-:Y:S02]  /*fb50*/  IMNMX R3, R3, R6, !PT ;  /* 0x0000000603037217 */ /* 0x000fe40007800200 */
[----:B------:R-:W-:Y:S02]  /*fb60*/  IMNMX R5, R5, R7, PT ;  /* 0x0000000705057217 */ /* 0x000fe40003800200 */
.L_x_431:
[----:B------:R-:W-:Y:S01]  /*fb70*/  ISETP.NE.AND P0, PT, R28, RZ, PT ;  /* 0x000000ff1c00720c */ /* 0x000fe20003f05270 */
[----:B------:R-:W-:Y:S01]  /*fb80*/  STL [R1+0x80], R222 ;  /* 0x000080de01007387 */ /* 0x000fe20000100800 */
[----:B------:R-:W-:Y:S01]  /*fb90*/  FMNMX.FTZ R125, R34, R37, !PT ;  /* 0x00000025227d7209 */ /* 0x000fe20007810000 */
[----:B------:R-:W-:Y:S01]  /*fba0*/  IMAD.SHL.U32 R213, R0, 0x2, RZ ;  /* 0x0000000200d57824 */ /* 0x000fe200078e00ff */
[----:B------:R-:W-:Y:S01]  /*fbb0*/  ISETP.GT.AND P0, PT, R3, 0x8, !P0 ;  /* 0x000000080300780c */ /* 0x000fe20004704270 */
[----:B------:R-:W-:Y:S01]  /*fbc0*/  STL [R1+0x7c], R221 ;  /* 0x00007cdd01007387 */ /* 0x000fe20000100800 */
[----:B------:R-:W-:Y:S01]  /*fbd0*/  FMNMX.FTZ R125, R40, R125, !PT ;  /* 0x0000007d287d7209 */ /* 0x000fe20007810000 */
[--C-:B------:R-:W-:Y:S01]  /*fbe0*/  IMAD R214, R4, 0x2, R213.reuse ;  /* 0x0000000204d67824 */ /* 0x100fe200078e02d5 */
[----:B------:R-:W-:Y:S01]  /*fbf0*/  ISETP.LT.OR P0, PT, R5, 0x9, P0 ;  /* 0x000000090500780c */ /* 0x000fe20000701670 */
[----:B------:R-:W-:Y:S01]  /*fc00*/  STL [R1+0x78], R220 ;  /* 0x000078dc01007387 */ /* 0x000fe20000100800 */
[----:B------:R-:W-:Y:S01]  /*fc10*/  FMNMX.FTZ R125, R42, R125, !PT ;  /* 0x0000007d2a7d7209 */ /* 0x000fe20007810000 */
[----:B------:R-:W-:Y:S01]  /*fc20*/  IMAD R216, R2, 0x2, R213 ;  /* 0x0000000202d87824 */ /* 0x000fe200078e02d5 */
[----:B------:R-:W-:Y:S01]  /*fc30*/  FSEL R110, R162, -INF , !P0 ;  /* 0xff800000a26e7808 */ /* 0x000fe20004000000 */
[----:B------:R-:W-:Y:S01]  /*fc40*/  STL [R1+0x74], R219 ;  /* 0x000074db01007387 */ /* 0x000fe20000100800 */
[----:B------:R-:W-:-:S02]  /*fc50*/  ISETP.NE.AND P0, PT, R27, RZ, PT ;  /* 0x000000ff1b00720c */ /* 0x000fc40003f05270 */
[----:B------:R-:W-:Y:S01]  /*fc60*/  FMNMX.FTZ R125, R46, R125, !PT ;  /* 0x0000007d2e7d7209 */ /* 0x000fe20007810000 */
[----:B------:R-:W-:Y:S01]  /*fc70*/  STL [R1+0x70], R218 ;  /* 0x000070da01007387 */ /* 0x000fe20000100800 */
[----:B------:R-:W-:Y:S02]  /*fc80*/  ISETP.GT.AND P0, PT, R3, 0x9, !P0 ;  /* 0x000000090300780c */ /* 0x000fe40004704270 */
[----:B------:R-:W-:Y:S01]  /*fc90*/  FMNMX.FTZ R125, R48, R125, !PT ;  /* 0x0000007d307d7209 */ /* 0x000fe20007810000 */
[----:B------:R-:W-:Y:S01]  /*fca0*/  STL [R1+0x6c], R217 ;  /* 0x00006cd901007387 */ /* 0x000fe20000100800 */
[----:B------:R-:W-:Y:S02]  /*fcb0*/  ISETP.LT.OR P0, PT, R5, 0xa, P0 ;  /* 0x0000000a0500780c */ /* 0x000fe40000701670 */
[----:B------:R-:W-:Y:S01]  /*fcc0*/  FMNMX.FTZ R125, R49, R125, !PT ;  /* 0x0000007d317d7209 */ /* 0x000fe20007810000 */
[----:B------:R-:W-:Y:S01]  /*fcd0*/  STL [R1+0x68], R212 ;  /* 0x000068d401007387 */ /* 0x000fe20000100800 */
        /* <DEDUP_REMOVED lines=10> */
[----:B------:R-:W-:Y:S01]  /*fd80*/  FSEL R112, R158, -INF , !P0 ;  /* 0xff8000009e707808 */ /* 0x000fe20004000000 */
[----:B------:R-:W-:Y:S01]  /*fd90*/  LDSM.16.MT88.4 R84, [R214+0x900] ;  /* 0x00090000d654783b */ /* 0x000fe20000004200 */
[----:B------:R-:W-:Y:S02]  /*fda0*/  ISETP.NE.AND P0, PT, R25, RZ, PT ;  /* 0x000000ff1900720c */ /* 0x000fe40003f05270 */
[----:B------:R-:W-:Y:S01]  /*fdb0*/  FMNMX.FTZ R125, R61, R125, !PT ;  /* 0x0000007d3d7d7209 */ /* 0x000fe20007810000 */
[----:B------:R-:W-:Y:S01]  /*fdc0*/  LDSM.16.MT88.4 R80, [R213+0x900] ;  /* 0x00090000d550783b */ /* 0x000fe20000004200 */
[----:B------:R-:W-:Y:S02]  /*fdd0*/  ISETP.GT.AND P0, PT, R3, 0x11, !P0 ;  /* 0x000000110300780c */ /* 0x000fe40004704270 */
[----:B------:R-:W-:Y:S01]  /*fde0*/  FMNMX.FTZ R125, R69, R125, !PT ;  /* 0x0000007d457d7209 */ /* 0x000fe20007810000 */
[----:B------:R-:W-:Y:S01]  /*fdf0*/  LDSM.16.MT88.4 R76, [R216+0x900] ;  /* 0x00090000d84c783b */ /* 0x000fe20000004200 */
[----:B------:R-:W-:-:S02]  /*fe00*/  ISETP.LT.OR P0, PT, R5, 0x12, P0 ;  /* 0x000000120500780c */ /* 0x000fc40000701670 */
[----:B------:R-:W-:Y:S01]  /*fe10*/  FMNMX.FTZ R125, R168, R125, !PT ;  /* 0x0000007da87d7209 */ /* 0x000fe20007810000 */
[----:B------:R-:W-:Y:S01]  /*fe20*/  LDSM.16.MT88.4 R64, [R213+0x1100] ;  /* 0x00110000d540783b */ /* 0x000fe20000004200 */
        /* <DEDUP_REMOVED lines=8> */
[----:B------:R-:W-:Y:S02]  /*feb0*/  ISETP.NE.AND P0, PT, R23, RZ, PT ;  /* 0x000000ff1700720c */ /* 0x000fe40003f05270 */
[----:B------:R-:W-:Y:S02]  /*fec0*/  FMNMX.FTZ R126, R33, R35, !PT ;  /* 0x00000023217e7209 */ /* 0x000fe40007810000 */
[----:B------:R-:W-:-:S02]  /*fed0*/  ISETP.GT.AND P0, PT, R3, 0x19, !P0 ;  /* 0x000000190300780c */ /* 0x000fc40004704270 */
[----:B------:R-:W-:Y:S02]  /*fee0*/  FMNMX.FTZ R126, R36, R126, !PT ;  /* 0x0000007e247e7209 */ /* 0x000fe40007810000 */
[----:B------:R-:W-:Y:S02]  /*fef0*/  ISETP.LT.OR P0, PT, R5, 0x1a, P0 ;  /* 0x0000001a0500780c */ /* 0x000fe40000701670 */
[----:B------:R-:W-:Y:S02]  /*ff00*/  FMNMX.FTZ R126, R38, R126, !PT ;  /* 0x0000007e267e7209 */ /* 0x000fe40007810000 */
[----:B------:R-:W-:Y:S02]  /*ff10*/  FSEL R117, R127, -INF , !P0 ;  /* 0xff8000007f757808 */ /* 0x000fe40004000000 */
[----:B------:R-:W-:Y:S02]  /*ff20*/  ISETP.NE.AND P0, PT, R22, RZ, PT ;  /* 0x000000ff1600720c */ /* 0x000fe40003f05270 */
[----:B------:R-:W-:-:S02]  /*ff30*/  FMNMX.FTZ R126, R39, R126, !PT ;  /* 0x0000007e277e7209 */ /* 0x000fc40007810000 */
[----:B------:R-:W-:Y:S02]  /*ff40*/  ISETP.GT.AND P0, PT, R3, 0x20, !P0 ;  /* 0x000000200300780c */ /* 0x000fe40004704270 */
[----:B------:R-:W-:Y:S02]  /*ff50*/  FMNMX.FTZ R126, R43, R126, !PT ;  /* 0x0000007e2b7e7209 */ /* 0x000fe40007810000 */
[----:B------:R-:W-:Y:S02]  /*ff60*/  ISETP.LT.OR P0, PT, R5, 0x21, P0 ;  /* 0x000000210500780c */ /* 0x000fe40000701670 */
[----:B------:R-:W-:Y:S02]  /*ff70*/  FMNMX.FTZ R126, R44, R126, !PT ;  /* 0x0000007e2c7e7209 */ /* 0x000fe40007810000 */
[----:B------:R-:W-:Y:S02]  /*ff80*/  FSEL R127, R154, -INF , !P0 ;  /* 0xff8000009a7f7808 */ /* 0x000fe40004000000 */
[----:B------:R-:W-:-:S02]  /*ff90*/  FMNMX.FTZ R126, R45, R126, !PT ;  /* 0x0000007e2d7e7209 */ /* 0x000fc40007810000 */
[----:B------:R-:W-:Y:S02]  /*ffa0*/  ISETP.NE.AND P0, PT, R21, RZ, PT ;  /* 0x000000ff1500720c */ /* 0x000fe40003f05270 */
[----:B------:R-:W-:Y:S02]  /*ffb0*/  FMNMX.FTZ R126, R47, R126, !PT ;  /* 0x0000007e2f7e7209 */ /* 0x000fe40007810000 */
[----:B------:R-:W-:Y:S02]  /*ffc0*/  ISETP.GT.AND P0, PT, R3, 0x21, !P0 ;  /* 0x000000210300780c */ /* 0x000fe40004704270 */
[----:B------:R-:W-:Y:S02]  /*ffd0*/  FMNMX.FTZ R126, R92, R126, !PT ;  /* 0x0000007e5c7e7209 */ /* 0x000fe40007810000 */
[----:B------:R-:W-:Y:S02]  /*ffe0*/  ISETP.LT.OR P0, PT, R5, 0x22, P0 ;  /* 0x000000220500780c */ /* 0x000fe40000701670 */
[----:B------:R-:W-:-:S02]  /*fff0*/  FMNMX.FTZ R126, R104, R126, !PT ;  /* 0x0000007e687e7209 */ /* 0x000fc40007810000 */
[----:B------:R-:W-:Y:S02]  /*10000*/  FSEL R128, R155, -INF , !P0 ;  /* 0xff8000009b807808 */ /* 0x000fe40004000000 */
        /* <DEDUP_REMOVED lines=21> */
[----:B------:R-:W-:Y:S02]  /*10160*/  FMNMX.FTZ R126, R211, R126, !PT ;  /* 0x0000007ed37e7209 */ /* 0x000fe40007810000 */
[----:B------:R-:W-:-:S02]  /*10170*/  ISETP.NE.AND P0, PT, R17, RZ, PT ;  /* 0x000000ff1100720c */ /* 0x000fc40003f05270 */
[----:B------:R-:W-:Y:S02]  /*10180*/  FMNMX.FTZ R126, R210, R126, !PT ;  /* 0x0000007ed27e7209 */ /* 0x000fe40007810000 */
[----:B------:R-:W-:Y:S02]  /*10190*/  ISETP.GT.AND P0, PT, R3, 0x31, !P0 ;  /* 0x000000310300780c */ /* 0x000fe40004704270 */
[----:B------:R-:W-:Y:S02]  /*101a0*/  FMNMX.FTZ R126, R208, R126, !PT ;  /* 0x0000007ed07e7209 */ /* 0x000fe40007810000 */
[----:B------:R-:W-:Y:S02]  /*101b0*/  ISETP.LT.OR P0, PT, R5, 0x32, P0 ;  /* 0x000000320500780c */ /* 0x000fe40000701670 */
[----:B------:R-:W-:Y:S02]  /*101c0*/  FMNMX.FTZ R126, R207, R126, !PT ;  /* 0x0000007ecf7e7209 */ /* 0x000fe40007810000 */
[----:B------:R-:W-:-:S02]  /*101d0*/  FSEL R157, R147, -INF , !P0 ;  /* 0xff800000939d7808 */ /* 0x000fc40004000000 */
[----:B------:R-:W-:Y:S01]  /*101e0*/  ISETP.NE.AND P0, PT, R16, RZ, PT ;  /* 0x000000ff1000720c */ /* 0x000fe20003f05270 */
[----:B------:R-:W1:Y:S01]  /*101f0*/  SHFL.BFLY PT, R6, R126, 0x2, 0x1f ;  /* 0x0c401f007e067f89 */ /* 0x000e6200000e0000 */
        /* <DEDUP_REMOVED lines=13> */
[----:B------:R-:W-:Y:S02]  /*102d0*/  ISETP.GT.AND P0, PT, R3, 0x40, !P6 ;  /* 0x000000400300780c */ /* 0x000fe40007704270 */
[----:B-1----:R-:W-:Y:S02]  /*102e0*/  FMNMX.FTZ R126, R126, R6, !PT ;  /* 0x000000067e7e7209 */ /* 0x002fe40007810000 */
[----:B------:R-:W-:Y:S02]  /*102f0*/  ISETP.LT.OR P0, PT, R5, 0x41, P0 ;  /* 0x000000410500780c */ /* 0x000fe40000701670 */
[----:B------:R-:W-:Y:S01]  /*10300*/  FMNMX.FTZ R125, R201, R125, !PT ;  /* 0x0000007dc97d7209 */ /* 0x000fe20007810000 */
[----:B------:R-:W1:Y:S01]  /*10310*/  SHFL.BFLY PT, R6, R126, 0x1, 0x1f ;  /* 0x0c201f007e067f89 */ /* 0x000e6200000e0000 */
[----:B------:R-:W-:-:S02]  /*10320*/  FSEL R162, R134, -INF , !P0 ;  /* 0xff80000086a27808 */ /* 0x000fc40004000000 */
[----:B------:R-:W-:Y:S02]  /*10330*/  ISETP.GT.AND P0, PT, R3, 0x41, !P4 ;  /* 0x000000410300780c */ /* 0x000fe40006704270 */
[----:B------:R-:W-:Y:S02]  /*10340*/  FMNMX.FTZ R125, R204, R125, !PT ;  /* 0x0000007dcc7d7209 */ /* 0x000fe40007810000 */
[----:B------:R-:W-:Y:S02]  /*10350*/  ISETP.LT.OR P0, PT, R5, 0x42, P0 ;  /* 0x000000420500780c */ /* 0x000fe40000701670 */
[----:B------:R-:W-:Y:S02]  /*10360*/  ISETP.NE.AND P6, PT, R29, RZ, PT ;  /* 0x000000ff1d00720c */ /* 0x000fe40003fc5270 */
[----:B------:R-:W-:Y:S02]  /*10370*/  FSEL R163, R135, -INF , !P0 ;  /* 0xff80000087a37808 */ /* 0x000fe40004000000 */
[----:B------:R-:W-:-:S02]  /*10380*/  ISETP.GT.AND P0, PT, R3, 0x48, !P3 ;  /* 0x000000480300780c */ /* 0x000fc40005f04270 */
[----:B------:R-:W-:Y:S02]  /*10390*/  FMNMX.FTZ R9, R57, R68, !PT ;  /* 0x0000004439097209 */ /* 0x000fe40007810000 */
[----:B------:R-:W-:Y:S02]  /*103a0*/  ISETP.LT.OR P0, PT, R5, 0x49, P0 ;  /* 0x000000490500780c */ /* 0x000fe40000701670 */
[----:B------:R-:W-:Y:S02]  /*103b0*/  LEA R215, R2, R214, 0x1 ;  /* 0x000000d602d77211 */ /* 0x000fe400078e08ff */
[----:B------:R-:W-:Y:S02]  /*103c0*/  FSEL R189, R122, -INF , !P0 ;  /* 0xff8000007abd7808 */ /* 0x000fe40004000000 */
[----:B------:R-:W-:Y:S01]  /*103d0*/  ISETP.GT.AND P0, PT, R3, 0x49, !P2 ;  /* 0x000000490300780c */ /* 0x000fe20005704270 */
[----:B------:R-:W-:Y:S01]  /*103e0*/  LDSM.16.MT88.4 R100, [R215+0x100] ;  /* 0x00010000d764783b */ /* 0x000fe20000004200 */
[----:B-1----:R-:W-:-:S02]  /*103f0*/  FMNMX.FTZ R126, R126, R6, !PT ;  /* 0x000000067e7e7209 */ /* 0x002fc40007810000 */
[----:B------:R-:W-:Y:S01]  /*10400*/  ISETP.LT.OR P0, PT, R5, 0x4a, P0 ;  /* 0x0000004a0500780c */ /* 0x000fe20000701670 */
[----:B------:R-:W1:Y:S01]  /*10410*/  SHFL.BFLY PT, R6, R125, 0x2, 0x1f ;  /* 0x0c401f007d067f89 */ /* 0x000e6200000e0000 */
[----:B------:R-:W-:Y:S01]  /*10420*/  ISETP.NE.AND P3, PT, R32, RZ, PT ;  /* 0x000000ff2000720c */ /* 0x000fe20003f65270 */
[----:B------:R-:W-:Y:S01]  /*10430*/  FMUL.FTZ R7, R126, c[0x0][0x2d0] ;  /* 0x0000b4007e077a20 */ /* 0x000fe20000410000 */
[----:B------:R-:W-:Y:S02]  /*10440*/  FSEL R190, R123, -INF , !P0 ;  /* 0xff8000007bbe7808 */ /* 0x000fe40004000000 */
[----:B------:R-:W-:Y:S02]  /*10450*/  ISETP.GT.AND P0, PT, R3, 0x1, !P6 ;  /* 0x000000010300780c */ /* 0x000fe40007704270 */
[----:B------:R-:W-:Y:S02]  /*10460*/  ISETP.NE.AND P6, PT, R14, RZ, PT ;  /* 0x000000ff0e00720c */ /* 0x000fe40003fc5270 */
[----:B------:R-:W-:-:S02]  /*10470*/  ISETP.LT.OR P0, PT, R5, 0x2, P0 ;  /* 0x000000020500780c */ /* 0x000fc40000701670 */
[----:B------:R-:W-:Y:S02]  /*10480*/  ISETP.GT.AND P2, PT, R3, 0x50, !P6 ;  /* 0x000000500300780c */ /* 0x000fe40007744270 */
[----:B------:R-:W-:Y:S02]  /*10490*/  FSEL R106, R167, -INF , !P0 ;  /* 0xff800000a76a7808 */ /* 0x000fe40004000000 */
[----:B------:R-:W-:Y:S02]  /*104a0*/  ISETP.GT.AND P0, PT, R3, RZ, !P1 ;  /* 0x000000ff0300720c */ /* 0x000fe40004f04270 */
[----:B------:R-:W-:Y:S02]  /*104b0*/  ISETP.NE.AND P4, PT, R31, RZ, PT ;  /* 0x000000ff1f00720c */ /* 0x000fe40003f85270 */
[----:B------:R-:W-:Y:S02]  /*104c0*/  ISETP.LT.OR P0, PT, R5, 0x1, P0 ;  /* 0x000000010500780c */ /* 0x000fe40000701670 */
[----:B------:R-:W-:-:S02]  /*104d0*/  ISETP.NE.AND P6, PT, R41, RZ, PT ;  /* 0x000000ff2900720c */ /* 0x000fc40003fc5270 */
[----:B------:R-:W-:Y:S02]  /*104e0*/  FSEL R105, R166, -INF , !P0 ;  /* 0xff800000a6697808 */ /* 0x000fe40004000000 */
[----:B------:R-:W-:Y:S02]  /*104f0*/  FSETP.NEU.FTZ.AND P0, PT, R126, -INF , PT ;  /* 0xff8000007e00780b */ /* 0x000fe40003f1d000 */
[----:B-1----:R-:W-:Y:S02]  /*10500*/  FMNMX.FTZ R125, R125, R6, !PT ;  /* 0x000000067d7d7209 */ /* 0x002fe40007810000 */
[----:B------:R-:W-:Y:S02]  /*10510*/  FSEL R7, R7, RZ, P0 ;  /* 0x000000ff07077208 */ /* 0x000fe40000000000 */
[----:B------:R-:W-:Y:S01]  /*10520*/  FMNMX.FTZ R10, R105, R106, !PT ;  /* 0x0000006a690a7209 */ /* 0x000fe20007810000 */
[----:B------:R-:W1:Y:S01]  /*10530*/  SHFL.BFLY PT, R6, R125, 0x1, 0x1f ;  /* 0x0c201f007d067f89 */ /* 0x000e6200000e0000 */
[----:B------:R-:W-:Y:S01]  /*10540*/  ISETP.GT.AND P1, PT, R3, 0x51, !P3 ;  /* 0x000000510300780c */ /* 0x000fe20005f24270 */
[----:B------:R-:W-:Y:S01]  /*10550*/  FFMA.FTZ R8, R33, c[0x0][0x2d0], -R7 ;  /* 0x0000b40021087a23 */ /* 0x000fe20000010807 */
[----:B------:R-:W-:-:S03]  /*10560*/  ISETP.GT.AND P3, PT, R3, 0x59, !P6 ;  /* 0x000000590300780c */ /* 0x000fc60007764270 */
[----:B------:R2:W-:Y:S02]  /*10570*/  MUFU.EX2 R166, R8 ;  /* 0x0000000800a67308 */ /* 0x0005e40000000800 */
[----:B--2---:R-:W-:Y:S01]  /*10580*/  FFMA.FTZ R8, R35, c[0x0][0x2d0], -R7 ;  /* 0x0000b40023087a23 */ /* 0x004fe20000010807 */
[----:B-1----:R-:W-:-:S05]  /*10590*/  FMNMX.FTZ R125, R125, R6, !PT ;  /* 0x000000067d7d7209 */ /* 0x002fca0007810000 */
[----:B------:R1:W2:Y:S01]  /*105a0*/  MUFU.EX2 R246, R8 ;  /* 0x0000000800f67308 */ /* 0x0002a20000000800 */
[C---:B------:R-:W-:Y:S01]  /*105b0*/  FSETP.NEU.FTZ.AND P0, PT, R125.reuse, -INF , PT ;  /* 0xff8000007d00780b */ /* 0x040fe20003f1d000 */
[----:B------:R-:W-:-:S05]  /*105c0*/  FMUL.FTZ R6, R125, c[0x0][0x2d0] ;  /* 0x0000b4007d067a20 */ /* 0x000fca0000410000 */
[----:B------:R-:W-:Y:S02]  /*105d0*/  FSEL R6, R6, RZ, P0 ;  /* 0x000000ff06067208 */ /* 0x000fe40000000000 */
[----:B------:R-:W-:Y:S01]  /*105e0*/  ISETP.GT.AND P0, PT, R3, 0x58, !P4 ;  /* 0x000000580300780c */ /* 0x000fe20006704270 */
[--C-:B------:R-:W-:Y:S01]  /*105f0*/  FFMA.FTZ R3, R47, c[0x0][0x2d0], -R7.reuse ;  /* 0x0000b4002f037a23 */ /* 0x100fe20000010807 */
[C---:B------:R-:W-:Y:S02]  /*10600*/  ISETP.LT.OR P4, PT, R5.reuse, 0x51, P2 ;  /* 0x000000510500780c */ /* 0x040fe40001781670 */
[C---:B------:R-:W-:Y:S01]  /*10610*/  ISETP.LT.OR P2, PT, R5.reuse, 0x52, P1 ;  /* 0x000000520500780c */ /* 0x040fe20000f41670 */
[----:B------:R3:W-:Y:S01]  /*10620*/  MUFU.EX2 R219, R3 ;  /* 0x0000000300db7308 */ /* 0x0007e20000000800 */
[----:B-1----:R-:W-:Y:S01]  /*10630*/  FFMA.FTZ R8, R36, c[0x0][0x2d0], -R7 ;  /* 0x0000b40024087a23 */ /* 0x002fe20000010807 */
[----:B------:R-:W-:Y:S02]  /*10640*/  FSEL R184, R198, -INF , !P4 ;  /* 0xff800000c6b87808 */ /* 0x000fe40006000000 */
[----:B------:R-:W-:-:S02]  /*10650*/  ISETP.LT.OR P1, PT, R5, 0x59, P0 ;  /* 0x000000590500780c */ /* 0x000fc40000721670 */
[----:B------:R-:W-:Y:S02]  /*10660*/  FSEL R182, R199, -INF , !P2 ;  /* 0xff800000c7b67808 */ /* 0x000fe40005000000 */
[----:B------:R1:W-:Y:S01]  /*10670*/  MUFU.EX2 R212, R8 ;  /* 0x0000000800d47308 */ /* 0x0003e20000000800 */
[----:B------:R-:W-:Y:S02]  /*10680*/  ISETP.LT.OR P0, PT, R5, 0x5a, P3 ;  /* 0x0000005a0500780c */ /* 0x000fe40001f01670 */
[----:B------:R-:W-:Y:S02]  /*10690*/  FSEL R183, R194, -INF , !P1 ;  /* 0xff800000c2b77808 */ /* 0x000fe40004800000 */
[----:B------:R-:W-:Y:S02]  /*106a0*/  FSEL R181, R195, -INF , !P0 ;  /* 0xff800000c3b57808 */ /* 0x000fe40004000000 */
[----:B--2---:R-:W-:Y:S01]  /*106b0*/  F2FP.BF16.PACK_AB R12, R246, R166 ;  /* 0x000000a6f60c723e */ /* 0x004fe200000010ff */
[----:B---3--:R-:W-:-:S04]  /*106c0*/  FFMA.FTZ R3, R46, c[0x0][0x2d0], -R6 ;  /* 0x0000b4002e037a23 */ /* 0x008fc80000010806 */
[----:B------:R-:W-:Y:S01]  /*106d0*/  MUFU.EX2 R236, R3 ;  /* 0x0000000300ec7308 */ /* 0x000fe20000000800 */
[----:B-1----:R-:W-:Y:S01]  /*106e0*/  FMNMX.FTZ R8, R108, R9, !PT ;  /* 0x000000096c087209 */ /* 0x002fe20007810000 */
[----:B------:R-:W-:-:S03]  /*106f0*/  FFMA.FTZ R9, R38, c[0x0][0x2d0], -R7 ;  /* 0x0000b40026097a23 */ /* 0x000fc60000010807 */
[----:B------:R-:W-:-:S03]  /*10700*/  FMNMX.FTZ R8, R111, R8, !PT ;  /* 0x000000086f087209 */ /* 0x000fc60007810000 */
[----:B------:R1:W2:Y:S01]  /*10710*/  MUFU.EX2 R167, R9 ;  /* 0x0000000900a77308 */ /* 0x0002a20000000800 */
[----:B------:R-:W-:-:S04]  /*10720*/  FMNMX.FTZ R8, R114, R8, !PT ;  /* 0x0000000872087209 */ /* 0x000fc80007810000 */
[----:B------:R-:W-:Y:S01]  /*10730*/  FMNMX.FTZ R8, R115, R8, !PT ;  /* 0x0000000873087209 */ /* 0x000fe20007810000 */
[----:B-1----:R-:W-:Y:S01]  /*10740*/  FFMA.FTZ R9, R39, c[0x0][0x2d0], -R7 ;  /* 0x0000b40027097a23 */ /* 0x002fe20000010807 */
[----:B--2---:R-:W-:-:S03]  /*10750*/  F2FP.BF16.PACK_AB R14, R167, R212 ;  /* 0x000000d4a70e723e */ /* 0x004fc600000010ff */
[----:B------:R1:W-:Y:S02]  /*10760*/  MUFU.EX2 R238, R9 ;  /* 0x0000000900ee7308 */ /* 0x0003e40000000800 */
[----:B-1----:R-:W-:Y:S01]  /*10770*/  FMNMX.FTZ R9, R118, R8, !PT ;  /* 0x0000000876097209 */ /* 0x002fe20007810000 */
[----:B------:R-:W-:-:S03]  /*10780*/  FFMA.FTZ R8, R34, c[0x0][0x2d0], -R6 ;  /* 0x0000b40022087a23 */ /* 0x000fc60000010806 */
[----:B------:R-:W-:Y:S02]  /*10790*/  FMNMX.FTZ R9, R119, R9, !PT ;  /* 0x0000000977097209 */ /* 0x000fe40007810000 */
[----:B------:R1:W-:Y:S02]  /*107a0*/  MUFU.EX2 R248, R8 ;  /* 0x0000000800f87308 */ /* 0x0003e40000000800 */
[----:B------:R-:W-:Y:S02]  /*107b0*/  FMNMX.FTZ R0, R131, R9, !PT ;  /* 0x0000000983007209 */ /* 0x000fe40007810000 */
[----:B------:R-:W-:Y:S02]  /*107c0*/  FMNMX.FTZ R9, R110, R10, !PT ;  /* 0x0000000a6e097209 */ /* 0x000fe40007810000 */
[----:B------:R-:W-:-:S04]  /*107d0*/  FMNMX.FTZ R0, R136, R0, !PT ;  /* 0x0000000088007209 */ /* 0x000fc80007810000 */
[----:B------:R-:W-:-:S04]  /*107e0*/  FMNMX.FTZ R0, R137, R0, !PT ;  /* 0x0000000089007209 */ /* 0x000fc80007810000 */
[----:B------:R-:W-:Y:S01]  /*107f0*/  FMNMX.FTZ R0, R138, R0, !PT ;  /* 0x000000008a007209 */ /* 0x000fe20007810000 */
[----:B-1----:R-:W-:-:S03]  /*10800*/  FFMA.FTZ R8, R37, c[0x0][0x2d0], -R6 ;  /* 0x0000b40025087a23 */ /* 0x002fc60000010806 */
[----:B------:R-:W-:Y:S01]  /*10810*/  FMNMX.FTZ R0, R160, R0, !PT ;  /* 0x00000000a0007209 */ /* 0x000fe20007810000 */
[----:B------:R1:W2:Y:S03]  /*10820*/  MUFU.EX2 R249, R8 ;  /* 0x0000000800f97308 */ /* 0x0002a60000000800 */
[----:B------:R-:W-:-:S04]  /*10830*/  FMNMX.FTZ R0, R161, R0, !PT ;  /* 0x00000000a1007209 */ /* 0x000fc80007810000 */
[----:B------:R-:W-:-:S04]  /*10840*/  FMNMX.FTZ R0, R164, R0, !PT ;  /* 0x00000000a4007209 */ /* 0x000fc80007810000 */
[----:B------:R-:W-:Y:S02]  /*10850*/  FMNMX.FTZ R0, R165, R0, !PT ;  /* 0x00000000a5007209 */ /* 0x000fe40007810000 */
[----:B-1----:R-:W-:Y:S01]  /*10860*/  FMNMX.FTZ R8, R109, R9, !PT ;  /* 0x000000096d087209 */ /* 0x002fe20007810000 */
[--C-:B------:R-:W-:Y:S01]  /*10870*/  FFMA.FTZ R9, R40, c[0x0][0x2d0], -R6.reuse ;  /* 0x0000b40028097a23 */ /* 0x100fe20000010806 */
[----:B--2---:R-:W-:Y:S02]  /*10880*/  F2FP.BF16.PACK_AB R13, R249, R248 ;  /* 0x000000f8f90d723e */ /* 0x004fe400000010ff */
[----:B------:R-:W-:Y:S01]  /*10890*/  FMNMX.FTZ R4, R112, R8, !PT ;  /* 0x0000000870047209 */ /* 0x000fe20007810000 */
[----:B------:R-:W-:Y:S01]  /*108a0*/  FFMA.FTZ R8, R42, c[0x0][0x2d0], -R6 ;  /* 0x0000b4002a087a23 */ /* 0x000fe20000010806 */
[----:B------:R-:W-:Y:S02]  /*108b0*/  MUFU.EX2 R250, R9 ;  /* 0x0000000900fa7308 */ /* 0x000fe40000000800 */
[----:B------:R-:W-:-:S04]  /*108c0*/  FMNMX.FTZ R4, R113, R4, !PT ;  /* 0x0000000471047209 */ /* 0x000fc80007810000 */
[----:B------:R-:W-:Y:S01]  /*108d0*/  FMNMX.FTZ R2, R116, R4, !PT ;  /* 0x0000000474027209 */ /* 0x000fe20007810000 */
[----:B------:R-:W-:Y:S01]  /*108e0*/  FFMA.FTZ R4, R43, c[0x0][0x2d0], -R7 ;  /* 0x0000b4002b047a23 */ /* 0x000fe20000010807 */
[----:B------:R-:W1:Y:S02]  /*108f0*/  MUFU.EX2 R251, R8 ;  /* 0x0000000800fb7308 */ /* 0x000e640000000800 */
[----:B------:R-:W-:-:S04]  /*10900*/  FMNMX.FTZ R2, R117, R2, !PT ;  /* 0x0000000275027209 */ /* 0x000fc80007810000 */
[----:B------:R-:W-:Y:S02]  /*10910*/  FMNMX.FTZ R2, R127, R2, !PT ;  /* 0x000000027f027209 */ /* 0x000fe40007810000 */
[----:B------:R2:W3:Y:S01]  /*10920*/  MUFU.EX2 R230, R4 ;  /* 0x0000000400e67308 */ /* 0x0004e20000000800 */
[----:B-1----:R-:W-:-:S07]  /*10930*/  F2FP.BF16.PACK_AB R15, R251, R250 ;  /* 0x000000fafb0f723e */ /* 0x002fce00000010ff */
[C---:B------:R-:W-:Y:S01]  /*10940*/  HMMA.16816.F32.BF16 R16, R12.reuse, R88, RZ ;  /* 0x000000580c10723c */ /* 0x040fe200000418ff */
[----:B--2---:R-:W-:Y:S02]  /*10950*/  FMNMX.FTZ R4, R128, R2, !PT ;  /* 0x0000000280047209 */ /* 0x004fe40007810000 */
[----:B------:R-:W-:Y:S01]  /*10960*/  FMNMX.FTZ R2, R191, R0, !PT ;  /* 0x00000000bf027209 */ /* 0x000fe20007810000 */
[----:B------:R-:W-:Y:S01]  /*10970*/  FFMA.FTZ R0, R44, c[0x0][0x2d0], -R7 ;  /* 0x0000b4002c007a23 */ /* 0x000fe20000010807 */
[----:B------:R-:W-:Y:S02]  /*10980*/  FMNMX.FTZ R8, R129, R4, !PT ;  /* 0x0000000481087209 */ /* 0x000fe40007810000 */
[----:B------:R-:W-:Y:S01]  /*10990*/  FMNMX.FTZ R2, R200, R2, !PT ;  /* 0x00000002c8027209 */ /* 0x000fe20007810000 */
[----:B------:R1:W-:Y:S01]  /*109a0*/  MUFU.EX2 R241, R0 ;  /* 0x0000000000f17308 */ /* 0x0003e20000000800 */
[----:B------:R-:W-:Y:S02]  /*109b0*/  HMMA.16816.F32.BF16 R28, R12, R72, RZ ;  /* 0x000000480c1c723c */ /* 0x000fe400000418ff */
[----:B------:R-:W-:-:S02]  /*109c0*/  FMNMX.FTZ R4, R203, R2, !PT ;  /* 0x00000002cb047209 */ /* 0x000fc40007810000 */
[----:B------:R-:W-:Y:S02]  /*109d0*/  FMNMX.FTZ R2, R130, R8, !PT ;  /* 0x0000000882027209 */ /* 0x000fe40007810000 */
[----:B---3--:R-:W-:Y:S02]  /*109e0*/  F2FP.BF16.PACK_AB R8, R230, R238 ;  /* 0x000000eee608723e */ /* 0x008fe400000010ff */
[----:B------:R-:W-:Y:S01]  /*109f0*/  FMNMX.FTZ R2, R156, R2, !PT ;  /* 0x000000029c027209 */ /* 0x000fe20007810000 */
[----:B------:R-:W-:Y:S03]  /*10a00*/  HMMA.16816.F32.BF16 R24, R12, R96, RZ ;  /* 0x000000600c18723c */ /* 0x000fe600000418ff */
[----:B------:R-:W-:Y:S01]  /*10a10*/  FMNMX.FTZ R2, R157, R2, !PT ;  /* 0x000000029d027209 */ /* 0x000fe20007810000 */
[----:B-1----:R-:W-:-:S03]  /*10a20*/  FFMA.FTZ R0, R45, c[0x0][0x2d0], -R7 ;  /* 0x0000b4002d007a23 */ /* 0x002fc60000010807 */
[----:B------:R-:W-:Y:S01]  /*10a30*/  FMNMX.FTZ R2, R158, R2, !PT ;  /* 0x000000029e027209 */ /* 0x000fe20007810000 */
[----:B------:R-:W-:Y:S01]  /*10a40*/  HMMA.16816.F32.BF16 R20, R12, R100, RZ ;  /* 0x000000640c14723c */ /* 0x000fe200000418ff */
[----:B------:R1:W2:Y:S02]  /*10a50*/  MUFU.EX2 R244, R0 ;  /* 0x0000000000f47308 */ /* 0x0002a40000000800 */
[----:B------:R-:W-:Y:S01]  /*10a60*/  FMNMX.FTZ R3, R159, R2, !PT ;  /* 0x000000029f037209 */ /* 0x000fe20007810000 */
[----:B------:R-:W-:-:S03]  /*10a70*/  FFMA.FTZ R2, R48, c[0x0][0x2d0], -R6 ;  /* 0x0000b40030027a23 */ /* 0x000fc60000010806 */
[----:B------:R-:W-:Y:S01]  /*10a80*/  FMNMX.FTZ R3, R162, R3, !PT ;  /* 0x00000003a2037209 */ /* 0x000fe20007810000 */
[----:B------:R-:W-:Y:S01]  /*10a90*/  HMMA.16816.F32.BF16 R36, R12, R74, RZ ;  /* 0x0000004a0c24723c */ /* 0x000fe200000418ff */
[----:B------:R3:W4:Y:S02]  /*10aa0*/  MUFU.EX2 R243, R2 ;  /* 0x0000000200f37308 */ /* 0x0007240000000800 */
[----:B------:R-:W-:-:S04]  /*10ab0*/  FMNMX.FTZ R3, R163, R3, !PT ;  /* 0x00000003a3037209 */ /* 0x000fc80007810000 */
[----:B------:R-:W-:Y:S01]  /*10ac0*/  FMNMX.FTZ R3, R189, R3, !PT ;  /* 0x00000003bd037209 */ /* 0x000fe20007810000 */
[----:B------:R-:W-:Y:S01]  /*10ad0*/  HMMA.16816.F32.BF16 R44, R12, R98, RZ ;  /* 0x000000620c2c723c */ /* 0x000fe200000418ff */
[----:B-1----:R-:W-:Y:S02]  /*10ae0*/  FMNMX.FTZ R0, R202, R4, !PT ;  /* 0x00000004ca007209 */ /* 0x002fe40007810000 */
[----:B--2---:R-:W-:Y:S02]  /*10af0*/  F2FP.BF16.PACK_AB R10, R244, R241 ;  /* 0x000000f1f40a723e */ /* 0x004fe400000010ff */
[----:B------:R-:W-:-:S03]  /*10b00*/  FMNMX.FTZ R0, R196, R0, !PT ;  /* 0x00000000c4007209 */ /* 0x000fc60007810000 */
[C---:B------:R-:W-:Y:S01]  /*10b10*/  HMMA.16816.F32.BF16 R40, R12.reuse, R90, RZ ;  /* 0x0000005a0c28723c */ /* 0x040fe200000418ff */
[----:B------:R-:W-:Y:S01]  /*10b20*/  FMNMX.FTZ R0, R197, R0, !PT ;  /* 0x00000000c5007209 */ /* 0x000fe20007810000 */
[----:B---3--:R-:W-:Y:S01]  /*10b30*/  FFMA.FTZ R2, R49, c[0x0][0x2d0], -R6 ;  /* 0x0000b40031027a23 */ /* 0x008fe20000010806 */
[----:B----4-:R-:W-:Y:S02]  /*10b40*/  F2FP.BF16.PACK_AB R9, R243, R236 ;  /* 0x000000ecf309723e */ /* 0x010fe400000010ff */
[----:B------:R-:W-:Y:S01]  /*10b50*/  FMNMX.FTZ R0, R192, R0, !PT ;  /* 0x00000000c0007209 */ /* 0x000fe20007810000 */
[----:B------:R1:W-:Y:S02]  /*10b60*/  MUFU.EX2 R222, R2 ;  /* 0x0000000200de7308 */ /* 0x0003e40000000800 */
[----:B------:R-:W-:Y:S01]  /*10b70*/  HMMA.16816.F32.BF16 R12, R12, R102, RZ ;  /* 0x000000660c0c723c */ /* 0x000fe200000418ff */
[----:B------:R-:W-:-:S05]  /*10b80*/  FMNMX.FTZ R0, R193, R0, !PT ;  /* 0x00000000c1007209 */ /* 0x000fca0007810000 */
[----:B------:R-:W2:Y:S01]  /*10b90*/  SHFL.BFLY PT, R4, R0, 0x2, 0x1f ;  /* 0x0c401f0000047f89 */ /* 0x000ea200000e0000 */
[----:B-1----:R-:W-:Y:S01]  /*10ba0*/  FMNMX.FTZ R2, R190, R3, !PT ;  /* 0x00000003be027209 */ /* 0x002fe20007810000 */
[----:B------:R-:W-:-:S03]  /*10bb0*/  FFMA.FTZ R3, R52, c[0x0][0x2d0], -R6 ;  /* 0x0000b40034037a23 */ /* 0x000fc60000010806 */
[----:B------:R-:W-:Y:S01]  /*10bc0*/  FMNMX.FTZ R2, R184, R2, !PT ;  /* 0x00000002b8027209 */ /* 0x000fe20007810000 */
[----:B------:R1:W3:Y:S03]  /*10bd0*/  MUFU.EX2 R245, R3 ;  /* 0x0000000300f57308 */ /* 0x0002e60000000800 */
[----:B------:R-:W-:-:S04]  /*10be0*/  FMNMX.FTZ R2, R182, R2, !PT ;  /* 0x00000002b6027209 */ /* 0x000fc80007810000 */
[----:B------:R-:W-:Y:S02]  /*10bf0*/  FMNMX.FTZ R2, R183, R2, !PT ;  /* 0x00000002b7027209 */ /* 0x000fe40007810000 */
[----:B--2---:R-:W-:Y:S01]  /*10c00*/  FMNMX.FTZ R0, R0, R4, !PT ;  /* 0x0000000400007209 */ /* 0x004fe20007810000 */
[----:B-1----:R-:W-:-:S04]  /*10c10*/  FFMA.FTZ R3, R92, c[0x0][0x2d0], -R7 ;  /* 0x0000b4005c037a23 */ /* 0x002fc80000010807 */
[----:B------:R-:W1:Y:S01]  /*10c20*/  SHFL.BFLY PT, R4, R0, 0x1, 0x1f ;  /* 0x0c201f0000047f89 */ /* 0x000e6200000e0000 */
[----:B---3--:R-:W-:Y:S01]  /*10c30*/  F2FP.BF16.PACK_AB R11, R245, R222 ;  /* 0x000000def50b723e */ /* 0x008fe200000010ff */
[----:B------:R2:W3:Y:S02]  /*10c40*/  MUFU.EX2 R199, R3 ;  /* 0x0000000300c77308 */ /* 0x0004e40000000800 */
[----:B------:R-:W4:Y:S04]  /*10c50*/  LDSM.16.MT88.4 R92, [R215+0x900] ;  /* 0x00090000d75c783b */ /* 0x000f280000004200 */
[C---:B------:R-:W-:Y:S08]  /*10c60*/  HMMA.16816.F32.BF16 R32, R8.reuse, R84, R16 ;  /* 0x000000540820723c */ /* 0x040ff00000041810 */
[----:B------:R-:W-:Y:S01]  /*10c70*/  HMMA.16816.F32.BF16 R52, R8, R80, R28 ;  /* 0x000000500834723c */ /* 0x000fe2000004181c */
[----:B--2---:R-:W-:Y:S01]  /*10c80*/  FMNMX.FTZ R3, R181, R2, !PT ;  /* 0x00000002b5037209 */ /* 0x004fe20007810000 */
[----:B------:R-:W-:-:S04]  /*10c90*/  FFMA.FTZ R2, R104, c[0x0][0x2d0], -R7 ;  /* 0x0000b40068027a23 */ /* 0x000fc80000010807 */
[----:B------:R-:W2:Y:S01]  /*10ca0*/  SHFL.BFLY PT, R5, R3, 0x2, 0x1f ;  /* 0x0c401f0003057f89 */ /* 0x000ea200000e0000 */
[----:B------:R3:W-:Y:S01]  /*10cb0*/  MUFU.EX2 R194, R2 ;  /* 0x0000000200c27308 */ /* 0x0007e20000000800 */
[----:B-1----:R-:W-:Y:S01]  /*10cc0*/  FMNMX.FTZ R124, R0, R4, !PT ;  /* 0x00000004007c7209 */ /* 0x002fe20007810000 */
[----:B------:R-:W-:Y:S01]  /*10cd0*/  FFMA.FTZ R0, R61, c[0x0][0x2d0], -R6 ;  /* 0x0000b4003d007a23 */ /* 0x000fe20000010806 */
[----:B------:R-:W-:Y:S02]  /*10ce0*/  HMMA.16816.F32.BF16 R48, R8, R76, R24 ;  /* 0x0000004c0830723c */ /* 0x000fe40000041818 */
[----:B------:R-:W-:-:S03]  /*10cf0*/  FSETP.NEU.FTZ.AND P0, PT, R124, -INF , PT ;  /* 0xff8000007c00780b */ /* 0x000fc60003f1d000 */
[----:B------:R1:W-:Y:S03]  /*10d00*/  MUFU.EX2 R235, R0 ;  /* 0x0000000000eb7308 */ /* 0x0003e60000000800 */
[----:B------:R-:W-:Y:S01]  /*10d10*/  HMMA.16816.F32.BF16 R28, R8, R82, R36 ;  /* 0x00000052081c723c */ /* 0x000fe20000041824 */
[----:B---3--:R-:W-:-:S07]  /*10d20*/  FFMA.FTZ R2, R107, c[0x0][0x2d0], -R7 ;  /* 0x0000b4006b027a23 */ /* 0x008fce0000010807 */
[----:B----4-:R-:W-:Y:S01]  /*10d30*/  HMMA.16816.F32.BF16 R16, R8, R92, R20 ;  /* 0x0000005c0810723c */ /* 0x010fe20000041814 */
[----:B------:R3:W4:Y:S01]  /*10d40*/  MUFU.EX2 R198, R2 ;  /* 0x0000000200c67308 */ /* 0x0007220000000800 */
[----:B--2---:R-:W-:Y:S01]  /*10d50*/  FMNMX.FTZ R3, R3, R5, !PT ;  /* 0x0000000503037209 */ /* 0x004fe20007810000 */
[----:B-1----:R-:W-:-:S05]  /*10d60*/  FFMA.FTZ R0, R69, c[0x0][0x2d0], -R6 ;  /* 0x0000b40045007a23 */ /* 0x002fca0000010806 */
[C---:B------:R-:W-:Y:S01]  /*10d70*/  HMMA.16816.F32.BF16 R24, R8.reuse, R78, R44 ;  /* 0x0000004e0818723c */ /* 0x040fe2000004182c */
[----:B------:R-:W1:Y:S01]  /*10d80*/  SHFL.BFLY PT, R4, R3, 0x1, 0x1f ;  /* 0x0c201f0003047f89 */ /* 0x000e6200000e0000 */
[----:B------:R-:W2:Y:S06]  /*10d90*/  MUFU.EX2 R233, R0 ;  /* 0x0000000000e97308 */ /* 0x000eac0000000800 */
[----:B------:R-:W-:Y:S01]  /*10da0*/  HMMA.16816.F32.BF16 R20, R8, R86, R40 ;  /* 0x000000560814723c */ /* 0x000fe20000041828 */
[----:B---3--:R-:W-:-:S04]  /*10db0*/  FFMA.FTZ R2, R56, c[0x0][0x2d0], -R6 ;  /* 0x0000b40038027a23 */ /* 0x008fc80000010806 */
[----:B------:R3:W-:Y:S03]  /*10dc0*/  MUFU.EX2 R221, R2 ;  /* 0x0000000200dd7308 */ /* 0x0007e60000000800 */
[----:B------:R-:W-:Y:S07]  /*10dd0*/  HMMA.16816.F32.BF16 R12, R8, R94, R12 ;  /* 0x0000005e080c723c */ /* 0x000fee000004180c */
[----:B------:R-:W-:-:S02]  /*10de0*/  F2FP.BF16.PACK_AB R8, R199, R219 ;  /* 0x000000dbc708723e */ /* 0x000fc400000010ff */
[----:B-1----:R-:W-:Y:S02]  /*10df0*/  FMNMX.FTZ R3, R3, R4, !PT ;  /* 0x0000000403037209 */ /* 0x002fe40007810000 */
[----:B----4-:R-:W-:Y:S01]  /*10e00*/  F2FP.BF16.PACK_AB R10, R198, R194 ;  /* 0x000000c2c60a723e */ /* 0x010fe200000010ff */
[----:B---3--:R-:W-:Y:S01]  /*10e10*/  FFMA.FTZ R2, R60, c[0x0][0x2d0], -R6 ;  /* 0x0000b4003c027a23 */ /* 0x008fe20000010806 */
[----:B--2---:R-:W-:Y:S01]  /*10e20*/  F2FP.BF16.PACK_AB R11, R233, R235 ;  /* 0x000000ebe90b723e */ /* 0x004fe200000010ff */
[----:B------:R-:W1:Y:S02]  /*10e30*/  LDSM.16.MT88.4 R60, [R214+0x1100] ;  /* 0x00110000d63c783b */ /* 0x000e640000004200 */
[----:B------:R2:W3:Y:S02]  /*10e40*/  MUFU.EX2 R239, R2 ;  /* 0x0000000200ef7308 */ /* 0x0004e40000000800 */
[----:B--2---:R-:W-:Y:S01]  /*10e50*/  FMUL.FTZ R2, R124, c[0x0][0x2d0] ;  /* 0x0000b4007c027a20 */ /* 0x004fe20000410000 */
[----:B---3--:R-:W-:-:S04]  /*10e60*/  F2FP.BF16.PACK_AB R9, R239, R221 ;  /* 0x000000ddef09723e */ /* 0x008fc800000010ff */
[----:B------:R-:W-:Y:S02]  /*10e70*/  FSEL R2, R2, RZ, P0 ;  /* 0x000000ff02027208 */ /* 0x000fe40000000000 */
[----:B------:R-:W-:Y:S01]  /*10e80*/  FSETP.NEU.FTZ.AND P0, PT, R3, -INF , PT ;  /* 0xff8000000300780b */ /* 0x000fe20003f1d000 */
[----:B------:R-:W-:Y:S02]  /*10e90*/  HMMA.16816.F32.BF16 R140, R8, R64, R52 ;  /* 0x00000040088c723c */ /* 0x000fe40000041834 */
[--C-:B------:R-:W-:Y:S02]  /*10ea0*/  FFMA.FTZ R0, R57, c[0x0][0x2d0], -R2.reuse ;  /* 0x0000b40039007a23 */ /* 0x100fe40000010802 */
[----:B------:R-:W-:Y:S01]  /*10eb0*/  FFMA.FTZ R4, R115, c[0x0][0x2d0], -R2 ;  /* 0x0000b40073047a23 */ /* 0x000fe20000010802 */
[----:B------:R-:W2:Y:S01]  /*10ec0*/  LDSM.16.MT88.4 R56, [R216+0x1100] ;  /* 0x00110000d838783b */ /* 0x000ea20000004200 */
[----:B------:R3:W-:Y:S01]  /*10ed0*/  MUFU.EX2 R217, R0 ;  /* 0x0000000000d97308 */ /* 0x0007e20000000800 */
[----:B------:R-:W-:-:S07]  /*10ee0*/  IMAD.MOV.U32 R115, RZ, RZ, R244 ;  /* 0x000000ffff737224 */ /* 0x000fce00078e00f4 */
[----:B------:R-:W-:Y:S01]  /*10ef0*/  MUFU.EX2 R242, R4 ;  /* 0x0000000400f27308 */ /* 0x000fe20000000800 */
[----:B-1----:R-:W-:Y:S01]  /*10f00*/  HMMA.16816.F32.BF16 R148, R8, R60, R32 ;  /* 0x0000003c0894723c */ /* 0x002fe20000041820 */
[----:B---3--:R-:W-:-:S07]  /*10f10*/  FFMA.FTZ R0, R68, c[0x0][0x2d0], -R2 ;  /* 0x0000b40044007a23 */ /* 0x008fce0000010802 */
[----:B------:R-:W-:Y:S01]  /*10f20*/  HMMA.16816.F32.BF16 R120, R8, R62, R20 ;  /* 0x0000003e0878723c */ /* 0x000fe20000041814 */
[----:B------:R-:W1:Y:S01]  /*10f30*/  LDSM.16.MT88.4 R68, [R215+0x1100] ;  /* 0x00110000d744783b */ /* 0x000e620000004200 */
[----:B------:R3:W4:Y:S02]  /*10f40*/  MUFU.EX2 R218, R0 ;  /* 0x0000000000da7308 */ /* 0x0007240000000800 */
[----:B---3--:R-:W-:-:S04]  /*10f50*/  FFMA.FTZ R0, R108, c[0x0][0x2d0], -R2 ;  /* 0x0000b4006c007a23 */ /* 0x008fc80000010802 */
[----:B--2---:R-:W-:Y:S02]  /*10f60*/  HMMA.16816.F32.BF16 R144, R8, R56, R48 ;  /* 0x000000380890723c */ /* 0x004fe40000041830 */
[----:B------:R2:W-:Y:S02]  /*10f70*/  MUFU.EX2 R195, R0 ;  /* 0x0000000000c37308 */ /* 0x0005e40000000800 */
[----:B--2---:R-:W-:-:S04]  /*10f80*/  FFMA.FTZ R0, R111, c[0x0][0x2d0], -R2 ;  /* 0x0000b4006f007a23 */ /* 0x004fc80000010802 */
[C---:B-1----:R-:W-:Y:S02]  /*10f90*/  HMMA.16816.F32.BF16 R152, R8.reuse, R68, R16 ;  /* 0x000000440898723c */ /* 0x042fe40000041810 */
[----:B------:R1:W2:Y:S06]  /*10fa0*/  MUFU.EX2 R240, R0 ;  /* 0x0000000000f07308 */ /* 0x0002ac0000000800 */
[----:B------:R-:W-:Y:S01]  /*10fb0*/  HMMA.16816.F32.BF16 R132, R8, R70, R12 ;  /* 0x000000460884723c */ /* 0x000fe2000004180c */
[----:B-1----:R-:W-:Y:S02]  /*10fc0*/  FFMA.FTZ R0, R114, c[0x0][0x2d0], -R2 ;  /* 0x0000b40072007a23 */ /* 0x002fe40000010802 */
[----:B------:R-:W-:-:S02]  /*10fd0*/  IMAD.MOV.U32 R114, RZ, RZ, R245 ;  /* 0x000000ffff727224 */ /* 0x000fc400078e00f5 */
[----:B------:R1:W-:Y:S02]  /*10fe0*/  MUFU.EX2 R234, R0 ;  /* 0x0000000000ea7308 */ /* 0x0003e40000000800 */
[----:B-1----:R-:W-:-:S05]  /*10ff0*/  FMUL.FTZ R0, R3, c[0x0][0x2d0] ;  /* 0x0000b40003007a20 */ /* 0x002fca0000410000 */
[----:B------:R-:W-:-:S05]  /*11000*/  FSEL R0, R0, RZ, P0 ;  /* 0x000000ff00007208 */ /* 0x000fca0000000000 */
[----:B------:R-:W-:-:S04]  /*11010*/  FFMA.FTZ R4, R105, c[0x0][0x2d0], -R0 ;  /* 0x0000b40069047a23 */ /* 0x000fc80000010800 */
[----:B------:R1:W-:Y:S02]  /*11020*/  MUFU.EX2 R174, R4 ;  /* 0x0000000400ae7308 */ /* 0x0003e40000000800 */
[--C-:B-1----:R-:W-:Y:S02]  /*11030*/  FFMA.FTZ R4, R106, c[0x0][0x2d0], -R0.reuse ;  /* 0x0000b4006a047a23 */ /* 0x102fe40000010800 */
[----:B------:R-:W-:Y:S04]  /*11040*/  HMMA.16816.F32.BF16 R104, R8, R66, R28 ;  /* 0x000000420868723c */ /* 0x000fe8000004181c */
[----:B------:R1:W3:Y:S02]  /*11050*/  MUFU.EX2 R172, R4 ;  /* 0x0000000400ac7308 */ /* 0x0002e40000000800 */
[----:B-1----:R-:W-:-:S06]  /*11060*/  FFMA.FTZ R4, R110, c[0x0][0x2d0], -R0 ;  /* 0x0000b4006e047a23 */ /* 0x002fcc0000010800 */
[----:B------:R1:W-:Y:S02]  /*11070*/  MUFU.EX2 R237, R4 ;  /* 0x0000000400ed7308 */ /* 0x0003e40000000800 */
[----:B-1----:R-:W-:Y:S02]  /*11080*/  FFMA.FTZ R4, R109, c[0x0][0x2d0], -R0 ;  /* 0x0000b4006d047a23 */ /* 0x002fe40000010800 */
[----:B------:R-:W-:Y:S04]  /*11090*/  HMMA.16816.F32.BF16 R108, R8, R58, R24 ;  /* 0x0000003a086c723c */ /* 0x000fe80000041818 */
[----:B------:R1:W1:Y:S03]  /*110a0*/  MUFU.EX2 R232, R4 ;  /* 0x0000000400e87308 */ /* 0x0002660000000800 */
[----:B----4-:R-:W-:-:S02]  /*110b0*/  F2FP.BF16.PACK_AB R8, R218, R217 ;  /* 0x000000d9da08723e */ /* 0x010fc400000010ff */
[----:B--2---:R-:W-:Y:S02]  /*110c0*/  F2FP.BF16.PACK_AB R10, R240, R195 ;  /* 0x000000c3f00a723e */ /* 0x004fe400000010ff */
[----:B---3--:R-:W-:Y:S01]  /*110d0*/  F2FP.BF16.PACK_AB R9, R172, R174 ;  /* 0x000000aeac09723e */ /* 0x008fe200000010ff */
[----:B-1----:R-:W-:Y:S01]  /*110e0*/  FFMA.FTZ R4, R118, c[0x0][0x2d0], -R2 ;  /* 0x0000b40076047a23 */ /* 0x002fe20000010802 */
[----:B------:R-:W-:-:S03]  /*110f0*/  F2FP.BF16.PACK_AB R11, R232, R237 ;  /* 0x000000ede80b723e */ /* 0x000fc600000010ff */
[----:B------:R1:W-:Y:S04]  /*11100*/  MUFU.EX2 R118, R4 ;  /* 0x0000000400767308 */ /* 0x0003e80000000800 */
[C---:B------:R-:W-:Y:S07]  /*11110*/  HMMA.16816.F32.BF16 R28, R8.reuse, R74, RZ ;  /* 0x0000004a081c723c */ /* 0x040fee00000418ff */
[----:B------:R-:W-:Y:S01]  /*11120*/  IMAD.MOV.U32 R75, RZ, RZ, R251 ;  /* 0x000000ffff4b7224 */ /* 0x000fe200078e00fb */
[----:B------:R-:W-:Y:S01]  /*11130*/  HMMA.16816.F32.BF16 R20, R8, R72, RZ ;  /* 0x000000480814723c */ /* 0x000fe200000418ff */
[----:B------:R-:W-:Y:S01]  /*11140*/  MOV R74, R243 ;  /* 0x000000f3004a7202 */ /* 0x000fe20000000f00 */
[----:B-1----:R-:W-:-:S05]  /*11150*/  FFMA.FTZ R4, R119, c[0x0][0x2d0], -R2 ;  /* 0x0000b40077047a23 */ /* 0x002fca0000010802 */
[----:B------:R-:W-:Y:S01]  /*11160*/  MOV R73, R248 ;  /* 0x000000f800497202 */ /* 0x000fe20000000f00 */
[----:B------:R1:W2:Y:S01]  /*11170*/  MUFU.EX2 R220, R4 ;  /* 0x0000000400dc7308 */ /* 0x0002a20000000800 */
[----:B------:R-:W-:Y:S01]  /*11180*/  IMAD.MOV.U32 R72, RZ, RZ, R249 ;  /* 0x000000ffff487224 */ /* 0x000fe200078e00f9 */
[C---:B------:R-:W-:Y:S07]  /*11190*/  HMMA.16816.F32.BF16 R16, R8.reuse, R96, RZ ;  /* 0x000000600810723c */ /* 0x040fee00000418ff */
[----:B------:R-:W-:Y:S01]  /*111a0*/  IMAD.MOV.U32 R97, RZ, RZ, R242 ;  /* 0x000000ffff617224 */ /* 0x000fe200078e00f2 */
[----:B------:R-:W-:Y:S01]  /*111b0*/  HMMA.16816.F32.BF16 R12, R8, R88, RZ ;  /* 0x00000058080c723c */ /* 0x000fe200000418ff */
[----:B------:R-:W-:-:S02]  /*111c0*/  IMAD.MOV.U32 R96, RZ, RZ, R241 ;  /* 0x000000ffff607224 */ /* 0x000fc400078e00f1 */
[----:B-1----:R-:W-:Y:S02]  /*111d0*/  FFMA.FTZ R4, R112, c[0x0][0x2d0], -R0 ;  /* 0x0000b40070047a23 */ /* 0x002fe40000010800 */
[----:B------:R-:W-:-:S03]  /*111e0*/  IMAD.MOV.U32 R112, RZ, RZ, R246 ;  /* 0x000000ffff707224 */ /* 0x000fc600078e00f6 */
[C---:B------:R-:W-:Y:S01]  /*111f0*/  HMMA.16816.F32.BF16 R32, R8.reuse, R98, RZ ;  /* 0x000000620820723c */ /* 0x040fe200000418ff */
[----:B------:R1:W-:Y:S07]  /*11200*/  MUFU.EX2 R252, R4 ;  /* 0x0000000400fc7308 */ /* 0x0003ee0000000800 */
[C---:B------:R-:W-:Y:S08]  /*11210*/  HMMA.16816.F32.BF16 R36, R8.reuse, R90, RZ ;  /* 0x0000005a0824723c */ /* 0x040ff000000418ff */
[----:B------:R-:W-:Y:S01]  /*11220*/  HMMA.16816.F32.BF16 R24, R8, R100, RZ ;  /* 0x000000640818723c */ /* 0x000fe200000418ff */
[----:B-1----:R-:W-:-:S02]  /*11230*/  FFMA.FTZ R4, R113, c[0x0][0x2d0], -R0 ;  /* 0x0000b40071047a23 */ /* 0x002fc40000010800 */
[----:B------:R-:W-:Y:S02]  /*11240*/  IMAD.MOV.U32 R113, RZ, RZ, R250 ;  /* 0x000000ffff717224 */ /* 0x000fe400078e00fa */
[----:B------:R1:W3:Y:S03]  /*11250*/  MUFU.EX2 R119, R4 ;  /* 0x0000000400777308 */ /* 0x0002e60000000800 */
[----:B------:R-:W-:Y:S07]  /*11260*/  HMMA.16816.F32.BF16 R40, R8, R102, RZ ;  /* 0x000000660828723c */ /* 0x000fee00000418ff */
[----:B------:R-:W-:-:S02]  /*11270*/  F2FP.BF16.PACK_AB R8, R97, R234 ;  /* 0x000000ea6108723e */ /* 0x000fc400000010ff */
[----:B--2---:R-:W-:Y:S01]  /*11280*/  F2FP.BF16.PACK_AB R10, R220, R118 ;  /* 0x00000076dc0a723e */ /* 0x004fe200000010ff */
[----:B-1----:R-:W-:Y:S01]  /*11290*/  FFMA.FTZ R4, R116, c[0x0][0x2d0], -R0 ;  /* 0x0000b40074047a23 */ /* 0x002fe20000010800 */
[----:B---3--:R-:W-:-:S03]  /*112a0*/  F2FP.BF16.PACK_AB R9, R119, R252 ;  /* 0x000000fc7709723e */ /* 0x008fc600000010ff */
[----:B------:R1:W-:Y:S02]  /*112b0*/  MUFU.EX2 R5, R4 ;  /* 0x0000000400057308 */ /* 0x0003e40000000800 */
        /* <DEDUP_REMOVED lines=8> */
[----:B-1----:R-:W-:Y:S01]  /*11340*/  FFMA.FTZ R4, R131, c[0x0][0x2d0], -R2 ;  /* 0x0000b40083047a23 */ /* 0x002fe20000010802 */
[----:B------:R-:W-:-:S03]  /*11350*/  MOV R131, R97 ;  /* 0x0000006100837202 */ /* 0x000fc60000000f00 */
[----:B------:R1:W-:Y:S03]  /*11360*/  MUFU.EX2 R246, R4 ;  /* 0x0000000400f67308 */ /* 0x0003e60000000800 */
[C---:B------:R-:W-:Y:S08]  /*11370*/  HMMA.16816.F32.BF16 R52, R8.reuse, R84, R12 ;  /* 0x000000540834723c */ /* 0x040ff0000004180c */
[----:B------:R-:W-:Y:S01]  /*11380*/  HMMA.16816.F32.BF16 R12, R8, R82, R28 ;  /* 0x00000052080c723c */ /* 0x000fe2000004181c */
[----:B-1----:R-:W-:-:S07]  /*11390*/  FFMA.FTZ R4, R136, c[0x0][0x2d0], -R2 ;  /* 0x0000b40088047a23 */ /* 0x002fce0000010802 */
[C---:B------:R-:W-:Y:S01]  /*113a0*/  HMMA.16816.F32.BF16 R20, R8.reuse, R78, R32 ;  /* 0x0000004e0814723c */ /* 0x040fe20000041820 */
[----:B------:R1:W2:Y:S07]  /*113b0*/  MUFU.EX2 R248, R4 ;  /* 0x0000000400f87308 */ /* 0x0002ae0000000800 */
[C---:B------:R-:W-:Y:S01]  /*113c0*/  HMMA.16816.F32.BF16 R44, R8.reuse, R92, R24 ;  /* 0x0000005c082c723c */ /* 0x040fe20000041818 */
[----:B------:R-:W-:Y:S07]  /*113d0*/  LDSM.16.MT88.4 R24, [R216+0x1900] ;  /* 0x00190000d818783b */ /* 0x000fee0000004200 */
[----:B------:R-:W-:Y:S01]  /*113e0*/  HMMA.16816.F32.BF16 R28, R8, R86, R36 ;  /* 0x00000056081c723c */ /* 0x000fe20000041824 */
[----:B-1----:R-:W-:-:S04]  /*113f0*/  FFMA.FTZ R4, R137, c[0x0][0x2d0], -R2 ;  /* 0x0000b40089047a23 */ /* 0x002fc80000010802 */
[----:B------:R1:W-:Y:S03]  /*11400*/  MUFU.EX2 R249, R4 ;  /* 0x0000000400f97308 */ /* 0x0003e60000000800 */
[----:B------:R-:W-:Y:S01]  /*11410*/  HMMA.16816.F32.BF16 R32, R8, R94, R40 ;  /* 0x0000005e0820723c */ /* 0x000fe20000041828 */
[----:B------:R-:W-:Y:S01]  /*11420*/  IMAD.MOV.U32 R39, RZ, RZ, R236 ;  /* 0x000000ffff277224 */ /* 0x000fe200078e00ec */
[----:B------:R-:W-:Y:S01]  /*11430*/  MOV R38, R235 ;  /* 0x000000eb00267202 */ /* 0x000fe20000000f00 */
[----:B------:R-:W-:Y:S02]  /*11440*/  IMAD.MOV.U32 R37, RZ, RZ, R234 ;  /* 0x000000ffff257224 */ /* 0x000fe400078e00ea */
[----:B------:R-:W-:Y:S02]  /*11450*/  IMAD.MOV.U32 R36, RZ, RZ, R233 ;  /* 0x000000ffff247224 */ /* 0x000fe400078e00e9 */
[----:B--2---:R-:W-:-:S02]  /*11460*/  F2FP.BF16.PACK_AB R8, R248, R246 ;  /* 0x000000f6f808723e */ /* 0x004fc400000010ff */
[----:B------:R-:W-:Y:S01]  /*11470*/  MOV R43, R230 ;  /* 0x000000e6002b7202 */ /* 0x000fe20000000f00 */
[----:B-1----:R-:W-:-:S04]  /*11480*/  FFMA.FTZ R4, R138, c[0x0][0x2d0], -R2 ;  /* 0x0000b4008a047a23 */ /* 0x002fc80000010802 */
[----:B------:R1:W2:Y:S02]  /*11490*/  MUFU.EX2 R250, R4 ;  /* 0x0000000400fa7308 */ /* 0x0002a40000000800 */
[----:B-1----:R-:W-:Y:S01]  /*114a0*/  FFMA.FTZ R4, R127, c[0x0][0x2d0], -R0 ;  /* 0x0000b4007f047a23 */ /* 0x002fe20000010800 */
[----:B------:R-:W-:Y:S02]  /*114b0*/  MOV R127, R239 ;  /* 0x000000ef007f7202 */ /* 0x000fe40000000f00 */
[----:B--2---:R-:W-:-:S03]  /*114c0*/  F2FP.BF16.PACK_AB R10, R250, R249 ;  /* 0x000000f9fa0a723e */ /* 0x004fc600000010ff */
        /* <DEDUP_REMOVED lines=8> */
[----:B------:R1:W-:Y:S02]  /*11550*/  MUFU.EX2 R244, R4 ;  /* 0x0000000400f47308 */ /* 0x0003e40000000800 */
[----:B-1----:R-:W-:Y:S02]  /*11560*/  FFMA.FTZ R4, R130, c[0x0][0x2d0], -R0 ;  /* 0x0000b40082047a23 */ /* 0x002fe40000010800 */
[----:B------:R-:W-:-:S04]  /*11570*/  IMAD.MOV.U32 R130, RZ, RZ, R237 ;  /* 0x000000ffff827224 */ /* 0x000fc800078e00ed */
[----:B------:R1:W2:Y:S02]  /*11580*/  MUFU.EX2 R242, R4 ;  /* 0x0000000400f27308 */ /* 0x0002a40000000800 */
[----:B-1----:R-:W-:Y:S01]  /*11590*/  FFMA.FTZ R4, R173, c[0x0][0x2d0], -R7 ;  /* 0x0000b400ad047a23 */ /* 0x002fe20000010807 */
[----:B--2---:R-:W-:Y:S01]  /*115a0*/  F2FP.BF16.PACK_AB R11, R242, R244 ;  /* 0x000000f4f20b723e */ /* 0x004fe200000010ff */
[----:B------:R-:W-:-:S04]  /*115b0*/  IMAD.MOV.U32 R173, RZ, RZ, R232 ;  /* 0x000000ffffad7224 */ /* 0x000fc800078e00e8 */
[----:B------:R1:W2:Y:S02]  /*115c0*/  MUFU.EX2 R241, R4 ;  /* 0x0000000400f17308 */ /* 0x0002a40000000800 */
[C---:B------:R-:W-:Y:S01]  /*115d0*/  HMMA.16816.F32.BF16 R100, R8.reuse, R56, R16 ;  /* 0x000000380864723c */ /* 0x040fe20000041810 */
[----:B------:R-:W3:Y:S07]  /*115e0*/  LDSM.16.MT88.4 R16, [R213+0x1900] ;  /* 0x00190000d510783b */ /* 0x000eee0000004200 */
[----:B------:R-:W-:Y:S01]  /*115f0*/  HMMA.16816.F32.BF16 R136, R8, R64, R48 ;  /* 0x000000400888723c */ /* 0x000fe20000041830 */
[----:B-1----:R-:W-:-:S02]  /*11600*/  FFMA.FTZ R4, R171, c[0x0][0x2d0], -R7 ;  /* 0x0000b400ab047a23 */ /* 0x002fc40000010807 */
[----:B------:R-:W-:Y:S02]  /*11610*/  IMAD.MOV.U32 R171, RZ, RZ, R96 ;  /* 0x000000ffffab7224 */ /* 0x000fe400078e0060 */
[----:B------:R1:W-:Y:S03]  /*11620*/  MUFU.EX2 R239, R4 ;  /* 0x0000000400ef7308 */ /* 0x0003e60000000800 */
[C---:B------:R-:W-:Y:S01]  /*11630*/  HMMA.16816.F32.BF16 R96, R8.reuse, R66, R12 ;  /* 0x000000420860723c */ /* 0x040fe2000004180c */
[----:B------:R-:W-:Y:S07]  /*11640*/  LDSM.16.MT88.4 R64, [R216+0x2100] ;  /* 0x00210000d840783b */ /* 0x000fee0000004200 */
[----:B------:R-:W-:Y:S01]  /*11650*/  HMMA.16816.F32.BF16 R92, R8, R58, R20 ;  /* 0x0000003a085c723c */ /* 0x000fe20000041814 */
[----:B------:R-:W4:Y:S01]  /*11660*/  LDSM.16.MT88.4 R20, [R215+0x1900] ;  /* 0x00190000d714783b */ /* 0x000f220000004200 */
[----:B-1----:R-:W-:-:S06]  /*11670*/  FFMA.FTZ R4, R176, c[0x0][0x2d0], -R7 ;  /* 0x0000b400b0047a23 */ /* 0x002fcc0000010807 */
[C---:B------:R-:W-:Y:S01]  /*11680*/  HMMA.16816.F32.BF16 R88, R8.reuse, R60, R52 ;  /* 0x0000003c0858723c */ /* 0x040fe20000041834 */
[----:B------:R1:W1:Y:S07]  /*11690*/  MUFU.EX2 R240, R4 ;  /* 0x0000000400f07308 */ /* 0x00026e0000000800 */
[C---:B------:R-:W-:Y:S01]  /*116a0*/  HMMA.16816.F32.BF16 R84, R8.reuse, R62, R28 ;  /* 0x0000003e0854723c */ /* 0x040fe2000004181c */
[----:B------:R-:W3:Y:S04]  /*116b0*/  LDSM.16.MT88.4 R28, [R214+0x1900] ;  /* 0x00190000d61c783b */ /* 0x000ee80000004200 */
[----:B------:R-:W3:Y:S03]  /*116c0*/  LDSM.16.MT88.4 R60, [R213+0x2100] ;  /* 0x00210000d53c783b */ /* 0x000ee60000004200 */
[----:B------:R-:W-:Y:S01]  /*116d0*/  HMMA.16816.F32.BF16 R80, R8, R68, R44 ;  /* 0x000000440850723c */ /* 0x000fe2000004182c */
[----:B-1----:R-:W-:-:S04]  /*116e0*/  FFMA.FTZ R4, R177, c[0x0][0x2d0], -R7 ;  /* 0x0000b400b1047a23 */ /* 0x002fc80000010807 */
[----:B------:R1:W-:Y:S03]  /*116f0*/  MUFU.EX2 R238, R4 ;  /* 0x0000000400ee7308 */ /* 0x0003e60000000800 */
[----:B------:R-:W-:Y:S01]  /*11700*/  HMMA.16816.F32.BF16 R76, R8, R70, R32 ;  /* 0x00000046084c723c */ /* 0x000fe20000041820 */
[----:B------:R-:W3:Y:S06]  /*11710*/  LDSM.16.MT88.4 R68, [R214+0x2100] ;  /* 0x00210000d644783b */ /* 0x000eec0000004200 */
[----:B--2---:R-:W-:-:S02]  /*11720*/  F2FP.BF16.PACK_AB R8, R241, R251 ;  /* 0x000000fbf108723e */ /* 0x004fc400000010ff */
[----:B------:R-:W-:Y:S01]  /*11730*/  F2FP.BF16.PACK_AB R10, R240, R239 ;  /* 0x000000eff00a723e */ /* 0x000fe200000010ff */
[----:B-1----:R-:W-:-:S04]  /*11740*/  FFMA.FTZ R4, R178, c[0x0][0x2d0], -R7 ;  /* 0x0000b400b2047a23 */ /* 0x002fc80000010807 */
[----:B------:R1:W-:Y:S02]  /*11750*/  MUFU.EX2 R237, R4 ;  /* 0x0000000400ed7308 */ /* 0x0003e40000000800 */
[----:B-1----:R-:W-:Y:S02]  /*11760*/  FFMA.FTZ R4, R168, c[0x0][0x2d0], -R6 ;  /* 0x0000b400a8047a23 */ /* 0x002fe40000010806 */
[----:B------:R-:W-:-:S04]  /*11770*/  IMAD.MOV.U32 R168, RZ, RZ, R72 ;  /* 0x000000ffffa87224 */ /* 0x000fc800078e0048 */
[----:B------:R1:W-:Y:S02]  /*11780*/  MUFU.EX2 R236, R4 ;  /* 0x0000000400ec7308 */ /* 0x0003e40000000800 */
[----:B-1----:R-:W-:Y:S01]  /*11790*/  FFMA.FTZ R4, R170, c[0x0][0x2d0], -R6 ;  /* 0x0000b400aa047a23 */ /* 0x002fe20000010806 */
[----:B------:R-:W-:Y:S01]  /*117a0*/  MOV R170, R113 ;  /* 0x0000007100aa7202 */ /* 0x000fe20000000f00 */
[----:B------:R-:W-:Y:S01]  /*117b0*/  IMAD.MOV.U32 R113, RZ, RZ, R112 ;  /* 0x000000ffff717224 */ /* 0x000fe200078e0070 */
[----:B------:R-:W-:-:S03]  /*117c0*/  MOV R112, R166 ;  /* 0x000000a600707202 */ /* 0x000fc60000000f00 */
[----:B------:R1:W2:Y:S02]  /*117d0*/  MUFU.EX2 R235, R4 ;  /* 0x0000000400eb7308 */ /* 0x0002a40000000800 */
[----:B-1----:R-:W-:Y:S01]  /*117e0*/  FFMA.FTZ R4, R169, c[0x0][0x2d0], -R6 ;  /* 0x0000b400a9047a23 */ /* 0x002fe20000010806 */
[----:B--2---:R-:W-:Y:S01]  /*117f0*/  F2FP.BF16.PACK_AB R9, R235, R236 ;  /* 0x000000eceb09723e */ /* 0x004fe200000010ff */
[----:B------:R-:W-:-:S04]  /*11800*/  IMAD.MOV.U32 R169, RZ, RZ, R75 ;  /* 0x000000ffffa97224 */ /* 0x000fc800078e004b */
[----:B------:R1:W-:Y:S02]  /*11810*/  MUFU.EX2 R234, R4 ;  /* 0x0000000400ea7308 */ /* 0x0003e40000000800 */
[----:B-1----:R-:W-:-:S06]  /*11820*/  FFMA.FTZ R4, R175, c[0x0][0x2d0], -R6 ;  /* 0x0000b400af047a23 */ /* 0x002fcc0000010806 */
[----:B------:R1:W2:Y:S02]  /*11830*/  MUFU.EX2 R232, R4 ;  /* 0x0000000400e87308 */ /* 0x0002a40000000800 */
[----:B-1----:R-:W-:Y:S01]  /*11840*/  FFMA.FTZ R4, R186, c[0x0][0x2d0], -R7 ;  /* 0x0000b400ba047a23 */ /* 0x002fe20000010807 */
[----:B--2---:R-:W-:-:S05]  /*11850*/  F2FP.BF16.PACK_AB R11, R232, R234 ;  /* 0x000000eae80b723e */ /* 0x004fca00000010ff */
[----:B------:R1:W-:Y:S02]  /*11860*/  MUFU.EX2 R233, R4 ;  /* 0x0000000400e97308 */ /* 0x0003e40000000800 */
[C---:B---3--:R-:W-:Y:S07]  /*11870*/  HMMA.16816.F32.BF16 R56, R8.reuse, R16, R140 ;  /* 0x000000100838723c */ /* 0x048fee000004188c */
[----:B------:R-:W-:Y:S01]  /*11880*/  MOV R140, R198 ;  /* 0x000000c6008c7202 */ /* 0x000fe20000000f00 */
[----:B------:R-:W-:Y:S01]  /*11890*/  IMAD.MOV.U32 R141, RZ, RZ, R195 ;  /* 0x000000ffff8d7224 */ /* 0x000fe200078e00c3 */
[----:B------:R-:W-:Y:S01]  /*118a0*/  HMMA.16816.F32.BF16 R48, R8, R24, R144 ;  /* 0x000000180830723c */ /* 0x000fe20000041890 */
[----:B------:R-:W-:-:S02]  /*118b0*/  IMAD.MOV.U32 R143, RZ, RZ, R43 ;  /* 0x000000ffff8f7224 */ /* 0x000fc400078e002b */
[----:B-1----:R-:W-:Y:S02]  /*118c0*/  FFMA.FTZ R4, R188, c[0x0][0x2d0], -R7 ;  /* 0x0000b400bc047a23 */ /* 0x002fe40000010807 */
[----:B------:R-:W-:Y:S02]  /*118d0*/  IMAD.MOV.U32 R142, RZ, RZ, R173 ;  /* 0x000000ffff8e7224 */ /* 0x000fe400078e00ad */
[----:B------:R1:W2:Y:S01]  /*118e0*/  MUFU.EX2 R230, R4 ;  /* 0x0000000400e67308 */ /* 0x0002a20000000800 */
[----:B------:R-:W-:Y:S01]  /*118f0*/  MOV R144, R194 ;  /* 0x000000c200907202 */ /* 0x000fe20000000f00 */
[----:B------:R-:W-:Y:S01]  /*11900*/  HMMA.16816.F32.BF16 R52, R8, R18, R104 ;  /* 0x000000120834723c */ /* 0x000fe20000041868 */
[----:B------:R-:W-:Y:S02]  /*11910*/  IMAD.MOV.U32 R147, RZ, RZ, R36 ;  /* 0x000000ffff937224 */ /* 0x000fe400078e0024 */
[----:B------:R-:W-:Y:S02]  /*11920*/  IMAD.MOV.U32 R146, RZ, RZ, R37 ;  /* 0x000000ffff927224 */ /* 0x000fe400078e0025 */
[----:B------:R-:W-:-:S02]  /*11930*/  IMAD.MOV.U32 R145, RZ, RZ, R38 ;  /* 0x000000ffff917224 */ /* 0x000fc400078e0026 */
[----:B------:R-:W-:Y:S01]  /*11940*/  IMAD.MOV.U32 R106, RZ, RZ, R117 ;  /* 0x000000ffff6a7224 */ /* 0x000fe200078e0075 */
[C---:B------:R-:W-:Y:S01]  /*11950*/  HMMA.16816.F32.BF16 R44, R8.reuse, R26, R108 ;  /* 0x0000001a082c723c */ /* 0x040fe2000004186c */
[----:B------:R-:W-:Y:S01]  /*11960*/  IMAD.MOV.U32 R107, RZ, RZ, R74 ;  /* 0x000000ffff6b7224 */ /* 0x000fe200078e004a */
[----:B------:R-:W-:Y:S01]  /*11970*/  MOV R105, R127 ;  /* 0x0000007f00697202 */ /* 0x000fe20000000f00 */
[----:B------:R-:W-:Y:S02]  /*11980*/  IMAD.MOV.U32 R117, RZ, RZ, R73 ;  /* 0x000000ffff757224 */ /* 0x000fe400078e0049 */
[----:B------:R-:W3:Y:S01]  /*11990*/  LDSM.16.MT88.4 R72, [R215+0x2100] ;  /* 0x00210000d748783b */ /* 0x000ee20000004200 */
[----:B-1----:R-:W-:Y:S02]  /*119a0*/  FFMA.FTZ R4, R179, c[0x0][0x2d0], -R6 ;  /* 0x0000b400b3047a23 */ /* 0x002fe40000010806 */
[----:B------:R-:W-:Y:S01]  /*119b0*/  IMAD.MOV.U32 R111, RZ, RZ, R39 ;  /* 0x000000ffff6f7224 */ /* 0x000fe200078e0027 */
[----:B----4-:R-:W-:Y:S01]  /*119c0*/  HMMA.16816.F32.BF16 R32, R8, R20, R152 ;  /* 0x000000140820723c */ /* 0x010fe20000041898 */
[----:B------:R1:W-:Y:S01]  /*119d0*/  MUFU.EX2 R199, R4 ;  /* 0x0000000400c77308 */ /* 0x0003e20000000800 */
[----:B------:R-:W-:-:S02]  /*119e0*/  IMAD.MOV.U32 R104, RZ, RZ, R129 ;  /* 0x000000ffff687224 */ /* 0x000fc400078e0081 */
[----:B------:R-:W-:Y:S02]  /*119f0*/  IMAD.MOV.U32 R109, RZ, RZ, R167 ;  /* 0x000000ffff6d7224 */ /* 0x000fe400078e00a7 */
[----:B------:R-:W-:Y:S02]  /*11a00*/  IMAD.MOV.U32 R110, RZ, RZ, R130 ;  /* 0x000000ffff6e7224 */ /* 0x000fe400078e0082 */
[C---:B------:R-:W-:Y:S07]  /*11a10*/  HMMA.16816.F32.BF16 R40, R8.reuse, R28, R148 ;  /* 0x0000001c0828723c */ /* 0x040fee0000041894 */
[----:B------:R-:W-:Y:S01]  /*11a20*/  IMAD.MOV.U32 R150, RZ, RZ, R144 ;  /* 0x000000ffff967224 */ /* 0x000fe200078e0090 */
[----:B------:R-:W-:Y:S01]  /*11a30*/  HMMA.16816.F32.BF16 R36, R8, R30, R120 ;  /* 0x0000001e0824723c */ /* 0x000fe20000041878 */
[----:B-1----:R-:W-:Y:S01]  /*11a40*/  FFMA.FTZ R4, R180, c[0x0][0x2d0], -R6 ;  /* 0x0000b400b4047a23 */ /* 0x002fe20000010806 */
[----:B------:R-:W-:Y:S01]  /*11a50*/  MOV R151, R111 ;  /* 0x0000006f00977202 */ /* 0x000fe20000000f00 */
[----:B------:R-:W-:-:S02]  /*11a60*/  IMAD.MOV.U32 R149, RZ, RZ, R145 ;  /* 0x000000ffff957224 */ /* 0x000fc400078e0091 */
[----:B------:R1:W4:Y:S01]  /*11a70*/  MUFU.EX2 R198, R4 ;  /* 0x0000000400c67308 */ /* 0x0003220000000800 */
[----:B------:R-:W-:Y:S01]  /*11a80*/  IMAD.MOV.U32 R148, RZ, RZ, R146 ;  /* 0x000000ffff947224 */ /* 0x000fe200078e0092 */
[----:B------:R-:W-:Y:S01]  /*11a90*/  MOV R146, R140 ;  /* 0x0000008c00927202 */ /* 0x000fe20000000f00 */
[----:B------:R-:W-:Y:S01]  /*11aa0*/  HMMA.16816.F32.BF16 R12, R8, R22, R132 ;  /* 0x00000016080c723c */ /* 0x000fe20000041884 */
[----:B------:R-:W-:Y:S02]  /*11ab0*/  IMAD.MOV.U32 R145, RZ, RZ, R141 ;  /* 0x000000ffff917224 */ /* 0x000fe400078e008d */
[----:B------:R-:W-:-:S04]  /*11ac0*/  IMAD.MOV.U32 R144, RZ, RZ, R142 ;  /* 0x000000ffff907224 */ /* 0x000fc800078e008e */
[----:B------:R-:W-:Y:S02]  /*11ad0*/  F2FP.BF16.PACK_AB R8, R237, R238 ;  /* 0x000000eeed08723e */ /* 0x000fe400000010ff */
[----:B--2---:R-:W-:Y:S01]  /*11ae0*/  F2FP.BF16.PACK_AB R10, R230, R233 ;  /* 0x000000e9e60a723e */ /* 0x004fe200000010ff */
[----:B-1----:R-:W-:Y:S01]  /*11af0*/  FFMA.FTZ R4, R185, c[0x0][0x2d0], -R6 ;  /* 0x0000b400b9047a23 */ /* 0x002fe20000010806 */
[----:B----4-:R-:W-:-:S03]  /*11b00*/  F2FP.BF16.PACK_AB R9, R198, R199 ;  /* 0x000000c7c609723e */ /* 0x010fc600000010ff */
[----:B------:R1:W-:Y:S02]  /*11b10*/  MUFU.EX2 R195, R4 ;  /* 0x0000000400c37308 */ /* 0x0003e40000000800 */
[----:B-1----:R-:W-:-:S06]  /*11b20*/  FFMA.FTZ R4, R187, c[0x0][0x2d0], -R6 ;  /* 0x0000b400bb047a23 */ /* 0x002fcc0000010806 */
[----:B------:R1:W2:Y:S02]  /*11b30*/  MUFU.EX2 R194, R4 ;  /* 0x0000000400c27308 */ /* 0x0002a40000000800 */
[----:B-1----:R-:W-:Y:S01]  /*11b40*/  FFMA.FTZ R4, R160, c[0x0][0x2d0], -R2 ;  /* 0x0000b400a0047a23 */ /* 0x002fe20000010802 */
[----:B--2---:R-:W-:Y:S01]  /*11b50*/  F2FP.BF16.PACK_AB R11, R194, R195 ;  /* 0x000000c3c20b723e */ /* 0x004fe200000010ff */
[----:B------:R-:W-:-:S04]  /*11b60*/  IMAD.MOV.U32 R160, RZ, RZ, R110 ;  /* 0x000000ffffa07224 */ /* 0x000fc800078e006e */
[----:B------:R1:W-:Y:S02]  /*11b70*/  MUFU.EX2 R188, R4 ;  /* 0x0000000400bc7308 */ /* 0x0003e40000000800 */
[C---:B------:R-:W-:Y:S08]  /*11b80*/  HMMA.16816.F32.BF16 R56, R8.reuse, R60, R56 ;  /* 0x0000003c0838723c */ /* 0x040ff00000041838 */
[----:B------:R-:W-:Y:S01]  /*11b90*/  HMMA.16816.F32.BF16 R52, R8, R62, R52 ;  /* 0x0000003e0834723c */ /* 0x000fe20000041834 */
[----:B-1----:R-:W-:-:S02]  /*11ba0*/  FFMA.FTZ R4, R161, c[0x0][0x2d0], -R2 ;  /* 0x0000b400a1047a23 */ /* 0x002fc40000010802 */
[----:B------:R-:W-:Y:S02]  /*11bb0*/  IMAD.MOV.U32 R161, RZ, RZ, R143 ;  /* 0x000000ffffa17224 */ /* 0x000fe400078e008f */
[----:B------:R1:W2:Y:S03]  /*11bc0*/  MUFU.EX2 R187, R4 ;  /* 0x0000000400bb7308 */ /* 0x0002a60000000800 */
[C---:B------:R-:W-:Y:S01]  /*11bd0*/  HMMA.16816.F32.BF16 R48, R8.reuse, R64, R48 ;  /* 0x000000400830723c */ /* 0x040fe20000041830 */
[----:B------:R-:W4:Y:S07]  /*11be0*/  LDSM.16.MT88.4 R140, [R213+0x2900] ;  /* 0x00290000d58c783b */ /* 0x000f2e0000004200 */
[----:B------:R-:W-:Y:S01]  /*11bf0*/  HMMA.16816.F32.BF16 R44, R8, R66, R44 ;  /* 0x00000042082c723c */ /* 0x000fe2000004182c */
[----:B-1----:R-:W-:-:S07]  /*11c00*/  FFMA.FTZ R4, R164, c[0x0][0x2d0], -R2 ;  /* 0x0000b400a4047a23 */ /* 0x002fce0000010802 */
[C---:B------:R-:W-:Y:S01]  /*11c10*/  HMMA.16816.F32.BF16 R40, R8.reuse, R68, R40 ;  /* 0x000000440828723c */ /* 0x040fe20000041828 */
[----:B------:R1:W-:Y:S07]  /*11c20*/  MUFU.EX2 R186, R4 ;  /* 0x0000000400ba7308 */ /* 0x0003ee0000000800 */
[----:B------:R-:W-:Y:S01]  /*11c30*/  HMMA.16816.F32.BF16 R36, R8, R70, R36 ;  /* 0x000000460824723c */ /* 0x000fe20000041824 */
[----:B-1----:R-:W-:-:S07]  /*11c40*/  FFMA.FTZ R4, R165, c[0x0][0x2d0], -R2 ;  /* 0x0000b400a5047a23 */ /* 0x002fce0000010802 */
[C---:B---3--:R-:W-:Y:S01]  /*11c50*/  HMMA.16816.F32.BF16 R164, R8.reuse, R72, R32 ;  /* 0x0000004808a4723c */ /* 0x048fe20000041820 */
[----:B------:R1:W3:Y:S07]  /*11c60*/  MUFU.EX2 R185, R4 ;  /* 0x0000000400b97308 */ /* 0x0002ee0000000800 */
[----:B------:R-:W-:Y:S01]  /*11c70*/  HMMA.16816.F32.BF16 R32, R8, R74, R12 ;  /* 0x0000004a0820723c */ /* 0x000fe2000004180c */
[----:B------:R-:W-:Y:S06]  /*11c80*/  LDSM.16.MT88.4 R12, [R215+0x2900] ;  /* 0x00290000d70c783b */ /* 0x000fec0000004200 */
[----:B--2---:R-:W-:Y:S01]  /*11c90*/  F2FP.BF16.PACK_AB R8, R187, R188 ;  /* 0x000000bcbb08723e */ /* 0x004fe200000010ff */
[----:B-1----:R-:W-:Y:S01]  /*11ca0*/  FFMA.FTZ R4, R156, c[0x0][0x2d0], -R0 ;  /* 0x0000b4009c047a23 */ /* 0x002fe20000010800 */
[----:B---3--:R-:W-:-:S03]  /*11cb0*/  F2FP.BF16.PACK_AB R10, R185, R186 ;  /* 0x000000bab90a723e */ /* 0x008fc600000010ff */
[----:B------:R1:W-:Y:S02]  /*11cc0*/  MUFU.EX2 R179, R4 ;  /* 0x0000000400b37308 */ /* 0x0003e40000000800 */
[----:B-1----:R-:W-:-:S06]  /*11cd0*/  FFMA.FTZ R4, R157, c[0x0][0x2d0], -R0 ;  /* 0x0000b4009d047a23 */ /* 0x002fcc0000010800 */
        /* <DEDUP_REMOVED lines=8> */
[----:B--2---:R-:W-:-:S02]  /*11d60*/  F2FP.BF16.PACK_AB R11, R127, R178 ;  /* 0x000000b27f0b723e */ /* 0x004fc400000010ff */
[----:B------:R-:W-:-:S03]  /*11d70*/  MOV R211, R128 ;  /* 0x0000008000d37202 */ /* 0x000fc60000000f00 */
[----:B------:R1:W-:Y:S02]  /*11d80*/  MUFU.EX2 R175, R4 ;  /* 0x0000000400af7308 */ /* 0x0003e40000000800 */
[C---:B------:R-:W-:Y:S08]  /*11d90*/  HMMA.16816.F32.BF16 R136, R8.reuse, R16, R136 ;  /* 0x000000100888723c */ /* 0x040ff00000041888 */
[----:B------:R-:W-:Y:S01]  /*11da0*/  HMMA.16816.F32.BF16 R96, R8, R18, R96 ;  /* 0x000000120860723c */ /* 0x000fe20000041860 */
[----:B-1----:R-:W-:-:S02]  /*11db0*/  FFMA.FTZ R4, R210, c[0x0][0x2d0], -R7 ;  /* 0x0000b400d2047a23 */ /* 0x002fc40000010807 */
[----:B------:R-:W-:Y:S02]  /*11dc0*/  IMAD.MOV.U32 R210, RZ, RZ, R131 ;  /* 0x000000ffffd27224 */ /* 0x000fe400078e0083 */
[----:B------:R1:W2:Y:S03]  /*11dd0*/  MUFU.EX2 R176, R4 ;  /* 0x0000000400b07308 */ /* 0x0002a60000000800 */
[C---:B------:R-:W-:Y:S08]  /*11de0*/  HMMA.16816.F32.BF16 R16, R8.reuse, R26, R92 ;  /* 0x0000001a0810723c */ /* 0x040ff0000004185c */
[----:B------:R-:W-:Y:S01]  /*11df0*/  HMMA.16816.F32.BF16 R152, R8, R24, R100 ;  /* 0x000000180898723c */ /* 0x000fe20000041864 */
[----:B-1----:R-:W-:-:S07]  /*11e00*/  FFMA.FTZ R4, R208, c[0x0][0x2d0], -R7 ;  /* 0x0000b400d0047a23 */ /* 0x002fce0000010807 */
[C---:B------:R-:W-:Y:S01]  /*11e10*/  HMMA.16816.F32.BF16 R88, R8.reuse, R28, R88 ;  /* 0x0000001c0858723c */ /* 0x040fe20000041858 */
[----:B------:R-:W-:Y:S01]  /*11e20*/  FFMA.FTZ R7, R207, c[0x0][0x2d0], -R7 ;  /* 0x0000b400cf077a23 */ /* 0x000fe20000010807 */
[----:B--2---:R-:W-:Y:S01]  /*11e30*/  F2FP.BF16.PACK_AB R120, R176, R175 ;  /* 0x000000afb078723e */ /* 0x004fe200000010ff */
[----:B------:R1:W-:Y:S01]  /*11e40*/  MUFU.EX2 R177, R4 ;  /* 0x0000000400b17308 */ /* 0x0003e20000000800 */
[----:B------:R-:W-:Y:S02]  /*11e50*/  IMAD.MOV.U32 R208, RZ, RZ, R149 ;  /* 0x000000ffffd07224 */ /* 0x000fe400078e0095 */
[----:B------:R-:W-:Y:S02]  /*11e60*/  IMAD.MOV.U32 R207, RZ, RZ, R150 ;  /* 0x000000ffffcf7224 */ /* 0x000fe400078e0096 */
[C---:B------:R-:W-:Y:S03]  /*11e70*/  HMMA.16816.F32.BF16 R84, R8.reuse, R30, R84 ;  /* 0x0000001e0854723c */ /* 0x040fe60000041854 */
[----:B------:R-:W2:Y:S05]  /*11e80*/  MUFU.EX2 R173, R7 ;  /* 0x0000000700ad7308 */ /* 0x000eaa0000000800 */
[----:B------:R-:W-:Y:S01]  /*11e90*/  HMMA.16816.F32.BF16 R80, R8, R20, R80 ;  /* 0x000000140850723c */ /* 0x000fe20000041850 */
[----:B-1----:R-:W-:Y:S01]  /*11ea0*/  FFMA.FTZ R4, R206, c[0x0][0x2d0], -R6 ;  /* 0x0000b400ce047a23 */ /* 0x002fe20000010806 */
[----:B------:R-:W-:-:S03]  /*11eb0*/  MOV R206, R105 ;  /* 0x0000006900ce7202 */ /* 0x000fc60000000f00 */
[----:B------:R1:W-:Y:S03]  /*11ec0*/  MUFU.EX2 R129, R4 ;  /* 0x0000000400817308 */ /* 0x0003e60000000800 */
[----:B------:R-:W-:Y:S01]  /*11ed0*/  HMMA.16816.F32.BF16 R76, R8, R22, R76 ;  /* 0x00000016084c723c */ /* 0x000fe2000004184c */
[----:B--2---:R-:W-:-:S06]  /*11ee0*/  F2FP.BF16.PACK_AB R122, R173, R177 ;  /* 0x000000b1ad7a723e */ /* 0x004fcc00000010ff */
[----:B------:R-:W-:-:S04]  /*11ef0*/  FFMA.FTZ R8, R196, c[0x0][0x2d0], -R2 ;  /* 0x0000b400c4087a23 */ /* 0x000fc80000010802 */
[----:B------:R2:W-:Y:S01]  /*11f00*/  MUFU.EX2 R28, R8 ;  /* 0x00000008001c7308 */ /* 0x0005e20000000800 */
[----:B-1----:R-:W-:Y:S02]  /*11f10*/  FFMA.FTZ R4, R205, c[0x0][0x2d0], -R6 ;  /* 0x0000b400cd047a23 */ /* 0x002fe40000010806 */
[----:B------:R-:W-:-:S05]  /*11f20*/  IMAD.MOV.U32 R205, RZ, RZ, R107 ;  /* 0x000000ffffcd7224 */ /* 0x000fca00078e006b */
[----:B------:R1:W3:Y:S01]  /*11f30*/  MUFU.EX2 R130, R4 ;  /* 0x0000000400827308 */ /* 0x0002e20000000800 */
[----:B--2---:R-:W-:-:S07]  /*11f40*/  FFMA.FTZ R8, R197, c[0x0][0x2d0], -R2 ;  /* 0x0000b400c5087a23 */ /* 0x004fce0000010802 */
[----:B------:R2:W-:Y:S01]  /*11f50*/  MUFU.EX2 R30, R8 ;  /* 0x00000008001e7308 */ /* 0x0005e20000000800 */
[----:B-1----:R-:W-:Y:S01]  /*11f60*/  FFMA.FTZ R4, R201, c[0x0][0x2d0], -R6 ;  /* 0x0000b400c9047a23 */ /* 0x002fe20000010806 */
[----:B---3--:R-:W-:Y:S01]  /*11f70*/  F2FP.BF16.PACK_AB R121, R130, R129 ;  /* 0x000000818279723e */ /* 0x008fe200000010ff */
[----:B------:R-:W-:-:S05]  /*11f80*/  IMAD.MOV.U32 R201, RZ, RZ, R109 ;  /* 0x000000ffffc97224 */ /* 0x000fca00078e006d */
[----:B------:R1:W-:Y:S01]  /*11f90*/  MUFU.EX2 R131, R4 ;  /* 0x0000000400837308 */ /* 0x0003e20000000800 */
[----:B------:R-:W3:Y:S01]  /*11fa0*/  LDSM.16.MT88.4 R108, [R214+0x2900] ;  /* 0x00290000d66c783b */ /* 0x000ee20000004200 */
[----:B------:R-:W-:Y:S02]  /*11fb0*/  FFMA.FTZ R6, R204, c[0x0][0x2d0], -R6 ;  /* 0x0000b400cc067a23 */ /* 0x000fe40000010806 */
[----:B------:R-:W-:-:S04]  /*11fc0*/  IMAD.MOV.U32 R204, RZ, RZ, R116 ;  /* 0x000000ffffcc7224 */ /* 0x000fc800078e0074 */
[----:B------:R-:W4:Y:S01]  /*11fd0*/  MUFU.EX2 R128, R6 ;  /* 0x0000000600807308 */ /* 0x000f220000000800 */
[--C-:B--2---:R-:W-:Y:S02]  /*11fe0*/  FFMA.FTZ R8, R192, c[0x0][0x2d0], -R2.reuse ;  /* 0x0000b400c0087a23 */ /* 0x104fe40000010802 */
[----:B-1----:R-:W-:-:S05]  /*11ff0*/  FFMA.FTZ R4, R191, c[0x0][0x2d0], -R2 ;  /* 0x0000b400bf047a23 */ /* 0x002fca0000010802 */
[----:B------:R-:W-:Y:S01]  /*12000*/  MUFU.EX2 R31, R8 ;  /* 0x00000008001f7308 */ /* 0x000fe20000000800 */
[----:B------:R-:W-:Y:S01]  /*12010*/  IMAD.MOV.U32 R191, RZ, RZ, R5 ;  /* 0x000000ffffbf7224 */ /* 0x000fe200078e0005 */
[----:B----4-:R-:W-:-:S06]  /*12020*/  F2FP.BF16.PACK_AB R123, R128, R131 ;  /* 0x00000083807b723e */ /* 0x010fcc00000010ff */
[----:B------:R1:W-:Y:S01]  /*12030*/  MUFU.EX2 R95, R4 ;  /* 0x00000004005f7308 */ /* 0x0003e20000000800 */
[C---:B------:R-:W-:Y:S07]  /*12040*/  HMMA.16816.F32.BF16 R132, R120.reuse, R140, R56 ;  /* 0x0000008c7884723c */ /* 0x040fee0000041838 */
[----:B------:R-:W-:Y:S01]  /*12050*/  IMAD.MOV.U32 R59, RZ, RZ, R210 ;  /* 0x000000ffff3b7224 */ /* 0x000fe200078e00d2 */
[----:B------:R-:W-:Y:S01]  /*12060*/  MOV R57, R161 ;  /* 0x000000a100397202 */ /* 0x000fe20000000f00 */
[----:B------:R-:W-:Y:S01]  /*12070*/  IMAD.MOV.U32 R58, RZ, RZ, R211 ;  /* 0x000000ffff3a7224 */ /* 0x000fe200078e00d3 */
[----:B------:R-:W-:Y:S01]  /*12080*/  MOV R211, R147 ;  /* 0x0000009300d37202 */ /* 0x000fe20000000f00 */
[----:B-1----:R-:W-:Y:S01]  /*12090*/  FFMA.FTZ R4, R200, c[0x0][0x2d0], -R2 ;  /* 0x0000b400c8047a23 */ /* 0x002fe20000010802 */
[----:B---3--:R-:W-:Y:S01]  /*120a0*/  HMMA.16816.F32.BF16 R100, R120, R108, R40 ;  /* 0x0000006c7864723c */ /* 0x008fe20000041828 */
[----:B------:R-:W-:-:S02]  /*120b0*/  IMAD.MOV.U32 R56, RZ, RZ, R144 ;  /* 0x000000ffff387224 */ /* 0x000fc400078e0090 */
[----:B------:R1:W-:Y:S01]  /*120c0*/  MUFU.EX2 R94, R4 ;  /* 0x00000004005e7308 */ /* 0x0003e20000000800 */
[----:B------:R-:W-:Y:S02]  /*120d0*/  IMAD.MOV.U32 R210, RZ, RZ, R146 ;  /* 0x000000ffffd27224 */ /* 0x000fe400078e0092 */
[----:B------:R-:W-:Y:S02]  /*120e0*/  IMAD.MOV.U32 R200, RZ, RZ, R114 ;  /* 0x000000ffffc87224 */ /* 0x000fe400078e0072 */
[----:B------:R-:W-:Y:S01]  /*120f0*/  HMMA.16816.F32.BF16 R164, R120, R12, R164 ;  /* 0x0000000c78a4723c */ /* 0x000fe200000418a4 */
[----:B-1----:R-:W-:Y:S01]  /*12100*/  FFMA.FTZ R4, R203, c[0x0][0x2d0], -R2 ;  /* 0x0000b400cb047a23 */ /* 0x002fe20000010802 */
[----:B------:R-:W-:-:S03]  /*12110*/  MOV R203, R115 ;  /* 0x0000007300cb7202 */ /* 0x000fc60000000f00 */
[----:B------:R1:W-:Y:S02]  /*12120*/  MUFU.EX2 R93, R4 ;  /* 0x00000004005d7308 */ /* 0x0003e40000000800 */
[--C-:B-1----:R-:W-:Y:S02]  /*12130*/  FFMA.FTZ R4, R202, c[0x0][0x2d0], -R2.reuse ;  /* 0x0000b400ca047a23 */ /* 0x102fe40000010802 */
[----:B------:R-:W-:-:S04]  /*12140*/  FFMA.FTZ R2, R193, c[0x0][0x2d0], -R2 ;  /* 0x0000b400c1027a23 */ /* 0x000fc80000010802 */
[----:B------:R1:W2:Y:S01]  /*12150*/  MUFU.EX2 R92, R4 ;  /* 0x00000004005c7308 */ /* 0x0002a20000000800 */
[----:B------:R-:W-:-:S07]  /*12160*/  IMAD.MOV.U32 R202, RZ, RZ, R118 ;  /* 0x000000ffffca7224 */ /* 0x000fce00078e0076 */
[----:B------:R3:W-:Y:S01]  /*12170*/  MUFU.EX2 R29, R2 ;  /* 0x00000002001d7308 */ /* 0x0007e20000000800 */
[----:B-1----:R-:W-:Y:S01]  /*12180*/  FFMA.FTZ R4, R162, c[0x0][0x2d0], -R0 ;  /* 0x0000b400a2047a23 */ /* 0x002fe20000010800 */
[----:B--2---:R-:W-:-:S06]  /*12190*/  F2FP.BF16.PACK_AB R6, R92, R93 ;  /* 0x0000005d5c06723e */ /* 0x004fcc00000010ff */
[----:B------:R1:W-:Y:S01]  /*121a0*/  MUFU.EX2 R24, R4 ;  /* 0x0000000400187308 */ /* 0x0003e20000000800 */
[----:B---3--:R-:W-:-:S07]  /*121b0*/  FFMA.FTZ R2, R184, c[0x0][0x2d0], -R0 ;  /* 0x0000b400b8027a23 */ /* 0x008fce0000010800 */
[----:B------:R2:W-:Y:S01]  /*121c0*/  MUFU.EX2 R20, R2 ;  /* 0x0000000200147308 */ /* 0x0005e20000000800 */
[----:B-1----:R-:W-:-:S07]  /*121d0*/  FFMA.FTZ R4, R163, c[0x0][0x2d0], -R0 ;  /* 0x0000b400a3047a23 */ /* 0x002fce0000010800 */
[----:B------:R1:W3:Y:S01]  /*121e0*/  MUFU.EX2 R27, R4 ;  /* 0x00000004001b7308 */ /* 0x0002e20000000800 */
[----:B--2---:R-:W-:-:S07]  /*121f0*/  FFMA.FTZ R2, R182, c[0x0][0x2d0], -R0 ;  /* 0x0000b400b6027a23 */ /* 0x004fce0000010800 */
[----:B------:R2:W-:Y:S01]  /*12200*/  MUFU.EX2 R21, R2 ;  /* 0x0000000200157308 */ /* 0x0005e20000000800 */
[----:B-1----:R-:W-:Y:S01]  /*12210*/  FFMA.FTZ R4, R189, c[0x0][0x2d0], -R0 ;  /* 0x0000b400bd047a23 */ /* 0x002fe20000010800 */
[----:B---3--:R-:W-:Y:S01]  /*12220*/  F2FP.BF16.PACK_AB R5, R27, R24 ;  /* 0x000000181b05723e */ /* 0x008fe200000010ff */
[----:B------:R-:W-:-:S05]  /*12230*/  IMAD.MOV.U32 R189, RZ, RZ, R119 ;  /* 0x000000ffffbd7224 */ /* 0x000fca00078e0077 */
[----:B------:R1:W-:Y:S01]  /*12240*/  MUFU.EX2 R26, R4 ;  /* 0x00000004001a7308 */ /* 0x0003e20000000800 */
[----:B--2---:R-:W-:-:S07]  /*12250*/  FFMA.FTZ R2, R183, c[0x0][0x2d0], -R0 ;  /* 0x0000b400b7027a23 */ /* 0x004fce0000010800 */
[----:B------:R-:W-:Y:S01]  /*12260*/  MUFU.EX2 R23, R2 ;  /* 0x0000000200177308 */ /* 0x000fe20000000800 */
[--C-:B-1----:R-:W-:Y:S02]  /*12270*/  FFMA.FTZ R4, R190, c[0x0][0x2d0], -R0.reuse ;  /* 0x0000b400be047a23 */ /* 0x102fe40000010800 */
[----:B------:R-:W-:Y:S02]  /*12280*/  IMAD.MOV.U32 R190, RZ, RZ, R145 ;  /* 0x000000ffffbe7224 */ /* 0x000fe400078e0091 */
[----:B------:R-:W-:Y:S03]  /*12290*/  HMMA.16816.F32.BF16 R144, R120, R142, R52 ;  /* 0x0000008e7890723c */ /* 0x000fe60000041834 */
[----:B------:R1:W2:Y:S01]  /*122a0*/  MUFU.EX2 R25, R4 ;  /* 0x0000000400197308 */ /* 0x0002a20000000800 */
[----:B------:R-:W-:-:S03]  /*122b0*/  FFMA.FTZ R0, R181, c[0x0][0x2d0], -R0 ;  /* 0x0000b400b5007a23 */ /* 0x000fc60000010800 */
[----:B------:R-:W-:Y:S01]  /*122c0*/  IMAD.MOV.U32 R53, RZ, RZ, R160 ;  /* 0x000000ffff357224 */ /* 0x000fe200078e00a0 */
[----:B------:R-:W-:Y:S01]  /*122d0*/  MOV R54, R151 ;  /* 0x0000009700367202 */ /* 0x000fe20000000f00 */
[----:B------:R-:W-:Y:S01]  /*122e0*/  HMMA.16816.F32.BF16 R160, R120, R158, R44 ;  /* 0x0000009e78a0723c */ /* 0x000fe2000004182c */
[----:B------:R-:W-:Y:S01]  /*122f0*/  IMAD.MOV.U32 R55, RZ, RZ, R148 ;  /* 0x000000ffff377224 */ /* 0x000fe200078e0094 */
[----:B------:R3:W4:Y:S01]  /*12300*/  MUFU.EX2 R22, R0 ;  /* 0x0000000000167308 */ /* 0x0007220000000800 */
[----:B------:R-:W-:-:S04]  /*12310*/  IMAD.MOV.U32 R52, RZ, RZ, R104 ;  /* 0x000000ffff347224 */ /* 0x000fc800078e0068 */
[----:B------:R-:W-:Y:S01]  /*12320*/  MOV R45, R112 ;  /* 0x00000070002d7202 */ /* 0x000fe20000000f00 */
[----:B------:R-:W-:Y:S01]  /*12330*/  HMMA.16816.F32.BF16 R148, R120, R156, R48 ;  /* 0x0000009c7894723c */ /* 0x000fe20000041830 */
[----:B------:R-:W-:Y:S01]  /*12340*/  MOV R44, c[0x0][0x2c4] ;  /* 0x0000b100002c7a02 */ /* 0x000fe20000000f00 */
[----:B------:R-:W-:Y:S01]  /*12350*/  IMAD.MOV.U32 R46, RZ, RZ, R113 ;  /* 0x000000ffff2e7224 */ /* 0x000fe200078e0071 */
[----:B------:R-:W-:Y:S01]  /*12360*/  MOV R47, R117 ;  /* 0x00000075002f7202 */ /* 0x000fe20000000f00 */
[----:B------:R-:W-:Y:S01]  /*12370*/  IMAD.MOV.U32 R43, RZ, RZ, R45 ;  /* 0x000000ffff2b7224 */ /* 0x000fe200078e002d */
[----:B------:R-:W-:Y:S01]  /*12380*/  ISETP.NE.AND P6, PT, R44, 0x1, PT ;  /* 0x000000012c00780c */ /* 0x000fe20003fc5270 */
        /* <DEDUP_REMOVED lines=13> */
[----:B-1----:R-:W-:Y:S01]  /*12460*/  F2FP.BF16.PACK_AB R4, R94, R95 ;  /* 0x0000005f5e04723e */ /* 0x002fe200000010ff */
[----:B------:R-:W-:Y:S01]  /*12470*/  IMAD.MOV.U32 R49, RZ, RZ, R52 ;  /* 0x000000ffff317224 */ /* 0x000fe200078e0034 */
[----:B--2---:R-:W-:Y:S01]  /*12480*/  F2FP.BF16.PACK_AB R7, R25, R26 ;  /* 0x0000001a1907723e */ /* 0x004fe200000010ff */
[----:B------:R-:W-:Y:S01]  /*12490*/  IMAD.MOV.U32 R51, RZ, RZ, R54 ;  /* 0x000000ffff337224 */ /* 0x000fe200078e0036 */
[----:B------:R-:W-:Y:S01]  /*124a0*/  MOV R58, R171 ;  /* 0x000000ab003a7202 */ /* 0x000fe20000000f00 */
[----:B------:R-:W-:Y:S01]  /*124b0*/  IMAD.MOV.U32 R52, RZ, RZ, R55 ;  /* 0x000000ffff347224 */ /* 0x000fe200078e0037 */
[----:B------:R-:W-:Y:S01]  /*124c0*/  F2FP.BF16.PACK_AB R168, R30, R28 ;  /* 0x0000001c1ea8723e */ /* 0x000fe200000010ff */
[----:B------:R-:W-:Y:S01]  /*124d0*/  IMAD.MOV.U32 R54, RZ, RZ, R56 ;  /* 0x000000ffff367224 */ /* 0x000fe200078e0038 */
[----:B------:R-:W-:Y:S01]  /*124e0*/  F2FP.BF16.PACK_AB R170, R29, R31 ;  /* 0x0000001f1daa723e */ /* 0x000fe200000010ff */
[----:B------:R-:W-:Y:S01]  /*124f0*/  IMAD.MOV.U32 R55, RZ, RZ, R57 ;  /* 0x000000ffff377224 */ /* 0x000fe200078e0039 */
[----:B------:R-:W-:Y:S01]  /*12500*/  HMMA.16816.F32.BF16 R104, R4, R68, R88 ;  /* 0x000000440468723c */ /* 0x000fe20000041858 */
[----:B------:R-:W-:Y:S01]  /*12510*/  FADD.FTZ R2, R43, R42 ;  /* 0x0000002a2b027221 */ /* 0x000fe20000010000 */
[----:B------:R-:W-:Y:S01]  /*12520*/  F2FP.BF16.PACK_AB R169, R21, R20 ;  /* 0x0000001415a9723e */ /* 0x000fe200000010ff */
[----:B------:R-:W-:Y:S01]  /*12530*/  IMAD.MOV.U32 R42, RZ, RZ, R45 ;  /* 0x000000ffff2a7224 */ /* 0x000fe200078e002d */
[----:B------:R-:W-:Y:S01]  /*12540*/  MOV R45, R53 ;  /* 0x00000035002d7202 */ /* 0x000fe20000000f00 */
[----:B------:R-:W-:-:S02]  /*12550*/  IMAD.MOV.U32 R56, RZ, RZ, R59 ;  /* 0x000000ffff387224 */ /* 0x000fc400078e003b */
[----:B------:R-:W-:Y:S01]  /*12560*/  IMAD.MOV.U32 R57, RZ, RZ, R201 ;  /* 0x000000ffff397224 */ /* 0x000fe200078e00c9 */
[----:B------:R-:W-:Y:S01]  /*12570*/  MOV R43, R44 ;  /* 0x0000002c002b7202 */ /* 0x000fe20000000f00 */
[----:B------:R-:W-:Y:S01]  /*12580*/  IMAD.MOV.U32 R59, RZ, RZ, R222 ;  /* 0x000000ffff3b7224 */ /* 0x000fe200078e00de */
[C---:B------:R-:W-:Y:S01]  /*12590*/  HMMA.16816.F32.BF16 R116, R4.reuse, R72, R80 ;  /* 0x000000480474723c */ /* 0x040fe20000041850 */
[----:B------:R-:W-:Y:S01]  /*125a0*/  IMAD.MOV.U32 R53, RZ, RZ, R54 ;  /* 0x000000ffff357224 */ /* 0x000fe200078e0036 */
[----:B------:R1:W5:Y:S01]  /*125b0*/  LDL.LU R222, [R1+0x80] ;  /* 0x0000800001de7983 */ /* 0x0003620000300800 */
[----:B------:R-:W-:Y:S01]  /*125c0*/  IMAD.MOV.U32 R54, RZ, RZ, R55 ;  /* 0x000000ffff367224 */ /* 0x000fe200078e0037 */
[----:B------:R-:W-:Y:S01]  /*125d0*/  MOV R55, R190 ;  /* 0x000000be00377202 */ /* 0x000fe20000000f00 */
[----:B------:R-:W-:Y:S02]  /*125e0*/  IMAD.MOV.U32 R44, RZ, RZ, R46 ;  /* 0x000000ffff2c7224 */ /* 0x000fe400078e002e */
[----:B------:R-:W-:Y:S01]  /*125f0*/  IMAD.MOV.U32 R190, RZ, RZ, R56 ;  /* 0x000000ffffbe7224 */ /* 0x000fe200078e0038 */
[----:B------:R-:W-:Y:S01]  /*12600*/  MOV R56, R58 ;  /* 0x0000003a00387202 */ /* 0x000fe20000000f00 */
[----:B------:R-:W-:Y:S01]  /*12610*/  IMAD.MOV.U32 R46, RZ, RZ, R57 ;  /* 0x000000ffff2e7224 */ /* 0x000fe200078e0039 */
[----:B------:R-:W-:Y:S01]  /*12620*/  HMMA.16816.F32.BF16 R136, R4, R60, R136 ;  /* 0x0000003c0488723c */ /* 0x000fe20000041888 */
[----:B------:R-:W-:Y:S01]  /*12630*/  IMAD.MOV.U32 R57, RZ, RZ, R59 ;  /* 0x000000ffff397224 */ /* 0x000fe200078e003b */
[----:B------:R-:W-:Y:S01]  /*12640*/  MOV R59, R202 ;  /* 0x000000ca003b7202 */ /* 0x000fe20000000f00 */
[----:B------:R-:W-:-:S02]  /*12650*/  IMAD.MOV.U32 R58, RZ, RZ, R189 ;  /* 0x000000ffff3a7224 */ /* 0x000fc400078e00bd */
[----:B------:R-:W-:Y:S02]  /*12660*/  IMAD.MOV.U32 R201, RZ, RZ, R221 ;  /* 0x000000ffffc97224 */ /* 0x000fe400078e00dd */
[----:B---3--:R-:W-:Y:S01]  /*12670*/  @P6 IMAD.HI.U32 R0, R209, c[0x0][0x2c8], RZ ;  /* 0x0000b200d1006a27 */ /* 0x008fe200078e00ff */
[----:B------:R1:W5:Y:S01]  /*12680*/  LDL.LU R221, [R1+0x7c] ;  /* 0x00007c0001dd7983 */ /* 0x0003620000300800 */
[----:B------:R-:W-:Y:S02]  /*12690*/  HMMA.16816.F32.BF16 R8, R4, R62, R96 ;  /* 0x0000003e0408723c */ /* 0x000fe40000041860 */
[----:B------:R-:W-:Y:S01]  /*126a0*/  IMAD.MOV.U32 R189, RZ, RZ, R203 ;  /* 0x000000ffffbd7224 */ /* 0x000fe200078e00cb */
[----:B------:R-:W-:Y:S01]  /*126b0*/  MOV R203, R191 ;  /* 0x000000bf00cb7202 */ /* 0x000fe20000000f00 */
[----:B------:R-:W-:Y:S02]  /*126c0*/  IMAD.MOV.U32 R202, RZ, RZ, R200 ;  /* 0x000000ffffca7224 */ /* 0x000fe400078e00c8 */
[----:B------:R-:W-:-:S02]  /*126d0*/  IMAD.MOV.U32 R200, RZ, RZ, R220 ;  /* 0x000000ffffc87224 */ /* 0x000fc400078e00dc */
[C---:B------:R-:W-:Y:S01]  /*126e0*/  HMMA.16816.F32.BF16 R152, R4.reuse, R64, R152 ;  /* 0x000000400498723c */ /* 0x040fe20000041898 */
[----:B------:R1:W5:Y:S01]  /*126f0*/  LDL.LU R220, [R1+0x78] ;  /* 0x0000780001dc7983 */ /* 0x0003620000300800 */
[----:B------:R-:W-:Y:S01]  /*12700*/  IMAD.MOV.U32 R191, RZ, RZ, R219 ;  /* 0x000000ffffbf7224 */ /* 0x000fe200078e00db */
[----:B------:R-:W-:Y:S02]  /*12710*/  @P6 SHF.R.U32.HI R209, RZ, c[0x0][0x2cc], R0 ;  /* 0x0000b300ffd16a19 */ /* 0x000fe40000011600 */
[----:B------:R1:W5:Y:S03]  /*12720*/  LDL.LU R219, [R1+0x74] ;  /* 0x0000740001db7983 */ /* 0x0003660000300800 */
[----:B------:R-:W-:Y:S01]  /*12730*/  HMMA.16816.F32.BF16 R16, R4, R66, R16 ;  /* 0x000000420410723c */ /* 0x000fe20000041810 */
[----:B------:R-:W-:Y:S02]  /*12740*/  FADD.FTZ R2, R212, R2 ;  /* 0x00000002d4027221 */ /* 0x000fe40000010000 */
[----:B------:R-:W-:-:S05]  /*12750*/  FADD.FTZ R0, R43, R42 ;  /* 0x0000002a2b007221 */ /* 0x000fca0000010000 */
[C---:B------:R-:W-:Y:S08]  /*12760*/  HMMA.16816.F32.BF16 R68, R4.reuse, R70, R84 ;  /* 0x000000460444723c */ /* 0x040ff00000041854 */
[----:B------:R-:W-:Y:S07]  /*12770*/  HMMA.16816.F32.BF16 R72, R4, R74, R76 ;  /* 0x0000004a0448723c */ /* 0x000fee000004184c */
[----:B------:R-:W-:Y:S01]  /*12780*/  FADD.FTZ R7, R217, R218 ;  /* 0x000000dad9077221 */ /* 0x000fe20000010000 */
[----:B------:R-:W-:Y:S01]  /*12790*/  HMMA.16816.F32.BF16 R112, R120, R110, R36 ;  /* 0x0000006e7870723c */ /* 0x000fe20000041824 */
[----:B------:R1:W5:Y:S04]  /*127a0*/  LDL.LU R218, [R1+0x70] ;  /* 0x0000700001da7983 */ /* 0x0003680000300800 */
[----:B------:R1:W5:Y:S01]  /*127b0*/  LDL.LU R217, [R1+0x6c] ;  /* 0x00006c0001d97983 */ /* 0x0003620000300800 */
[----:B------:R-:W-:-:S02]  /*127c0*/  FADD.FTZ R6, R44, R0 ;  /* 0x000000002c067221 */ /* 0x000fc40000010000 */
[----:B------:R-:W-:Y:S01]  /*127d0*/  FADD.FTZ R7, R45, R7 ;  /* 0x000000072d077221 */ /* 0x000fe20000010000 */
[----:B------:R1:W5:Y:S01]  /*127e0*/  LDL.LU R212, [R1+0x68] ;  /* 0x0000680001d47983 */ /* 0x0003620000300800 */
[----:B------:R-:W-:Y:S01]  /*127f0*/  FADD.FTZ R2, R46, R2 ;  /* 0x000000022e027221 */ /* 0x000fe20000010000 */
[----:B----4-:R-:W-:Y:S01]  /*12800*/  F2FP.BF16.PACK_AB R171, R22, R23 ;  /* 0x0000001716ab723e */ /* 0x010fe200000010ff */
[----:B------:R-:W-:Y:S01]  /*12810*/  HMMA.16816.F32.BF16 R120, R120, R14, R32 ;  /* 0x0000000e7878723c */ /* 0x000fe20000041820 */
[----:B------:R-:W2:Y:S01]  /*12820*/  LDL.LU R43, [R1+0x20] ;  /* 0x00002000012b7983 */ /* 0x000ea20000300800 */
[----:B------:R-:W-:Y:S02]  /*12830*/  FADD.FTZ R0, R174, R172 ;  /* 0x000000acae007221 */ /* 0x000fe40000010000 */
[----:B------:R-:W-:Y:S02]  /*12840*/  FADD.FTZ R6, R47, R6 ;  /* 0x000000062f067221 */ /* 0x000fe40000010000 */
[----:B------:R-:W-:-:S02]  /*12850*/  FADD.FTZ R0, R50, R0 ;  /* 0x0000000032007221 */ /* 0x000fc40000010000 */
[----:B------:R-:W-:Y:S02]  /*12860*/  FADD.FTZ R7, R48, R7 ;  /* 0x0000000730077221 */ /* 0x000fe40000010000 */
[----:B------:R-:W-:Y:S02]  /*12870*/  FADD.FTZ R5, R53, R0 ;  /* 0x0000000035057221 */ /* 0x000fe40000010000 */
[----:B------:R-:W-:Y:S02]  /*12880*/  FADD.FTZ R2, R49, R2 ;  /* 0x0000000231027221 */ /* 0x000fe40000010000 */
[----:B------:R-:W-:Y:S02]  /*12890*/  FADD.FTZ R6, R51, R6 ;  /* 0x0000000633067221 */ /* 0x000fe40000010000 */
[----:B------:R-:W-:Y:S01]  /*128a0*/  FADD.FTZ R7, R52, R7 ;  /* 0x0000000734077221 */ /* 0x000fe20000010000 */
[----:B------:R-:W-:Y:S01]  /*128b0*/  HMMA.16816.F32.BF16 R136, R168, R140, R136 ;  /* 0x0000008ca888723c */ /* 0x000fe20000041888 */
[----:B------:R-:W-:-:S02]  /*128c0*/  FADD.FTZ R5, R252, R5 ;  /* 0x00000005fc057221 */ /* 0x000fc40000010000 */
[----:B------:R-:W-:Y:S02]  /*128d0*/  FADD.FTZ R2, R54, R2 ;  /* 0x0000000236027221 */ /* 0x000fe40000010000 */
[----:B------:R-:W-:-:S03]  /*128e0*/  FADD.FTZ R0, R55, R6 ;  /* 0x0000000637007221 */ /* 0x000fc60000010000 */
[----:B------:R-:W-:Y:S01]  /*128f0*/  HMMA.16816.F32.BF16 R140, R168, R142, R8 ;  /* 0x0000008ea88c723c */ /* 0x000fe20000041808 */
[----:B------:R-:W-:Y:S02]  /*12900*/  FADD.FTZ R5, R58, R5 ;  /* 0x000000053a057221 */ /* 0x000fe40000010000 */
[----:B------:R-:W-:-:S04]  /*12910*/  FADD.FTZ R6, R57, R0 ;  /* 0x0000000039067221 */ /* 0x000fc80000010000 */
        /* <DEDUP_REMOVED lines=69> */
[----:B------:R-:W-:Y:S01]  /*12d70*/  FADD.FTZ R5, R23, R5 ;  /* 0x0000000517057221 */ /* 0x000fe20000010000 */
[----:B------:R-:W-:Y:S01]  /*12d80*/  STL [R1+0x14], R7 ;  /* 0x0000140701007387 */ /* 0x000fe20000100800 */
[----:B------:R-:W-:-:S03]  /*12d90*/  FADD.FTZ R2, R29, R6 ;  /* 0x000000061d027221 */ /* 0x000fc60000010000 */
[----:B------:R3:W-:Y:S01]  /*12da0*/  STL [R1+0x18], R0 ;  /* 0x0000180001007387 */ /* 0x0007e20000100800 */
[----:B------:R-:W-:-:S03]  /*12db0*/  IMAD.MOV.U32 R211, RZ, RZ, c[0x0][0x32c] ;  /* 0x0000cb00ffd37624 */ /* 0x000fc600078e00ff */
[----:B------:R4:W-:Y:S02]  /*12dc0*/  STL [R1+0x1c], R2 ;  /* 0x00001c0201007387 */ /* 0x0009e40000100800 */
[----:B------:R-:W-:Y:S01]  /*12dd0*/  ISETP.GE.AND P3, PT, R211, 0x1, PT ;  /* 0x00000001d300780c */ /* 0x000fe20003f66270 */
[----:B---3--:R-:W-:-:S05]  /*12de0*/  FADD.FTZ R0, R22, R5 ;  /* 0x0000000516007221 */ /* 0x008fca0000010000 */
[----:B------:R1:W-:Y:S01]  /*12df0*/  STL [R1+0x24], R0 ;  /* 0x0000240001007387 */ /* 0x0003e20000100800 */
[----:B------:R-:W-:Y:S01]  /*12e00*/  HMMA.16816.F32.BF16 R152, R168, R156, R152 ;  /* 0x0000009ca898723c */ /* 0x000fe20000041898 */
[----:B------:R-:W-:-:S07]  /*12e10*/  IADD3 R230, R247, -0x2, RZ ;  /* 0xfffffffef7e67810 */ /* 0x000fce0007ffe0ff */
[C---:B------:R-:W-:Y:S08]  /*12e20*/  HMMA.16816.F32.BF16 R104, R168.reuse, R108, R104 ;  /* 0x0000006ca868723c */ /* 0x040ff00000041868 */
[C---:B------:R-:W-:Y:S08]  /*12e30*/  HMMA.16816.F32.BF16 R156, R168.reuse, R158, R16 ;  /* 0x0000009ea89c723c */ /* 0x040ff00000041810 */
[C---:B------:R-:W-:Y:S08]  /*12e40*/  HMMA.16816.F32.BF16 R108, R168.reuse, R110, R68 ;  /* 0x0000006ea86c723c */ /* 0x040ff00000041844 */
[C---:B------:R-:W-:Y:S08]  /*12e50*/  HMMA.16816.F32.BF16 R116, R168.reuse, R12, R116 ;  /* 0x0000000ca874723c */ /* 0x040ff00000041874 */
[----:B------:R-:W-:Y:S01]  /*12e60*/  HMMA.16816.F32.BF16 R168, R168, R14, R72 ;  /* 0x0000000ea8a8723c */ /* 0x000fe20000041848 */
[----:B--2---:R-:W-:-:S04]  /*12e70*/  IADD3 R4, R43, R209, RZ ;  /* 0x000000d12b047210 */ /* 0x004fc80007ffe0ff */
[----:B----4-:R-:W-:Y:S01]  /*12e80*/  IADD3 R2, R4, c[0x0][0x328], RZ ;  /* 0x0000ca0004027a10 */ /* 0x010fe20007ffe0ff */
[----:B------:R-:W-:Y:S05]  /*12e90*/  @!P3 BRA `(.L_x_435) ;  /* 0x000000f00000b947 */ /* 0x000fea0003800000 */
[C---:B-1----:R-:W-:Y:S01]  /*12ea0*/  ISETP.GT.AND P0, PT, R4.reuse, RZ, PT ;  /* 0x000000ff0400720c */ /* 0x042fe20003f04270 */
        /* <DEDUP_REMOVED lines=9> */
.L_x_436:
[----:B------:R-:W-:-:S13]  /*12f40*/  ISETP.NE.AND P0, PT, R5, 0x1, PT ;  /* 0x000000010500780c */ /* 0x000fda0003f05270 */
[----:B------:R-:W-:-:S05]  /*12f50*/  @P0 IMAD.HI.U32 R4, R0, c[0x0][0x330], RZ ;  /* 0x0000cc0000040a27 */ /* 0x000fca00078e00ff */
[----:B------:R-:W-:-:S05]  /*12f60*/  @P0 SHF.R.U32.HI R0, RZ, c[0x0][0x334], R4 ;  /* 0x0000cd00ff000a19 */ /* 0x000fca0000011604 */
.L_x_437:
[----:B------:R-:W-:-:S05]  /*12f70*/  IMAD R0, R0, R5, c[0x0][0x32c] ;  /* 0x0000cb0000007624 */ /* 0x000fca00078e0205 */
[----:B------:R-:W-:-:S04]  /*12f80*/  IMNMX R2, R2, R0, PT ;  /* 0x0000000002027217 */ /* 0x000fc80003800200 */
.L_x_435:
[----:B-1----:R-:W2:Y:S01]  /*12f90*/  LDL R4, [R1+0x4] ;  /* 0x0000040001047983 */ /* 0x002ea20000100800 */
[----:B------:R-:W-:-:S05]  /*12fa0*/  IMAD.HI R2, R2, 0x2aaaaaab, RZ ;  /* 0x2aaaaaab02027827 */ /* 0x000fca00078e02ff */
[----:B------:R-:W-:-:S04]  /*12fb0*/  SHF.R.U32.HI R0, RZ, 0x1f, R2 ;  /* 0x0000001fff007819 */ /* 0x000fc80000011602 */
[----:B------:R-:W-:-:S04]  /*12fc0*/  LEA.HI.SX32 R2, R2, R0, 0x1c ;  /* 0x0000000002027211 */ /* 0x000fc800078fe2ff */
[----:B--2---:R-:W-:-:S04]  /*12fd0*/  IMNMX R4, R4, R2, !PT ;  /* 0x0000000204047217 */ /* 0x004fc80007800200 */
[----:B------:R-:W-:Y:S01]  /*12fe0*/  ISETP.GE.AND P0, PT, R230, R4, PT ;  /* 0x00000004e600720c */ /* 0x000fe20003f06270 */
[----:B------:R1:W-:-:S12]  /*12ff0*/  STL [R1+0x34], R4 ;  /* 0x0000340401007387 */ /* 0x0003d80000100800 */
[----:B------:R-:W-:Y:S05]  /*13000*/  @!P0 BRA `(.L_x_438) ;  /* 0x00005c8000008947 */ /* 0x000fea0003800000 */
[----:B-1----:R-:W2:Y:S01]  /*13010*/  LDL R4, [R1+0x60] ;  /* 0x0000600001047983 */ /* 0x002ea20000100800 */
[----:B------:R-:W-:Y:S01]  /*13020*/  IMAD.MOV.U32 R128, RZ, RZ, R125 ;  /* 0x000000ffff807224 */ /* 0x000fe200078e007d */
[----:B------:R-:W-:Y:S01]  /*13030*/  MOV R130, R3 ;  /* 0x0000000300827202 */ /* 0x000fe20000000f00 */
[----:B------:R-:W-:Y:S01]  /*13040*/  IMAD.MOV.U32 R127, RZ, RZ, R126 ;  /* 0x000000ffff7f7224 */ /* 0x000fe200078e007e */
[----:B------:R-:W-:Y:S01]  /*13050*/  MOV R129, R124 ;  /* 0x0000007c00817202 */ /* 0x000fe20000000f00 */
[----:B--2---:R-:W-:-:S05]  /*13060*/  @P6 IMAD.HI.U32 R0, R4, c[0x0][0x2c8], RZ ;  /* 0x0000b20004006a27 */ /* 0x004fca00078e00ff */
[----:B------:R-:W-:-:S05]  /*13070*/  @P6 SHF.R.U32.HI R0, RZ, c[0x0][0x2cc], R0 ;  /* 0x0000b300ff006a19 */ /* 0x000fca0000011600 */
[----:B------:R1:W-:Y:S02]  /*13080*/  @P6 STL [R1+0x38], R0 ;  /* 0x0000380001006387 */ /* 0x0003e40000100800 */
.L_x_455:
[----:B------:R-:W-:Y:S04]  /*13090*/  DEPBAR.LE SB0, 0x0 ;  /* 0x000080000000791a */ /* 0x000fe80000000000 */
[----:B------:R-:W-:Y:S01]  /*130a0*/  BAR.SYNC.DEFER_BLOCKING 0x0 ;  /* 0x0000000000007b1d */ /* 0x000fe20000010000 */
[----:B------:R-:W-:Y:S02]  /*130b0*/  IMAD.MOV.U32 R200, RZ, RZ, 0x5 ;  /* 0x00000005ffc87424 */ /* 0x000fe400078e00ff */
[----:B------:R-:W-:Y:S02]  /*130c0*/  IMAD.MOV.U32 R201, RZ, RZ, c[0x0][0x208] ;  /* 0x00008200ffc97624 */ /* 0x000fe400078e00ff */
[----:B------:R-:W-:Y:S03]  /*130d0*/  IMAD.MOV.U32 R131, RZ, RZ, c[0x0][0x208] ;  /* 0x00008200ff837624 */ /* 0x000fe600078e00ff */
[----:B------:R-:W-:Y:S02]  /*130e0*/  SHF.L.U32 R201, R201, 0x5, RZ ;  /* 0x00000005c9c97819 */ /* 0x000fe400000006ff */
[----:B------:R-:W-:Y:S01]  /*130f0*/  SHF.L.U64.HI R131, R131, R200, c[0x0][0x20c] ;  /* 0x0000830083837619 */ /* 0x000fe200000102c8 */
[----:B-----5:R-:W-:Y:S06]  /*13100*/  LDSM.16.M88.4 R96, [R219+0x6100] ;  /* 0x00610000db60783b */ /* 0x020fec0000000200 */
[----:B------:R-:W2:Y:S06]  /*13110*/  LDL R126, [R1+0x4] ;  /* 0x00000400017e7983 */ /* 0x000eac0000100800 */
[----:B------:R-:W3:Y:S06]  /*13120*/  LDSM.16.M88.4 R16, [R212+0x3100] ;  /* 0x00310000d410783b */ /* 0x000eec0000000200 */
[----:B------:R-:W4:Y:S06]  /*13130*/  LDSM.16.M88.4 R92, [R219+0x8100] ;  /* 0x00810000db5c783b */ /* 0x000f2c0000000200 */
[----:B------:R-:W2:Y:S06]  /*13140*/  LDL.64 R192, [R1+0x50] ;  /* 0x0000500001c07983 */ /* 0x000eac0000100a00 */
[----:B------:R-:W2:Y:S06]  /*13150*/  LDL.64 R124, [R1+0x58] ;  /* 0x00005800017c7983 */ /* 0x000eac0000100a00 */
[----:B------:R-:W1:Y:S06]  /*13160*/  LDSM.16.M88.4 R32, [R212+0x3900] ;  /* 0x00390000d420783b */ /* 0x000e6c0000000200 */
[----:B------:R-:W2:Y:S06]  /*13170*/  LDL.64 R234, [R1+0x40] ;  /* 0x0000400001ea7983 */ /* 0x000eac0000100a00 */
[----:B------:R-:W1:Y:S01]  /*13180*/  LDSM.16.M88.4 R48, [R212+0x4100] ;  /* 0x00410000d430783b */ /* 0x000e620000000200 */
[-C--:B---3--:R-:W-:Y:S05]  /*13190*/  HMMA.16816.F32.BF16 R4, R96, R16.reuse, RZ ;  /* 0x000000106004723c */ /* 0x088fea00000418ff */
[----:B------:R-:W3:Y:S03]  /*131a0*/  LDL.64 R232, [R1+0x48] ;  /* 0x0000480001e87983 */ /* 0x000ee60000100a00 */
[C---:B----4-:R-:W-:Y:S03]  /*131b0*/  HMMA.16816.F32.BF16 R8, R92.reuse, R16, RZ ;  /* 0x000000105c08723c */ /* 0x050fe600000418ff */
[----:B------:R-:W4:Y:S06]  /*131c0*/  LDSM.16.M88.4 R64, [R212+0x4900] ;  /* 0x00490000d440783b */ /* 0x000f2c0000000200 */
[----:B------:R-:W4:Y:S01]  /*131d0*/  LDSM.16.M88.4 R80, [R212+0x5100] ;  /* 0x00510000d450783b */ /* 0x000f220000000200 */
[-C--:B------:R-:W-:Y:S05]  /*131e0*/  HMMA.16816.F32.BF16 R12, R92, R18.reuse, RZ ;  /* 0x000000125c0c723c */ /* 0x080fea00000418ff */
[----:B------:R-:W4:Y:S03]  /*131f0*/  LDSM.16.M88.4 R172, [R212+0x5900] ;  /* 0x00590000d4ac783b */ /* 0x000f260000000200 */
[C---:B------:R-:W-:Y:S03]  /*13200*/  HMMA.16816.F32.BF16 R16, R96.reuse, R18, RZ ;  /* 0x000000126010723c */ /* 0x040fe600000418ff */
[----:B------:R-:W-:Y:S05]  /*13210*/  LDSM.16.M88.4 R176, [R222+0x6100] ;  /* 0x00610000deb0783b */ /* 0x000fea0000000200 */
[-C--:B-1----:R-:W-:Y:S01]  /*13220*/  HMMA.16816.F32.BF16 R20, R96, R32.reuse, RZ ;  /* 0x000000206014723c */ /* 0x082fe200000418ff */
[----:B------:R-:W1:Y:S06]  /*13230*/  LDSM.16.M88.4 R180, [R223] ;  /* 0x00000000dfb4783b */ /* 0x000e6c0000000200 */
[----:B------:R-:W1:Y:S01]  /*13240*/  LDSM.16.M88.4 R184, [R222+0x8100] ;  /* 0x00810000deb8783b */ /* 0x000e620000000200 */
[C---:B------:R-:W-:Y:S05]  /*13250*/  HMMA.16816.F32.BF16 R24, R92.reuse, R32, RZ ;  /* 0x000000205c18723c */ /* 0x040fea00000418ff */
[----:B------:R-:W1:Y:S03]  /*13260*/  LDSM.16.M88.4 R188, [R228] ;  /* 0x00000000e4bc783b */ /* 0x000e660000000200 */
[-C--:B------:R-:W-:Y:S08]  /*13270*/  HMMA.16816.F32.BF16 R28, R92, R34.reuse, RZ ;  /* 0x000000225c1c723c */ /* 0x080ff000000418ff */
[C---:B------:R-:W-:Y:S08]  /*13280*/  HMMA.16816.F32.BF16 R32, R96.reuse, R34, RZ ;  /* 0x000000226020723c */ /* 0x040ff000000418ff */
[-C--:B------:R-:W-:Y:S08]  /*13290*/  HMMA.16816.F32.BF16 R36, R96, R48.reuse, RZ ;  /* 0x000000306024723c */ /* 0x080ff000000418ff */
[C---:B------:R-:W-:Y:S08]  /*132a0*/  HMMA.16816.F32.BF16 R40, R92.reuse, R48, RZ ;  /* 0x000000305c28723c */ /* 0x040ff000000418ff */
[-C--:B------:R-:W-:Y:S08]  /*132b0*/  HMMA.16816.F32.BF16 R44, R92, R50.reuse, RZ ;  /* 0x000000325c2c723c */ /* 0x080ff000000418ff */
[C---:B------:R-:W-:Y:S08]  /*132c0*/  HMMA.16816.F32.BF16 R48, R96.reuse, R50, RZ ;  /* 0x000000326030723c */ /* 0x040ff000000418ff */
[-C--:B----4-:R-:W-:Y:S08]  /*132d0*/  HMMA.16816.F32.BF16 R52, R96, R64.reuse, RZ ;  /* 0x000000406034723c */ /* 0x090ff000000418ff */
        /* <DEDUP_REMOVED lines=11> */
[----:B------:R-:W4:Y:S07]  /*13390*/  LDSM.16.M88.4 R172, [R227] ;  /* 0x00000000e3ac783b */ /* 0x000f2e0000000200 */
        /* <DEDUP_REMOVED lines=8> */
[C---:B------:R-:W-:Y:S01]  /*13420*/  HMMA.16816.F32.BF16 R32, R176.reuse, R190, R32 ;  /* 0x000000beb020723c */ /* 0x040fe20000041820 */
[----:B------:R-:W2:Y:S03]  /*13430*/  LDSM.16.M88.4 R188, [R225] ;  /* 0x00000000e1bc783b */ /* 0x000ea60000000200 */
[----:B--2---:R-:W-:Y:S04]  /*13440*/  ISETP.GT.AND P0, PT, R126, R230, PT ;  /* 0x000000e67e00720c */ /* 0x004fe80003f04270 */
[-C--:B----4-:R-:W-:Y:S08]  /*13450*/  HMMA.16816.F32.BF16 R36, R176, R172.reuse, R36 ;  /* 0x000000acb024723c */ /* 0x090ff00000041824 */
[C---:B------:R-:W-:Y:S04]  /*13460*/  HMMA.16816.F32.BF16 R40, R184.reuse, R172, R40 ;  /* 0x000000acb828723c */ /* 0x040fe80000041828 */
[----:B------:R-:W-:Y:S01]  /*13470*/  @!P0 SHF.R.S32.HI R0, RZ, 0x1f, R230 ;  /* 0x0000001fff008819 */ /* 0x000fe200000114e6 */
[----:B------:R-:W-:Y:S03]  /*13480*/  @!P0 IMAD.WIDE.U32 R2, R230, c[0x0][0x208], RZ ;  /* 0x00008200e6028a25 */ /* 0x000fe600078e00ff */
[-C--:B------:R-:W-:Y:S04]  /*13490*/  HMMA.16816.F32.BF16 R44, R184, R174.reuse, R44 ;  /* 0x000000aeb82c723c */ /* 0x080fe8000004182c */
[----:B------:R-:W-:Y:S02]  /*134a0*/  @!P0 IMAD R0, R0, c[0x0][0x208], RZ ;  /* 0x0000820000008a24 */ /* 0x000fe400078e02ff */
[----:B------:R-:W-:Y:S02]  /*134b0*/  @!P0 IMAD.MOV.U32 R125, RZ, RZ, R193 ;  /* 0x000000ffff7d8224 */ /* 0x000fe400078e00c1 */
[C---:B------:R-:W-:Y:S01]  /*134c0*/  HMMA.16816.F32.BF16 R48, R176.reuse, R174, R48 ;  /* 0x000000aeb030723c */ /* 0x040fe20000041830 */
[----:B------:R-:W2:Y:S03]  /*134d0*/  LDSM.16.M88.4 R192, [R224] ;  /* 0x00000000e0c0783b */ /* 0x000ea60000000200 */
[----:B------:R-:W-:Y:S02]  /*134e0*/  @!P0 IMAD R0, R230, c[0x0][0x20c], R0 ;  /* 0x00008300e6008a24 */ /* 0x000fe400078e0200 */
[----:B------:R-:W-:Y:S02]  /*134f0*/  @!P0 IMAD.WIDE.U32 R124, R2, 0x60, R124 ;  /* 0x00000060027c8825 */ /* 0x000fe400078e007c */
[-C--:B-1----:R-:W-:Y:S04]  /*13500*/  HMMA.16816.F32.BF16 R52, R176, R180.reuse, R52 ;  /* 0x000000b4b034723c */ /* 0x082fe80000041834 */
[----:B------:R-:W-:Y:S01]  /*13510*/  @!P0 IMAD.IADD R0, R3, 0x1, R0 ;  /* 0x0000000103008824 */ /* 0x000fe200078e0200 */
[----:B------:R-:W-:Y:S03]  /*13520*/  @!P0 LEA R2, P1, R124, c[0x0][0x1f8], 0x1 ;  /* 0x00007e007c028a11 */ /* 0x000fe600078208ff */
[C---:B------:R-:W-:Y:S04]  /*13530*/  HMMA.16816.F32.BF16 R56, R184.reuse, R180, R56 ;  /* 0x000000b4b838723c */ /* 0x040fe80000041838 */
[----:B------:R-:W-:Y:S01]  /*13540*/  @!P0 IMAD R0, R0, 0x60, RZ ;  /* 0x0000006000008824 */ /* 0x000fe200078e02ff */
[-C--:B------:R-:W-:Y:S02]  /*13550*/  @!P0 IADD3 R198, P2, R2, R201.reuse, RZ ;  /* 0x000000c902c68210 */ /* 0x080fe40007f5e0ff */
[----:B---3--:R-:W-:Y:S01]  /*13560*/  MOV R233, 0x5 ;  /* 0x0000000500e97802 */ /* 0x008fe20000000f00 */
[-C--:B------:R-:W-:Y:S04]  /*13570*/  HMMA.16816.F32.BF16 R60, R184, R182.reuse, R60 ;  /* 0x000000b6b83c723c */ /* 0x080fe8000004183c */
[----:B------:R-:W-:Y:S04]  /*13580*/  @!P0 IMAD.IADD R0, R125, 0x1, R0 ;  /* 0x000000017d008824 */ /* 0x000fe800078e0200 */
[C---:B------:R-:W-:Y:S04]  /*13590*/  HMMA.16816.F32.BF16 R64, R176.reuse, R182, R64 ;  /* 0x000000b6b040723c */ /* 0x040fe80000041840 */
[----:B------:R-:W-:Y:S02]  /*135a0*/  @!P0 LEA.HI.X R3, R124, c[0x0][0x1fc], R0, 0x1, P1 ;  /* 0x00007f007c038a11 */ /* 0x000fe400008f0c00 */
[----:B------:R-:W-:Y:S02]  /*135b0*/  @!P0 IADD3 R196, P1, R198, R201, RZ ;  /* 0x000000c9c6c48210 */ /* 0x000fe40007f3e0ff */
[-C--:B------:R-:W-:Y:S01]  /*135c0*/  HMMA.16816.F32.BF16 R68, R176, R188.reuse, R68 ;  /* 0x000000bcb044723c */ /* 0x080fe20000041844 */
[----:B------:R-:W-:Y:S01]  /*135d0*/  @!PT LDS RZ, [RZ] ;  /* 0x00000000fffff984 */ /* 0x000fe20000000800 */
[----:B------:R-:W-:Y:S01]  /*135e0*/  @!PT LDS RZ, [RZ] ;  /* 0x00000000fffff984 */ /* 0x000fe20000000800 */
[----:B------:R-:W-:Y:S01]  /*135f0*/  @!PT LDS RZ, [RZ] ;  /* 0x00000000fffff984 */ /* 0x000fe20000000800 */
[----:B------:R1:W-:Y:S03]  /*13600*/  @!P0 LDGSTS.E.BYPASS.LTC128B.128 [R231+0x100], [R2.64], !P5 ;  /* 0x0010000002e78fae */ /* 0x0003e6000e901d48 */
[----:B------:R-:W-:Y:S02]  /*13610*/  @!P0 IADD3.X R199, R3, R131, RZ, P2, !PT ;  /* 0x0000008303c78210 */ /* 0x000fe400017fe4ff */
[-C--:B------:R-:W-:Y:S02]  /*13620*/  @!P0 IADD3 R124, P3, R196, R201.reuse, RZ ;  /* 0x000000c9c47c8210 */ /* 0x080fe40007f7e0ff */
[C---:B------:R-:W-:Y:S01]  /*13630*/  HMMA.16816.F32.BF16 R72, R184.reuse, R188, R72 ;  /* 0x000000bcb848723c */ /* 0x040fe20000041848 */
[----:B------:R3:W-:Y:S03]  /*13640*/  @!P0 LDGSTS.E.BYPASS.LTC128B.128 [R231+0x900], [R198.64], !P5 ;  /* 0x00900000c6e78fae */ /* 0x0007e6000e901d48 */
[--C-:B------:R-:W-:Y:S04]  /*13650*/  @!P0 IMAD.X R197, R199, 0x1, R131.reuse, P1 ;  /* 0x00000001c7c58824 */ /* 0x100fe800008e0683 */
[-C--:B------:R-:W-:Y:S01]  /*13660*/  HMMA.16816.F32.BF16 R76, R184, R190.reuse, R76 ;  /* 0x000000beb84c723c */ /* 0x080fe2000004184c */
[----:B------:R3:W-:Y:S03]  /*13670*/  @!P0 LDGSTS.E.BYPASS.LTC128B.128 [R231+0x1100], [R196.64], !P5 ;  /* 0x01100000c4e78fae */ /* 0x0007e6000e901d48 */
[--C-:B------:R-:W-:Y:S04]  /*13680*/  @!P0 IMAD.X R125, R197, 0x1, R131.reuse, P3 ;  /* 0x00000001c57d8824 */ /* 0x100fe800018e0683 */
[C---:B------:R-:W-:Y:S01]  /*13690*/  HMMA.16816.F32.BF16 R80, R176.reuse, R190, R80 ;  /* 0x000000beb050723c */ /* 0x040fe20000041850 */
[----:B------:R4:W-:Y:S03]  /*136a0*/  @!P0 LDGSTS.E.BYPASS.LTC128B.128 [R231+0x1900], [R124.64], !P5 ;  /* 0x019000007ce78fae */ /* 0x0009e6000e901d48 */
[-C--:B-1----:R-:W-:Y:S04]  /*136b0*/  @!P0 IADD3 R2, P2, R124, R201.reuse, RZ ;  /* 0x000000c97c028210 */ /* 0x082fe80007f5e0ff */
[-C--:B--2---:R-:W-:Y:S04]  /*136c0*/  HMMA.16816.F32.BF16 R84, R176, R192.reuse, R84 ;  /* 0x000000c0b054723c */ /* 0x084fe80000041854 */
[----:B------:R-:W-:Y:S01]  /*136d0*/  @!P0 IMAD.X R3, R125, 0x1, R131, P2 ;  /* 0x000000017d038824 */ /* 0x000fe200010e0683 */
[----:B------:R-:W-:Y:S03]  /*136e0*/  @!P0 IADD3 R172, P1, R2, R201, RZ ;  /* 0x000000c902ac8210 */ /* 0x000fe60007f3e0ff */
[C---:B------:R-:W-:Y:S01]  /*136f0*/  HMMA.16816.F32.BF16 R88, R184.reuse, R192, R88 ;  /* 0x000000c0b858723c */ /* 0x040fe20000041858 */
[----:B------:R1:W-:Y:S03]  /*13700*/  @!P0 LDGSTS.E.BYPASS.LTC128B.128 [R231+0x2100], [R2.64], !P5 ;  /* 0x0210000002e78fae */ /* 0x0003e6000e901d48 */
[----:B------:R-:W-:Y:S03]  /*13710*/  @!P0 IADD3.X R173, R3, R131, RZ, P1, !PT ;  /* 0x0000008303ad8210 */ /* 0x000fe60000ffe4ff */
[----:B------:R-:W2:Y:S01]  /*13720*/  LDL R131, [R1+0x38] ;  /* 0x0000380001837983 */ /* 0x000ea20000100800 */
[-C--:B------:R-:W-:Y:S05]  /*13730*/  HMMA.16816.F32.BF16 R92, R184, R194.reuse, R92 ;  /* 0x000000c2b85c723c */ /* 0x080fea000004185c */
[----:B------:R1:W-:Y:S01]  /*13740*/  @!P0 LDGSTS.E.BYPASS.LTC128B.128 [R231+0x2900], [R172.64], !P5 ;  /* 0x02900000ace78fae */ /* 0x0003e2000e901d48 */
[C---:B------:R-:W-:Y:S02]  /*13750*/  ISETP.GT.AND P0, PT, R230.reuse, R126, PT ;  /* 0x0000007ee600720c */ /* 0x040fe40003f04270 */
[----:B------:R-:W-:Y:S03]  /*13760*/  HMMA.16816.F32.BF16 R96, R176, R194, R96 ;  /* 0x000000c2b060723c */ /* 0x000fe60000041860 */
[----:B---3--:R-:W-:Y:S06]  /*13770*/  LDSM.16.M88.4 R196, [R220+0x6100] ;  /* 0x00610000dcc4783b */ /* 0x008fec0000000200 */
[----:B------:R-:W3:Y:S03]  /*13780*/  LDSM.16.M88.4 R200, [R218+0x3100] ;  /* 0x00310000dac8783b */ /* 0x000ee60000000200 */
[----:B------:R-:W-:Y:S01]  /*13790*/  @P0 IADD3 R0, R230, -0x1, RZ ;  /* 0xffffffffe6000810 */ /* 0x000fe20007ffe0ff */
[----:B----4-:R-:W-:Y:S02]  /*137a0*/  @P0 IMAD.MOV.U32 R125, RZ, RZ, R235 ;  /* 0x000000ffff7d0224 */ /* 0x010fe400078e00eb */
[----:B------:R-:W4:Y:S01]  /*137b0*/  LDSM.16.M88.4 R204, [R220+0x8100] ;  /* 0x00810000dccc783b */ /* 0x000f220000000200 */
[----:B-1----:R-:W-:Y:S01]  /*137c0*/  @P0 SHF.R.S32.HI R2, RZ, 0x1f, R0 ;  /* 0x0000001fff020819 */ /* 0x002fe20000011400 */
[----:B------:R-:W-:Y:S04]  /*137d0*/  IMAD.MOV.U32 R235, RZ, RZ, c[0x0][0x32c] ;  /* 0x0000cb00ffeb7624 */ /* 0x000fe800078e00ff */
[----:B------:R-:W0:Y:S01]  /*137e0*/  LDGDEPBAR ;  /* 0x00000000000079af */ /* 0x000e220000000000 */
[----:B------:R-:W-:Y:S02]  /*137f0*/  @P0 IMAD R124, R2, c[0x0][0x1e0], RZ ;  /* 0x00007800027c0a24 */ /* 0x000fe400078e02ff */
[C---:B------:R-:W-:Y:S03]  /*13800*/  @P0 IMAD.WIDE.U32 R2, R0.reuse, c[0x0][0x1e0], RZ ;  /* 0x0000780000020a25 */ /* 0x040fe600078e00ff */
[----:B------:R-:W1:Y:S01]  /*13810*/  LDSM.16.M88.4 R172, [R218+0x3900] ;  /* 0x00390000daac783b */ /* 0x000e620000000200 */
[----:B------:R-:W-:Y:S04]  /*13820*/  @P0 IMAD R124, R0, c[0x0][0x1e4], R124 ;  /* 0x00007900007c0a24 */ /* 0x000fe800078e027c */
[----:B------:R-:W-:Y:S01]  /*13830*/  @P0 IMAD.IADD R0, R3, 0x1, R124 ;  /* 0x0000000103000824 */ /* 0x000fe200078e027c */
[----:B------:R-:W1:Y:S01]  /*13840*/  LDSM.16.M88.4 R180, [R218+0x4100] ;  /* 0x00410000dab4783b */ /* 0x000e620000000200 */
[----:B------:R-:W-:Y:S01]  /*13850*/  @P0 IMAD.MOV.U32 R124, RZ, RZ, R232 ;  /* 0x000000ffff7c0224 */ /* 0x000fe200078e00e8 */
[----:B------:R-:W-:Y:S01]  /*13860*/  MOV R232, c[0x0][0x1e0] ;  /* 0x0000780000e87a02 */ /* 0x000fe20000000f00 */
[----:B------:R-:W-:Y:S02]  /*13870*/  @P0 IMAD R0, R0, 0x60, RZ ;  /* 0x0000006000000824 */ /* 0x000fe400078e02ff */
[----:B------:R-:W-:Y:S01]  /*13880*/  @P0 IMAD.WIDE.U32 R124, R2, 0x60, R124 ;  /* 0x00000060027c0825 */ /* 0x000fe200078e007c */
[----:B------:R-:W1:Y:S03]  /*13890*/  LDSM.16.M88.4 R184, [R218+0x4900] ;  /* 0x00490000dab8783b */ /* 0x000e660000000200 */
[----:B------:R-:W-:Y:S01]  /*138a0*/  @P0 IMAD.IADD R0, R125, 0x1, R0 ;  /* 0x000000017d000824 */ /* 0x000fe200078e0200 */
[----:B------:R-:W-:Y:S01]  /*138b0*/  @P0 LEA R2, P1, R124, c[0x0][0x1c8], 0x1 ;  /* 0x000072007c020a11 */ /* 0x000fe200078208ff */
[----:B------:R-:W-:Y:S01]  /*138c0*/  @P0 IMAD.SHL.U32 R126, R232, 0x20, RZ ;  /* 0x00000020e87e0824 */ /* 0x000fe200078e00ff */
[----:B------:R-:W1:Y:S02]  /*138d0*/  LDSM.16.M88.4 R176, [R218+0x5100] ;  /* 0x00510000dab0783b */ /* 0x000e640000000200 */
[----:B------:R-:W-:Y:S01]  /*138e0*/  @P0 LEA.HI.X R3, R124, c[0x0][0x1cc], R0, 0x1, P1 ;  /* 0x000073007c030a11 */ /* 0x000fe200008f0c00 */
[-C--:B---3--:R-:W-:Y:S03]  /*138f0*/  HMMA.16816.F32.BF16 R4, R196, R200.reuse, R4 ;  /* 0x000000c8c404723c */ /* 0x088fe60000041804 */
[----:B------:R-:W-:Y:S02]  /*13900*/  LDSM.16.M88.4 R188, [R221+0x6100] ;  /* 0x00610000ddbc783b */ /* 0x000fe40000000200 */
[----:B------:R-:W-:Y:S03]  /*13910*/  @P0 SHF.L.U64.HI R0, R232, R233, c[0x0][0x1e4] ;  /* 0x00007900e8000619 */ /* 0x000fe600000102e9 */
[C---:B----4-:R-:W-:Y:S01]  /*13920*/  HMMA.16816.F32.BF16 R8, R204.reuse, R200, R8 ;  /* 0x000000c8cc08723c */ /* 0x050fe20000041808 */
[----:B------:R-:W-:Y:S06]  /*13930*/  LDSM.16.M88.4 R192, [R217] ;  /* 0x00000000d9c0783b */ /* 0x000fec0000000200 */
        /* <DEDUP_REMOVED lines=35> */
[-C--:B---3--:R-:W-:Y:S08]  /*13b70*/  HMMA.16816.F32.BF16 R20, R188, R180.reuse, R20 ;  /* 0x000000b4bc14723c */ /* 0x088ff00000041814 */
[C---:B------:R-:W-:Y:S07]  /*13b80*/  HMMA.16816.F32.BF16 R24, R200.reuse, R180, R24 ;  /* 0x000000b4c818723c */ /* 0x040fee0000041818 */
[----:B------:R-:W-:Y:S01]  /*13b90*/  @P0 IADD3 R180, P1, R126, R2, RZ ;  /* 0x000000027eb40210 */ /* 0x000fe20007f3e0ff */
[-C--:B------:R-:W-:Y:S04]  /*13ba0*/  HMMA.16816.F32.BF16 R28, R200, R182.reuse, R28 ;  /* 0x000000b6c81c723c */ /* 0x080fe8000004181c */
[----:B------:R-:W-:Y:S04]  /*13bb0*/  @P0 IMAD.X R181, R0, 0x1, R3, P1 ;  /* 0x0000000100b50824 */ /* 0x000fe800008e0603 */
[C---:B------:R-:W-:Y:S01]  /*13bc0*/  HMMA.16816.F32.BF16 R32, R188.reuse, R182, R32 ;  /* 0x000000b6bc20723c */ /* 0x040fe20000041820 */
[----:B------:R-:W3:Y:S06]  /*13bd0*/  LDL R182, [R1+0x30] ;  /* 0x0000300001b67983 */ /* 0x000eec0000100800 */
[----:B------:R-:W-:Y:S01]  /*13be0*/  @!PT LDS RZ, [RZ] ;  /* 0x00000000fffff984 */ /* 0x000fe20000000800 */
[----:B------:R-:W-:Y:S01]  /*13bf0*/  @!PT LDS RZ, [RZ] ;  /* 0x00000000fffff984 */ /* 0x000fe20000000800 */
[----:B------:R-:W-:Y:S01]  /*13c00*/  @!PT LDS RZ, [RZ] ;  /* 0x00000000fffff984 */ /* 0x000fe20000000800 */
[----:B------:R1:W-:Y:S01]  /*13c10*/  @P0 LDGSTS.E.BYPASS.LTC128B.128 [R231+0x3100], [R2.64], !P5 ;  /* 0x0310000002e70fae */ /* 0x0003e2000e901d48 */
[-C--:B------:R-:W-:Y:S01]  /*13c20*/  HMMA.16816.F32.BF16 R36, R188, R208.reuse, R36 ;  /* 0x000000d0bc24723c */ /* 0x080fe20000041824 */
[----:B------:R-:W-:Y:S04]  /*13c30*/  IMAD.MOV.U32 R183, RZ, RZ, c[0x0][0x2c4] ;  /* 0x0000b100ffb77624 */ /* 0x000fe800078e00ff */
[----:B------:R1:W-:Y:S01]  /*13c40*/  @P0 LDGSTS.E.BYPASS.LTC128B.128 [R231+0x3900], [R180.64], !P5 ;  /* 0x03900000b4e70fae */ /* 0x0003e2000e901d48 */
[----:B------:R-:W-:Y:S02]  /*13c50*/  ISETP.NE.AND P4, PT, R183, 0x1, PT ;  /* 0x00000001b700780c */ /* 0x000fe40003f85270 */
[C---:B------:R-:W-:Y:S03]  /*13c60*/  HMMA.16816.F32.BF16 R40, R200.reuse, R208, R40 ;  /* 0x000000d0c828723c */ /* 0x040fe60000041828 */
[----:B------:R-:W2:Y:S05]  /*13c70*/  LDL R209, [R1+0x2c] ;  /* 0x00002c0001d17983 */ /* 0x000eaa0000100800 */
[-C--:B------:R-:W-:Y:S08]  /*13c80*/  HMMA.16816.F32.BF16 R44, R200, R210.reuse, R44 ;  /* 0x000000d2c82c723c */ /* 0x080ff0000004182c */
[C---:B------:R-:W-:Y:S01]  /*13c90*/  HMMA.16816.F32.BF16 R48, R188.reuse, R210, R48 ;  /* 0x000000d2bc30723c */ /* 0x040fe20000041830 */
[----:B------:R-:W2:Y:S07]  /*13ca0*/  LDL R211, [R1+0x28] ;  /* 0x0000280001d37983 */ /* 0x000eae0000100800 */
[-C--:B----4-:R-:W-:Y:S08]  /*13cb0*/  HMMA.16816.F32.BF16 R52, R188, R184.reuse, R52 ;  /* 0x000000b8bc34723c */ /* 0x090ff00000041834 */
[C---:B------:R-:W-:Y:S08]  /*13cc0*/  HMMA.16816.F32.BF16 R56, R200.reuse, R184, R56 ;  /* 0x000000b8c838723c */ /* 0x040ff00000041838 */
[-C--:B------:R-:W-:Y:S08]  /*13cd0*/  HMMA.16816.F32.BF16 R60, R200, R186.reuse, R60 ;  /* 0x000000bac83c723c */ /* 0x080ff0000004183c */
[C---:B------:R-:W-:Y:S08]  /*13ce0*/  HMMA.16816.F32.BF16 R64, R188.reuse, R186, R64 ;  /* 0x000000babc40723c */ /* 0x040ff00000041840 */
[-C--:B-1----:R-:W-:Y:S08]  /*13cf0*/  HMMA.16816.F32.BF16 R68, R188, R172.reuse, R68 ;  /* 0x000000acbc44723c */ /* 0x082ff00000041844 */
[C---:B------:R-:W-:Y:S01]  /*13d00*/  HMMA.16816.F32.BF16 R72, R200.reuse, R172, R72 ;  /* 0x000000acc848723c */ /* 0x040fe20000041848 */
[----:B------:R1:W4:Y:S07]  /*13d10*/  LDL R173, [R1+0x60] ;  /* 0x0000600001ad7983 */ /* 0x00032e0000100800 */
[-C--:B------:R-:W-:Y:S08]  /*13d20*/  HMMA.16816.F32.BF16 R76, R200, R174.reuse, R76 ;  /* 0x000000aec84c723c */ /* 0x080ff0000004184c */
[C---:B------:R-:W-:Y:S07]  /*13d30*/  HMMA.16816.F32.BF16 R80, R188.reuse, R174, R80 ;  /* 0x000000aebc50723c */ /* 0x040fee0000041850 */
[----:B------:R-:W-:Y:S01]  /*13d40*/  @P0 IADD3 R174, P2, R126, R180, RZ ;  /* 0x000000b47eae0210 */ /* 0x000fe20007f5e0ff */
[-C--:B------:R-:W-:Y:S04]  /*13d50*/  HMMA.16816.F32.BF16 R84, R188, R176.reuse, R84 ;  /* 0x000000b0bc54723c */ /* 0x080fe80000041854 */
[----:B------:R-:W-:Y:S02]  /*13d60*/  @P0 IADD3.X R175, R0, R181, RZ, P2, !PT ;  /* 0x000000b500af0210 */ /* 0x000fe400017fe4ff */
[----:B------:R-:W-:Y:S02]  /*13d70*/  @P0 IADD3 R124, P1, R126, R174, RZ ;  /* 0x000000ae7e7c0210 */ /* 0x000fe40007f3e0ff */
[C---:B------:R-:W-:Y:S01]  /*13d80*/  HMMA.16816.F32.BF16 R88, R200.reuse, R176, R88 ;  /* 0x000000b0c858723c */ /* 0x040fe20000041858 */
[----:B------:R1:W-:Y:S03]  /*13d90*/  @P0 LDGSTS.E.BYPASS.LTC128B.128 [R231+0x4100], [R174.64], !P5 ;  /* 0x04100000aee70fae */ /* 0x0003e6000e901d48 */
[----:B------:R-:W-:Y:S01]  /*13da0*/  @P0 IMAD.X R125, R0, 0x1, R175, P1 ;  /* 0x00000001007d0824 */ /* 0x000fe200008e06af */
[----:B------:R-:W-:Y:S03]  /*13db0*/  @P0 IADD3 R2, P2, R126, R124, RZ ;  /* 0x0000007c7e020210 */ /* 0x000fe60007f5e0ff */
[-C--:B------:R-:W-:Y:S01]  /*13dc0*/  HMMA.16816.F32.BF16 R92, R200, R178.reuse, R92 ;  /* 0x000000b2c85c723c */ /* 0x080fe2000004185c */
[----:B------:R1:W-:Y:S03]  /*13dd0*/  @P0 LDGSTS.E.BYPASS.LTC128B.128 [R231+0x4900], [R124.64], !P5 ;  /* 0x049000007ce70fae */ /* 0x0003e6000e901d48 */
[----:B------:R-:W-:Y:S02]  /*13de0*/  @P0 IADD3.X R3, R0, R125, RZ, P2, !PT ;  /* 0x0000007d00030210 */ /* 0x000fe400017fe4ff */
[----:B------:R-:W-:Y:S02]  /*13df0*/  @P0 IADD3 R176, P1, R126, R2, RZ ;  /* 0x000000027eb00210 */ /* 0x000fe40007f3e0ff */
[----:B------:R-:W-:Y:S01]  /*13e00*/  HMMA.16816.F32.BF16 R96, R188, R178, R96 ;  /* 0x000000b2bc60723c */ /* 0x000fe20000041860 */
[----:B------:R1:W-:Y:S03]  /*13e10*/  @P0 LDGSTS.E.BYPASS.LTC128B.128 [R231+0x5100], [R2.64], !P5 ;  /* 0x0510000002e70fae */ /* 0x0003e6000e901d48 */
[----:B------:R-:W-:Y:S02]  /*13e20*/  @P0 IMAD.X R177, R0, 0x1, R3, P1 ;  /* 0x0000000100b10824 */ /* 0x000fe400008e0603 */
[----:B------:R-:W-:Y:S03]  /*13e30*/  IMAD R0, R230, -0x60, RZ ;  /* 0xffffffa0e6007824 */ /* 0x000fe600078e02ff */
[----:B------:R3:W-:Y:S06]  /*13e40*/  @P0 LDGSTS.E.BYPASS.LTC128B.128 [R231+0x5900], [R176.64], !P5 ;  /* 0x05900000b0e70fae */ /* 0x0007ec000e901d48 */
[----:B------:R-:W0:Y:S01]  /*13e50*/  LDGDEPBAR ;  /* 0x00000000000079af */ /* 0x000e220000000000 */
[----:B---3--:R-:W-:Y:S04]  /*13e60*/  IADD3 R177, -R182, 0x1, R0 ;  /* 0x00000001b6b17810 */ /* 0x008fe80007ffe100 */
[----:B--2---:R-:W-:Y:S04]  /*13e70*/  IADD3 R176, -R209, R177, R211 ;  /* 0x000000b1d1b07210 */ /* 0x004fe80007ffe1d3 */
[C---:B-1----:R-:W-:Y:S02]  /*13e80*/  IADD3 R175, R176.reuse, UR7, RZ ;  /* 0x00000007b0af7c10 */ /* 0x042fe4000fffe0ff */
[----:B------:R-:W-:Y:S01]  /*13e90*/  IADD3 R174, R176, c[0x0][0x328], RZ ;  /* 0x0000ca00b0ae7a10 */ /* 0x000fe20007ffe0ff */
[----:B----4-:R-:W-:Y:S01]  /*13ea0*/  @P4 IMAD.MOV.U32 R173, RZ, RZ, R131 ;  /* 0x000000ffffad4224 */ /* 0x010fe200078e0083 */
[----:B------:R-:W-:Y:S04]  /*13eb0*/  ISETP.GE.AND P4, PT, R235, 0x1, PT ;  /* 0x00000001eb00780c */ /* 0x000fe80003f86270 */
[----:B------:R-:W1:Y:S02]  /*13ec0*/  SHFL.IDX PT, R126, R173, RZ, 0x1c1f ;  /* 0x001c1fffad7e7589 */ /* 0x000e6400000e0000 */
[----:B-1----:R-:W-:Y:S01]  /*13ed0*/  IADD3 R131, R174, R126, RZ ;  /* 0x0000007eae837210 */ /* 0x002fe20007ffe0ff */
[----:B------:R-:W-:Y:S06]  /*13ee0*/  IMAD.IADD R2, R126, 0x1, R175 ;  /* 0x000000017e027824 */ /* 0x000fec00078e02af */
[----:B------:R-:W-:-:S05]  /*13ef0*/  @!P4 BRA `(.L_x_439) ;  /* 0x000001800000c947 */ /* 0x000fca0003800000 */
[----:B------:R-:W-:Y:S01]  /*13f00*/  IADD3 R3, -R209, R211, R126 ;  /* 0x000000d3d1037210 */ /* 0x000fe20007ffe17e */
[----:B------:R-:W-:Y:S03]  /*13f10*/  BSSY B0, `(.L_x_440) ;  /* 0x0000011000007945 */ /* 0x000fe60003800000 */
        /* <DEDUP_REMOVED lines=11> */
.L_x_441:
[----:B------:R-:W-:Y:S04]  /*13fd0*/  MOV R124, c[0x0][0x32c] ;  /* 0x0000cb00007c7a02 */ /* 0x000fe80000000f00 */
[----:B------:R-:W-:Y:S11]  /*13fe0*/  ISETP.NE.AND P0, PT, R124, 0x1, PT ;  /* 0x000000017c00780c */ /* 0x000ff60003f05270 */
[----:B------:R-:W-:Y:S02]  /*13ff0*/  @!UPT UIADD3 URZ, URZ, URZ, URZ ;  /* 0x0000003f3f3ff290 */ /* 0x000fe4000fffe03f */
[----:B------:R-:W-:Y:S05]  /*14000*/  @P0 IMAD.HI.U32 R124, R3, c[0x0][0x330], RZ ;  /* 0x0000cc00037c0a27 */ /* 0x000fea00078e00ff */
[----:B------:R-:W-:Y:S02]  /*14010*/  @P0 SHF.R.U32.HI R3, RZ, c[0x0][0x334], R124 ;  /* 0x0000cd00ff030a19 */ /* 0x000fe4000001167c */
.L_x_442:
[----:B------:R-:W-:Y:S05]  /*14020*/  BSYNC B0 ;  /* 0x0000000000007941 */ /* 0x000fea0003800000 */
.L_x_440:
[----:B------:R-:W-:Y:S04]  /*14030*/  IMAD.IADD R124, R0, 0x1, -R182 ;  /* 0x00000001007c7824 */ /* 0x000fe800078e0ab6 */
[----:B------:R-:W-:Y:S05]  /*14040*/  IMAD R3, R3, c[0x0][0x32c], R124 ;  /* 0x0000cb0003037a24 */ /* 0x000fea00078e027c */
[----:B------:R-:W-:Y:S02]  /*14050*/  IADD3 R124, R3, c[0x0][0x32c], RZ ;  /* 0x0000cb00037c7a10 */ /* 0x000fe40007ffe0ff */
[----:B------:R-:W-:Y:S02]  /*14060*/  IMNMX R2, R2, R3, !PT ;  /* 0x0000000302027217 */ /* 0x000fe40007800200 */
[----:B------:R-:W-:Y:S02]  /*14070*/  IMNMX R131, R131, R124, PT ;  /* 0x0000007c83837217 */ /* 0x000fe40003800200 */
.L_x_439:
[----:B------:R-:W1:Y:S02]  /*14080*/  SHFL.IDX PT, R3, R173, 0x1, 0x1c1f ;  /* 0x003c1f00ad037f89 */ /* 0x000e6400000e0000 */
[-C--:B-1----:R-:W-:Y:S02]  /*14090*/  IADD3 R126, R174, R3.reuse, RZ ;  /* 0x00000003ae7e7210 */ /* 0x082fe40007ffe0ff */
[----:B------:R-:W-:Y:S01]  /*140a0*/  IADD3 R124, R175, R3, RZ ;  /* 0x00000003af7c7210 */ /* 0x000fe20007ffe0ff */
        /* <DEDUP_REMOVED lines=14> */
.L_x_445:
[----:B------:R-:W-:Y:S04]  /*14190*/  MOV R125, c[0x0][0x32c] ;  /* 0x0000cb00007d7a02 */ /* 0x000fe80000000f00 */
[----:B------:R-:W-:Y:S11]  /*141a0*/  ISETP.NE.AND P0, PT, R125, 0x1, PT ;  /* 0x000000017d00780c */ /* 0x000ff60003f05270 */
[----:B------:R-:W-:Y:S02]  /*141b0*/  @!UPT UIADD3 URZ, URZ, URZ, URZ ;  /* 0x0000003f3f3ff290 */ /* 0x000fe4000fffe03f */
[----:B------:R-:W-:Y:S05]  /*141c0*/  @P0 IMAD.HI.U32 R125, R3, c[0x0][0x330], RZ ;  /* 0x0000cc00037d0a27 */ /* 0x000fea00078e00ff */
[----:B------:R-:W-:Y:S02]  /*141d0*/  @P0 SHF.R.U32.HI R3, RZ, c[0x0][0x334], R125 ;  /* 0x0000cd00ff030a19 */ /* 0x000fe4000001167d */
.L_x_446:
[----:B------:R-:W-:Y:S05]  /*141e0*/  BSYNC B0 ;  /* 0x0000000000007941 */ /* 0x000fea0003800000 */
.L_x_444:
[----:B------:R-:W-:Y:S04]  /*141f0*/  IMAD.IADD R125, R0, 0x1, -R182 ;  /* 0x00000001007d7824 */ /* 0x000fe800078e0ab6 */
[----:B------:R-:W-:Y:S05]  /*14200*/  IMAD R3, R3, c[0x0][0x32c], R125 ;  /* 0x0000cb0003037a24 */ /* 0x000fea00078e027d */
[----:B------:R-:W-:Y:S02]  /*14210*/  IADD3 R125, R3, c[0x0][0x32c], RZ ;  /* 0x0000cb00037d7a10 */ /* 0x000fe40007ffe0ff */
[----:B------:R-:W-:Y:S02]  /*14220*/  IMNMX R124, R124, R3, !PT ;  /* 0x000000037c7c7217 */ /* 0x000fe40007800200 */
[----:B------:R-:W-:Y:S02]  /*14230*/  IMNMX R126, R126, R125, PT ;  /* 0x0000007d7e7e7217 */ /* 0x000fe40003800200 */
.L_x_443:
        /* <DEDUP_REMOVED lines=17> */
.L_x_449:
[----:B------:R-:W-:Y:S04]  /*14350*/  MOV R178, c[0x0][0x32c] ;  /* 0x0000cb0000b27a02 */ /* 0x000fe80000000f00 */
[----:B------:R-:W-:Y:S11]  /*14360*/  ISETP.NE.AND P0, PT, R178, 0x1, PT ;  /* 0x00000001b200780c */ /* 0x000ff60003f05270 */
[----:B------:R-:W-:Y:S02]  /*14370*/  @!UPT UIADD3 URZ, URZ, URZ, URZ ;  /* 0x0000003f3f3ff290 */ /* 0x000fe4000fffe03f */
[----:B------:R-:W-:Y:S05]  /*14380*/  @P0 IMAD.HI.U32 R178, R172, c[0x0][0x330], RZ ;  /* 0x0000cc00acb20a27 */ /* 0x000fea00078e00ff */
[----:B------:R-:W-:Y:S02]  /*14390*/  @P0 SHF.R.U32.HI R172, RZ, c[0x0][0x334], R178 ;  /* 0x0000cd00ffac0a19 */ /* 0x000fe400000116b2 */
.L_x_450:
[----:B------:R-:W-:Y:S05]  /*143a0*/  BSYNC B0 ;  /* 0x0000000000007941 */ /* 0x000fea0003800000 */
.L_x_448:
[----:B------:R-:W-:Y:S04]  /*143b0*/  IMAD.IADD R178, R0, 0x1, -R182 ;  /* 0x0000000100b27824 */ /* 0x000fe800078e0ab6 */
[----:B------:R-:W-:Y:S05]  /*143c0*/  IMAD R172, R172, c[0x0][0x32c], R178 ;  /* 0x0000cb00acac7a24 */ /* 0x000fea00078e02b2 */
[----:B------:R-:W-:Y:S02]  /*143d0*/  IADD3 R178, R172, c[0x0][0x32c], RZ ;  /* 0x0000cb00acb27a10 */ /* 0x000fe40007ffe0ff */
[----:B------:R-:W-:Y:S02]  /*143e0*/  IMNMX R3, R3, R172, !PT ;  /* 0x000000ac03037217 */ /* 0x000fe40007800200 */
[----:B------:R-:W-:Y:S02]  /*143f0*/  IMNMX R125, R125, R178, PT ;  /* 0x000000b27d7d7217 */ /* 0x000fe40003800200 */
.L_x_447:
[C---:B------:R-:W-:Y:S02]  /*14400*/  ISETP.GE.AND P2, PT, R0.reuse, 0xa, PT ;  /* 0x0000000a0000780c */ /* 0x040fe40003f46270 */
[----:B------:R-:W-:Y:S02]  /*14410*/  ISETP.GE.AND P3, PT, R0, 0x9, PT ;  /* 0x000000090000780c */ /* 0x000fe40003f66270 */
[C---:B------:R-:W-:Y:S02]  /*14420*/  ISETP.GT.AND P0, PT, R2.reuse, 0x9, !P2 ;  /* 0x000000090200780c */ /* 0x040fe40005704270 */
[----:B------:R-:W-:Y:S02]  /*14430*/  ISETP.GT.AND P1, PT, R2, 0x8, !P3 ;  /* 0x000000080200780c */ /* 0x000fe40005f24270 */
[----:B------:R-:W-:Y:S02]  /*14440*/  ISETP.LT.OR P0, PT, R131, 0xa, P0 ;  /* 0x0000000a8300780c */ /* 0x000fe40000701670 */
[----:B------:R-:W-:Y:S02]  /*14450*/  LOP3.LUT R229, R229, 0xfffdffff, RZ, 0xc0, !PT ;  /* 0xfffdffffe5e57812 */ /* 0x000fe400078ec0ff */
[----:B------:R-:W-:Y:S02]  /*14460*/  ISETP.LT.OR P1, PT, R131, 0x9, P1 ;  /* 0x000000098300780c */ /* 0x000fe40000f21670 */
[----:B------:R-:W-:Y:S02]  /*14470*/  FSEL R179, R17, -INF , !P0 ;  /* 0xff80000011b37808 */ /* 0x000fe40004000000 */
[----:B------:R-:W-:Y:S02]  /*14480*/  ISETP.GT.AND P0, PT, R124, 0x9, !P2 ;  /* 0x000000097c00780c */ /* 0x000fe40005704270 */
[----:B------:R-:W-:Y:S02]  /*14490*/  @P3 LOP3.LUT R229, R229, 0x20000, RZ, 0xfc, !PT ;  /* 0x00020000e5e53812 */ /* 0x000fe400078efcff */
[----:B------:R-:W-:Y:S02]  /*144a0*/  FSEL R178, R16, -INF , !P1 ;  /* 0xff80000010b27808 */ /* 0x000fe40004800000 */
[----:B------:R-:W-:Y:S02]  /*144b0*/  ISETP.GT.AND P1, PT, R124, 0x8, !P3 ;  /* 0x000000087c00780c */ /* 0x000fe40005f24270 */
[----:B------:R-:W-:Y:S02]  /*144c0*/  ISETP.LT.OR P0, PT, R126, 0xa, P0 ;  /* 0x0000000a7e00780c */ /* 0x000fe40000701670 */
[----:B------:R-:W-:Y:S02]  /*144d0*/  ISETP.GE.AND P3, PT, R0, 0x11, PT ;  /* 0x000000110000780c */ /* 0x000fe40003f66270 */
[----:B------:R-:W-:Y:S02]  /*144e0*/  LOP3.LUT R229, R229, 0xfffbffff, RZ, 0xc0, !PT ;  /* 0xfffbffffe5e57812 */ /* 0x000fe400078ec0ff */
[----:B------:R-:W-:Y:S02]  /*144f0*/  FSEL R181, R19, -INF , !P0 ;  /* 0xff80000013b57808 */ /* 0x000fe40004000000 */
[----:B------:R-:W-:Y:S02]  /*14500*/  ISETP.GT.AND P0, PT, R2, 0x10, !P3 ;  /* 0x000000100200780c */ /* 0x000fe40005f04270 */
[----:B------:R-:W-:Y:S02]  /*14510*/  @P2 LOP3.LUT R229, R229, 0x40000, RZ, 0xfc, !PT ;  /* 0x00040000e5e52812 */ /* 0x000fe400078efcff */
[----:B------:R-:W-:Y:S02]  /*14520*/  ISETP.LT.OR P0, PT, R131, 0x11, P0 ;  /* 0x000000118300780c */ /* 0x000fe40000701670 */
[----:B------:R-:W-:Y:S02]  /*14530*/  ISETP.GE.AND P2, PT, R0, 0x12, PT ;  /* 0x000000120000780c */ /* 0x000fe40003f46270 */
[----:B------:R-:W-:Y:S02]  /*14540*/  FSEL R20, R20, -INF , !P0 ;  /* 0xff80000014147808 */ /* 0x000fe40004000000 */
[----:B------:R-:W-:Y:S02]  /*14550*/  ISETP.GT.AND P0, PT, R2, 0x11, !P2 ;  /* 0x000000110200780c */ /* 0x000fe40005704270 */
[----:B------:R-:W-:Y:S02]  /*14560*/  LOP3.LUT R229, R229, 0xfffeffff, RZ, 0xc0, !PT ;  /* 0xfffeffffe5e57812 */ /* 0x000fe400078ec0ff */
[----:B------:R-:W-:Y:S02]  /*14570*/  ISETP.LT.OR P0, PT, R131, 0x12, P0 ;  /* 0x000000128300780c */ /* 0x000fe40000701670 */
[----:B------:R-:W-:Y:S02]  /*14580*/  @P3 LOP3.LUT R229, R229, 0x10000, RZ, 0xfc, !PT ;  /* 0x00010000e5e53812 */ /* 0x000fe400078efcff */
[----:B------:R-:W-:Y:S02]  /*14590*/  FSEL R21, R21, -INF , !P0 ;  /* 0xff80000015157808 */ /* 0x000fe40004000000 */
[----:B------:R-:W-:Y:S02]  /*145a0*/  ISETP.GT.AND P0, PT, R124, 0x10, !P3 ;  /* 0x000000107c00780c */ /* 0x000fe40005f04270 */
[----:B------:R-:W-:Y:S02]  /*145b0*/  LOP3.LUT R229, R229, 0xffff7fff, RZ, 0xc0, !PT ;  /* 0xffff7fffe5e57812 */ /* 0x000fe400078ec0ff */
[----:B------:R-:W-:Y:S02]  /*145c0*/  ISETP.LT.OR P0, PT, R126, 0x11, P0 ;  /* 0x000000117e00780c */ /* 0x000fe40000701670 */
[----:B------:R-:W-:Y:S02]  /*145d0*/  @P2 LOP3.LUT R229, R229, 0x8000, RZ, 0xfc, !PT ;  /* 0x00008000e5e52812 */ /* 0x000fe400078efcff */
[----:B------:R-:W-:Y:S02]  /*145e0*/  FSEL R22, R22, -INF , !P0 ;  /* 0xff80000016167808 */ /* 0x000fe40004000000 */
[----:B------:R-:W-:Y:S02]  /*145f0*/  ISETP.GT.AND P0, PT, R124, 0x11, !P2 ;  /* 0x000000117c00780c */ /* 0x000fe40005704270 */
[----:B------:R-:W-:Y:S02]  /*14600*/  ISETP.GE.AND P2, PT, R0, 0x19, PT ;  /* 0x000000190000780c */ /* 0x000fe40003f46270 */
[C---:B------:R-:W-:Y:S02]  /*14610*/  ISETP.LT.OR P0, PT, R126.reuse, 0x12, P0 ;  /* 0x000000127e00780c */ /* 0x040fe40000701670 */
        /* <DEDUP_REMOVED lines=14> */
[----:B------:R-:W-:Y:S02]  /*14700*/  ISETP.LT.OR P0, PT, R126, 0x19, P0 ;  /* 0x000000197e00780c */ /* 0x000fe40000701670 */
        /* <DEDUP_REMOVED lines=23> */
[----:B------:R-:W-:Y:S02]  /*14880*/  ISETP.GE.AND P1, PT, R0, 0x2a, PT ;  /* 0x0000002a0000780c */ /* 0x000fe40003f26270 */
        /* <DEDUP_REMOVED lines=55> */
[----:B------:R-:W-:Y:S04]  /*14c00*/  ISETP.LT.OR P0, PT, R126, 0x39, P0 ;  /* 0x000000397e00780c */ /* 0x000fe80000701670 */
        /* <DEDUP_REMOVED lines=81> */
[----:B------:R-:W-:Y:S04]  /*15120*/  LOP3.LUT P0, RZ, R229, 0x20000, RZ, 0xc0, !PT ;  /* 0x00020000e5ff7812 */ /* 0x000fe8000780c0ff */
        /* <DEDUP_REMOVED lines=88> */
[----:B------:R-:W-:Y:S01]  /*156b0*/  ISETP.GE.AND P0, PT, R235, 0x1, PT ;  /* 0x00000001eb00780c */ /* 0x000fe20003f06270 */
[--C-:B-1----:R-:W-:Y:S02]  /*156c0*/  IMAD.IADD R2, R174, 0x1, R3.reuse ;  /* 0x00000001ae027824 */ /* 0x102fe400078e0203 */
[----:B------:R-:W-:Y:S10]  /*156d0*/  IMAD.IADD R0, R175, 0x1, R3 ;  /* 0x00000001af007824 */ /* 0x000ff400078e0203 */
        /* <DEDUP_REMOVED lines=14> */
.L_x_453:
[----:B------:R-:W-:Y:S04]  /*157c0*/  MOV R2, c[0x0][0x32c] ;  /* 0x0000cb0000027a02 */ /* 0x000fe80000000f00 */
[----:B------:R-:W-:Y:S11]  /*157d0*/  ISETP.NE.AND P0, PT, R2, 0x1, PT ;  /* 0x000000010200780c */ /* 0x000ff60003f05270 */
[----:B------:R-:W-:Y:S02]  /*157e0*/  @!UPT UIADD3 URZ, URZ, URZ, URZ ;  /* 0x0000003f3f3ff290 */ /* 0x000fe4000fffe03f */
[----:B------:R-:W-:Y:S05]  /*157f0*/  @P0 IMAD.HI.U32 R2, R0, c[0x0][0x330], RZ ;  /* 0x0000cc0000020a27 */ /* 0x000fea00078e00ff */
[----:B------:R-:W-:Y:S02]  /*15800*/  @P0 SHF.R.U32.HI R0, RZ, c[0x0][0x334], R2 ;  /* 0x0000cd00ff000a19 */ /* 0x000fe40000011602 */
.L_x_454:
[----:B------:R-:W-:Y:S05]  /*15810*/  BSYNC B0 ;  /* 0x0000000000007941 */ /* 0x000fea0003800000 */
.L_x_452:
[----:B------:R-:W-:Y:S02]  /*15820*/  IADD3 R2, R177, -0x1, RZ ;  /* 0xffffffffb1027810 */ /* 0x000fe40007ffe0ff */
[C-C-:B------:R-:W-:Y:S02]  /*15830*/  IADD3 R4, R3.reuse, UR7, R176.reuse ;  /* 0x0000000703047c10 */ /* 0x140fe4000fffe0b0 */
[----:B------:R-:W-:Y:S01]  /*15840*/  IADD3 R3, R3, c[0x0][0x328], R176 ;  /* 0x0000ca0003037a10 */ /* 0x000fe20007ffe0b0 */
[----:B------:R-:W-:Y:S05]  /*15850*/  IMAD R0, R0, c[0x0][0x32c], R2 ;  /* 0x0000cb0000007a24 */ /* 0x000fea00078e0202 */
[----:B------:R-:W-:Y:S02]  /*15860*/  IADD3 R2, R0, c[0x0][0x32c], RZ ;  /* 0x0000cb0000027a10 */ /* 0x000fe40007ffe0ff */
[----:B------:R-:W-:Y:S02]  /*15870*/  IMNMX R0, R4, R0, !PT ;  /* 0x0000000004007217 */ /* 0x000fe40007800200 */
[----:B------:R-:W-:Y:S02]  /*15880*/  IMNMX R2, R3, R2, PT ;  /* 0x0000000203027217 */ /* 0x000fe40003800200 */
.L_x_451:
[----:B------:R-:W-:Y:S01]  /*15890*/  ISETP.GT.AND P0, PT, R0, RZ, !P1 ;  /* 0x000000ff0000720c */ /* 0x000fe20004f04270 */
[----:B------:R-:W-:Y:S01]  /*158a0*/  LDSM.16.MT88.4 R36, [R216+0x100] ;  /* 0x00010000d824783b */ /* 0x000fe20000004200 */
[----:B------:R-:W-:Y:S02]  /*158b0*/  FMNMX.FTZ R126, R16, R127, !PT ;  /* 0x0000007f107e7209 */ /* 0x000fe40007810000 */
[----:B------:R-:W-:Y:S02]  /*158c0*/  ISETP.LT.OR P0, PT, R2, 0x1, P0 ;  /* 0x000000010200780c */ /* 0x000fe40000701670 */
[----:B------:R-:W-:Y:S02]  /*158d0*/  FMNMX.FTZ R126, R17, R126, !PT ;  /* 0x0000007e117e7209 */ /* 0x000fe40007810000 */
[----:B------:R-:W-:Y:S01]  /*158e0*/  FSEL R10, R10, -INF , !P0 ;  /* 0xff8000000a0a7808 */ /* 0x000fe20004000000 */
[----:B------:R-:W-:Y:S01]  /*158f0*/  LDSM.16.MT88.4 R52, [R214+0x100] ;  /* 0x00010000d634783b */ /* 0x000fe20000004200 */
[----:B------:R-:W-:Y:S02]  /*15900*/  ISETP.GT.AND P0, PT, R0, 0x1, !P2 ;  /* 0x000000010000780c */ /* 0x000fe40005704270 */
[----:B------:R-:W-:Y:S02]  /*15910*/  FMNMX.FTZ R126, R178, R126, !PT ;  /* 0x0000007eb27e7209 */ /* 0x000fe40007810000 */
[----:B------:R-:W-:Y:S02]  /*15920*/  ISETP.LT.OR P0, PT, R2, 0x2, P0 ;  /* 0x000000020200780c */ /* 0x000fe40000701670 */
[----:B------:R-:W-:Y:S02]  /*15930*/  FMNMX.FTZ R126, R179, R126, !PT ;  /* 0x0000007eb37e7209 */ /* 0x000fe40007810000 */
[----:B------:R-:W-:Y:S02]  /*15940*/  FSEL R11, R11, -INF , !P0 ;  /* 0xff8000000b0b7808 */ /* 0x000fe40004000000 */
[----:B------:R-:W-:Y:S02]  /*15950*/  LOP3.LUT P0, RZ, R229, 0x20000, RZ, 0xc0, !PT ;  /* 0x00020000e5ff7812 */ /* 0x000fe4000780c0ff */
[----:B------:R-:W-:Y:S02]  /*15960*/  FMNMX.FTZ R126, R20, R126, !PT ;  /* 0x0000007e147e7209 */ /* 0x000fe40007810000 */
        /* <DEDUP_REMOVED lines=8> */
[----:B------:R-:W-:Y:S02]  /*159f0*/  LOP3.LUT P2, RZ, R229, 0x2000, RZ, 0xc0, !PT ;  /* 0x00002000e5ff7812 */ /* 0x000fe4000784c0ff */
[----:B------:R-:W-:Y:S02]  /*15a00*/  ISETP.LT.OR P0, PT, R2, 0xa, P0 ;  /* 0x0000000a0200780c */ /* 0x000fe40000701670 */
[----:B------:R-:W-:Y:S02]  /*15a10*/  FMNMX.FTZ R126, R185, R126, !PT ;  /* 0x0000007eb97e7209 */ /* 0x000fe40007810000 */
[----:B------:R-:W-:Y:S02]  /*15a20*/  FSEL R15, R15, -INF , !P0 ;  /* 0xff8000000f0f7808 */ /* 0x000fe40004000000 */
[C---:B------:R-:W-:Y:S02]  /*15a30*/  LOP3.LUT P0, RZ, R229.reuse, 0x10000, RZ, 0xc0, !PT ;  /* 0x00010000e5ff7812 */ /* 0x040fe4000780c0ff */
[----:B------:R-:W-:Y:S02]  /*15a40*/  FMNMX.FTZ R126, R186, R126, !PT ;  /* 0x0000007eba7e7209 */ /* 0x000fe40007810000 */
[----:B------:R-:W-:Y:S02]  /*15a50*/  ISETP.GT.AND P0, PT, R0, 0x10, !P0 ;  /* 0x000000100000780c */ /* 0x000fe40004704270 */
[----:B------:R-:W-:Y:S02]  /*15a60*/  LOP3.LUT P1, RZ, R229, 0x1000, RZ, 0xc0, !PT ;  /* 0x00001000e5ff7812 */ /* 0x000fe4000782c0ff */
        /* <DEDUP_REMOVED lines=34> */
[C---:B------:R-:W-:Y:S02]  /*15c90*/  LOP3.LUT P0, RZ, R229.reuse, 0x400, RZ, 0xc0, !PT ;  /* 0x00000400e5ff7812 */ /* 0x040fe4000780c0ff */
        /* <DEDUP_REMOVED lines=12> */
[----:B------:R-:W-:Y:S02]  /*15d60*/  FMNMX.FTZ R3, R187, R3, !PT ;  /* 0x00000003bb037209 */ /* 0x000fe40007810000 */
[----:B------:R-:W-:Y:S02]  /*15d70*/  FSEL R173, R47, -INF , !P0 ;  /* 0xff8000002fad7808 */ /* 0x000fe40004000000 */
[----:B------:R-:W-:Y:S02]  /*15d80*/  LOP3.LUT P0, RZ, R229, 0x100, RZ, 0xc0, !PT ;  /* 0x00000100e5ff7812 */ /* 0x000fe4000780c0ff */
        /* <DEDUP_REMOVED lines=10> */
[----:B------:R-:W-:Y:S01]  /*15e30*/  FMNMX.FTZ R4, R13, R4, !PT ;  /* 0x000000040d047209 */ /* 0x000fe20007810000 */
[----:B------:R-:W1:Y:S01]  /*15e40*/  SHFL.BFLY PT, R5, R126, 0x2, 0x1f ;  /* 0x0c401f007e057f89 */ /* 0x000e6200000e0000 */
[----:B------:R-:W-:Y:S02]  /*15e50*/  FSEL R174, R58, -INF , !P0 ;  /* 0xff8000003aae7808 */ /* 0x000fe40004000000 */
[----:B------:R-:W-:Y:S02]  /*15e60*/  LOP3.LUT P0, RZ, R229, 0x80, RZ, 0xc0, !PT ;  /* 0x00000080e5ff7812 */ /* 0x000fe4000780c0ff */
        /* <DEDUP_REMOVED lines=22> */
[----:B-1----:R-:W-:Y:S02]  /*15fd0*/  FMNMX.FTZ R126, R126, R5, !PT ;  /* 0x000000057e7e7209 */ /* 0x002fe40007810000 */
[----:B------:R-:W-:Y:S02]  /*15fe0*/  ISETP.GT.AND P0, PT, R0, 0x39, !P0 ;  /* 0x000000390000780c */ /* 0x000fe40004704270 */
[----:B------:R-:W-:Y:S01]  /*15ff0*/  FMNMX.FTZ R3, R243, R3, !PT ;  /* 0x00000003f3037209 */ /* 0x000fe20007810000 */
[----:B------:R-:W1:Y:S01]  /*16000*/  SHFL.BFLY PT, R5, R126, 0x1, 0x1f ;  /* 0x0c201f007e057f89 */ /* 0x000e6200000e0000 */
        /* <DEDUP_REMOVED lines=18> */
[----:B-1----:R-:W-:Y:S02]  /*16130*/  FMNMX.FTZ R126, R126, R5, !PT ;  /* 0x000000057e7e7209 */ /* 0x002fe40007810000 */
[----:B------:R-:W-:Y:S02]  /*16140*/  ISETP.LT.OR P0, PT, R2, 0x42, P0 ;  /* 0x000000420200780c */ /* 0x000fe40000701670 */
[----:B------:R-:W-:Y:S01]  /*16150*/  LOP3.LUT P2, RZ, R229, 0x2, RZ, 0xc0, !PT ;  /* 0x00000002e5ff7812 */ /* 0x000fe2000784c0ff */
        /* <DEDUP_REMOVED lines=10> */
[----:B------:R-:W-:Y:S01]  /*16200*/  FMNMX.FTZ R3, R250, R3, !PT ;  /* 0x00000003fa037209 */ /* 0x000fe20007810000 */
[--C-:B------:R-:W-:Y:S01]  /*16210*/  FFMA.FTZ R5, R178, c[0x0][0x2d0], -R71.reuse ;  /* 0x0000b400b2057a23 */ /* 0x100fe20000010847 */
[----:B------:R-:W-:Y:S01]  /*16220*/  FMNMX.FTZ R125, R49, R125, !PT ;  /* 0x0000007d317d7209 */ /* 0x000fe20007810000 */
[--C-:B------:R-:W-:Y:S01]  /*16230*/  FFMA.FTZ R88, R191, c[0x0][0x2d0], -R71.reuse ;  /* 0x0000b400bf587a23 */ /* 0x100fe20000010847 */
[----:B------:R-:W-:Y:S01]  /*16240*/  FMNMX.FTZ R124, R251, R3, !PT ;  /* 0x00000003fb7c7209 */ /* 0x000fe20007810000 */
[----:B------:R-:W-:Y:S01]  /*16250*/  MUFU.EX2 R41, R5 ;  /* 0x0000000500297308 */ /* 0x000fe20000000800 */
[----:B------:R-:W-:Y:S01]  /*16260*/  FMNMX.FTZ R3, R15, R4, !PT ;  /* 0x000000040f037209 */ /* 0x000fe20007810000 */
[--C-:B------:R-:W-:Y:S01]  /*16270*/  FFMA.FTZ R4, R16, c[0x0][0x2d0], -R71.reuse ;  /* 0x0000b40010047a23 */ /* 0x100fe20000010847 */
[----:B------:R-:W-:Y:S01]  /*16280*/  ISETP.LT.OR P0, PT, R2, 0x49, P0 ;  /* 0x000000490200780c */ /* 0x000fe20000701670 */
[----:B------:R-:W1:Y:S01]  /*16290*/  SHFL.BFLY PT, R6, R125, 0x2, 0x1f ;  /* 0x0c401f007d067f89 */ /* 0x000e6200000e0000 */
[----:B------:R-:W-:Y:S02]  /*162a0*/  FMNMX.FTZ R3, R56, R3, !PT ;  /* 0x0000000338037209 */ /* 0x000fe40007810000 */
[----:B------:R-:W-:Y:S02]  /*162b0*/  FSEL R235, R78, -INF , !P0 ;  /* 0xff8000004eeb7808 */ /* 0x000fe40004000000 */
[----:B------:R-:W-:Y:S01]  /*162c0*/  FMNMX.FTZ R3, R57, R3, !PT ;  /* 0x0000000339037209 */ /* 0x000fe20007810000 */
[----:B------:R2:W-:Y:S01]  /*162d0*/  MUFU.EX2 R25, R4 ;  /* 0x0000000400197308 */ /* 0x0005e20000000800 */
[----:B------:R-:W-:Y:S02]  /*162e0*/  LOP3.LUT P1, RZ, R229, 0x1, RZ, 0xc0, !PT ;  /* 0x00000001e5ff7812 */ /* 0x000fe4000782c0ff */
[----:B------:R-:W-:Y:S02]  /*162f0*/  FMNMX.FTZ R3, R60, R3, !PT ;  /* 0x000000033c037209 */ /* 0x000fe40007810000 */
[----:B------:R-:W-:Y:S02]  /*16300*/  ISETP.GT.AND P0, PT, R0, 0x49, !P1 ;  /* 0x000000490000780c */ /* 0x000fe40004f04270 */
[----:B------:R-:W-:Y:S02]  /*16310*/  FMNMX.FTZ R124, R50, R124, !PT ;  /* 0x0000007c327c7209 */ /* 0x000fe40007810000 */
[----:B------:R-:W-:Y:S02]  /*16320*/  ISETP.LT.OR P0, PT, R2, 0x4a, P0 ;  /* 0x0000004a0200780c */ /* 0x000fe40000701670 */
[----:B------:R-:W-:Y:S02]  /*16330*/  FMNMX.FTZ R124, R51, R124, !PT ;  /* 0x0000007c337c7209 */ /* 0x000fe40007810000 */
[----:B------:R-:W-:Y:S02]  /*16340*/  FSEL R238, R79, -INF , !P0 ;  /* 0xff8000004fee7808 */ /* 0x000fe40004000000 */
[----:B------:R-:W-:Y:S01]  /*16350*/  ISETP.GT.AND P0, PT, R0, 0x50, !P4 ;  /* 0x000000500000780c */ /* 0x000fe20006704270 */
[----:B------:R-:W3:Y:S01]  /*16360*/  SHFL.BFLY PT, R7, R124, 0x2, 0x1f ;  /* 0x0c401f007c077f89 */ /* 0x000ee200000e0000 */
[----:B------:R-:W-:Y:S02]  /*16370*/  LOP3.LUT P4, RZ, R229, 0x40, RZ, 0xc0, !PT ;  /* 0x00000040e5ff7812 */ /* 0x000fe4000788c0ff */
[----:B-1----:R-:W-:Y:S02]  /*16380*/  FMNMX.FTZ R125, R125, R6, !PT ;  /* 0x000000067d7d7209 */ /* 0x002fe40007810000 */
[----:B------:R-:W-:Y:S02]  /*16390*/  ISETP.LT.OR P0, PT, R2, 0x51, P0 ;  /* 0x000000510200780c */ /* 0x000fe40000701670 */
[----:B------:R-:W-:Y:S01]  /*163a0*/  ISETP.GT.AND P3, PT, R0, 0x58, !P3 ;  /* 0x000000580000780c */ /* 0x000fe20005f64270 */
[----:B------:R-:W1:Y:S01]  /*163b0*/  SHFL.BFLY PT, R6, R125, 0x1, 0x1f ;  /* 0x0c201f007d067f89 */ /* 0x000e6200000e0000 */
[----:B--2---:R-:W-:Y:S01]  /*163c0*/  FMNMX.FTZ R4, R84, R3, !PT ;  /* 0x0000000354047209 */ /* 0x004fe20007810000 */
[--C-:B------:R-:W-:Y:S01]  /*163d0*/  FFMA.FTZ R3, R17, c[0x0][0x2d0], -R71.reuse ;  /* 0x0000b40011037a23 */ /* 0x100fe20000010847 */
[----:B------:R-:W-:Y:S02]  /*163e0*/  FSEL R242, R90, -INF , !P0 ;  /* 0xff8000005af27808 */ /* 0x000fe40004000000 */
[----:B------:R-:W-:Y:S01]  /*163f0*/  FMNMX.FTZ R4, R96, R4, !PT ;  /* 0x0000000460047209 */ /* 0x000fe20007810000 */
[----:B------:R2:W-:Y:S01]  /*16400*/  MUFU.EX2 R40, R3 ;  /* 0x0000000300287308 */ /* 0x0005e20000000800 */
[----:B------:R-:W-:Y:S04]  /*16410*/  ISETP.GT.AND P0, PT, R0, 0x51, !P6 ;  /* 0x000000510000780c */ /* 0x000fe80007704270 */
[----:B------:R-:W-:Y:S04]  /*16420*/  ISETP.LT.OR P0, PT, R2, 0x52, P0 ;  /* 0x000000520200780c */ /* 0x000fe80000701670 */
[----:B------:R-:W-:Y:S02]  /*16430*/  FSEL R236, R91, -INF , !P0 ;  /* 0xff8000005bec7808 */ /* 0x000fe40004000000 */
[----:B---3--:R-:W-:Y:S02]  /*16440*/  FMNMX.FTZ R124, R124, R7, !PT ;  /* 0x000000077c7c7209 */ /* 0x008fe40007810000 */
[----:B------:R-:W-:Y:S02]  /*16450*/  ISETP.GT.AND P0, PT, R0, 0x59, !P4 ;  /* 0x000000590000780c */ /* 0x000fe40006704270 */
[C---:B------:R-:W-:Y:S01]  /*16460*/  ISETP.LT.OR P4, PT, R2.reuse, 0x59, P3 ;  /* 0x000000590200780c */ /* 0x040fe20001f81670 */
[----:B------:R-:W3:Y:S01]  /*16470*/  SHFL.BFLY PT, R5, R124, 0x1, 0x1f ;  /* 0x0c201f007c057f89 */ /* 0x000ee200000e0000 */
[----:B------:R-:W-:Y:S02]  /*16480*/  ISETP.LT.OR P3, PT, R2, 0x5a, P0 ;  /* 0x0000005a0200780c */ /* 0x000fe40000761670 */
[----:B-1----:R-:W-:Y:S02]  /*16490*/  FMNMX.FTZ R125, R125, R6, !PT ;  /* 0x000000067d7d7209 */ /* 0x002fe40007810000 */
[----:B------:R-:W-:Y:S02]  /*164a0*/  FSEL R178, R94, -INF , !P4 ;  /* 0xff8000005eb27808 */ /* 0x000fe40006000000 */
[C---:B------:R-:W-:Y:S01]  /*164b0*/  FSETP.NEU.FTZ.AND P1, PT, R125.reuse, -INF , PT ;  /* 0xff8000007d00780b */ /* 0x040fe20003f3d000 */
[----:B------:R-:W-:Y:S01]  /*164c0*/  FMUL.FTZ R92, R125, c[0x0][0x2d0] ;  /* 0x0000b4007d5c7a20 */ /* 0x000fe20000410000 */
[----:B--2---:R-:W-:Y:S02]  /*164d0*/  FMNMX.FTZ R3, R99, R4, !PT ;  /* 0x0000000463037209 */ /* 0x004fe40007810000 */
[----:B------:R-:W-:Y:S02]  /*164e0*/  FSEL R70, R95, -INF , !P3 ;  /* 0xff8000005f467808 */ /* 0x000fe40005800000 */
[----:B------:R-:W-:Y:S02]  /*164f0*/  FMNMX.FTZ R3, R172, R3, !PT ;  /* 0x00000003ac037209 */ /* 0x000fe40007810000 */
[----:B------:R-:W-:Y:S02]  /*16500*/  FSEL R92, R92, RZ, P1 ;  /* 0x000000ff5c5c7208 */ /* 0x000fe40000800000 */
[----:B------:R-:W-:Y:S01]  /*16510*/  FMNMX.FTZ R4, R173, R3, !PT ;  /* 0x00000003ad047209 */ /* 0x000fe20007810000 */
[----:B------:R-:W-:Y:S02]  /*16520*/  FFMA.FTZ R3, R179, c[0x0][0x2d0], -R71 ;  /* 0x0000b400b3037a23 */ /* 0x000fe40000010847 */
[--C-:B------:R-:W-:Y:S01]  /*16530*/  FFMA.FTZ R2, R181, c[0x0][0x2d0], -R92.reuse ;  /* 0x0000b400b5027a23 */ /* 0x100fe2000001085c */
[----:B------:R-:W-:Y:S01]  /*16540*/  FMNMX.FTZ R4, R174, R4, !PT ;  /* 0x00000004ae047209 */ /* 0x000fe20007810000 */
[----:B------:R1:W2:Y:S01]  /*16550*/  MUFU.EX2 R61, R3 ;  /* 0x00000003003d7308 */ /* 0x0002a20000000800 */
[--C-:B------:R-:W-:Y:S01]  /*16560*/  FFMA.FTZ R0, R180, c[0x0][0x2d0], -R92.reuse ;  /* 0x0000b400b4007a23 */ /* 0x100fe2000001085c */
[----:B------:R-:W-:Y:S01]  /*16570*/  MOV R180, R50 ;  /* 0x0000003200b47202 */ /* 0x000fe20000000f00 */
[--C-:B------:R-:W-:Y:S01]  /*16580*/  FFMA.FTZ R16, R184, c[0x0][0x2d0], -R92.reuse ;  /* 0x0000b400b8107a23 */ /* 0x100fe2000001085c */
[----:B------:R-:W-:Y:S01]  /*16590*/  FMNMX.FTZ R4, R175, R4, !PT ;  /* 0x00000004af047209 */ /* 0x000fe20007810000 */
[----:B------:R-:W-:Y:S01]  /*165a0*/  IMAD.MOV.U32 R181, RZ, RZ, R51 ;  /* 0x000000ffffb57224 */ /* 0x000fe200078e0033 */
[----:B---3--:R-:W-:Y:S01]  /*165b0*/  FMNMX.FTZ R124, R124, R5, !PT ;  /* 0x000000057c7c7209 */ /* 0x008fe20007810000 */
[----:B------:R-:W-:Y:S03]  /*165c0*/  IMAD.MOV.U32 R179, RZ, RZ, R49 ;  /* 0x000000ffffb37224 */ /* 0x000fe600078e0031 */
[----:B------:R-:W-:Y:S01]  /*165d0*/  MUFU.EX2 R44, R0 ;  /* 0x00000000002c7308 */ /* 0x000fe20000000800 */
[C---:B------:R-:W-:Y:S01]  /*165e0*/  FMUL.FTZ R93, R124.reuse, c[0x0][0x2d0] ;  /* 0x0000b4007c5d7a20 */ /* 0x040fe20000410000 */
[----:B------:R-:W-:Y:S04]  /*165f0*/  FSETP.NEU.FTZ.AND P0, PT, R124, -INF , PT ;  /* 0xff8000007c00780b */ /* 0x000fe80003f1d000 */
[----:B------:R-:W-:Y:S04]  /*16600*/  FSEL R93, R93, RZ, P0 ;  /* 0x000000ff5d5d7208 */ /* 0x000fe80000000000 */
[----:B------:R3:W4:Y:S01]  /*16610*/  MUFU.EX2 R76, R2 ;  /* 0x00000002004c7308 */ /* 0x0007220000000800 */
[--C-:B------:R-:W-:Y:S01]  /*16620*/  FFMA.FTZ R24, R24, c[0x0][0x2d0], -R93.reuse ;  /* 0x0000b40018187a23 */ /* 0x100fe2000001085d */
[----:B-1----:R-:W-:Y:S01]  /*16630*/  FMNMX.FTZ R3, R176, R4, !PT ;  /* 0x00000004b0037209 */ /* 0x002fe20007810000 */
[--C-:B------:R-:W-:Y:S01]  /*16640*/  FFMA.FTZ R4, R18, c[0x0][0x2d0], -R92.reuse ;  /* 0x0000b40012047a23 */ /* 0x100fe2000001085c */
[----:B--2---:R-:W-:Y:S02]  /*16650*/  F2FP.BF16.PACK_AB R74, R61, R41 ;  /* 0x000000293d4a723e */ /* 0x004fe400000010ff */
[----:B------:R-:W-:Y:S04]  /*16660*/  FMNMX.FTZ R3, R177, R3, !PT ;  /* 0x00000003b1037209 */ /* 0x000fe80007810000 */
[----:B------:R1:W-:Y:S10]  /*16670*/  MUFU.EX2 R28, R4 ;  /* 0x00000004001c7308 */ /* 0x0003f40000000800 */
[----:B------:R-:W-:Y:S01]  /*16680*/  MUFU.EX2 R29, R16 ;  /* 0x00000010001d7308 */ /* 0x000fe20000000800 */
[----:B---3--:R-:W-:Y:S01]  /*16690*/  FFMA.FTZ R2, R8, c[0x0][0x2d0], -R93 ;  /* 0x0000b40008027a23 */ /* 0x008fe2000001085d */
[----:B----4-:R-:W-:Y:S01]  /*166a0*/  F2FP.BF16.PACK_AB R75, R76, R44 ;  /* 0x0000002c4c4b723e */ /* 0x010fe200000010ff */
[----:B------:R-:W-:Y:S02]  /*166b0*/  FFMA.FTZ R8, R32, c[0x0][0x2d0], -R71 ;  /* 0x0000b40020087a23 */ /* 0x000fe40000010847 */
[----:B------:R-:W-:Y:S05]  /*166c0*/  FFMA.FTZ R32, R34, c[0x0][0x2d0], -R93 ;  /* 0x0000b40022207a23 */ /* 0x000fea000001085d */
[----:B------:R-:W-:Y:S01]  /*166d0*/  MUFU.EX2 R23, R2 ;  /* 0x0000000200177308 */ /* 0x000fe20000000800 */
[----:B-1----:R-:W-:Y:S01]  /*166e0*/  FMNMX.FTZ R4, R209, R3, !PT ;  /* 0x00000003d1047209 */ /* 0x002fe20007810000 */
[--C-:B------:R-:W-:Y:S03]  /*166f0*/  FFMA.FTZ R3, R19, c[0x0][0x2d0], -R92.reuse ;  /* 0x0000b40013037a23 */ /* 0x100fe6000001085c */
[----:B------:R-:W-:Y:S05]  /*16700*/  FMNMX.FTZ R4, R211, R4, !PT ;  /* 0x00000004d3047209 */ /* 0x000fea0007810000 */
[----:B------:R1:W-:Y:S10]  /*16710*/  MUFU.EX2 R81, R3 ;  /* 0x0000000300517308 */ /* 0x0003f40000000800 */
[----:B------:R-:W-:Y:S10]  /*16720*/  MUFU.EX2 R30, R8 ;  /* 0x00000008001e7308 */ /* 0x000ff40000000800 */
[----:B------:R-:W-:Y:S01]  /*16730*/  MUFU.EX2 R46, R24 ;  /* 0x00000018002e7308 */ /* 0x000fe20000000800 */
[----:B-1----:R-:W-:Y:S01]  /*16740*/  FMNMX.FTZ R3, R235, R4, !PT ;  /* 0x00000004eb037209 */ /* 0x002fe20007810000 */
[----:B------:R-:W-:Y:S03]  /*16750*/  FFMA.FTZ R4, R21, c[0x0][0x2d0], -R71 ;  /* 0x0000b40015047a23 */ /* 0x000fe60000010847 */
[----:B------:R-:W-:Y:S05]  /*16760*/  FMNMX.FTZ R3, R238, R3, !PT ;  /* 0x00000003ee037209 */ /* 0x000fea0007810000 */
[----:B------:R-:W-:Y:S01]  /*16770*/  MUFU.EX2 R82, R4 ;  /* 0x0000000400527308 */ /* 0x000fe20000000800 */
[----:B------:R-:W-:Y:S04]  /*16780*/  FMNMX.FTZ R3, R242, R3, !PT ;  /* 0x00000003f2037209 */ /* 0x000fe80007810000 */
[----:B------:R-:W-:Y:S01]  /*16790*/  FMNMX.FTZ R0, R236, R3, !PT ;  /* 0x00000003ec007209 */ /* 0x000fe20007810000 */
[--C-:B------:R-:W-:Y:S03]  /*167a0*/  FFMA.FTZ R3, R9, c[0x0][0x2d0], -R93.reuse ;  /* 0x0000b40009037a23 */ /* 0x100fe6000001085d */
[----:B------:R-:W-:Y:S01]  /*167b0*/  FMNMX.FTZ R0, R178, R0, !PT ;  /* 0x00000000b2007209 */ /* 0x000fe20007810000 */
[----:B------:R1:W2:Y:S03]  /*167c0*/  MUFU.EX2 R80, R3 ;  /* 0x0000000300507308 */ /* 0x0002a60000000800 */
[----:B------:R-:W-:Y:S05]  /*167d0*/  FMNMX.FTZ R0, R70, R0, !PT ;  /* 0x0000000046007209 */ /* 0x000fea0007810000 */
[----:B------:R-:W3:Y:S01]  /*167e0*/  SHFL.BFLY PT, R2, R0, 0x2, 0x1f ;  /* 0x0c401f0000027f89 */ /* 0x000ee200000e0000 */
[----:B-1----:R-:W-:Y:S01]  /*167f0*/  FFMA.FTZ R3, R12, c[0x0][0x2d0], -R93 ;  /* 0x0000b4000c037a23 */ /* 0x002fe2000001085d */
[----:B--2---:R-:W-:Y:S01]  /*16800*/  MOV R184, R80 ;  /* 0x0000005000b87202 */ /* 0x004fe20000000f00 */
[----:B------:R-:W-:Y:S02]  /*16810*/  FFMA.FTZ R12, R183, c[0x0][0x2d0], -R71 ;  /* 0x0000b400b70c7a23 */ /* 0x000fe40000010847 */
[----:B------:R1:W-:Y:S01]  /*16820*/  MUFU.EX2 R45, R3 ;  /* 0x00000003002d7308 */ /* 0x0003e20000000800 */
[----:B------:R-:W-:Y:S02]  /*16830*/  IMAD.MOV.U32 R183, RZ, RZ, R81 ;  /* 0x000000ffffb77224 */ /* 0x000fe400078e0051 */
[----:B-1----:R-:W-:Y:S07]  /*16840*/  FFMA.FTZ R3, R13, c[0x0][0x2d0], -R93 ;  /* 0x0000b4000d037a23 */ /* 0x002fee000001085d */
[----:B------:R1:W2:Y:S02]  /*16850*/  MUFU.EX2 R77, R3 ;  /* 0x00000003004d7308 */ /* 0x0002a40000000800 */
[----:B-1----:R-:W-:Y:S01]  /*16860*/  FFMA.FTZ R3, R20, c[0x0][0x2d0], -R71 ;  /* 0x0000b40014037a23 */ /* 0x002fe20000010847 */
[----:B--2---:R-:W-:Y:S07]  /*16870*/  F2FP.BF16.PACK_AB R66, R77, R45 ;  /* 0x0000002d4d42723e */ /* 0x004fee00000010ff */
[----:B------:R3:W-:Y:S02]  /*16880*/  MUFU.EX2 R83, R3 ;  /* 0x0000000300537308 */ /* 0x0007e40000000800 */
[----:B---3--:R-:W-:Y:S01]  /*16890*/  FMNMX.FTZ R3, R0, R2, !PT ;  /* 0x0000000200037209 */ /* 0x008fe20007810000 */
[----:B------:R-:W-:Y:S01]  /*168a0*/  FFMA.FTZ R2, R22, c[0x0][0x2d0], -R92 ;  /* 0x0000b40016027a23 */ /* 0x000fe2000001085c */
[----:B------:R-:W-:Y:S06]  /*168b0*/  FSEL R0, R126, RZ, P2 ;  /* 0x000000ff7e007208 */ /* 0x000fec0001000000 */
[----:B------:R1:W-:Y:S01]  /*168c0*/  MUFU.EX2 R85, R2 ;  /* 0x0000000200557308 */ /* 0x0003e20000000800 */
[----:B------:R-:W2:Y:S01]  /*168d0*/  SHFL.BFLY PT, R4, R3, 0x1, 0x1f ;  /* 0x0c201f0003047f89 */ /* 0x000ea200000e0000 */
[----:B------:R-:W-:Y:S04]  /*168e0*/  FADD.FTZ R0, -R0, R127 ;  /* 0x0000007f00007221 */ /* 0x000fe80000010100 */
[----:B------:R-:W-:Y:S04]  /*168f0*/  FMUL.FTZ R0, R0, c[0x0][0x2d0] ;  /* 0x0000b40000007a20 */ /* 0x000fe80000410000 */
[----:B------:R3:W4:Y:S01]  /*16900*/  MUFU.EX2 R69, R0 ;  /* 0x0000000000457308 */ /* 0x0007220000000800 */
[----:B-1----:R-:W-:Y:S02]  /*16910*/  FSEL R2, R125, RZ, P1 ;  /* 0x000000ff7d027208 */ /* 0x002fe40000800000 */
[----:B--2---:R-:W-:Y:S03]  /*16920*/  FMNMX.FTZ R3, R3, R4, !PT ;  /* 0x0000000403037209 */ /* 0x004fe60007810000 */
[----:B------:R-:W-:Y:S02]  /*16930*/  FADD.FTZ R2, -R2, R128 ;  /* 0x0000008002027221 */ /* 0x000fe40000010100 */
[----:B------:R-:W-:Y:S02]  /*16940*/  FMUL.FTZ R94, R3, c[0x0][0x2d0] ;  /* 0x0000b400035e7a20 */ /* 0x000fe40000410000 */
[----:B------:R-:W-:Y:S01]  /*16950*/  FMUL.FTZ R2, R2, c[0x0][0x2d0] ;  /* 0x0000b40002027a20 */ /* 0x000fe20000410000 */
[----:B---3--:R-:W-:Y:S01]  /*16960*/  FSEL R0, R124, RZ, P0 ;  /* 0x000000ff7c007208 */ /* 0x008fe20000000000 */
[----:B----4-:R-:W-:Y:S01]  /*16970*/  FMUL.FTZ R16, R69, R144 ;  /* 0x0000009045107220 */ /* 0x010fe20000410000 */
[----:B------:R-:W-:Y:S01]  /*16980*/  FSETP.NEU.FTZ.AND P0, PT, R3, -INF , PT ;  /* 0xff8000000300780b */ /* 0x000fe20003f1d000 */
[----:B------:R-:W1:Y:S01]  /*16990*/  MUFU.EX2 R68, R2 ;  /* 0x0000000200447308 */ /* 0x000e620000000800 */
[C---:B------:R-:W-:Y:S02]  /*169a0*/  FMUL.FTZ R5, R69.reuse, R133 ;  /* 0x0000008545057220 */ /* 0x040fe40000410000 */
[----:B------:R-:W-:Y:S01]  /*169b0*/  FADD.FTZ R0, -R0, R129 ;  /* 0x0000008100007221 */ /* 0x000fe20000010100 */
[----:B------:R-:W-:Y:S01]  /*169c0*/  FSEL R94, R94, RZ, P0 ;  /* 0x000000ff5e5e7208 */ /* 0x000fe20000000000 */
[----:B------:R-:W-:Y:S01]  /*169d0*/  IMAD.MOV.U32 R144, RZ, RZ, R41 ;  /* 0x000000ffff907224 */ /* 0x000fe200078e0029 */
[----:B------:R-:W-:Y:S01]  /*169e0*/  MOV R129, R23 ;  /* 0x0000001700817202 */ /* 0x000fe20000000f00 */
[----:B------:R-:W-:Y:S01]  /*169f0*/  FMUL.FTZ R0, R0, c[0x0][0x2d0] ;  /* 0x0000b40000007a20 */ /* 0x000fe20000410000 */
[----:B------:R-:W2:Y:S01]  /*16a00*/  LDSM.16.MT88.4 R20, [R213+0x100] ;  /* 0x00010000d514783b */ /* 0x000ea20000004200 */
[----:B------:R-:W-:Y:S01]  /*16a10*/  FMUL.FTZ R17, R69, R145 ;  /* 0x0000009145117220 */ /* 0x000fe20000410000 */
[----:B------:R-:W-:Y:S01]  /*16a20*/  MUFU.EX2 R133, R12 ;  /* 0x0000000c00857308 */ /* 0x000fe20000000800 */
[----:B------:R-:W-:Y:S01]  /*16a30*/  F2FP.BF16.PACK_AB R64, R80, R129 ;  /* 0x000000815040723e */ /* 0x000fe200000010ff */
[--C-:B------:R-:W-:Y:S01]  /*16a40*/  FFMA.FTZ R4, R14, c[0x0][0x2d0], -R94.reuse ;  /* 0x0000b4000e047a23 */ /* 0x100fe2000001085e */
[----:B------:R-:W-:Y:S01]  /*16a50*/  MOV R145, R44 ;  /* 0x0000002c00917202 */ /* 0x000fe20000000f00 */
[----:B------:R-:W-:Y:S02]  /*16a60*/  FFMA.FTZ R58, R57, c[0x0][0x2d0], -R94 ;  /* 0x0000b400393a7a23 */ /* 0x000fe4000001085e */
[----:B------:R-:W-:Y:S02]  /*16a70*/  FMUL.FTZ R49, R69, R113 ;  /* 0x0000007145317220 */ /* 0x000fe40000410000 */
[----:B------:R-:W-:Y:S02]  /*16a80*/  IMAD.MOV.U32 R113, RZ, RZ, R180 ;  /* 0x000000ffff717224 */ /* 0x000fe400078e00b4 */
[----:B------:R3:W4:Y:S01]  /*16a90*/  MUFU.EX2 R2, R0 ;  /* 0x0000000000027308 */ /* 0x0007220000000800 */
[--C-:B------:R-:W-:Y:S02]  /*16aa0*/  FFMA.FTZ R62, R60, c[0x0][0x2d0], -R94.reuse ;  /* 0x0000b4003c3e7a23 */ /* 0x100fe4000001085e */
[----:B------:R-:W-:Y:S02]  /*16ab0*/  FFMA.FTZ R44, R186, c[0x0][0x2d0], -R71 ;  /* 0x0000b400ba2c7a23 */ /* 0x000fe40000010847 */
[C---:B-1----:R-:W-:Y:S01]  /*16ac0*/  FMUL.FTZ R18, R68.reuse, R146 ;  /* 0x0000009244127220 */ /* 0x042fe20000410000 */
[----:B------:R-:W-:Y:S01]  /*16ad0*/  MOV R146, R45 ;  /* 0x0000002d00927202 */ /* 0x000fe20000000f00 */
[C---:B------:R-:W-:Y:S02]  /*16ae0*/  FMUL.FTZ R19, R68.reuse, R147 ;  /* 0x0000009344137220 */ /* 0x040fe40000410000 */
[----:B------:R-:W-:Y:S01]  /*16af0*/  IMAD.MOV.U32 R147, RZ, RZ, R61 ;  /* 0x000000ffff937224 */ /* 0x000fe200078e003d */
[----:B------:R1:W-:Y:S01]  /*16b00*/  MUFU.EX2 R42, R4 ;  /* 0x00000004002a7308 */ /* 0x0003e20000000800 */
[C---:B------:R-:W-:Y:S02]  /*16b10*/  FMUL.FTZ R6, R68.reuse, R134 ;  /* 0x0000008644067220 */ /* 0x040fe40000410000 */
[C---:B------:R-:W-:Y:S02]  /*16b20*/  FMUL.FTZ R7, R68.reuse, R135 ;  /* 0x0000008744077220 */ /* 0x040fe40000410000 */
[C---:B------:R-:W-:Y:S02]  /*16b30*/  FMUL.FTZ R34, R68.reuse, R162 ;  /* 0x000000a244227220 */ /* 0x040fe40000410000 */
[C---:B------:R-:W-:Y:S02]  /*16b40*/  FMUL.FTZ R51, R68.reuse, R115 ;  /* 0x0000007344337220 */ /* 0x040fe40000410000 */
[----:B------:R-:W-:Y:S01]  /*16b50*/  FMUL.FTZ R50, R68, R114 ;  /* 0x0000007244327220 */ /* 0x000fe20000410000 */
[----:B------:R5:W-:Y:S01]  /*16b60*/  MUFU.EX2 R135, R32 ;  /* 0x0000002000877308 */ /* 0x000be20000000800 */
[----:B------:R-:W-:Y:S01]  /*16b70*/  MOV R114, R179 ;  /* 0x000000b300727202 */ /* 0x000fe20000000f00 */
[--C-:B---3--:R-:W-:Y:S02]  /*16b80*/  FFMA.FTZ R0, R10, c[0x0][0x2d0], -R94.reuse ;  /* 0x0000b4000a007a23 */ /* 0x108fe4000001085e */
[C---:B----4-:R-:W-:Y:S02]  /*16b90*/  FMUL.FTZ R8, R2.reuse, R136 ;  /* 0x0000008802087220 */ /* 0x050fe40000410000 */
[C---:B------:R-:W-:Y:S04]  /*16ba0*/  FMUL.FTZ R9, R2.reuse, R137 ;  /* 0x0000008902097220 */ /* 0x040fe80000410000 */
[----:B------:R3:W-:Y:S01]  /*16bb0*/  MUFU.EX2 R127, R0 ;  /* 0x00000000007f7308 */ /* 0x0007e20000000800 */
[C---:B------:R-:W-:Y:S02]  /*16bc0*/  FMUL.FTZ R12, R2.reuse, R140 ;  /* 0x0000008c020c7220 */ /* 0x040fe40000410000 */
[C---:B------:R-:W-:Y:S02]  /*16bd0*/  FMUL.FTZ R13, R2.reuse, R141 ;  /* 0x0000008d020d7220 */ /* 0x040fe40000410000 */
[--C-:B-1----:R-:W-:Y:S02]  /*16be0*/  FFMA.FTZ R4, R15, c[0x0][0x2d0], -R94.reuse ;  /* 0x0000b4000f047a23 */ /* 0x102fe4000001085e */
[C---:B------:R-:W-:Y:S01]  /*16bf0*/  FMUL.FTZ R24, R2.reuse, R152 ;  /* 0x0000009802187220 */ /* 0x040fe20000410000 */
[----:B------:R-:W-:Y:S01]  /*16c00*/  MOV R152, R46 ;  /* 0x0000002e00987202 */ /* 0x000fe20000000f00 */
[C---:B------:R-:W-:Y:S01]  /*16c10*/  FMUL.FTZ R41, R2.reuse, R105 ;  /* 0x0000006902297220 */ /* 0x040fe20000410000 */
[----:B------:R1:W4:Y:S01]  /*16c20*/  MUFU.EX2 R95, R4 ;  /* 0x00000004005f7308 */ /* 0x0003220000000800 */
[C---:B------:R-:W-:Y:S02]  /*16c30*/  FMUL.FTZ R45, R2.reuse, R109 ;  /* 0x0000006d022d7220 */ /* 0x040fe40000410000 */
[C---:B------:R-:W-:Y:S02]  /*16c40*/  FMUL.FTZ R57, R2.reuse, R117 ;  /* 0x0000007502397220 */ /* 0x040fe40000410000 */
[----:B-----5:R-:W-:Y:S02]  /*16c50*/  FMUL.FTZ R32, R69, R160 ;  /* 0x000000a045207220 */ /* 0x020fe40000410000 */
[C---:B------:R-:W-:Y:S02]  /*16c60*/  FMUL.FTZ R60, R2.reuse, R168 ;  /* 0x000000a8023c7220 */ /* 0x040fe40000410000 */
[----:B------:R-:W-:Y:S01]  /*16c70*/  FMUL.FTZ R61, R2, R169 ;  /* 0x000000a9023d7220 */ /* 0x000fe20000410000 */
[----:B------:R-:W-:Y:S01]  /*16c80*/  MUFU.EX2 R137, R58 ;  /* 0x0000003a00897308 */ /* 0x000fe20000000800 */
[----:B---3--:R-:W-:Y:S09]  /*16c90*/  FFMA.FTZ R0, R11, c[0x0][0x2d0], -R94 ;  /* 0x0000b4000b007a23 */ /* 0x008ff2000001085e */
[----:B------:R3:W5:Y:S01]  /*16ca0*/  MUFU.EX2 R128, R0 ;  /* 0x0000000000807308 */ /* 0x0007620000000800 */
[----:B-1----:R-:W-:Y:S01]  /*16cb0*/  FFMA.FTZ R4, R182, c[0x0][0x2d0], -R92 ;  /* 0x0000b400b6047a23 */ /* 0x002fe2000001085c */
[----:B------:R-:W-:Y:S01]  /*16cc0*/  MOV R182, R25 ;  /* 0x0000001900b67202 */ /* 0x000fe20000000f00 */
[----:B------:R-:W-:Y:S01]  /*16cd0*/  FMUL.FTZ R25, R2, R153 ;  /* 0x0000009902197220 */ /* 0x000fe20000410000 */
[----:B----4-:R-:W-:Y:S01]  /*16ce0*/  F2FP.BF16.PACK_AB R67, R95, R42 ;  /* 0x0000002a5f43723e */ /* 0x010fe200000010ff */
[----:B------:R-:W-:Y:S01]  /*16cf0*/  IMAD.MOV.U32 R153, RZ, RZ, R85 ;  /* 0x000000ffff997224 */ /* 0x000fe200078e0055 */
[----:B------:R-:W-:Y:S04]  /*16d00*/  F2FP.BF16.PACK_AB R72, R40, R182 ;  /* 0x000000b62848723e */ /* 0x000fe800000010ff */
[----:B------:R1:W4:Y:S01]  /*16d10*/  MUFU.EX2 R43, R4 ;  /* 0x00000004002b7308 */ /* 0x0003220000000800 */
[----:B---3--:R-:W-:Y:S02]  /*16d20*/  FSEL R0, R3, RZ, P0 ;  /* 0x000000ff03007208 */ /* 0x008fe40000000000 */
[----:B-----5:R-:W-:Y:S03]  /*16d30*/  F2FP.BF16.PACK_AB R65, R128, R127 ;  /* 0x0000007f8041723e */ /* 0x020fe600000010ff */
[----:B------:R-:W-:Y:S02]  /*16d40*/  FADD.FTZ R0, -R0, R130 ;  /* 0x0000008200007221 */ /* 0x000fe40000010100 */
[----:B------:R-:W-:Y:S02]  /*16d50*/  IMAD.MOV.U32 R130, RZ, RZ, R28 ;  /* 0x000000ffff827224 */ /* 0x000fe400078e001c */
[----:B------:R-:W-:Y:S02]  /*16d60*/  FMUL.FTZ R0, R0, c[0x0][0x2d0] ;  /* 0x0000b40000007a20 */ /* 0x000fe40000410000 */
[----:B-1----:R-:W-:Y:S01]  /*16d70*/  FMUL.FTZ R4, R69, R132 ;  /* 0x0000008445047220 */ /* 0x002fe20000410000 */
[----:B------:R-:W-:Y:S01]  /*16d80*/  F2FP.BF16.PACK_AB R73, R81, R130 ;  /* 0x000000825149723e */ /* 0x000fe200000010ff */
[----:B------:R-:W-:Y:S02]  /*16d90*/  IMAD.MOV.U32 R162, RZ, RZ, R130 ;  /* 0x000000ffffa27224 */ /* 0x000fe400078e0082 */
[----:B------:R-:W1:Y:S01]  /*16da0*/  MUFU.EX2 R0, R0 ;  /* 0x0000000000007308 */ /* 0x000e620000000800 */
[----:B------:R-:W-:Y:S02]  /*16db0*/  FFMA.FTZ R28, R33, c[0x0][0x2d0], -R93 ;  /* 0x0000b400211c7a23 */ /* 0x000fe4000001085d */
[----:B------:R-:W-:Y:S01]  /*16dc0*/  FMUL.FTZ R33, R69, R161 ;  /* 0x000000a145217220 */ /* 0x000fe20000410000 */
[-C--:B--2---:R-:W-:Y:S01]  /*16dd0*/  HMMA.16816.F32.BF16 R4, R72, R20.reuse, R4 ;  /* 0x000000144804723c */ /* 0x084fe20000041804 */
[----:B----4-:R-:W-:Y:S01]  /*16de0*/  IMAD.MOV.U32 R141, RZ, RZ, R43 ;  /* 0x000000ffff8d7224 */ /* 0x010fe200078e002b */
[----:B------:R-:W-:Y:S04]  /*16df0*/  MOV R161, R182 ;  /* 0x000000b600a17202 */ /* 0x000fe80000000f00 */
[----:B------:R2:W3:Y:S01]  /*16e00*/  MUFU.EX2 R47, R28 ;  /* 0x0000001c002f7308 */ /* 0x0004e20000000800 */
[C---:B-1----:R-:W-:Y:S02]  /*16e10*/  FMUL.FTZ R10, R0.reuse, R138 ;  /* 0x0000008a000a7220 */ /* 0x042fe40000410000 */
[C---:B------:R-:W-:Y:S03]  /*16e20*/  FMUL.FTZ R11, R0.reuse, R139 ;  /* 0x0000008b000b7220 */ /* 0x040fe60000410000 */
[----:B------:R-:W-:Y:S01]  /*16e30*/  MOV R139, R40 ;  /* 0x00000028008b7202 */ /* 0x000fe20000000f00 */
[C---:B------:R-:W-:Y:S01]  /*16e40*/  FMUL.FTZ R14, R0.reuse, R142 ;  /* 0x0000008e000e7220 */ /* 0x040fe20000410000 */
[----:B------:R-:W-:Y:S01]  /*16e50*/  MOV R142, R82 ;  /* 0x00000052008e7202 */ /* 0x000fe20000000f00 */
[C---:B------:R-:W-:Y:S01]  /*16e60*/  FMUL.FTZ R26, R0.reuse, R154 ;  /* 0x0000009a001a7220 */ /* 0x040fe20000410000 */
[----:B------:R-:W-:Y:S01]  /*16e70*/  MOV R154, R83 ;  /* 0x00000053009a7202 */ /* 0x000fe20000000f00 */
[C---:B------:R-:W-:Y:S01]  /*16e80*/  FMUL.FTZ R63, R0.reuse, R171 ;  /* 0x000000ab003f7220 */ /* 0x040fe20000410000 */
[C---:B------:R-:W-:Y:S01]  /*16e90*/  HMMA.16816.F32.BF16 R8, R64.reuse, R20, R8 ;  /* 0x000000144008723c */ /* 0x040fe20000041808 */
[C---:B------:R-:W-:Y:S01]  /*16ea0*/  FMUL.FTZ R15, R0.reuse, R143 ;  /* 0x0000008f000f7220 */ /* 0x040fe20000410000 */
[----:B------:R-:W-:Y:S01]  /*16eb0*/  LDSM.16.MT88.4 R80, [R213+0x900] ;  /* 0x00090000d550783b */ /* 0x000fe20000004200 */
[----:B------:R-:W-:Y:S02]  /*16ec0*/  IMAD.MOV.U32 R171, RZ, RZ, R161 ;  /* 0x000000ffffab7224 */ /* 0x000fe400078e00a1 */
[----:B------:R-:W-:Y:S02]  /*16ed0*/  FMUL.FTZ R27, R0, R155 ;  /* 0x0000009b001b7220 */ /* 0x000fe40000410000 */
[--C-:B------:R-:W-:Y:S01]  /*16ee0*/  FFMA.FTZ R20, R35, c[0x0][0x2d0], -R92.reuse ;  /* 0x0000b40023147a23 */ /* 0x100fe2000001085c */
[-C--:B------:R-:W-:Y:S01]  /*16ef0*/  HMMA.16816.F32.BF16 R12, R64, R22.reuse, R12 ;  /* 0x00000016400c723c */ /* 0x080fe2000004180c */
[----:B------:R-:W-:Y:S02]  /*16f00*/  FMUL.FTZ R35, R68, R163 ;  /* 0x000000a344237220 */ /* 0x000fe40000410000 */
[----:B------:R1:W-:Y:S01]  /*16f10*/  MUFU.EX2 R132, R20 ;  /* 0x0000001400847308 */ /* 0x0003e20000000800 */
[----:B------:R-:W-:Y:S01]  /*16f20*/  MOV R163, R129 ;  /* 0x0000008100a37202 */ /* 0x000fe20000000f00 */
[----:B------:R-:W-:Y:S02]  /*16f30*/  FMUL.FTZ R21, R69, R149 ;  /* 0x0000009545157220 */ /* 0x000fe40000410000 */
[C---:B--2---:R-:W-:Y:S01]  /*16f40*/  FMUL.FTZ R28, R2.reuse, R156 ;  /* 0x0000009c021c7220 */ /* 0x044fe20000410000 */
[C---:B------:R-:W-:Y:S01]  /*16f50*/  HMMA.16816.F32.BF16 R16, R72.reuse, R22, R16 ;  /* 0x000000164810723c */ /* 0x040fe20000041810 */
[----:B------:R-:W-:Y:S03]  /*16f60*/  IMAD.MOV.U32 R156, RZ, RZ, R29 ;  /* 0x000000ffff9c7224 */ /* 0x000fe600078e001d */
[----:B------:R-:W-:Y:S01]  /*16f70*/  FMUL.FTZ R29, R2, R157 ;  /* 0x0000009d021d7220 */ /* 0x000fe20000410000 */
[----:B------:R-:W-:Y:S01]  /*16f80*/  MOV R157, R30 ;  /* 0x0000001e009d7202 */ /* 0x000fe20000000f00 */
[----:B------:R-:W-:Y:S01]  /*16f90*/  FMUL.FTZ R30, R0, R158 ;  /* 0x0000009e001e7220 */ /* 0x000fe20000410000 */
[----:B------:R2:W-:Y:S01]  /*16fa0*/  MUFU.EX2 R149, R62 ;  /* 0x0000003e00957308 */ /* 0x0005e20000000800 */
[C---:B------:R-:W-:Y:S04]  /*16fb0*/  FMUL.FTZ R23, R68.reuse, R151 ;  /* 0x0000009744177220 */ /* 0x040fe80000410000 */
[----:B------:R-:W-:Y:S02]  /*16fc0*/  FMUL.FTZ R22, R68, R150 ;  /* 0x0000009644167220 */ /* 0x000fe40000410000 */
[C---:B------:R-:W-:Y:S02]  /*16fd0*/  FMUL.FTZ R31, R0.reuse, R159 ;  /* 0x0000009f001f7220 */ /* 0x040fe40000410000 */
[----:B------:R-:W-:Y:S01]  /*16fe0*/  FFMA.FTZ R40, R185, c[0x0][0x2d0], -R71 ;  /* 0x0000b400b9287a23 */ /* 0x000fe20000010847 */
[----:B------:R4:W-:Y:S01]  /*16ff0*/  MUFU.EX2 R150, R44 ;  /* 0x0000002c00967308 */ /* 0x0009e20000000800 */
[C---:B------:R-:W-:Y:S02]  /*17000*/  FMUL.FTZ R43, R0.reuse, R107 ;  /* 0x0000006b002b7220 */ /* 0x040fe40000410000 */
[C---:B-1----:R-:W-:Y:S01]  /*17010*/  FMUL.FTZ R20, R69.reuse, R148 ;  /* 0x0000009445147220 */ /* 0x042fe20000410000 */
[----:B------:R-:W-:Y:S01]  /*17020*/  MOV R148, R76 ;  /* 0x0000004c00947202 */ /* 0x000fe20000000f00 */
[----:B------:R-:W-:Y:S02]  /*17030*/  IMAD.MOV.U32 R151, RZ, RZ, R77 ;  /* 0x000000ffff977224 */ /* 0x000fe400078e004d */
[----:B------:R-:W1:Y:S01]  /*17040*/  LDSM.16.MT88.4 R76, [R215+0x100] ;  /* 0x00010000d74c783b */ /* 0x000e620000004200 */
[----:B------:R-:W-:Y:S02]  /*17050*/  IMAD.MOV.U32 R169, RZ, RZ, R163 ;  /* 0x000000ffffa97224 */ /* 0x000fe400078e00a3 */
[-C--:B------:R-:W-:Y:S01]  /*17060*/  HMMA.16816.F32.BF16 R20, R72, R36.reuse, R20 ;  /* 0x000000244814723c */ /* 0x080fe20000041814 */
[----:B------:R5:W-:Y:S01]  /*17070*/  MUFU.EX2 R158, R88 ;  /* 0x00000058009e7308 */ /* 0x000be20000000800 */
[----:B---3--:R-:W-:Y:S02]  /*17080*/  IMAD.MOV.U32 R159, RZ, RZ, R47 ;  /* 0x000000ffff9f7224 */ /* 0x008fe400078e002f */
[C---:B--2---:R-:W-:Y:S01]  /*17090*/  FMUL.FTZ R62, R0.reuse, R170 ;  /* 0x000000aa003e7220 */ /* 0x044fe20000410000 */
[----:B------:R-:W-:Y:S01]  /*170a0*/  MOV R170, R162 ;  /* 0x000000a200aa7202 */ /* 0x000fe20000000f00 */
[C---:B------:R-:W-:Y:S02]  /*170b0*/  FMUL.FTZ R46, R0.reuse, R110 ;  /* 0x0000006e002e7220 */ /* 0x040fe40000410000 */
[C---:B------:R-:W-:Y:S01]  /*170c0*/  HMMA.16816.F32.BF16 R24, R64.reuse, R36, R24 ;  /* 0x000000244018723c */ /* 0x040fe20000041818 */
[C---:B------:R-:W-:Y:S02]  /*170d0*/  FMUL.FTZ R47, R0.reuse, R111 ;  /* 0x0000006f002f7220 */ /* 0x040fe40000410000 */
[----:B------:R2:W-:Y:S01]  /*170e0*/  MUFU.EX2 R138, R40 ;  /* 0x00000028008a7308 */ /* 0x0005e20000000800 */
[----:B------:R-:W-:Y:S02]  /*170f0*/  FMUL.FTZ R58, R0, R118 ;  /* 0x00000076003a7220 */ /* 0x000fe40000410000 */
[----:B----4-:R-:W-:Y:S02]  /*17100*/  FMUL.FTZ R44, R2, R108 ;  /* 0x0000006c022c7220 */ /* 0x010fe40000410000 */
[-C--:B------:R-:W-:Y:S01]  /*17110*/  HMMA.16816.F32.BF16 R28, R64, R38.reuse, R28 ;  /* 0x00000026401c723c */ /* 0x080fe2000004181c */
[----:B------:R-:W-:Y:S03]  /*17120*/  FFMA.FTZ R36, R48, c[0x0][0x2d0], -R93 ;  /* 0x0000b40030247a23 */ /* 0x000fe6000001085d */
[----:B------:R-:W-:Y:S01]  /*17130*/  FMUL.FTZ R37, R69, R101 ;  /* 0x0000006545257220 */ /* 0x000fe20000410000 */
[----:B------:R3:W-:Y:S01]  /*17140*/  MUFU.EX2 R136, R36 ;  /* 0x0000002400887308 */ /* 0x0007e20000000800 */
[----:B------:R-:W-:Y:S02]  /*17150*/  FFMA.FTZ R48, R187, c[0x0][0x2d0], -R92 ;  /* 0x0000b400bb307a23 */ /* 0x000fe4000001085c */
[C---:B------:R-:W-:Y:S01]  /*17160*/  HMMA.16816.F32.BF16 R32, R72.reuse, R38, R32 ;  /* 0x000000264820723c */ /* 0x040fe20000041820 */
[----:B------:R-:W-:Y:S01]  /*17170*/  IMAD.MOV.U32 R143, RZ, RZ, R42 ;  /* 0x000000ffff8f7224 */ /* 0x000fe200078e002a */
[----:B-----5:R-:W-:Y:S02]  /*17180*/  LDSM.16.MT88.4 R88, [R214+0x900] ;  /* 0x00090000d658783b */ /* 0x020fe40000004200 */
[C---:B------:R-:W-:Y:S02]  /*17190*/  FMUL.FTZ R42, R0.reuse, R106 ;  /* 0x0000006a002a7220 */ /* 0x040fe40000410000 */
[----:B------:R-:W-:Y:S01]  /*171a0*/  FMUL.FTZ R59, R0, R119 ;  /* 0x00000077003b7220 */ /* 0x000fe20000410000 */
[----:B------:R4:W-:Y:S01]  /*171b0*/  MUFU.EX2 R140, R48 ;  /* 0x00000030008c7308 */ /* 0x0009e20000000800 */
[C---:B------:R-:W-:Y:S04]  /*171c0*/  FMUL.FTZ R38, R68.reuse, R102 ;  /* 0x0000006644267220 */ /* 0x040fe80000410000 */
[----:B------:R-:W-:Y:S02]  /*171d0*/  FMUL.FTZ R39, R68, R103 ;  /* 0x0000006744277220 */ /* 0x000fe40000410000 */
[----:B--2---:R-:W-:Y:S02]  /*171e0*/  FMUL.FTZ R40, R2, R104 ;  /* 0x0000006802287220 */ /* 0x004fe40000410000 */
[C---:B---3--:R-:W-:Y:S07]  /*171f0*/  FMUL.FTZ R36, R69.reuse, R100 ;  /* 0x0000006445247220 */ /* 0x048fee0000410000 */
[-C--:B------:R-:W-:Y:S01]  /*17200*/  HMMA.16816.F32.BF16 R36, R72, R52.reuse, R36 ;  /* 0x000000344824723c */ /* 0x080fe20000041824 */
[C---:B----4-:R-:W-:Y:S01]  /*17210*/  FMUL.FTZ R48, R69.reuse, R112 ;  /* 0x0000007045307220 */ /* 0x050fe20000410000 */
[----:B------:R-:W-:Y:S06]  /*17220*/  MOV R112, R181 ;  /* 0x000000b500707202 */ /* 0x000fec0000000f00 */
        /* <DEDUP_REMOVED lines=9> */
[----:B--2---:R-:W-:Y:S07]  /*172c0*/  FMUL.FTZ R52, R69, R164 ;  /* 0x000000a445347220 */ /* 0x004fee0000410000 */
[-C--:B-1----:R-:W-:Y:S08]  /*172d0*/  HMMA.16816.F32.BF16 R52, R72, R76.reuse, R52 ;  /* 0x0000004c4834723c */ /* 0x082ff00000041834 */
[C---:B------:R-:W-:Y:S07]  /*172e0*/  HMMA.16816.F32.BF16 R56, R64.reuse, R76, R56 ;  /* 0x0000004c4038723c */ /* 0x040fee0000041838 */
[----:B------:R-:W-:Y:S01]  /*172f0*/  FFMA.FTZ R76, R84, c[0x0][0x2d0], -R94 ;  /* 0x0000b400544c7a23 */ /* 0x000fe2000001085e */
[-C--:B------:R-:W-:Y:S01]  /*17300*/  HMMA.16816.F32.BF16 R60, R64, R78.reuse, R60 ;  /* 0x0000004e403c723c */ /* 0x080fe2000004183c */
[----:B---3--:R-:W-:Y:S01]  /*17310*/  F2FP.BF16.PACK_AB R77, R137, R134 ;  /* 0x00000086894d723e */ /* 0x008fe200000010ff */
[----:B------:R-:W1:Y:S01]  /*17320*/  LDSM.16.MT88.4 R84, [R216+0x900] ;  /* 0x00090000d854783b */ /* 0x000e620000004200 */
[----:B------:R2:W3:Y:S04]  /*17330*/  MUFU.EX2 R103, R76 ;  /* 0x0000004c00677308 */ /* 0x0004e80000000800 */
[C---:B------:R-:W-:Y:S02]  /*17340*/  FMUL.FTZ R64, R69.reuse, R120 ;  /* 0x0000007845407220 */ /* 0x040fe40000410000 */
[----:B------:R-:W-:Y:S02]  /*17350*/  FMUL.FTZ R65, R69, R121 ;  /* 0x0000007945417220 */ /* 0x000fe40000410000 */
[----:B------:R-:W4:Y:S01]  /*17360*/  LDL.LU R121, [R1+0x14] ;  /* 0x0000140001797983 */ /* 0x000f220000300800 */
[C---:B------:R-:W-:Y:S02]  /*17370*/  FMUL.FTZ R66, R68.reuse, R122 ;  /* 0x0000007a44427220 */ /* 0x040fe40000410000 */
[----:B------:R-:W-:Y:S01]  /*17380*/  FMUL.FTZ R67, R68, R123 ;  /* 0x0000007b44437220 */ /* 0x000fe20000410000 */
[----:B------:R-:W5:Y:S06]  /*17390*/  LDL.LU R120, [R1+0x18] ;  /* 0x0000180001787983 */ /* 0x000f6c0000300800 */
[----:B------:R-:W-:Y:S01]  /*173a0*/  HMMA.16816.F32.BF16 R64, R72, R78, R64 ;  /* 0x0000004e4840723c */ /* 0x000fe20000041840 */
[--C-:B--2---:R-:W-:Y:S06]  /*173b0*/  FFMA.FTZ R76, R188, c[0x0][0x2d0], -R92.reuse ;  /* 0x0000b400bc4c7a23 */ /* 0x104fec000001085c */
[----:B------:R-:W-:Y:S02]  /*173c0*/  F2FP.BF16.PACK_AB R72, R142, R154 ;  /* 0x0000009a8e48723e */ /* 0x000fe400000010ff */
[----:B------:R-:W-:Y:S01]  /*173d0*/  F2FP.BF16.PACK_AB R73, R141, R153 ;  /* 0x000000998d49723e */ /* 0x000fe200000010ff */
[----:B------:R2:W-:Y:S02]  /*173e0*/  MUFU.EX2 R102, R76 ;  /* 0x0000004c00667308 */ /* 0x0005e40000000800 */
[----:B------:R-:W-:Y:S02]  /*173f0*/  F2FP.BF16.PACK_AB R74, R133, R157 ;  /* 0x0000009d854a723e */ /* 0x000fe400000010ff */
[----:B------:R-:W-:Y:S02]  /*17400*/  F2FP.BF16.PACK_AB R75, R132, R156 ;  /* 0x0000009c844b723e */ /* 0x000fe400000010ff */
[----:B------:R-:W-:Y:S02]  /*17410*/  F2FP.BF16.PACK_AB R78, R136, R135 ;  /* 0x00000087884e723e */ /* 0x000fe400000010ff */
[----:B---3--:R-:W-:Y:S03]  /*17420*/  F2FP.BF16.PACK_AB R79, R103, R149 ;  /* 0x00000095674f723e */ /* 0x008fe600000010ff */
[-C--:B------:R-:W-:Y:S01]  /*17430*/  HMMA.16816.F32.BF16 R4, R72, R80.reuse, R4 ;  /* 0x000000504804723c */ /* 0x080fe20000041804 */
[----:B--2---:R-:W-:Y:S04]  /*17440*/  FFMA.FTZ R76, R189, c[0x0][0x2d0], -R71 ;  /* 0x0000b400bd4c7a23 */ /* 0x004fe80000010847 */
[----:B------:R2:W-:Y:S02]  /*17450*/  MUFU.EX2 R155, R76 ;  /* 0x0000004c009b7308 */ /* 0x0005e40000000800 */
[----:B--2---:R-:W-:Y:S07]  /*17460*/  F2FP.BF16.PACK_AB R76, R159, R152 ;  /* 0x000000989f4c723e */ /* 0x004fee00000010ff */
[C---:B------:R-:W-:Y:S07]  /*17470*/  HMMA.16816.F32.BF16 R8, R76.reuse, R80, R8 ;  /* 0x000000504c08723c */ /* 0x040fee0000041808 */
[--C-:B------:R-:W-:Y:S01]  /*17480*/  FFMA.FTZ R80, R192, c[0x0][0x2d0], -R92.reuse ;  /* 0x0000b400c0507a23 */ /* 0x100fe2000001085c */
[-C--:B------:R-:W-:Y:S03]  /*17490*/  HMMA.16816.F32.BF16 R12, R76, R82.reuse, R12 ;  /* 0x000000524c0c723c */ /* 0x080fe6000004180c */
[----:B------:R2:W-:Y:S05]  /*174a0*/  MUFU.EX2 R107, R80 ;  /* 0x00000050006b7308 */ /* 0x0005ea0000000800 */
[C---:B------:R-:W-:Y:S08]  /*174b0*/  HMMA.16816.F32.BF16 R16, R72.reuse, R82, R16 ;  /* 0x000000524810723c */ /* 0x040ff00000041810 */
[-C--:B-1----:R-:W-:Y:S08]  /*174c0*/  HMMA.16816.F32.BF16 R20, R72, R84.reuse, R20 ;  /* 0x000000544814723c */ /* 0x082ff00000041814 */
[C---:B------:R-:W-:Y:S01]  /*174d0*/  HMMA.16816.F32.BF16 R24, R76.reuse, R84, R24 ;  /* 0x000000544c18723c */ /* 0x040fe20000041818 */
[----:B--2---:R-:W-:Y:S06]  /*174e0*/  FFMA.FTZ R80, R193, c[0x0][0x2d0], -R92 ;  /* 0x0000b400c1507a23 */ /* 0x004fec000001085c */
        /* <DEDUP_REMOVED lines=9> */
[--C-:B------:R-:W-:Y:S01]  /*17580*/  FFMA.FTZ R88, R99, c[0x0][0x2d0], -R94.reuse ;  /* 0x0000b40063587a23 */ /* 0x100fe2000001085e */
[-C--:B------:R-:W-:Y:S01]  /*17590*/  HMMA.16816.F32.BF16 R44, R76, R90.reuse, R44 ;  /* 0x0000005a4c2c723c */ /* 0x080fe2000004182c */
[----:B--2---:R-:W-:Y:S06]  /*175a0*/  FFMA.FTZ R84, R194, c[0x0][0x2d0], -R71 ;  /* 0x0000b400c2547a23 */ /* 0x004fec0000010847 */
[----:B------:R2:W-:Y:S01]  /*175b0*/  MUFU.EX2 R111, R88 ;  /* 0x00000058006f7308 */ /* 0x0005e20000000800 */
[C---:B------:R-:W-:Y:S09]  /*175c0*/  HMMA.16816.F32.BF16 R48, R72.reuse, R90, R48 ;  /* 0x0000005a4830723c */ /* 0x040ff20000041830 */
[----:B------:R3:W3:Y:S03]  /*175d0*/  MUFU.EX2 R160, R84 ;  /* 0x0000005400a07308 */ /* 0x0006e60000000800 */
[----:B-1----:R-:W-:Y:S07]  /*175e0*/  FFMA.FTZ R80, R98, c[0x0][0x2d0], -R93 ;  /* 0x0000b40062507a23 */ /* 0x002fee000001085d */
[----:B------:R1:W-:Y:S01]  /*175f0*/  MUFU.EX2 R100, R80 ;  /* 0x0000005000647308 */ /* 0x0003e20000000800 */
[----:B--2---:R-:W-:Y:S09]  /*17600*/  FFMA.FTZ R88, R172, c[0x0][0x2d0], -R94 ;  /* 0x0000b400ac587a23 */ /* 0x004ff2000001085e */
[----:B------:R2:W-:Y:S01]  /*17610*/  MUFU.EX2 R110, R88 ;  /* 0x00000058006e7308 */ /* 0x0005e20000000800 */
[----:B---3--:R-:W-:Y:S09]  /*17620*/  FFMA.FTZ R84, R195, c[0x0][0x2d0], -R71 ;  /* 0x0000b400c3547a23 */ /* 0x008ff20000010847 */
[----:B------:R3:W-:Y:S01]  /*17630*/  MUFU.EX2 R195, R84 ;  /* 0x0000005400c37308 */ /* 0x0007e20000000800 */
[----:B-1----:R-:W-:Y:S09]  /*17640*/  FFMA.FTZ R80, R131, c[0x0][0x2d0], -R93 ;  /* 0x0000b40083507a23 */ /* 0x002ff2000001085d */
[----:B------:R1:W1:Y:S01]  /*17650*/  MUFU.EX2 R105, R80 ;  /* 0x0000005000697308 */ /* 0x0002620000000800 */
[----:B--2---:R-:W-:Y:S02]  /*17660*/  FFMA.FTZ R88, R203, c[0x0][0x2d0], -R71 ;  /* 0x0000b400cb587a23 */ /* 0x004fe40000010847 */
[----:B------:R-:W-:Y:S07]  /*17670*/  IMAD.MOV.U32 R203, RZ, RZ, R150 ;  /* 0x000000ffffcb7224 */ /* 0x000fee00078e0096 */
[----:B------:R2:W-:Y:S01]  /*17680*/  MUFU.EX2 R191, R88 ;  /* 0x0000005800bf7308 */ /* 0x0005e20000000800 */
[----:B---3--:R-:W-:Y:S01]  /*17690*/  FFMA.FTZ R84, R196, c[0x0][0x2d0], -R92 ;  /* 0x0000b400c4547a23 */ /* 0x008fe2000001085c */
[----:B------:R-:W-:Y:S01]  /*176a0*/  MOV R196, R160 ;  /* 0x000000a000c47202 */ /* 0x000fe20000000f00 */
[----:B------:R-:W-:Y:S02]  /*176b0*/  IMAD.MOV.U32 R160, RZ, RZ, R139 ;  /* 0x000000ffffa07224 */ /* 0x000fe400078e008b */
[----:B------:R-:W-:Y:S05]  /*176c0*/  IMAD.MOV.U32 R139, RZ, RZ, R95 ;  /* 0x000000ffff8b7224 */ /* 0x000fea00078e005f */
[----:B------:R3:W-:Y:S01]  /*176d0*/  MUFU.EX2 R194, R84 ;  /* 0x0000005400c27308 */ /* 0x0007e20000000800 */
[----:B------:R-:W-:Y:S02]  /*176e0*/  MOV R168, R160 ;  /* 0x000000a000a87202 */ /* 0x000fe40000000f00 */
[----:B------:R-:W-:Y:S08]  /*176f0*/  LDSM.16.MT88.4 R160, [R216+0x2900] ;  /* 0x00290000d8a0783b */ /* 0x000ff00000004200 */
[----:B-1----:R-:W1:Y:S08]  /*17700*/  LDSM.16.MT88.4 R80, [R215+0x900] ;  /* 0x00090000d750783b */ /* 0x002e700000004200 */
[----:B--2---:R-:W-:Y:S01]  /*17710*/  LDSM.16.MT88.4 R88, [R214+0x1100] ;  /* 0x00110000d658783b */ /* 0x004fe20000004200 */
[--C-:B---3--:R-:W-:Y:S04]  /*17720*/  FFMA.FTZ R84, R96, c[0x0][0x2d0], -R94.reuse ;  /* 0x0000b40060547a23 */ /* 0x108fe8000001085e */
[----:B------:R2:W3:Y:S01]  /*17730*/  MUFU.EX2 R98, R84 ;  /* 0x0000005400627308 */ /* 0x0004e20000000800 */
[-C--:B-1----:R-:W-:Y:S02]  /*17740*/  HMMA.16816.F32.BF16 R52, R72, R80.reuse, R52 ;  /* 0x000000504834723c */ /* 0x082fe40000041834 */
[----:B--2---:R-:W1:Y:S06]  /*17750*/  LDSM.16.MT88.4 R84, [R213+0x1100] ;  /* 0x00110000d554783b */ /* 0x004e6c0000004200 */
[C---:B------:R-:W-:Y:S07]  /*17760*/  HMMA.16816.F32.BF16 R56, R76.reuse, R80, R56 ;  /* 0x000000504c38723c */ /* 0x040fee0000041838 */
[----:B------:R-:W-:Y:S01]  /*17770*/  FFMA.FTZ R80, R173, c[0x0][0x2d0], -R94 ;  /* 0x0000b400ad507a23 */ /* 0x000fe2000001085e */
[-C--:B------:R-:W-:Y:S03]  /*17780*/  HMMA.16816.F32.BF16 R60, R76, R82.reuse, R60 ;  /* 0x000000524c3c723c */ /* 0x080fe6000004183c */
[----:B------:R2:W1:Y:S01]  /*17790*/  MUFU.EX2 R193, R80 ;  /* 0x0000005000c17308 */ /* 0x0004620000000800 */
[----:B----4-:R-:W-:Y:S03]  /*177a0*/  FFMA.FTZ R69, R69, R121, R171 ;  /* 0x0000007945457223 */ /* 0x010fe600000100ab */
[----:B------:R-:W-:Y:S01]  /*177b0*/  FFMA.FTZ R76, R198, c[0x0][0x2d0], -R92 ;  /* 0x0000b400c64c7a23 */ /* 0x000fe2000001085c */
[----:B------:R-:W-:Y:S01]  /*177c0*/  HMMA.16816.F32.BF16 R64, R72, R82, R64 ;  /* 0x000000524840723c */ /* 0x000fe20000041840 */
[----:B------:R-:W-:Y:S03]  /*177d0*/  IMAD.MOV.U32 R198, RZ, RZ, R158 ;  /* 0x000000ffffc67224 */ /* 0x000fe600078e009e */
[----:B------:R-:W-:Y:S01]  /*177e0*/  F2FP.BF16.PACK_AB R78, R104, R105 ;  /* 0x00000069684e723e */ /* 0x000fe200000010ff */
[----:B------:R4:W-:Y:S01]  /*177f0*/  MUFU.EX2 R109, R76 ;  /* 0x0000004c006d7308 */ /* 0x0009e20000000800 */
[----:B---3--:R-:W-:Y:S01]  /*17800*/  F2FP.BF16.PACK_AB R77, R111, R98 ;  /* 0x000000626f4d723e */ /* 0x008fe200000010ff */
[----:B-----5:R-:W-:Y:S01]  /*17810*/  FFMA.FTZ R68, R68, R120, R170 ;  /* 0x0000007844447223 */ /* 0x020fe200000100aa */
[----:B------:R-:W-:Y:S01]  /*17820*/  F2FP.BF16.PACK_AB R72, R150, R138 ;  /* 0x0000008a9648723e */ /* 0x000fe200000010ff */
[----:B------:R-:W-:Y:S03]  /*17830*/  FADD.FTZ R69, R168, R69 ;  /* 0x00000045a8457221 */ /* 0x000fe60000010000 */
[----:B------:R-:W-:Y:S02]  /*17840*/  F2FP.BF16.PACK_AB R73, R102, R140 ;  /* 0x0000008c6649723e */ /* 0x000fe400000010ff */
[----:B------:R-:W-:Y:S02]  /*17850*/  F2FP.BF16.PACK_AB R75, R106, R107 ;  /* 0x0000006b6a4b723e */ /* 0x000fe400000010ff */
[----:B------:R-:W-:Y:S01]  /*17860*/  MOV R158, R183 ;  /* 0x000000b7009e7202 */ /* 0x000fe20000000f00 */
[----:B--2---:R-:W2:Y:S01]  /*17870*/  LDSM.16.MT88.4 R80, [R216+0x1100] ;  /* 0x00110000d850783b */ /* 0x004ea20000004200 */
[----:B-1----:R-:W-:Y:S02]  /*17880*/  F2FP.BF16.PACK_AB R79, R193, R110 ;  /* 0x0000006ec14f723e */ /* 0x002fe400000010ff */
[----:B------:R-:W-:Y:S01]  /*17890*/  MOV R115, R158 ;  /* 0x0000009e00737202 */ /* 0x000fe20000000f00 */
[----:B------:R-:W-:Y:S04]  /*178a0*/  IMAD.MOV.U32 R158, RZ, RZ, R144 ;  /* 0x000000ffff9e7224 */ /* 0x000fe800078e0090 */
[----:B------:R-:W-:Y:S02]  /*178b0*/  FADD.FTZ R68, R115, R68 ;  /* 0x0000004473447221 */ /* 0x000fe40000010000 */
[----:B----4-:R-:W-:Y:S01]  /*178c0*/  FFMA.FTZ R76, R201, c[0x0][0x2d0], -R71 ;  /* 0x0000b400c94c7a23 */ /* 0x010fe20000010847 */
[----:B------:R-:W-:Y:S01]  /*178d0*/  MOV R201, R155 ;  /* 0x0000009b00c97202 */ /* 0x000fe20000000f00 */
[----:B------:R-:W-:Y:S02]  /*178e0*/  IMAD.MOV.U32 R155, RZ, RZ, R184 ;  /* 0x000000ffff9b7224 */ /* 0x000fe400078e00b8 */
[----:B------:R1:W-:Y:S01]  /*178f0*/  MUFU.EX2 R192, R76 ;  /* 0x0000004c00c07308 */ /* 0x0003e20000000800 */
[----:B------:R-:W-:Y:S01]  /*17900*/  F2FP.BF16.PACK_AB R74, R198, R201 ;  /* 0x000000c9c64a723e */ /* 0x000fe200000010ff */
[----:B------:R-:W-:Y:S02]  /*17910*/  FADD.FTZ R69, R158, R69 ;  /* 0x000000459e457221 */ /* 0x000fe40000010000 */
[----:B------:R-:W-:Y:S04]  /*17920*/  IMAD.MOV.U32 R158, RZ, RZ, R139 ;  /* 0x000000ffff9e7224 */ /* 0x000fe800078e008b */
[-C--:B------:R-:W-:Y:S01]  /*17930*/  HMMA.16816.F32.BF16 R4, R72, R84.reuse, R4 ;  /* 0x000000544804723c */ /* 0x080fe20000041804 */
[----:B-1----:R-:W-:Y:S07]  /*17940*/  F2FP.BF16.PACK_AB R76, R100, R101 ;  /* 0x00000065644c723e */ /* 0x002fee00000010ff */
[C---:B------:R-:W-:Y:S07]  /*17950*/  HMMA.16816.F32.BF16 R8, R76.reuse, R84, R8 ;  /* 0x000000544c08723c */ /* 0x040fee0000041808 */
[--C-:B------:R-:W-:Y:S01]  /*17960*/  FFMA.FTZ R84, R204, c[0x0][0x2d0], -R92.reuse ;  /* 0x0000b400cc547a23 */ /* 0x100fe2000001085c */
[-C--:B------:R-:W-:Y:S01]  /*17970*/  HMMA.16816.F32.BF16 R12, R76, R86.reuse, R12 ;  /* 0x000000564c0c723c */ /* 0x080fe2000004180c */
[----:B------:R-:W-:Y:S02]  /*17980*/  MOV R204, R149 ;  /* 0x0000009500cc7202 */ /* 0x000fe40000000f00 */
[----:B------:R1:W-:Y:S05]  /*17990*/  MUFU.EX2 R189, R84 ;  /* 0x0000005400bd7308 */ /* 0x0003ea0000000800 */
[C---:B------:R-:W-:Y:S08]  /*179a0*/  HMMA.16816.F32.BF16 R16, R72.reuse, R86, R16 ;  /* 0x000000564810723c */ /* 0x040ff00000041810 */
[-C--:B--2---:R-:W-:Y:S08]  /*179b0*/  HMMA.16816.F32.BF16 R20, R72, R80.reuse, R20 ;  /* 0x000000504814723c */ /* 0x084ff00000041814 */
[C---:B------:R-:W-:Y:S01]  /*179c0*/  HMMA.16816.F32.BF16 R24, R76.reuse, R80, R24 ;  /* 0x000000504c18723c */ /* 0x040fe20000041818 */
[----:B-1----:R-:W-:Y:S03]  /*179d0*/  FFMA.FTZ R84, R205, c[0x0][0x2d0], -R92 ;  /* 0x0000b400cd547a23 */ /* 0x002fe6000001085c */
[----:B------:R-:W-:Y:S03]  /*179e0*/  MOV R205, R140 ;  /* 0x0000008c00cd7202 */ /* 0x000fe60000000f00 */
[--C-:B------:R-:W-:Y:S01]  /*179f0*/  FFMA.FTZ R80, R200, c[0x0][0x2d0], -R93.reuse ;  /* 0x0000b400c8507a23 */ /* 0x100fe2000001085d */
[-C--:B------:R-:W-:Y:S01]  /*17a00*/  HMMA.16816.F32.BF16 R28, R76, R82.reuse, R28 ;  /* 0x000000524c1c723c */ /* 0x080fe2000004181c */
[----:B------:R1:W-:Y:S03]  /*17a10*/  MUFU.EX2 R190, R84 ;  /* 0x0000005400be7308 */ /* 0x0003e60000000800 */
[----:B------:R-:W-:Y:S04]  /*17a20*/  IMAD.MOV.U32 R200, RZ, RZ, R136 ;  /* 0x000000ffffc87224 */ /* 0x000fe800078e0088 */
[C---:B------:R-:W-:Y:S03]  /*17a30*/  HMMA.16816.F32.BF16 R32, R72.reuse, R82, R32 ;  /* 0x000000524820723c */ /* 0x040fe60000041820 */
[----:B------:R2:W-:Y:S05]  /*17a40*/  MUFU.EX2 R186, R80 ;  /* 0x0000005000ba7308 */ /* 0x0005ea0000000800 */
[-C--:B------:R-:W-:Y:S08]  /*17a50*/  HMMA.16816.F32.BF16 R36, R72, R88.reuse, R36 ;  /* 0x000000584824723c */ /* 0x080ff00000041824 */
[C---:B------:R-:W-:Y:S01]  /*17a60*/  HMMA.16816.F32.BF16 R40, R76.reuse, R88, R40 ;  /* 0x000000584c28723c */ /* 0x040fe20000041828 */
[--C-:B-1----:R-:W-:Y:S03]  /*17a70*/  FFMA.FTZ R84, R197, c[0x0][0x2d0], -R93.reuse ;  /* 0x0000b400c5547a23 */ /* 0x102fe6000001085d */
[----:B------:R-:W-:Y:S01]  /*17a80*/  MOV R197, R138 ;  /* 0x0000008a00c57202 */ /* 0x000fe20000000f00 */
[----:B------:R1:W-:Y:S02]  /*17a90*/  MUFU.EX2 R108, R84 ;  /* 0x00000054006c7308 */ /* 0x0003e40000000800 */
[--C-:B------:R-:W-:Y:S01]  /*17aa0*/  FFMA.FTZ R88, R175, c[0x0][0x2d0], -R94.reuse ;  /* 0x0000b400af587a23 */ /* 0x100fe2000001085e */
[-C--:B------:R-:W-:Y:S01]  /*17ab0*/  HMMA.16816.F32.BF16 R44, R76, R90.reuse, R44 ;  /* 0x0000005a4c2c723c */ /* 0x080fe2000004182c */
[--C-:B--2---:R-:W-:Y:S03]  /*17ac0*/  FFMA.FTZ R80, R202, c[0x0][0x2d0], -R93.reuse ;  /* 0x0000b400ca507a23 */ /* 0x104fe6000001085d */
[----:B------:R-:W-:Y:S03]  /*17ad0*/  MOV R202, R132 ;  /* 0x0000008400ca7202 */ /* 0x000fe60000000f00 */
[----:B------:R2:W-:Y:S01]  /*17ae0*/  MUFU.EX2 R165, R88 ;  /* 0x0000005800a57308 */ /* 0x0005e20000000800 */
[C---:B------:R-:W-:Y:S09]  /*17af0*/  HMMA.16816.F32.BF16 R48, R72.reuse, R90, R48 ;  /* 0x0000005a4830723c */ /* 0x040ff20000041830 */
[----:B------:R3:W4:Y:S03]  /*17b00*/  MUFU.EX2 R187, R80 ;  /* 0x0000005000bb7308 */ /* 0x0007260000000800 */
[----:B-1----:R-:W-:Y:S01]  /*17b10*/  FFMA.FTZ R84, R199, c[0x0][0x2d0], -R93 ;  /* 0x0000b400c7547a23 */ /* 0x002fe2000001085d */
[----:B------:R-:W-:Y:S06]  /*17b20*/  MOV R199, R137 ;  /* 0x0000008900c77202 */ /* 0x000fec0000000f00 */
[----:B------:R1:W-:Y:S01]  /*17b30*/  MUFU.EX2 R188, R84 ;  /* 0x0000005400bc7308 */ /* 0x0003e20000000800 */
[----:B--2---:R-:W-:Y:S09]  /*17b40*/  FFMA.FTZ R88, R176, c[0x0][0x2d0], -R94 ;  /* 0x0000b400b0587a23 */ /* 0x004ff2000001085e */
[----:B------:R2:W-:Y:S01]  /*17b50*/  MUFU.EX2 R164, R88 ;  /* 0x0000005800a47308 */ /* 0x0005e20000000800 */
[----:B---3--:R-:W-:Y:S02]  /*17b60*/  FFMA.FTZ R80, R206, c[0x0][0x2d0], -R71 ;  /* 0x0000b400ce507a23 */ /* 0x008fe40000010847 */
[----:B------:R-:W-:Y:S07]  /*17b70*/  IMAD.MOV.U32 R206, RZ, RZ, R133 ;  /* 0x000000ffffce7224 */ /* 0x000fee00078e0085 */
[----:B------:R3:W-:Y:S01]  /*17b80*/  MUFU.EX2 R184, R80 ;  /* 0x0000005000b87308 */ /* 0x0007e20000000800 */
[----:B-1----:R-:W1:Y:S01]  /*17b90*/  LDSM.16.MT88.4 R84, [R215+0x1100] ;  /* 0x00110000d754783b */ /* 0x002e620000004200 */
[--C-:B--2---:R-:W-:Y:S01]  /*17ba0*/  FFMA.FTZ R88, R240, c[0x0][0x2d0], -R71.reuse ;  /* 0x0000b400f0587a23 */ /* 0x104fe20000010847 */
[----:B------:R-:W-:Y:S07]  /*17bb0*/  MOV R240, R143 ;  /* 0x0000008f00f07202 */ /* 0x000fee0000000f00 */
[----:B------:R2:W-:Y:S01]  /*17bc0*/  MUFU.EX2 R181, R88 ;  /* 0x0000005800b57308 */ /* 0x0005e20000000800 */
[--C-:B---3--:R-:W-:Y:S01]  /*17bd0*/  FFMA.FTZ R80, R207, c[0x0][0x2d0], -R71.reuse ;  /* 0x0000b400cf507a23 */ /* 0x108fe20000010847 */
[----:B------:R-:W-:Y:S08]  /*17be0*/  MOV R207, R134 ;  /* 0x0000008600cf7202 */ /* 0x000ff00000000f00 */
[----:B------:R3:W-:Y:S01]  /*17bf0*/  MUFU.EX2 R185, R80 ;  /* 0x0000005000b97308 */ /* 0x0007e20000000800 */
[----:B--2---:R-:W-:Y:S01]  /*17c00*/  LDSM.16.MT88.4 R88, [R214+0x1900] ;  /* 0x00190000d658783b */ /* 0x004fe20000004200 */
[-C--:B-1----:R-:W-:Y:S08]  /*17c10*/  HMMA.16816.F32.BF16 R52, R72, R84.reuse, R52 ;  /* 0x000000544834723c */ /* 0x082ff00000041834 */
[C---:B------:R-:W-:Y:S01]  /*17c20*/  HMMA.16816.F32.BF16 R56, R76.reuse, R84, R56 ;  /* 0x000000544c38723c */ /* 0x040fe20000041838 */
[----:B---3--:R-:W-:Y:S03]  /*17c30*/  FFMA.FTZ R80, R208, c[0x0][0x2d0], -R92 ;  /* 0x0000b400d0507a23 */ /* 0x008fe6000001085c */
[----:B------:R-:W-:Y:S01]  /*17c40*/  MOV R208, R135 ;  /* 0x0000008700d07202 */ /* 0x000fe20000000f00 */
[----:B------:R1:W-:Y:S02]  /*17c50*/  MUFU.EX2 R167, R80 ;  /* 0x0000005000a77308 */ /* 0x0003e40000000800 */
[----:B------:R-:W-:Y:S01]  /*17c60*/  FFMA.FTZ R84, R177, c[0x0][0x2d0], -R94 ;  /* 0x0000b400b1547a23 */ /* 0x000fe2000001085e */
[-C--:B------:R-:W-:Y:S07]  /*17c70*/  HMMA.16816.F32.BF16 R60, R76, R86.reuse, R60 ;  /* 0x000000564c3c723c */ /* 0x080fee000004183c */
[----:B------:R-:W-:Y:S01]  /*17c80*/  FFMA.FTZ R76, R210, c[0x0][0x2d0], -R92 ;  /* 0x0000b400d24c7a23 */ /* 0x000fe2000001085c */
        /* <DEDUP_REMOVED lines=13> */
[----:B---3--:R-:W-:Y:S02]  /*17d60*/  FFMA.FTZ R76, R234, c[0x0][0x2d0], -R71 ;  /* 0x0000b400ea4c7a23 */ /* 0x008fe40000010847 */
[----:B------:R-:W-:Y:S05]  /*17d70*/  IMAD.MOV.U32 R234, RZ, RZ, R142 ;  /* 0x000000ffffea7224 */ /* 0x000fea00078e008e */
        /* <DEDUP_REMOVED lines=27> */
[----:B------:R3:W-:Y:S03]  /*17f30*/  MUFU.EX2 R174, R84 ;  /* 0x0000005400ae7308 */ /* 0x0007e60000000800 */
[----:B-1----:R-:W-:Y:S07]  /*17f40*/  FFMA.FTZ R80, R233, c[0x0][0x2d0], -R93 ;  /* 0x0000b400e9507a23 */ /* 0x002fee000001085d */
[----:B------:R1:W-:Y:S01]  /*17f50*/  MUFU.EX2 R118, R80 ;  /* 0x0000005000767308 */ /* 0x0003e20000000800 */
[--C-:B--2---:R-:W-:Y:S09]  /*17f60*/  FFMA.FTZ R88, R235, c[0x0][0x2d0], -R94.reuse ;  /* 0x0000b400eb587a23 */ /* 0x104ff2000001085e */
[----:B------:R2:W-:Y:S01]  /*17f70*/  MUFU.EX2 R96, R88 ;  /* 0x0000005800607308 */ /* 0x0005e20000000800 */
[----:B---3--:R-:W-:Y:S09]  /*17f80*/  FFMA.FTZ R84, R245, c[0x0][0x2d0], -R71 ;  /* 0x0000b400f5547a23 */ /* 0x008ff20000010847 */
[----:B------:R3:W4:Y:S01]  /*17f90*/  MUFU.EX2 R175, R84 ;  /* 0x0000005400af7308 */ /* 0x0007220000000800 */
[----:B-1----:R-:W-:Y:S09]  /*17fa0*/  FFMA.FTZ R80, R237, c[0x0][0x2d0], -R93 ;  /* 0x0000b400ed507a23 */ /* 0x002ff2000001085d */
[----:B------:R1:W5:Y:S01]  /*17fb0*/  MUFU.EX2 R177, R80 ;  /* 0x0000005000b17308 */ /* 0x0003620000000800 */
[--C-:B--2---:R-:W-:Y:S09]  /*17fc0*/  FFMA.FTZ R88, R238, c[0x0][0x2d0], -R94.reuse ;  /* 0x0000b400ee587a23 */ /* 0x104ff2000001085e */
[----:B------:R2:W-:Y:S01]  /*17fd0*/  MUFU.EX2 R95, R88 ;  /* 0x00000058005f7308 */ /* 0x0005e20000000800 */
[----:B---3--:R-:W-:Y:S01]  /*17fe0*/  FFMA.FTZ R84, R209, c[0x0][0x2d0], -R94 ;  /* 0x0000b400d1547a23 */ /* 0x008fe2000001085e */
[----:B----4-:R-:W-:Y:S08]  /*17ff0*/  F2FP.BF16.PACK_AB R120, R175, R174 ;  /* 0x000000aeaf78723e */ /* 0x010ff000000010ff */
[----:B------:R3:W4:Y:S01]  /*18000*/  MUFU.EX2 R116, R84 ;  /* 0x0000005400747308 */ /* 0x0007220000000800 */
[----:B-1----:R-:W1:Y:S08]  /*18010*/  LDSM.16.MT88.4 R80, [R215+0x1900] ;  /* 0x00190000d750783b */ /* 0x002e700000004200 */
[----:B--2---:R-:W-:Y:S08]  /*18020*/  LDSM.16.MT88.4 R88, [R216+0x2100] ;  /* 0x00210000d858783b */ /* 0x004ff00000004200 */
[----:B---3--:R-:W2:Y:S01]  /*18030*/  LDSM.16.MT88.4 R84, [R213+0x2100] ;  /* 0x00210000d554783b */ /* 0x008ea20000004200 */
[-C--:B-1----:R-:W-:Y:S08]  /*18040*/  HMMA.16816.F32.BF16 R52, R72, R80.reuse, R52 ;  /* 0x000000504834723c */ /* 0x082ff00000041834 */
[C---:B------:R-:W-:Y:S07]  /*18050*/  HMMA.16816.F32.BF16 R56, R76.reuse, R80, R56 ;  /* 0x000000504c38723c */ /* 0x040fee0000041838 */
[--C-:B------:R-:W-:Y:S01]  /*18060*/  FFMA.FTZ R80, R249, c[0x0][0x2d0], -R71.reuse ;  /* 0x0000b400f9507a23 */ /* 0x100fe20000010847 */
[-C--:B------:R-:W-:Y:S01]  /*18070*/  HMMA.16816.F32.BF16 R60, R76, R82.reuse, R60 ;  /* 0x000000524c3c723c */ /* 0x080fe2000004183c */
[----:B------:R-:W-:Y:S02]  /*18080*/  FFMA.FTZ R71, R247, c[0x0][0x2d0], -R71 ;  /* 0x0000b400f7477a23 */ /* 0x000fe40000010847 */
[----:B------:R1:W-:Y:S04]  /*18090*/  MUFU.EX2 R131, R80 ;  /* 0x0000005000837308 */ /* 0x0003e80000000800 */
[--C-:B------:R-:W-:Y:S01]  /*180a0*/  FFMA.FTZ R76, R246, c[0x0][0x2d0], -R92.reuse ;  /* 0x0000b400f64c7a23 */ /* 0x100fe2000001085c */
[----:B------:R-:W-:Y:S01]  /*180b0*/  HMMA.16816.F32.BF16 R64, R72, R82, R64 ;  /* 0x000000524840723c */ /* 0x000fe20000041840 */
[----:B-----5:R-:W-:Y:S03]  /*180c0*/  F2FP.BF16.PACK_AB R78, R176, R177 ;  /* 0x000000b1b04e723e */ /* 0x020fe600000010ff */
[----:B----4-:R-:W-:Y:S01]  /*180d0*/  F2FP.BF16.PACK_AB R77, R97, R116 ;  /* 0x00000074614d723e */ /* 0x010fe200000010ff */
[----:B------:R3:W-:Y:S01]  /*180e0*/  MUFU.EX2 R173, R76 ;  /* 0x0000004c00ad7308 */ /* 0x0007e20000000800 */
[----:B------:R-:W-:Y:S02]  /*180f0*/  F2FP.BF16.PACK_AB R79, R95, R96 ;  /* 0x000000605f4f723e */ /* 0x000fe400000010ff */
[----:B------:R-:W-:Y:S04]  /*18100*/  F2FP.BF16.PACK_AB R72, R185, R184 ;  /* 0x000000b8b948723e */ /* 0x000fe800000010ff */
[----:B------:R-:W-:Y:S02]  /*18110*/  F2FP.BF16.PACK_AB R73, R182, R167 ;  /* 0x000000a7b649723e */ /* 0x000fe400000010ff */
[----:B------:R-:W-:Y:S01]  /*18120*/  F2FP.BF16.PACK_AB R74, R181, R180 ;  /* 0x000000b4b54a723e */ /* 0x000fe200000010ff */
[----:B------:R4:W5:Y:S01]  /*18130*/  MUFU.EX2 R130, R71 ;  /* 0x0000004700827308 */ /* 0x0009620000000800 */
[----:B------:R-:W-:Y:S01]  /*18140*/  F2FP.BF16.PACK_AB R75, R179, R119 ;  /* 0x00000077b34b723e */ /* 0x000fe200000010ff */
[----:B-1----:R-:W1:Y:S06]  /*18150*/  LDSM.16.MT88.4 R80, [R214+0x2100] ;  /* 0x00210000d650783b */ /* 0x002e6c0000004200 */
[-C--:B--2---:R-:W-:Y:S01]  /*18160*/  HMMA.16816.F32.BF16 R4, R72, R84.reuse, R4 ;  /* 0x000000544804723c */ /* 0x084fe20000041804 */
[--C-:B---3--:R-:W-:Y:S04]  /*18170*/  FFMA.FTZ R76, R248, c[0x0][0x2d0], -R92.reuse ;  /* 0x0000b400f84c7a23 */ /* 0x108fe8000001085c */
[----:B------:R2:W3:Y:S01]  /*18180*/  MUFU.EX2 R172, R76 ;  /* 0x0000004c00ac7308 */ /* 0x0004e20000000800 */
[--C-:B----4-:R-:W-:Y:S01]  /*18190*/  FFMA.FTZ R71, R252, c[0x0][0x2d0], -R92.reuse ;  /* 0x0000b400fc477a23 */ /* 0x110fe2000001085c */
[----:B-----5:R-:W-:Y:S01]  /*181a0*/  F2FP.BF16.PACK_AB R122, R130, R131 ;  /* 0x00000083827a723e */ /* 0x020fe200000010ff */
[----:B------:R-:W-:Y:S07]  /*181b0*/  FFMA.FTZ R92, R114, c[0x0][0x2d0], -R92 ;  /* 0x0000b400725c7a23 */ /* 0x000fee000001085c */
[----:B------:R4:W-:Y:S01]  /*181c0*/  MUFU.EX2 R129, R71 ;  /* 0x0000004700817308 */ /* 0x0009e20000000800 */
[----:B------:R-:W-:Y:S01]  /*181d0*/  IMAD.MOV.U32 R114, RZ, RZ, R155 ;  /* 0x000000ffff727224 */ /* 0x000fe200078e009b */
[----:B------:R-:W-:Y:S02]  /*181e0*/  MOV R155, R151 ;  /* 0x00000097009b7202 */ /* 0x000fe40000000f00 */
[----:B------:R-:W-:Y:S06]  /*181f0*/  MOV R151, R145 ;  /* 0x0000009100977202 */ /* 0x000fec0000000f00 */
[----:B------:R-:W5:Y:S01]  /*18200*/  MUFU.EX2 R99, R92 ;  /* 0x0000005c00637308 */ /* 0x000f620000000800 */
[----:B--2---:R-:W-:Y:S02]  /*18210*/  F2FP.BF16.PACK_AB R76, R118, R117 ;  /* 0x00000075764c723e */ /* 0x004fe400000010ff */
[----:B---3--:R-:W-:Y:S05]  /*18220*/  F2FP.BF16.PACK_AB R121, R172, R173 ;  /* 0x000000adac79723e */ /* 0x008fea00000010ff */
[C---:B------:R-:W-:Y:S01]  /*18230*/  HMMA.16816.F32.BF16 R8, R76.reuse, R84, R8 ;  /* 0x000000544c08723c */ /* 0x040fe20000041808 */
[--C-:B----4-:R-:W-:Y:S04]  /*18240*/  FFMA.FTZ R71, R250, c[0x0][0x2d0], -R93.reuse ;  /* 0x0000b400fa477a23 */ /* 0x110fe8000001085d */
[----:B------:R2:W-:Y:S03]  /*18250*/  MUFU.EX2 R92, R71 ;  /* 0x00000047005c7308 */ /* 0x0005e60000000800 */
[-C--:B------:R-:W-:Y:S01]  /*18260*/  HMMA.16816.F32.BF16 R12, R76, R86.reuse, R12 ;  /* 0x000000564c0c723c */ /* 0x080fe2000004180c */
[----:B-----5:R-:W-:Y:S07]  /*18270*/  F2FP.BF16.PACK_AB R123, R99, R129 ;  /* 0x00000081637b723e */ /* 0x020fee00000010ff */
[C---:B------:R-:W-:Y:S01]  /*18280*/  HMMA.16816.F32.BF16 R16, R72.reuse, R86, R16 ;  /* 0x000000564810723c */ /* 0x040fe20000041810 */
[----:B------:R-:W3:Y:S07]  /*18290*/  LDSM.16.MT88.4 R84, [R215+0x2100] ;  /* 0x00210000d754783b */ /* 0x000eee0000004200 */
[-C--:B------:R-:W-:Y:S01]  /*182a0*/  HMMA.16816.F32.BF16 R20, R72, R88.reuse, R20 ;  /* 0x000000584814723c */ /* 0x080fe20000041814 */
[--C-:B--2---:R-:W-:Y:S07]  /*182b0*/  FFMA.FTZ R71, R251, c[0x0][0x2d0], -R93.reuse ;  /* 0x0000b400fb477a23 */ /* 0x104fee000001085d */
[C---:B------:R-:W-:Y:S01]  /*182c0*/  HMMA.16816.F32.BF16 R24, R76.reuse, R88, R24 ;  /* 0x000000584c18723c */ /* 0x040fe20000041818 */
[----:B------:R2:W4:Y:S07]  /*182d0*/  MUFU.EX2 R88, R71 ;  /* 0x0000004700587308 */ /* 0x00052e0000000800 */
[-C--:B------:R-:W-:Y:S08]  /*182e0*/  HMMA.16816.F32.BF16 R28, R76, R90.reuse, R28 ;  /* 0x0000005a4c1c723c */ /* 0x080ff0000004181c */
[C---:B------:R-:W-:Y:S01]  /*182f0*/  HMMA.16816.F32.BF16 R32, R72.reuse, R90, R32 ;  /* 0x0000005a4820723c */ /* 0x040fe20000041820 */
[----:B------:R-:W5:Y:S04]  /*18300*/  LDL.LU R91, [R1+0x1c] ;  /* 0x00001c00015b7983 */ /* 0x000f680000300800 */
[----:B------:R-:W5:Y:S03]  /*18310*/  LDL.LU R90, [R1+0x24] ;  /* 0x00002400015a7983 */ /* 0x000f660000300800 */
[-C--:B-1----:R-:W-:Y:S01]  /*18320*/  HMMA.16816.F32.BF16 R36, R72, R80.reuse, R36 ;  /* 0x000000504824723c */ /* 0x082fe20000041824 */
[--C-:B--2---:R-:W-:Y:S03]  /*18330*/  FFMA.FTZ R71, R113, c[0x0][0x2d0], -R93.reuse ;  /* 0x0000b40071477a23 */ /* 0x104fe6000001085d */
[----:B------:R-:W-:Y:S01]  /*18340*/  MOV R113, R148 ;  /* 0x0000009400717202 */ /* 0x000fe20000000f00 */
[----:B------:R-:W-:Y:S01]  /*18350*/  FFMA.FTZ R93, R112, c[0x0][0x2d0], -R93 ;  /* 0x0000b400705d7a23 */ /* 0x000fe2000001085d */
[----:B------:R-:W-:Y:S01]  /*18360*/  MOV R148, R146 ;  /* 0x0000009200947202 */ /* 0x000fe20000000f00 */
[----:B------:R-:W-:Y:S01]  /*18370*/  IMAD.MOV.U32 R112, RZ, RZ, R147 ;  /* 0x000000ffff707224 */ /* 0x000fe200078e0093 */
[----:B------:R1:W-:Y:S01]  /*18380*/  MUFU.EX2 R89, R71 ;  /* 0x0000004700597308 */ /* 0x0003e20000000800 */
[----:B------:R-:W2:Y:S01]  /*18390*/  LDSM.16.MT88.4 R144, [R213+0x2900] ;  /* 0x00290000d590783b */ /* 0x000ea20000004200 */
[C---:B------:R-:W-:Y:S02]  /*183a0*/  HMMA.16816.F32.BF16 R40, R76.reuse, R80, R40 ;  /* 0x000000504c28723c */ /* 0x040fe40000041828 */
[----:B------:R-:W-:Y:S02]  /*183b0*/  MOV R241, R113 ;  /* 0x0000007100f17202 */ /* 0x000fe40000000f00 */
[----:B------:R-:W-:Y:S02]  /*183c0*/  MOV R243, R112 ;  /* 0x0000007000f37202 */ /* 0x000fe40000000f00 */
[----:B----4-:R-:W-:Y:S02]  /*183d0*/  F2FP.BF16.PACK_AB R168, R88, R92 ;  /* 0x0000005c58a8723e */ /* 0x010fe400000010ff */
[----:B------:R-:W4:Y:S01]  /*183e0*/  MUFU.EX2 R93, R93 ;  /* 0x0000005d005d7308 */ /* 0x000f220000000800 */
[-C--:B------:R-:W-:Y:S08]  /*183f0*/  HMMA.16816.F32.BF16 R44, R76, R82.reuse, R44 ;  /* 0x000000524c2c723c */ /* 0x080ff0000004182c */
[C---:B------:R-:W-:Y:S01]  /*18400*/  HMMA.16816.F32.BF16 R48, R72.reuse, R82, R48 ;  /* 0x000000524830723c */ /* 0x040fe20000041830 */
[--C-:B-1----:R-:W-:Y:S07]  /*18410*/  FFMA.FTZ R71, R242, c[0x0][0x2d0], -R94.reuse ;  /* 0x0000b400f2477a23 */ /* 0x102fee000001085e */
[-C--:B---3--:R-:W-:Y:S01]  /*18420*/  HMMA.16816.F32.BF16 R52, R72, R84.reuse, R52 ;  /* 0x000000544834723c */ /* 0x088fe20000041834 */
[----:B------:R1:W-:Y:S03]  /*18430*/  MUFU.EX2 R80, R71 ;  /* 0x0000004700507308 */ /* 0x0003e60000000800 */
[----:B----4-:R-:W-:Y:S04]  /*18440*/  F2FP.BF16.PACK_AB R170, R93, R89 ;  /* 0x000000595daa723e */ /* 0x010fe800000010ff */
[C---:B------:R-:W-:Y:S08]  /*18450*/  HMMA.16816.F32.BF16 R56, R76.reuse, R84, R56 ;  /* 0x000000544c38723c */ /* 0x040ff00000041838 */
[-C--:B------:R-:W-:Y:S08]  /*18460*/  HMMA.16816.F32.BF16 R60, R76, R86.reuse, R60 ;  /* 0x000000564c3c723c */ /* 0x080ff0000004183c */
[----:B------:R-:W-:Y:S01]  /*18470*/  HMMA.16816.F32.BF16 R64, R72, R86, R64 ;  /* 0x000000564840723c */ /* 0x000fe20000041840 */
[----:B-1----:R-:W-:Y:S04]  /*18480*/  FFMA.FTZ R71, R236, c[0x0][0x2d0], -R94 ;  /* 0x0000b400ec477a23 */ /* 0x002fe8000001085e */
[----:B------:R1:W-:Y:S03]  /*18490*/  MUFU.EX2 R81, R71 ;  /* 0x0000004700517308 */ /* 0x0003e60000000800 */
[-C--:B--2---:R-:W-:Y:S07]  /*184a0*/  HMMA.16816.F32.BF16 R132, R120, R144.reuse, R4 ;  /* 0x000000907884723c */ /* 0x084fee0000041804 */
[----:B------:R-:W-:Y:S05]  /*184b0*/  FADD.FTZ R4, R243, R69 ;  /* 0x00000045f3047221 */ /* 0x000fea0000010000 */
[----:B------:R-:W-:Y:S02]  /*184c0*/  FADD.FTZ R6, R154, R4 ;  /* 0x000000049a067221 */ /* 0x000fe40000010000 */
[--C-:B-1----:R-:W-:Y:S02]  /*184d0*/  FFMA.FTZ R71, R178, c[0x0][0x2d0], -R94.reuse ;  /* 0x0000b400b2477a23 */ /* 0x102fe4000001085e */
[----:B------:R-:W-:Y:S04]  /*184e0*/  FFMA.FTZ R94, R70, c[0x0][0x2d0], -R94 ;  /* 0x0000b400465e7a23 */ /* 0x000fe8000001085e */
[----:B------:R-:W-:Y:S10]  /*184f0*/  MUFU.EX2 R71, R71 ;  /* 0x0000004700477308 */ /* 0x000ff40000000800 */
[----:B------:R-:W1:Y:S02]  /*18500*/  MUFU.EX2 R94, R94 ;  /* 0x0000005e005e7308 */ /* 0x000e640000000800 */
[----:B-1----:R-:W-:Y:S01]  /*18510*/  F2FP.BF16.PACK_AB R171, R94, R71 ;  /* 0x000000475eab723e */ /* 0x002fe200000010ff */
[----:B-----5:R-:W-:Y:S01]  /*18520*/  FFMA.FTZ R2, R2, R91, R169 ;  /* 0x0000005b02027223 */ /* 0x020fe200000100a9 */
[----:B------:R-:W-:Y:S03]  /*18530*/  F2FP.BF16.PACK_AB R169, R81, R80 ;  /* 0x0000005051a9723e */ /* 0x000fe600000010ff */
[----:B------:R-:W-:Y:S02]  /*18540*/  FADD.FTZ R70, R114, R2 ;  /* 0x0000000272467221 */ /* 0x000fe40000010000 */
[----:B------:R-:W-:Y:S01]  /*18550*/  FADD.FTZ R2, R151, R68 ;  /* 0x0000004497027221 */ /* 0x000fe20000010000 */
[----:B------:R-:W1:Y:S01]  /*18560*/  LDSM.16.MT88.4 R112, [R214+0x2900] ;  /* 0x00290000d670783b */ /* 0x000e620000004200 */
[----:B------:R-:W-:Y:S01]  /*18570*/  FFMA.FTZ R68, R0, R90, R127 ;  /* 0x0000005a00447223 */ /* 0x000fe2000001007f */
[C---:B------:R-:W-:Y:S01]  /*18580*/  HMMA.16816.F32.BF16 R136, R168.reuse, R144, R8 ;  /* 0x00000090a888723c */ /* 0x040fe20000041808 */
[----:B------:R-:W-:Y:S02]  /*18590*/  FADD.FTZ R0, R148, R70 ;  /* 0x0000004694007221 */ /* 0x000fe40000010000 */
[----:B------:R-:W-:Y:S02]  /*185a0*/  FADD.FTZ R2, R241, R2 ;  /* 0x00000002f1027221 */ /* 0x000fe40000010000 */
[----:B------:R-:W-:Y:S02]  /*185b0*/  FADD.FTZ R0, R155, R0 ;  /* 0x000000009b007221 */ /* 0x000fe40000010000 */
[----:B------:R-:W-:Y:S01]  /*185c0*/  FADD.FTZ R8, R128, R68 ;  /* 0x0000004480087221 */ /* 0x000fe20000010000 */
[-C--:B------:R-:W-:Y:S01]  /*185d0*/  HMMA.16816.F32.BF16 R140, R168, R146.reuse, R12 ;  /* 0x00000092a88c723c */ /* 0x080fe2000004180c */
[----:B------:R-:W-:Y:S03]  /*185e0*/  FADD.FTZ R7, R152, R0 ;  /* 0x0000000098077221 */ /* 0x000fe60000010000 */
[----:B------:R-:W-:Y:S01]  /*185f0*/  FADD.FTZ R4, R240, R8 ;  /* 0x00000008f0047221 */ /* 0x000fe20000010000 */
[----:B------:R-:W-:Y:S01]  /*18600*/  MOV R128, R125 ;  /* 0x0000007d00807202 */ /* 0x000fe20000000f00 */
[----:B------:R-:W-:Y:S02]  /*18610*/  FADD.FTZ R5, R153, R2 ;  /* 0x0000000299057221 */ /* 0x000fe40000010000 */
[----:B------:R-:W-:Y:S01]  /*18620*/  FADD.FTZ R2, R234, R6 ;  /* 0x00000006ea027221 */ /* 0x000fe20000010000 */
[C---:B------:R-:W-:Y:S03]  /*18630*/  HMMA.16816.F32.BF16 R144, R120.reuse, R146, R16 ;  /* 0x000000927890723c */ /* 0x040fe60000041810 */
[----:B------:R-:W-:Y:S02]  /*18640*/  FADD.FTZ R7, R159, R7 ;  /* 0x000000079f077221 */ /* 0x000fe40000010000 */
[----:B------:R-:W-:Y:S02]  /*18650*/  FADD.FTZ R4, R158, R4 ;  /* 0x000000049e047221 */ /* 0x000fe40000010000 */
[----:B------:R-:W-:Y:S01]  /*18660*/  FADD.FTZ R0, R210, R5 ;  /* 0x00000005d2007221 */ /* 0x000fe20000010000 */
        /* <DEDUP_REMOVED lines=12> */
[----:B------:R-:W-:Y:S01]  /*18730*/  FADD.FTZ R0, R101, R8 ;  /* 0x0000000865007221 */ /* 0x000fe20000010000 */
[----:B------:R-:W2:Y:S01]  /*18740*/  LDSM.16.MT88.4 R4, [R215+0x2900] ;  /* 0x00290000d704783b */ /* 0x000ea20000004200 */
        /* <DEDUP_REMOVED lines=10> */
[----:B------:R-:W3:Y:S01]  /*187f0*/  LDL R12, [R1+0x34] ;  /* 0x00003400010c7983 */ /* 0x000ee20000100800 */
[----:B------:R-:W-:Y:S02]  /*18800*/  FADD.FTZ R0, R100, R0 ;  /* 0x0000000064007221 */ /* 0x000fe40000010000 */
[----:B------:R-:W-:Y:S01]  /*18810*/  FADD.FTZ R2, R107, R2 ;  /* 0x000000026b027221 */ /* 0x000fe20000010000 */
[-C--:B-1----:R-:W-:Y:S01]  /*18820*/  HMMA.16816.F32.BF16 R100, R120, R112.reuse, R36 ;  /* 0x000000707864723c */ /* 0x082fe20000041824 */
        /* <DEDUP_REMOVED lines=8> */
[----:B------:R-:W-:Y:S01]  /*188b0*/  FADD.FTZ R2, R196, R10 ;  /* 0x0000000ac4027221 */ /* 0x000fe20000010000 */
[-C--:B------:R-:W-:Y:S03]  /*188c0*/  HMMA.16816.F32.BF16 R108, R168, R114.reuse, R44 ;  /* 0x00000072a86c723c */ /* 0x080fe6000004182c */
        /* <DEDUP_REMOVED lines=27> */
[----:B------:R-:W-:Y:S02]  /*18a80*/  IMAD.MOV.U32 R127, RZ, RZ, R126 ;  /* 0x000000ffff7f7224 */ /* 0x000fe400078e007e */
        /* <DEDUP_REMOVED lines=17> */
[----:B------:R-:W-:Y:S01]  /*18ba0*/  FADD.FTZ R6, R130, R0 ;  /* 0x0000000082067221 */ /* 0x000fe20000010000 */
[----:B------:R-:W-:Y:S01]  /*18bb0*/  MOV R130, R3 ;  /* 0x0000000300827202 */ /* 0x000fe20000000f00 */
[----:B------:R-:W-:Y:S02]  /*18bc0*/  FADD.FTZ R5, R99, R5 ;  /* 0x0000000563057221 */ /* 0x000fe40000010000 */
        /* <DEDUP_REMOVED lines=9> */
[C---:B---3--:R-:W-:Y:S02]  /*18c60*/  ISETP.GT.AND P0, PT, R230.reuse, R12, PT ;  /* 0x0000000ce600720c */ /* 0x048fe40003f04270 */
[----:B------:R-:W-:Y:S11]  /*18c70*/  IADD3 R230, R230, -0x1, RZ ;  /* 0xffffffffe6e67810 */ /* 0x000ff60007ffe0ff */
[----:B-1----:R-:W-:-:S05]  /*18c80*/  @P0 BRA `(.L_x_455) ;  /* 0xffffa40000000947 */ /* 0x002fca000383ffff */
.L_x_438:
[----:B-1----:R-:W2:Y:S04]  /*18c90*/  LDL R4, [R1+0x2c] ;  /* 0x00002c0001047983 */ /* 0x002ea80000100800 */
[----:B------:R-:W3:Y:S01]  /*18ca0*/  LDL R2, [R1+0x28] ;  /* 0x0000280001027983 */ /* 0x000ee20000100800 */
[----:B------:R-:W-:-:S02]  /*18cb0*/  IMAD.MOV.U32 R0, RZ, RZ, c[0x0][0x2c4] ;  /* 0x0000b100ff007624 */ /* 0x000fc400078e00ff */
[----:B------:R-:W-:-:S03]  /*18cc0*/  IMAD.MOV.U32 R5, RZ, RZ, c[0x0][0x32c] ;  /* 0x0000cb00ff057624 */ /* 0x000fc600078e00ff */
[----:B------:R-:W-:Y:S02]  /*18cd0*/  ISETP.NE.AND P1, PT, R0, 0x1, PT ;  /* 0x000000010000780c */ /* 0x000fe40003f25270 */
[----:B------:R-:W1:Y:S01]  /*18ce0*/  S2R R0, SR_CTAID.X ;  /* 0x0000000000007919 */ /* 0x000e620000002500 */
[----:B------:R-:W-:Y:S02]  /*18cf0*/  ISETP.GE.AND P0, PT, R5, 0x1, PT ;  /* 0x000000010500780c */ /* 0x000fe40003f06270 */
[----:B-1----:R-:W-:Y:S01]  /*18d00*/  LEA R0, R0, 0x7f, 0x7 ;  /* 0x0000007f00007811 */ /* 0x002fe200078e38ff */
[----:B--2---:R-:W-:-:S07]  /*18d10*/  IMAD.MOV.U32 R6, RZ, RZ, R4 ;  /* 0x000000ffff067224 */ /* 0x004fce00078e0004 */
[----:B------:R-:W-:Y:S01]  /*18d20*/  @P1 IMAD.HI.U32 R4, R0, c[0x0][0x2c8], RZ ;  /* 0x0000b20000041a27 */ /* 0x000fe200078e00ff */
[----:B---3--:R-:W-:-:S04]  /*18d30*/  IADD3 R2, R2, 0x1, -R6 ;  /* 0x0000000102027810 */ /* 0x008fc80007ffe806 */
[----:B------:R-:W-:-:S05]  /*18d40*/  @P1 SHF.R.U32.HI R0, RZ, c[0x0][0x2cc], R4 ;  /* 0x0000b300ff001a19 */ /* 0x000fca0000011604 */
[----:B------:R-:W-:-:S05]  /*18d50*/  IMAD.IADD R0, R0, 0x1, R2 ;  /* 0x0000000100007824 */ /* 0x000fca00078e0202 */
        /* <DEDUP_REMOVED lines=11> */
.L_x_457:
[----:B------:R-:W-:-:S04]  /*18e10*/  MOV R4, c[0x0][0x32c] ;  /* 0x0000cb0000047a02 */ /* 0x000fc80000000f00 */
[----:B------:R-:W-:-:S13]  /*18e20*/  ISETP.NE.AND P0, PT, R4, 0x1, PT ;  /* 0x000000010400780c */ /* 0x000fda0003f05270 */
[----:B------:R-:W-:-:S05]  /*18e30*/  @P0 IMAD.HI.U32 R4, R0, c[0x0][0x330], RZ ;  /* 0x0000cc0000040a27 */ /* 0x000fca00078e00ff */
[----:B------:R-:W-:-:S05]  /*18e40*/  @P0 SHF.R.U32.HI R0, RZ, c[0x0][0x334], R4 ;  /* 0x0000cd00ff000a19 */ /* 0x000fca0000011604 */
.L_x_458:
[----:B------:R-:W-:-:S05]  /*18e50*/  IMAD R0, R0, c[0x0][0x32c], RZ ;  /* 0x0000cb0000007a24 */ /* 0x000fca00078e02ff */
[----:B------:R-:W-:-:S03]  /*18e60*/  IMNMX R2, R2, R0, !PT ;  /* 0x0000000002027217 */ /* 0x000fc60007800200 */
.L_x_456:
[----:B------:R-:W2:Y:S01]  /*18e70*/  LDL R4, [R1+0x4] ;  /* 0x0000040001047983 */ /* 0x000ea20000100800 */
[----:B------:R-:W-:-:S05]  /*18e80*/  IADD3 R2, R2, 0x5f, RZ ;  /* 0x0000005f02027810 */ /* 0x000fca0007ffe0ff */
[----:B------:R-:W-:-:S05]  /*18e90*/  IMAD.HI R2, R2, 0x2aaaaaab, RZ ;  /* 0x2aaaaaab02027827 */ /* 0x000fca00078e02ff */
[----:B------:R-:W-:-:S04]  /*18ea0*/  SHF.R.U32.HI R0, RZ, 0x1f, R2 ;  /* 0x0000001fff007819 */ /* 0x000fc80000011602 */
[----:B------:R-:W-:-:S04]  /*18eb0*/  LEA.HI.SX32 R0, R2, R0, 0x1c ;  /* 0x0000000002007211 */ /* 0x000fc800078fe2ff */
[----:B--2---:R-:W-:-:S04]  /*18ec0*/  IMNMX R4, R4, R0, !PT ;  /* 0x0000000004047217 */ /* 0x004fc80007800200 */
[----:B------:R-:W-:Y:S01]  /*18ed0*/  ISETP.GE.AND P0, PT, R230, R4, PT ;  /* 0x00000004e600720c */ /* 0x000fe20003f06270 */
[----:B------:R1:W-:-:S12]  /*18ee0*/  STL [R1], R4 ;  /* 0x0000000401007387 */ /* 0x0003d80000100800 */
[----:B------:R-:W-:Y:S05]  /*18ef0*/  @!P0 BRA `(.L_x_459) ;  /* 0x0000370000008947 */ /* 0x000fea0003800000 */
[----:B------:R-:W-:Y:S01]  /*18f00*/  MOV R127, R125 ;  /* 0x0000007d007f7202 */ /* 0x000fe20000000f00 */
[----:B------:R-:W-:Y:S01]  /*18f10*/  IMAD.MOV.U32 R131, RZ, RZ, R3 ;  /* 0x000000ffff837224 */ /* 0x000fe200078e0003 */
[----:B------:R-:W-:Y:S01]  /*18f20*/  MOV R0, R126 ;  /* 0x0000007e00007202 */ /* 0x000fe20000000f00 */
[----:B------:R-:W-:Y:S01]  /*18f30*/  IMAD.MOV.U32 R232, RZ, RZ, R230 ;  /* 0x000000ffffe87224 */ /* 0x000fe200078e00e6 */
[----:B------:R-:W-:Y:S02]  /*18f40*/  MOV R130, R124 ;  /* 0x0000007c00827202 */ /* 0x000fe40000000f00 */
.L_x_460:
[----:B------:R-:W2:Y:S01]  /*18f50*/  LDL R230, [R1+0x4] ;  /* 0x0000040001e67983 */ /* 0x000ea20000100800 */
[----:B------:R-:W-:Y:S04]  /*18f60*/  DEPBAR.LE SB0, 0x0 ;  /* 0x000080000000791a */ /* 0x000fe80000000000 */
[----:B------:R-:W-:Y:S01]  /*18f70*/  BAR.SYNC.DEFER_BLOCKING 0x0 ;  /* 0x0000000000007b1d */ /* 0x000fe20000010000 */
[----:B------:R-:W-:Y:S02]  /*18f80*/  MOV R126, c[0x0][0x208] ;  /* 0x00008200007e7a02 */ /* 0x000fe40000000f00 */
[----:B------:R-:W-:Y:S05]  /*18f90*/  MOV R233, c[0x0][0x1e0] ;  /* 0x0000780000e97a02 */ /* 0x000fea0000000f00 */
[----:B-----5:R-:W-:Y:S08]  /*18fa0*/  LDSM.16.M88.4 R96, [R219+0x6100] ;  /* 0x00610000db60783b */ /* 0x020ff00000000200 */
[----:B------:R-:W3:Y:S06]  /*18fb0*/  LDL.64 R202, [R1+0x50] ;  /* 0x0000500001ca7983 */ /* 0x000eec0000100a00 */
[----:B------:R-:W4:Y:S06]  /*18fc0*/  LDL.64 R200, [R1+0x58] ;  /* 0x0000580001c87983 */ /* 0x000f2c0000100a00 */
[----:B------:R-:W1:Y:S08]  /*18fd0*/  LDSM.16.M88.4 R16, [R212+0x3100] ;  /* 0x00310000d410783b */ /* 0x000e700000000200 */
[----:B------:R-:W1:Y:S08]  /*18fe0*/  LDSM.16.M88.4 R92, [R219+0x8100] ;  /* 0x00810000db5c783b */ /* 0x000e700000000200 */
[----:B------:R-:W1:Y:S08]  /*18ff0*/  LDSM.16.M88.4 R32, [R212+0x3900] ;  /* 0x00390000d420783b */ /* 0x000e700000000200 */
[----:B------:R-:W1:Y:S08]  /*19000*/  LDSM.16.M88.4 R48, [R212+0x4100] ;  /* 0x00410000d430783b */ /* 0x000e700000000200 */
[----:B------:R-:W1:Y:S02]  /*19010*/  LDSM.16.M88.4 R64, [R212+0x4900] ;  /* 0x00490000d440783b */ /* 0x000e640000000200 */
[-C--:B-1----:R-:W-:Y:S06]  /*19020*/  HMMA.16816.F32.BF16 R4, R96, R16.reuse, RZ ;  /* 0x000000106004723c */ /* 0x082fec00000418ff */
[----:B------:R-:W1:Y:S02]  /*19030*/  LDSM.16.M88.4 R80, [R212+0x5100] ;  /* 0x00510000d450783b */ /* 0x000e640000000200 */
[C---:B------:R-:W-:Y:S06]  /*19040*/  HMMA.16816.F32.BF16 R8, R92.reuse, R16, RZ ;  /* 0x000000105c08723c */ /* 0x040fec00000418ff */
[----:B------:R-:W1:Y:S02]  /*19050*/  LDSM.16.M88.4 R172, [R212+0x5900] ;  /* 0x00590000d4ac783b */ /* 0x000e640000000200 */
[-C--:B------:R-:W-:Y:S06]  /*19060*/  HMMA.16816.F32.BF16 R12, R92, R18.reuse, RZ ;  /* 0x000000125c0c723c */ /* 0x080fec00000418ff */
[----:B------:R-:W-:Y:S02]  /*19070*/  LDSM.16.M88.4 R176, [R222+0x6100] ;  /* 0x00610000deb0783b */ /* 0x000fe40000000200 */
[C---:B------:R-:W-:Y:S06]  /*19080*/  HMMA.16816.F32.BF16 R16, R96.reuse, R18, RZ ;  /* 0x000000126010723c */ /* 0x040fec00000418ff */
[----:B------:R-:W1:Y:S02]  /*19090*/  LDSM.16.M88.4 R180, [R223] ;  /* 0x00000000dfb4783b */ /* 0x000e640000000200 */
[-C--:B------:R-:W-:Y:S06]  /*190a0*/  HMMA.16816.F32.BF16 R20, R96, R32.reuse, RZ ;  /* 0x000000206014723c */ /* 0x080fec00000418ff */
[----:B------:R-:W1:Y:S02]  /*190b0*/  LDSM.16.M88.4 R184, [R222+0x8100] ;  /* 0x00810000deb8783b */ /* 0x000e640000000200 */
[C---:B------:R-:W-:Y:S06]  /*190c0*/  HMMA.16816.F32.BF16 R24, R92.reuse, R32, RZ ;  /* 0x000000205c18723c */ /* 0x040fec00000418ff */
[----:B------:R-:W1:Y:S02]  /*190d0*/  LDSM.16.M88.4 R188, [R228] ;  /* 0x00000000e4bc783b */ /* 0x000e640000000200 */
[-C--:B------:R-:W-:Y:S06]  /*190e0*/  HMMA.16816.F32.BF16 R28, R92, R34.reuse, RZ ;  /* 0x000000225c1c723c */ /* 0x080fec00000418ff */
[----:B------:R-:W1:Y:S02]  /*190f0*/  LDSM.16.M88.4 R192, [R227] ;  /* 0x00000000e3c0783b */ /* 0x000e640000000200 */
[C---:B------:R-:W-:Y:S06]  /*19100*/  HMMA.16816.F32.BF16 R32, R96.reuse, R34, RZ ;  /* 0x000000226020723c */ /* 0x040fec00000418ff */
[----:B------:R-:W4:Y:S06]  /*19110*/  LDL.64 R236, [R1+0x40] ;  /* 0x0000400001ec7983 */ /* 0x000f2c0000100a00 */
[----:B------:R-:W4:Y:S01]  /*19120*/  LDL.64 R234, [R1+0x48] ;  /* 0x0000480001ea7983 */ /* 0x000f220000100a00 */
        /* <DEDUP_REMOVED lines=17> */
[-C--:B------:R-:W-:Y:S08]  /*19240*/  HMMA.16816.F32.BF16 R4, R176, R180.reuse, R4 ;  /* 0x000000b4b004723c */ /* 0x080ff00000041804 */
[C---:B------:R-:W-:Y:S08]  /*19250*/  HMMA.16816.F32.BF16 R8, R184.reuse, R180, R8 ;  /* 0x000000b4b808723c */ /* 0x040ff00000041808 */
[-C--:B------:R-:W-:Y:S03]  /*19260*/  HMMA.16816.F32.BF16 R12, R184, R182.reuse, R12 ;  /* 0x000000b6b80c723c */ /* 0x080fe6000004180c */
[----:B--2---:R-:W-:Y:S05]  /*19270*/  ISETP.GT.AND P0, PT, R230, R232, PT ;  /* 0x000000e8e600720c */ /* 0x004fea0003f04270 */
[C---:B------:R-:W-:Y:S01]  /*19280*/  HMMA.16816.F32.BF16 R16, R176.reuse, R182, R16 ;  /* 0x000000b6b010723c */ /* 0x040fe20000041810 */
[----:B------:R-:W2:Y:S07]  /*19290*/  LDSM.16.M88.4 R180, [R225] ;  /* 0x00000000e1b4783b */ /* 0x000eae0000000200 */
[-C--:B------:R-:W-:Y:S04]  /*192a0*/  HMMA.16816.F32.BF16 R20, R176, R188.reuse, R20 ;  /* 0x000000bcb014723c */ /* 0x080fe80000041814 */
[----:B------:R-:W-:Y:S01]  /*192b0*/  @!P0 SHF.R.S32.HI R2, RZ, 0x1f, R232 ;  /* 0x0000001fff028819 */ /* 0x000fe200000114e8 */
[----:B------:R-:W-:Y:S03]  /*192c0*/  @!P0 IMAD.WIDE.U32 R124, R232, c[0x0][0x208], RZ ;  /* 0x00008200e87c8a25 */ /* 0x000fe600078e00ff */
[C---:B------:R-:W-:Y:S04]  /*192d0*/  HMMA.16816.F32.BF16 R24, R184.reuse, R188, R24 ;  /* 0x000000bcb818723c */ /* 0x040fe80000041818 */
[----:B------:R-:W-:Y:S04]  /*192e0*/  @!P0 IMAD R2, R2, c[0x0][0x208], RZ ;  /* 0x0000820002028a24 */ /* 0x000fe800078e02ff */
[-C--:B------:R-:W-:Y:S04]  /*192f0*/  HMMA.16816.F32.BF16 R28, R184, R190.reuse, R28 ;  /* 0x000000beb81c723c */ /* 0x080fe8000004181c */
[----:B------:R-:W-:Y:S04]  /*19300*/  @!P0 IMAD R2, R232, c[0x0][0x20c], R2 ;  /* 0x00008300e8028a24 */ /* 0x000fe800078e0202 */
[C---:B------:R-:W-:Y:S01]  /*19310*/  HMMA.16816.F32.BF16 R32, R176.reuse, R190, R32 ;  /* 0x000000beb020723c */ /* 0x040fe20000041820 */
[----:B------:R-:W2:Y:S03]  /*19320*/  LDSM.16.M88.4 R188, [R224] ;  /* 0x00000000e0bc783b */ /* 0x000ea60000000200 */
[----:B---3--:R-:W-:Y:S02]  /*19330*/  @!P0 MOV R3, R203 ;  /* 0x000000cb00038202 */ /* 0x008fe40000000f00 */
[----:B------:R-:W-:Y:S02]  /*19340*/  @!P0 IADD3 R125, R125, R2, RZ ;  /* 0x000000027d7d8210 */ /* 0x000fe40007ffe0ff */
[-C--:B------:R-:W-:Y:S01]  /*19350*/  HMMA.16816.F32.BF16 R36, R176, R192.reuse, R36 ;  /* 0x000000c0b024723c */ /* 0x080fe20000041824 */
[----:B----4-:R-:W-:Y:S03]  /*19360*/  MOV R201, c[0x0][0x208] ;  /* 0x0000820000c97a02 */ /* 0x010fe60000000f00 */
[----:B------:R-:W-:Y:S02]  /*19370*/  @!P0 MOV R2, R200 ;  /* 0x000000c800028202 */ /* 0x000fe40000000f00 */
[----:B------:R-:W-:Y:S02]  /*19380*/  SHF.L.U32 R201, R201, 0x5, RZ ;  /* 0x00000005c9c97819 */ /* 0x000fe400000006ff */
[C---:B------:R-:W-:Y:S01]  /*19390*/  HMMA.16816.F32.BF16 R40, R184.reuse, R192, R40 ;  /* 0x000000c0b828723c */ /* 0x040fe20000041828 */
[----:B------:R-:W-:Y:S03]  /*193a0*/  MOV R200, 0x5 ;  /* 0x0000000500c87802 */ /* 0x000fe60000000f00 */
[----:B------:R-:W-:Y:S01]  /*193b0*/  @!P0 IMAD.WIDE.U32 R2, R124, 0x60, R2 ;  /* 0x000000607c028825 */ /* 0x000fe200078e0002 */
[----:B------:R-:W-:Y:S03]  /*193c0*/  SHF.L.U64.HI R126, R126, R200, c[0x0][0x20c] ;  /* 0x000083007e7e7619 */ /* 0x000fe600000102c8 */
[-C--:B------:R-:W-:Y:S04]  /*193d0*/  HMMA.16816.F32.BF16 R44, R184, R194.reuse, R44 ;  /* 0x000000c2b82c723c */ /* 0x080fe8000004182c */
[----:B------:R-:W-:Y:S01]  /*193e0*/  @!P0 IMAD R124, R125, 0x60, RZ ;  /* 0x000000607d7c8824 */ /* 0x000fe200078e02ff */
[----:B------:R-:W-:Y:S03]  /*193f0*/  @!P0 LEA R198, P1, R2, c[0x0][0x1f8], 0x1 ;  /* 0x00007e0002c68a11 */ /* 0x000fe600078208ff */
[C---:B------:R-:W-:Y:S04]  /*19400*/  HMMA.16816.F32.BF16 R48, R176.reuse, R194, R48 ;  /* 0x000000c2b030723c */ /* 0x040fe80000041830 */
[----:B------:R-:W-:Y:S02]  /*19410*/  @!P0 IADD3 R3, R3, R124, RZ ;  /* 0x0000007c03038210 */ /* 0x000fe40007ffe0ff */
[-C--:B------:R-:W-:Y:S02]  /*19420*/  @!P0 IADD3 R196, P2, R198, R201.reuse, RZ ;  /* 0x000000c9c6c48210 */ /* 0x080fe40007f5e0ff */
[-C--:B-1----:R-:W-:Y:S04]  /*19430*/  HMMA.16816.F32.BF16 R52, R176, R172.reuse, R52 ;  /* 0x000000acb034723c */ /* 0x082fe80000041834 */
[----:B------:R-:W-:Y:S02]  /*19440*/  @!P0 LEA.HI.X R199, R2, c[0x0][0x1fc], R3, 0x1, P1 ;  /* 0x00007f0002c78a11 */ /* 0x000fe400008f0c03 */
[-C--:B------:R-:W-:Y:S02]  /*19450*/  @!P0 IADD3 R128, P1, R196, R201.reuse, RZ ;  /* 0x000000c9c4808210 */ /* 0x080fe40007f3e0ff */
[C---:B------:R-:W-:Y:S01]  /*19460*/  HMMA.16816.F32.BF16 R56, R184.reuse, R172, R56 ;  /* 0x000000acb838723c */ /* 0x040fe20000041838 */
[----:B------:R-:W-:Y:S01]  /*19470*/  @!PT LDS RZ, [RZ] ;  /* 0x00000000fffff984 */ /* 0x000fe20000000800 */
[----:B------:R-:W-:Y:S01]  /*19480*/  @!PT LDS RZ, [RZ] ;  /* 0x00000000fffff984 */ /* 0x000fe20000000800 */
[----:B------:R-:W-:Y:S01]  /*19490*/  @!PT LDS RZ, [RZ] ;  /* 0x00000000fffff984 */ /* 0x000fe20000000800 */
[----:B------:R1:W-:Y:S03]  /*194a0*/  @!P0 LDGSTS.E.BYPASS.LTC128B.128 [R231+0x100], [R198.64], !P5 ;  /* 0x00100000c6e78fae */ /* 0x0003e6000e901d48 */
[-C--:B------:R-:W-:Y:S02]  /*194b0*/  @!P0 IADD3.X R197, R199, R126.reuse, RZ, P2, !PT ;  /* 0x0000007ec7c58210 */ /* 0x080fe400017fe4ff */
[-C--:B------:R-:W-:Y:S02]  /*194c0*/  @!P0 IADD3 R124, P3, R128, R201.reuse, RZ ;  /* 0x000000c9807c8210 */ /* 0x080fe40007f7e0ff */
[-C--:B------:R-:W-:Y:S01]  /*194d0*/  HMMA.16816.F32.BF16 R60, R184, R174.reuse, R60 ;  /* 0x000000aeb83c723c */ /* 0x080fe2000004183c */
[----:B------:R1:W-:Y:S03]  /*194e0*/  @!P0 LDGSTS.E.BYPASS.LTC128B.128 [R231+0x900], [R196.64], !P5 ;  /* 0x00900000c4e78fae */ /* 0x0003e6000e901d48 */
[-C--:B------:R-:W-:Y:S02]  /*194f0*/  @!P0 IADD3.X R129, R197, R126.reuse, RZ, P1, !PT ;  /* 0x0000007ec5818210 */ /* 0x080fe40000ffe4ff */
[-C--:B------:R-:W-:Y:S02]  /*19500*/  @!P0 IADD3 R2, P2, R124, R201.reuse, RZ ;  /* 0x000000c97c028210 */ /* 0x080fe40007f5e0ff */
[C---:B------:R-:W-:Y:S01]  /*19510*/  HMMA.16816.F32.BF16 R64, R176.reuse, R174, R64 ;  /* 0x000000aeb040723c */ /* 0x040fe20000041840 */
[----:B------:R3:W-:Y:S03]  /*19520*/  @!P0 LDGSTS.E.BYPASS.LTC128B.128 [R231+0x1100], [R128.64], !P5 ;  /* 0x0110000080e78fae */ /* 0x0007e6000e901d48 */
[-C--:B------:R-:W-:Y:S02]  /*19530*/  @!P0 IADD3.X R125, R129, R126.reuse, RZ, P3, !PT ;  /* 0x0000007e817d8210 */ /* 0x080fe40001ffe4ff */
[----:B------:R-:W-:Y:S02]  /*19540*/  @!P0 IADD3 R192, P1, R2, R201, RZ ;  /* 0x000000c902c08210 */ /* 0x000fe40007f3e0ff */
[-C--:B--2---:R-:W-:Y:S01]  /*19550*/  HMMA.16816.F32.BF16 R68, R176, R180.reuse, R68 ;  /* 0x000000b4b044723c */ /* 0x084fe20000041844 */
[----:B------:R2:W-:Y:S03]  /*19560*/  @!P0 LDGSTS.E.BYPASS.LTC128B.128 [R231+0x1900], [R124.64], !P5 ;  /* 0x019000007ce78fae */ /* 0x0005e6000e901d48 */
[-C--:B------:R-:W-:Y:S04]  /*19570*/  @!P0 IADD3.X R3, R125, R126.reuse, RZ, P2, !PT ;  /* 0x0000007e7d038210 */ /* 0x080fe800017fe4ff */
[C---:B------:R-:W-:Y:S01]  /*19580*/  HMMA.16816.F32.BF16 R72, R184.reuse, R180, R72 ;  /* 0x000000b4b848723c */ /* 0x040fe20000041848 */
[----:B------:R4:W-:Y:S03]  /*19590*/  @!P0 LDGSTS.E.BYPASS.LTC128B.128 [R231+0x2100], [R2.64], !P5 ;  /* 0x0210000002e78fae */ /* 0x0009e6000e901d48 */
[----:B------:R-:W-:Y:S04]  /*195a0*/  @!P0 IADD3.X R193, R3, R126, RZ, P1, !PT ;  /* 0x0000007e03c18210 */ /* 0x000fe80000ffe4ff */
[-C--:B------:R-:W-:Y:S01]  /*195b0*/  HMMA.16816.F32.BF16 R76, R184, R182.reuse, R76 ;  /* 0x000000b6b84c723c */ /* 0x080fe2000004184c */
[----:B------:R2:W-:Y:S02]  /*195c0*/  @!P0 LDGSTS.E.BYPASS.LTC128B.128 [R231+0x2900], [R192.64], !P5 ;  /* 0x02900000c0e78fae */ /* 0x0005e4000e901d48 */
[C---:B------:R-:W-:Y:S02]  /*195d0*/  ISETP.GT.AND P0, PT, R232.reuse, R230, PT ;  /* 0x000000e6e800720c */ /* 0x040fe40003f04270 */
[----:B------:R-:W-:Y:S03]  /*195e0*/  IADD3 R230, R232, -0x1, RZ ;  /* 0xffffffffe8e67810 */ /* 0x000fe60007ffe0ff */
[C---:B------:R-:W-:Y:S01]  /*195f0*/  HMMA.16816.F32.BF16 R80, R176.reuse, R182, R80 ;  /* 0x000000b6b050723c */ /* 0x040fe20000041850 */
[----:B-1----:R-:W-:Y:S07]  /*19600*/  LDSM.16.M88.4 R196, [R218+0x3100] ;  /* 0x00310000dac4783b */ /* 0x002fee0000000200 */
[-C--:B------:R-:W-:Y:S01]  /*19610*/  HMMA.16816.F32.BF16 R84, R176, R188.reuse, R84 ;  /* 0x000000bcb054723c */ /* 0x080fe20000041854 */
[----:B------:R-:W-:Y:S07]  /*19620*/  LDSM.16.M88.4 R200, [R220+0x8100] ;  /* 0x00810000dcc8783b */ /* 0x000fee0000000200 */
[C---:B------:R-:W-:Y:S01]  /*19630*/  HMMA.16816.F32.BF16 R88, R184.reuse, R188, R88 ;  /* 0x000000bcb858723c */ /* 0x040fe20000041858 */
[----:B------:R-:W0:Y:S07]  /*19640*/  LDGDEPBAR ;  /* 0x00000000000079af */ /* 0x000e2e0000000000 */
[-C--:B------:R-:W-:Y:S01]  /*19650*/  HMMA.16816.F32.BF16 R92, R184, R190.reuse, R92 ;  /* 0x000000beb85c723c */ /* 0x080fe2000004185c */
[----:B--2---:R-:W1:Y:S07]  /*19660*/  LDSM.16.M88.4 R192, [R220+0x6100] ;  /* 0x00610000dcc0783b */ /* 0x004e6e0000000200 */
[----:B------:R-:W-:Y:S01]  /*19670*/  HMMA.16816.F32.BF16 R96, R176, R190, R96 ;  /* 0x000000beb060723c */ /* 0x000fe20000041860 */
[----:B------:R-:W2:Y:S08]  /*19680*/  LDSM.16.M88.4 R204, [R218+0x3900] ;  /* 0x00390000dacc783b */ /* 0x000eb00000000200 */
[----:B------:R-:W2:Y:S08]  /*19690*/  LDSM.16.M88.4 R208, [R218+0x4100] ;  /* 0x00410000dad0783b */ /* 0x000eb00000000200 */
[----:B------:R-:W2:Y:S08]  /*196a0*/  LDSM.16.M88.4 R172, [R218+0x4900] ;  /* 0x00490000daac783b */ /* 0x000eb00000000200 */
[----:B------:R-:W2:Y:S01]  /*196b0*/  LDSM.16.M88.4 R176, [R218+0x5100] ;  /* 0x00510000dab0783b */ /* 0x000ea20000000200 */
[-C--:B-1----:R-:W-:Y:S07]  /*196c0*/  HMMA.16816.F32.BF16 R4, R192, R196.reuse, R4 ;  /* 0x000000c4c004723c */ /* 0x082fee0000041804 */
[----:B------:R-:W1:Y:S01]  /*196d0*/  LDSM.16.M88.4 R180, [R218+0x5900] ;  /* 0x00590000dab4783b */ /* 0x000e620000000200 */
[C---:B------:R-:W-:Y:S07]  /*196e0*/  HMMA.16816.F32.BF16 R8, R200.reuse, R196, R8 ;  /* 0x000000c4c808723c */ /* 0x040fee0000041808 */
[----:B------:R-:W-:Y:S01]  /*196f0*/  LDSM.16.M88.4 R184, [R221+0x6100] ;  /* 0x00610000ddb8783b */ /* 0x000fe20000000200 */
[-C--:B------:R-:W-:Y:S07]  /*19700*/  HMMA.16816.F32.BF16 R12, R200, R198.reuse, R12 ;  /* 0x000000c6c80c723c */ /* 0x080fee000004180c */
[----:B------:R-:W1:Y:S01]  /*19710*/  LDSM.16.M88.4 R188, [R217] ;  /* 0x00000000d9bc783b */ /* 0x000e620000000200 */
[C---:B------:R-:W-:Y:S07]  /*19720*/  HMMA.16816.F32.BF16 R16, R192.reuse, R198, R16 ;  /* 0x000000c6c010723c */ /* 0x040fee0000041810 */
[----:B------:R-:W-:Y:S01]  /*19730*/  LDSM.16.M88.4 R196, [R217+0x800] ;  /* 0x00080000d9c4783b */ /* 0x000fe20000000200 */
[-C--:B--2---:R-:W-:Y:S08]  /*19740*/  HMMA.16816.F32.BF16 R20, R192, R204.reuse, R20 ;  /* 0x000000ccc014723c */ /* 0x084ff00000041814 */
        /* <DEDUP_REMOVED lines=18> */
[----:B------:R-:W2:Y:S07]  /*19870*/  LDSM.16.M88.4 R176, [R217+0x2000] ;  /* 0x00200000d9b0783b */ /* 0x000eae0000000200 */
[-C--:B-1----:R-:W-:Y:S08]  /*19880*/  HMMA.16816.F32.BF16 R84, R192, R180.reuse, R84 ;  /* 0x000000b4c054723c */ /* 0x082ff00000041854 */
[C---:B------:R-:W-:Y:S08]  /*19890*/  HMMA.16816.F32.BF16 R88, R200.reuse, R180, R88 ;  /* 0x000000b4c858723c */ /* 0x040ff00000041858 */
[-C--:B------:R-:W-:Y:S08]  /*198a0*/  HMMA.16816.F32.BF16 R92, R200, R182.reuse, R92 ;  /* 0x000000b6c85c723c */ /* 0x080ff0000004185c */
[----:B------:R-:W-:Y:S01]  /*198b0*/  HMMA.16816.F32.BF16 R96, R192, R182, R96 ;  /* 0x000000b6c060723c */ /* 0x000fe20000041860 */
[----:B------:R-:W1:Y:S01]  /*198c0*/  LDSM.16.M88.4 R180, [R217+0x2800] ;  /* 0x00280000d9b4783b */ /* 0x000e620000000200 */
[----:B------:R-:W-:Y:S06]  /*198d0*/  DEPBAR.LE SB0, 0x0 ;  /* 0x000080000000791a */ /* 0x000fec0000000000 */
[-C--:B------:R-:W-:Y:S01]  /*198e0*/  HMMA.16816.F32.BF16 R4, R184, R188.reuse, R4 ;  /* 0x000000bcb804723c */ /* 0x080fe20000041804 */
[----:B------:R-:W-:Y:S07]  /*198f0*/  BAR.SYNC.DEFER_BLOCKING 0x0 ;  /* 0x0000000000007b1d */ /* 0x000fee0000010000 */
[C---:B--2---:R-:W-:Y:S08]  /*19900*/  HMMA.16816.F32.BF16 R8, R172.reuse, R188, R8 ;  /* 0x000000bcac08723c */ /* 0x044ff00000041808 */
[-C--:B------:R-:W-:Y:S08]  /*19910*/  HMMA.16816.F32.BF16 R12, R172, R190.reuse, R12 ;  /* 0x000000beac0c723c */ /* 0x080ff0000004180c */
[C---:B------:R-:W-:Y:S04]  /*19920*/  HMMA.16816.F32.BF16 R16, R184.reuse, R190, R16 ;  /* 0x000000beb810723c */ /* 0x040fe80000041810 */
[----:B----4-:R-:W-:Y:S02]  /*19930*/  FMNMX.FTZ R2, R4, R0, !PT ;  /* 0x0000000004027209 */ /* 0x010fe40007810000 */
        /* <DEDUP_REMOVED lines=80> */
[----:B---3--:R-:W1:Y:S01]  /*19e40*/  SHFL.BFLY PT, R129, R126, 0x2, 0x1f ;  /* 0x0c401f007e817f89 */ /* 0x008e6200000e0000 */
        /* <DEDUP_REMOVED lines=30> */
[----:B------:R-:W-:Y:S02]  /*1a030*/  FMNMX.FTZ R124, R47, R124, !PT ;  /* 0x0000007c2f7c7209 */ /* 0x000fe40007810000 */
[----:B--2---:R-:W-:Y:S02]  /*1a040*/  FMNMX.FTZ R3, R3, R125, !PT ;  /* 0x0000007d03037209 */ /* 0x004fe40007810000 */
[----:B------:R-:W-:Y:S03]  /*1a050*/  FMNMX.FTZ R124, R58, R124, !PT ;  /* 0x0000007c3a7c7209 */ /* 0x000fe60007810000 */
[----:B------:R-:W1:Y:S01]  /*1a060*/  SHFL.BFLY PT, R172, R3, 0x1, 0x1f ;  /* 0x0c201f0003ac7f89 */ /* 0x000e6200000e0000 */
[----:B------:R-:W-:Y:S02]  /*1a070*/  FMNMX.FTZ R124, R59, R124, !PT ;  /* 0x0000007c3b7c7209 */ /* 0x000fe40007810000 */
[----:B---3--:R-:W-:Y:S01]  /*1a080*/  FMNMX.FTZ R125, R2, R128, !PT ;  /* 0x00000080027d7209 */ /* 0x008fe20007810000 */
[----:B------:R-:W-:Y:S01]  /*1a090*/  FMUL.FTZ R2, R0, c[0x0][0x2d0] ;  /* 0x0000b40000027a20 */ /* 0x000fe20000410000 */
[----:B------:R-:W-:Y:S03]  /*1a0a0*/  FMNMX.FTZ R124, R62, R124, !PT ;  /* 0x0000007c3e7c7209 */ /* 0x000fe60007810000 */
[----:B------:R2:W3:Y:S01]  /*1a0b0*/  MUFU.EX2 R129, R2 ;  /* 0x0000000200817308 */ /* 0x0004e20000000800 */
[----:B------:R-:W-:Y:S01]  /*1a0c0*/  FMNMX.FTZ R124, R63, R124, !PT ;  /* 0x0000007c3f7c7209 */ /* 0x000fe20007810000 */
[----:B------:R-:W-:Y:S03]  /*1a0d0*/  FMUL.FTZ R176, R125, c[0x0][0x2d0] ;  /* 0x0000b4007db07a20 */ /* 0x000fe60000410000 */
[----:B------:R-:W-:Y:S01]  /*1a0e0*/  FMNMX.FTZ R124, R74, R124, !PT ;  /* 0x0000007c4a7c7209 */ /* 0x000fe20007810000 */
[--C-:B------:R-:W-:Y:S02]  /*1a0f0*/  FFMA.FTZ R6, R6, c[0x0][0x2d0], -R176.reuse ;  /* 0x0000b40006067a23 */ /* 0x100fe400000108b0 */
[--C-:B------:R-:W-:Y:S01]  /*1a100*/  FFMA.FTZ R22, R22, c[0x0][0x2d0], -R176.reuse ;  /* 0x0000b40016167a23 */ /* 0x100fe200000108b0 */
[----:B------:R-:W-:Y:S01]  /*1a110*/  FMNMX.FTZ R124, R75, R124, !PT ;  /* 0x0000007c4b7c7209 */ /* 0x000fe20007810000 */
[----:B------:R4:W-:Y:S01]  /*1a120*/  MUFU.EX2 R242, R6 ;  /* 0x0000000600f27308 */ /* 0x0009e20000000800 */
[--C-:B------:R-:W-:Y:S02]  /*1a130*/  FFMA.FTZ R7, R7, c[0x0][0x2d0], -R176.reuse ;  /* 0x0000b40007077a23 */ /* 0x100fe400000108b0 */
        /* <DEDUP_REMOVED lines=8> */
[----:B--2---:R-:W-:Y:S01]  /*1a1c0*/  FADD.FTZ R2, -R125, R127 ;  /* 0x0000007f7d027221 */ /* 0x004fe20000010100 */
[----:B------:R-:W-:Y:S01]  /*1a1d0*/  FMNMX.FTZ R0, R91, R124, !PT ;  /* 0x0000007c5b007209 */ /* 0x000fe20007810000 */
[--C-:B------:R-:W-:Y:S01]  /*1a1e0*/  FFMA.FTZ R19, R19, c[0x0][0x2d0], -R176.reuse ;  /* 0x0000b40013137a23 */ /* 0x100fe200000108b0 */
[----:B-1----:R-:W-:Y:S01]  /*1a1f0*/  FMNMX.FTZ R124, R3, R172, !PT ;  /* 0x000000ac037c7209 */ /* 0x002fe20007810000 */
[----:B------:R-:W-:Y:S01]  /*1a200*/  FMUL.FTZ R2, R2, c[0x0][0x2d0] ;  /* 0x0000b40002027a20 */ /* 0x000fe20000410000 */
[----:B------:R-:W-:Y:S01]  /*1a210*/  FMNMX.FTZ R0, R94, R0, !PT ;  /* 0x000000005e007209 */ /* 0x000fe20007810000 */
[----:B------:R-:W-:Y:S01]  /*1a220*/  MUFU.EX2 R236, R23 ;  /* 0x0000001700ec7308 */ /* 0x000fe20000000800 */
[--C-:B------:R-:W-:Y:S02]  /*1a230*/  FFMA.FTZ R34, R34, c[0x0][0x2d0], -R176.reuse ;  /* 0x0000b40022227a23 */ /* 0x100fe400000108b0 */
[----:B------:R-:W-:Y:S01]  /*1a240*/  FFMA.FTZ R35, R35, c[0x0][0x2d0], -R176 ;  /* 0x0000b40023237a23 */ /* 0x000fe200000108b0 */
[----:B------:R-:W-:Y:S01]  /*1a250*/  FMNMX.FTZ R0, R95, R0, !PT ;  /* 0x000000005f007209 */ /* 0x000fe20007810000 */
[C---:B---3--:R-:W-:Y:S01]  /*1a260*/  FMUL.FTZ R100, R129.reuse, R100 ;  /* 0x0000006481647220 */ /* 0x048fe20000410000 */
[----:B----4-:R-:W-:Y:S01]  /*1a270*/  @P0 SHF.R.S32.HI R6, RZ, 0x1f, R230 ;  /* 0x0000001fff060819 */ /* 0x010fe200000114e6 */
[C---:B------:R-:W-:Y:S02]  /*1a280*/  FMUL.FTZ R101, R129.reuse, R101 ;  /* 0x0000006581657220 */ /* 0x040fe40000410000 */
[C---:B------:R-:W-:Y:S01]  /*1a290*/  FMUL.FTZ R112, R129.reuse, R112 ;  /* 0x0000007081707220 */ /* 0x040fe20000410000 */
[----:B------:R1:W2:Y:S01]  /*1a2a0*/  MUFU.EX2 R128, R2 ;  /* 0x0000000200807308 */ /* 0x0002a20000000800 */
[----:B------:R-:W3:Y:S01]  /*1a2b0*/  SHFL.BFLY PT, R3, R0, 0x2, 0x1f ;  /* 0x0c401f0000037f89 */ /* 0x000ee200000e0000 */
[----:B------:R-:W-:Y:S01]  /*1a2c0*/  @P0 IMAD R6, R6, c[0x0][0x1e0], RZ ;  /* 0x0000780006060a24 */ /* 0x000fe200078e02ff */
[----:B------:R-:W-:Y:S01]  /*1a2d0*/  @P0 MOV R7, R237 ;  /* 0x000000ed00070202 */ /* 0x000fe20000000f00 */
[C---:B------:R-:W-:Y:S02]  /*1a2e0*/  FMUL.FTZ R113, R129.reuse, R113 ;  /* 0x0000007181717220 */ /* 0x040fe40000410000 */
[----:B------:R-:W-:Y:S02]  /*1a2f0*/  @P0 IMAD R6, R230, c[0x0][0x1e4], R6 ;  /* 0x00007900e6060a24 */ /* 0x000fe400078e0206 */
[C---:B------:R-:W-:Y:S02]  /*1a300*/  FMUL.FTZ R120, R129.reuse, R120 ;  /* 0x0000007881787220 */ /* 0x040fe40000410000 */
[----:B------:R-:W-:Y:S01]  /*1a310*/  MUFU.EX2 R237, R22 ;  /* 0x0000001600ed7308 */ /* 0x000fe20000000800 */
[----:B------:R-:W-:Y:S02]  /*1a320*/  FMUL.FTZ R121, R129, R121 ;  /* 0x0000007981797220 */ /* 0x000fe40000410000 */
[--C-:B------:R-:W-:Y:S02]  /*1a330*/  FFMA.FTZ R54, R54, c[0x0][0x2d0], -R176.reuse ;  /* 0x0000b40036367a23 */ /* 0x100fe400000108b0 */
[--C-:B------:R-:W-:Y:S02]  /*1a340*/  FFMA.FTZ R55, R55, c[0x0][0x2d0], -R176.reuse ;  /* 0x0000b40037377a23 */ /* 0x100fe400000108b0 */
[--C-:B------:R-:W-:Y:S02]  /*1a350*/  FFMA.FTZ R38, R38, c[0x0][0x2d0], -R176.reuse ;  /* 0x0000b40026267a23 */ /* 0x100fe400000108b0 */
[--C-:B------:R-:W-:Y:S01]  /*1a360*/  FFMA.FTZ R39, R39, c[0x0][0x2d0], -R176.reuse ;  /* 0x0000b40027277a23 */ /* 0x100fe200000108b0 */
[----:B------:R2:W-:Y:S01]  /*1a370*/  MUFU.EX2 R250, R18 ;  /* 0x0000001200fa7308 */ /* 0x0005e20000000800 */
[--C-:B------:R-:W-:Y:S02]  /*1a380*/  FFMA.FTZ R50, R50, c[0x0][0x2d0], -R176.reuse ;  /* 0x0000b40032327a23 */ /* 0x100fe400000108b0 */
[----:B------:R-:W-:Y:S02]  /*1a390*/  FFMA.FTZ R51, R51, c[0x0][0x2d0], -R176 ;  /* 0x0000b40033337a23 */ /* 0x000fe400000108b0 */
[----:B-1----:R-:W-:Y:S01]  /*1a3a0*/  FADD.FTZ R2, -R124, R130 ;  /* 0x000000827c027221 */ /* 0x002fe20000010100 */
[----:B---3--:R-:W-:Y:S01]  /*1a3b0*/  FMNMX.FTZ R0, R0, R3, !PT ;  /* 0x0000000300007209 */ /* 0x008fe20007810000 */
[----:B------:R-:W-:Y:S02]  /*1a3c0*/  FMUL.FTZ R130, R126, c[0x0][0x2d0] ;  /* 0x0000b4007e827a20 */ /* 0x000fe40000410000 */
[----:B------:R-:W-:Y:S01]  /*1a3d0*/  FMUL.FTZ R2, R2, c[0x0][0x2d0] ;  /* 0x0000b40002027a20 */ /* 0x000fe20000410000 */
[----:B------:R1:W-:Y:S01]  /*1a3e0*/  MUFU.EX2 R252, R19 ;  /* 0x0000001300fc7308 */ /* 0x0003e20000000800 */
[--C-:B------:R-:W-:Y:S02]  /*1a3f0*/  FFMA.FTZ R20, R20, c[0x0][0x2d0], -R130.reuse ;  /* 0x0000b40014147a23 */ /* 0x100fe40000010882 */
[--C-:B------:R-:W-:Y:S02]  /*1a400*/  FFMA.FTZ R21, R21, c[0x0][0x2d0], -R130.reuse ;  /* 0x0000b40015157a23 */ /* 0x100fe40000010882 */
[--C-:B------:R-:W-:Y:S02]  /*1a410*/  FFMA.FTZ R64, R64, c[0x0][0x2d0], -R130.reuse ;  /* 0x0000b40040407a23 */ /* 0x100fe40000010882 */
[--C-:B------:R-:W-:Y:S02]  /*1a420*/  FFMA.FTZ R65, R65, c[0x0][0x2d0], -R130.reuse ;  /* 0x0000b40041417a23 */ /* 0x100fe40000010882 */
[--C-:B------:R-:W-:Y:S01]  /*1a430*/  FFMA.FTZ R16, R16, c[0x0][0x2d0], -R130.reuse ;  /* 0x0000b40010107a23 */ /* 0x100fe20000010882 */
[----:B------:R3:W4:Y:S01]  /*1a440*/  MUFU.EX2 R127, R2 ;  /* 0x00000002007f7308 */ /* 0x0007220000000800 */
[--C-:B------:R-:W-:Y:S02]  /*1a450*/  FFMA.FTZ R4, R4, c[0x0][0x2d0], -R130.reuse ;  /* 0x0000b40004047a23 */ /* 0x100fe40000010882 */
[--C-:B------:R-:W-:Y:S02]  /*1a460*/  FFMA.FTZ R5, R5, c[0x0][0x2d0], -R130.reuse ;  /* 0x0000b40005057a23 */ /* 0x100fe40000010882 */
[----:B--2---:R-:W-:Y:S02]  /*1a470*/  FMUL.FTZ R18, R128, R146 ;  /* 0x0000009280127220 */ /* 0x004fe40000410000 */
[--C-:B------:R-:W-:Y:S02]  /*1a480*/  FFMA.FTZ R17, R17, c[0x0][0x2d0], -R130.reuse ;  /* 0x0000b40011117a23 */ /* 0x100fe40000010882 */
[--C-:B------:R-:W-:Y:S01]  /*1a490*/  FFMA.FTZ R32, R32, c[0x0][0x2d0], -R130.reuse ;  /* 0x0000b40020207a23 */ /* 0x100fe20000010882 */
[----:B------:R-:W-:Y:S01]  /*1a4a0*/  MUFU.EX2 R247, R4 ;  /* 0x0000000400f77308 */ /* 0x000fe20000000800 */
[--C-:B------:R-:W-:Y:S02]  /*1a4b0*/  FFMA.FTZ R33, R33, c[0x0][0x2d0], -R130.reuse ;  /* 0x0000b40021217a23 */ /* 0x100fe40000010882 */
[C---:B------:R-:W-:Y:S02]  /*1a4c0*/  FMUL.FTZ R102, R128.reuse, R102 ;  /* 0x0000006680667220 */ /* 0x040fe40000410000 */
[C---:B-1----:R-:W-:Y:S02]  /*1a4d0*/  FMUL.FTZ R19, R128.reuse, R147 ;  /* 0x0000009380137220 */ /* 0x042fe40000410000 */
[C---:B------:R-:W-:Y:S02]  /*1a4e0*/  FMUL.FTZ R103, R128.reuse, R103 ;  /* 0x0000006780677220 */ /* 0x040fe40000410000 */
[C---:B------:R-:W-:Y:S01]  /*1a4f0*/  FMUL.FTZ R114, R128.reuse, R114 ;  /* 0x0000007280727220 */ /* 0x040fe20000410000 */
[----:B------:R-:W-:Y:S01]  /*1a500*/  MUFU.EX2 R244, R20 ;  /* 0x0000001400f47308 */ /* 0x000fe20000000800 */
[C---:B------:R-:W-:Y:S02]  /*1a510*/  FMUL.FTZ R115, R128.reuse, R115 ;  /* 0x0000007380737220 */ /* 0x040fe40000410000 */
[C---:B------:R-:W-:Y:S01]  /*1a520*/  FMUL.FTZ R122, R128.reuse, R122 ;  /* 0x0000007a807a7220 */ /* 0x040fe20000410000 */
[----:B---3--:R-:W1:Y:S01]  /*1a530*/  SHFL.BFLY PT, R2, R0, 0x1, 0x1f ;  /* 0x0c201f0000027f89 */ /* 0x008e6200000e0000 */
[C---:B----4-:R-:W-:Y:S02]  /*1a540*/  FMUL.FTZ R104, R127.reuse, R104 ;  /* 0x000000687f687220 */ /* 0x050fe40000410000 */
[C---:B------:R-:W-:Y:S02]  /*1a550*/  FMUL.FTZ R105, R127.reuse, R105 ;  /* 0x000000697f697220 */ /* 0x040fe40000410000 */
[C---:B------:R-:W-:Y:S01]  /*1a560*/  FMUL.FTZ R108, R127.reuse, R108 ;  /* 0x0000006c7f6c7220 */ /* 0x040fe20000410000 */
[----:B------:R-:W-:Y:S01]  /*1a570*/  MUFU.EX2 R249, R5 ;  /* 0x0000000500f97308 */ /* 0x000fe20000000800 */
[C---:B------:R-:W-:Y:S02]  /*1a580*/  FMUL.FTZ R109, R127.reuse, R109 ;  /* 0x0000006d7f6d7220 */ /* 0x040fe40000410000 */
[C---:B------:R-:W-:Y:S02]  /*1a590*/  FMUL.FTZ R116, R127.reuse, R116 ;  /* 0x000000747f747220 */ /* 0x040fe40000410000 */
[----:B------:R-:W-:Y:S02]  /*1a5a0*/  FMUL.FTZ R117, R127, R117 ;  /* 0x000000757f757220 */ /* 0x000fe40000410000 */
[----:B------:R-:W-:Y:S02]  /*1a5b0*/  FMUL.FTZ R123, R128, R123 ;  /* 0x0000007b807b7220 */ /* 0x000fe40000410000 */
[--C-:B------:R-:W-:Y:S01]  /*1a5c0*/  FFMA.FTZ R52, R52, c[0x0][0x2d0], -R130.reuse ;  /* 0x0000b40034347a23 */ /* 0x100fe20000010882 */
[----:B------:R-:W-:Y:S01]  /*1a5d0*/  MUFU.EX2 R243, R21 ;  /* 0x0000001500f37308 */ /* 0x000fe20000000800 */
[--C-:B------:R-:W-:Y:S02]  /*1a5e0*/  FFMA.FTZ R53, R53, c[0x0][0x2d0], -R130.reuse ;  /* 0x0000b40035357a23 */ /* 0x100fe40000010882 */
[--C-:B------:R-:W-:Y:S02]  /*1a5f0*/  FFMA.FTZ R36, R36, c[0x0][0x2d0], -R130.reuse ;  /* 0x0000b40024247a23 */ /* 0x100fe40000010882 */
[--C-:B------:R-:W-:Y:S02]  /*1a600*/  FFMA.FTZ R37, R37, c[0x0][0x2d0], -R130.reuse ;  /* 0x0000b40025257a23 */ /* 0x100fe40000010882 */
[--C-:B------:R-:W-:Y:S01]  /*1a610*/  FFMA.FTZ R48, R48, c[0x0][0x2d0], -R130.reuse ;  /* 0x0000b40030307a23 */ /* 0x100fe20000010882 */
[----:B-1----:R-:W-:Y:S01]  /*1a620*/  FMNMX.FTZ R3, R0, R2, !PT ;  /* 0x0000000200037209 */ /* 0x002fe20007810000 */
[--C-:B------:R-:W-:Y:S01]  /*1a630*/  FFMA.FTZ R49, R49, c[0x0][0x2d0], -R130.reuse ;  /* 0x0000b40031317a23 */ /* 0x100fe20000010882 */
[----:B------:R1:W-:Y:S01]  /*1a640*/  MUFU.EX2 R251, R16 ;  /* 0x0000001000fb7308 */ /* 0x0003e20000000800 */
[----:B------:R-:W-:Y:S02]  /*1a650*/  FFMA.FTZ R97, R97, c[0x0][0x2d0], -R130 ;  /* 0x0000b40061617a23 */ /* 0x000fe40000010882 */
[C---:B------:R-:W-:Y:S02]  /*1a660*/  FADD.FTZ R0, -R3.reuse, R131 ;  /* 0x0000008303007221 */ /* 0x040fe40000010100 */
[----:B------:R-:W-:Y:S02]  /*1a670*/  FMUL.FTZ R131, R124, c[0x0][0x2d0] ;  /* 0x0000b4007c837a20 */ /* 0x000fe40000410000 */
[----:B------:R-:W-:Y:S02]  /*1a680*/  FMUL.FTZ R2, R3, c[0x0][0x2d0] ;  /* 0x0000b40003027a20 */ /* 0x000fe40000410000 */
        /* <DEDUP_REMOVED lines=16> */
[----:B--2---:R-:W-:Y:S02]  /*1a790*/  FMUL.FTZ R17, R129, R145 ;  /* 0x0000009181117220 */ /* 0x004fe40000410000 */
[--C-:B------:R-:W-:Y:S02]  /*1a7a0*/  FFMA.FTZ R57, R57, c[0x0][0x2d0], -R131.reuse ;  /* 0x0000b40039397a23 */ /* 0x100fe40000010883 */
[--C-:B------:R-:W-:Y:S01]  /*1a7b0*/  FFMA.FTZ R58, R58, c[0x0][0x2d0], -R2.reuse ;  /* 0x0000b4003a3a7a23 */ /* 0x100fe20000010802 */
[----:B------:R2:W-:Y:S01]  /*1a7c0*/  MUFU.EX2 R246, R12 ;  /* 0x0000000c00f67308 */ /* 0x0005e20000000800 */
[--C-:B------:R-:W-:Y:S02]  /*1a7d0*/  FFMA.FTZ R59, R59, c[0x0][0x2d0], -R2.reuse ;  /* 0x0000b4003b3b7a23 */ /* 0x100fe40000010802 */
[--C-:B------:R-:W-:Y:S01]  /*1a7e0*/  FFMA.FTZ R60, R60, c[0x0][0x2d0], -R131.reuse ;  /* 0x0000b4003c3c7a23 */ /* 0x100fe20000010883 */
[----:B---3--:R-:W-:Y:S01]  /*1a7f0*/  @P0 SHF.L.U32 R13, R233, 0x5, RZ ;  /* 0x00000005e90d0819 */ /* 0x008fe200000006ff */
[--C-:B------:R-:W-:Y:S02]  /*1a800*/  FFMA.FTZ R61, R61, c[0x0][0x2d0], -R131.reuse ;  /* 0x0000b4003d3d7a23 */ /* 0x100fe40000010883 */
[--C-:B------:R-:W-:Y:S02]  /*1a810*/  FFMA.FTZ R62, R62, c[0x0][0x2d0], -R2.reuse ;  /* 0x0000b4003e3e7a23 */ /* 0x100fe40000010802 */
[--C-:B------:R-:W-:Y:S01]  /*1a820*/  FFMA.FTZ R63, R63, c[0x0][0x2d0], -R2.reuse ;  /* 0x0000b4003f3f7a23 */ /* 0x100fe20000010802 */
[----:B------:R3:W-:Y:S01]  /*1a830*/  MUFU.EX2 R240, R33 ;  /* 0x0000002100f07308 */ /* 0x0007e20000000800 */
[--C-:B------:R-:W-:Y:S02]  /*1a840*/  FFMA.FTZ R11, R11, c[0x0][0x2d0], -R2.reuse ;  /* 0x0000b4000b0b7a23 */ /* 0x100fe40000010802 */
[--C-:B------:R-:W-:Y:S02]  /*1a850*/  FFMA.FTZ R14, R14, c[0x0][0x2d0], -R2.reuse ;  /* 0x0000b4000e0e7a23 */ /* 0x100fe40000010802 */
[----:B-1----:R-:W-:Y:S02]  /*1a860*/  FMUL.FTZ R32, R129, R160 ;  /* 0x000000a081207220 */ /* 0x002fe40000410000 */
[----:B------:R-:W-:Y:S03]  /*1a870*/  @P0 IMAD.WIDE.U32 R4, R230, c[0x0][0x1e0], RZ ;  /* 0x00007800e6040a25 */ /* 0x000fe600078e00ff */
[----:B------:R1:W-:Y:S01]  /*1a880*/  MUFU.EX2 R181, R10 ;  /* 0x0000000a00b57308 */ /* 0x0003e20000000800 */
[--C-:B------:R-:W-:Y:S01]  /*1a890*/  FFMA.FTZ R15, R15, c[0x0][0x2d0], -R2.reuse ;  /* 0x0000b4000f0f7a23 */ /* 0x100fe20000010802 */
[----:B------:R-:W-:Y:S01]  /*1a8a0*/  @P0 IADD3 R5, R5, R6, RZ ;  /* 0x0000000605050210 */ /* 0x000fe20007ffe0ff */
[--C-:B------:R-:W-:Y:S01]  /*1a8b0*/  FFMA.FTZ R8, R8, c[0x0][0x2d0], -R131.reuse ;  /* 0x0000b40008087a23 */ /* 0x100fe20000010883 */
[----:B------:R-:W-:Y:S01]  /*1a8c0*/  @P0 MOV R6, R234 ;  /* 0x000000ea00060202 */ /* 0x000fe20000000f00 */
[--C-:B------:R-:W-:Y:S01]  /*1a8d0*/  FFMA.FTZ R25, R25, c[0x0][0x2d0], -R131.reuse ;  /* 0x0000b40019197a23 */ /* 0x100fe20000010883 */
[----:B------:R-:W-:Y:S01]  /*1a8e0*/  MOV R234, 0x5 ;  /* 0x0000000500ea7802 */ /* 0x000fe20000000f00 */
[----:B------:R-:W-:Y:S02]  /*1a8f0*/  FFMA.FTZ R9, R9, c[0x0][0x2d0], -R131 ;  /* 0x0000b40009097a23 */ /* 0x000fe40000010883 */
[----:B------:R-:W-:Y:S01]  /*1a900*/  FFMA.FTZ R26, R26, c[0x0][0x2d0], -R2 ;  /* 0x0000b4001a1a7a23 */ /* 0x000fe20000010802 */
[----:B------:R-:W-:Y:S01]  /*1a910*/  MUFU.EX2 R183, R14 ;  /* 0x0000000e00b77308 */ /* 0x000fe20000000800 */
[----:B------:R-:W-:Y:S01]  /*1a920*/  @P0 IMAD.WIDE.U32 R6, R4, 0x60, R6 ;  /* 0x0000006004060825 */ /* 0x000fe200078e0006 */
[----:B--2---:R-:W-:Y:S03]  /*1a930*/  @P0 SHF.L.U64.HI R12, R233, R234, c[0x0][0x1e4] ;  /* 0x00007900e90c0619 */ /* 0x004fe600000102ea */
[----:B---3--:R-:W-:Y:S01]  /*1a940*/  FMUL.FTZ R33, R129, R161 ;  /* 0x000000a181217220 */ /* 0x008fe20000410000 */
[----:B------:R-:W-:Y:S01]  /*1a950*/  @P0 LEA R4, P1, R6, c[0x0][0x1c8], 0x1 ;  /* 0x0000720006040a11 */ /* 0x000fe200078208ff */
[--C-:B------:R-:W-:Y:S02]  /*1a960*/  FFMA.FTZ R27, R27, c[0x0][0x2d0], -R2.reuse ;  /* 0x0000b4001b1b7a23 */ /* 0x100fe40000010802 */
[--C-:B------:R-:W-:Y:S01]  /*1a970*/  FFMA.FTZ R28, R28, c[0x0][0x2d0], -R131.reuse ;  /* 0x0000b4001c1c7a23 */ /* 0x100fe20000010883 */
[----:B------:R2:W-:Y:S01]  /*1a980*/  MUFU.EX2 R182, R11 ;  /* 0x0000000b00b67308 */ /* 0x0005e20000000800 */
[----:B------:R-:W-:Y:S02]  /*1a990*/  @P0 IMAD R5, R5, 0x60, RZ ;  /* 0x0000006005050824 */ /* 0x000fe400078e02ff */
[----:B------:R-:W-:Y:S01]  /*1a9a0*/  FFMA.FTZ R29, R29, c[0x0][0x2d0], -R131 ;  /* 0x0000b4001d1d7a23 */ /* 0x000fe20000010883 */
[----:B-1----:R-:W-:Y:S01]  /*1a9b0*/  @P0 IADD3 R10, P2, R13, R4, RZ ;  /* 0x000000040d0a0210 */ /* 0x002fe20007f5e0ff */
[----:B------:R-:W-:Y:S01]  /*1a9c0*/  FMUL.FTZ R0, R0, c[0x0][0x2d0] ;  /* 0x0000b40000007a20 */ /* 0x000fe20000410000 */
[----:B------:R-:W-:Y:S01]  /*1a9d0*/  @P0 IADD3 R5, R7, R5, RZ ;  /* 0x0000000507050210 */ /* 0x000fe20007ffe0ff */
[----:B------:R-:W-:Y:S02]  /*1a9e0*/  FFMA.FTZ R30, R30, c[0x0][0x2d0], -R2 ;  /* 0x0000b4001e1e7a23 */ /* 0x000fe40000010802 */
[----:B------:R-:W-:Y:S01]  /*1a9f0*/  FFMA.FTZ R99, R99, c[0x0][0x2d0], -R176 ;  /* 0x0000b40063637a23 */ /* 0x000fe200000108b0 */
[----:B------:R-:W-:Y:S01]  /*1aa00*/  MUFU.EX2 R184, R15 ;  /* 0x0000000f00b87308 */ /* 0x000fe20000000800 */
[----:B------:R-:W-:Y:S01]  /*1aa10*/  @P0 LEA.HI.X R5, R6, c[0x0][0x1cc], R5, 0x1, P1 ;  /* 0x0000730006050a11 */ /* 0x000fe200008f0c05 */
[--C-:B------:R-:W-:Y:S02]  /*1aa20*/  FFMA.FTZ R93, R93, c[0x0][0x2d0], -R131.reuse ;  /* 0x0000b4005d5d7a23 */ /* 0x100fe40000010883 */
[--C-:B------:R-:W-:Y:S02]  /*1aa30*/  FFMA.FTZ R24, R24, c[0x0][0x2d0], -R131.reuse ;  /* 0x0000b40018187a23 */ /* 0x100fe40000010883 */
[----:B------:R1:W-:Y:S01]  /*1aa40*/  @P0 LDGSTS.E.BYPASS.LTC128B.128 [R231+0x3100], [R4.64], !P5 ;  /* 0x0310000004e70fae */ /* 0x0003e2000e901d48 */
[----:B------:R-:W-:Y:S02]  /*1aa50*/  FFMA.FTZ R31, R31, c[0x0][0x2d0], -R2 ;  /* 0x0000b4001f1f7a23 */ /* 0x000fe40000010802 */
[--C-:B------:R-:W-:Y:S01]  /*1aa60*/  FFMA.FTZ R68, R68, c[0x0][0x2d0], -R130.reuse ;  /* 0x0000b40044447a23 */ /* 0x100fe20000010882 */
[----:B------:R3:W-:Y:S01]  /*1aa70*/  MUFU.EX2 R238, R8 ;  /* 0x0000000800ee7308 */ /* 0x0007e20000000800 */
[--C-:B------:R-:W-:Y:S02]  /*1aa80*/  FFMA.FTZ R69, R69, c[0x0][0x2d0], -R130.reuse ;  /* 0x0000b40045457a23 */ /* 0x100fe40000010882 */
[--C-:B------:R-:W-:Y:S01]  /*1aa90*/  FFMA.FTZ R80, R80, c[0x0][0x2d0], -R130.reuse ;  /* 0x0000b40050507a23 */ /* 0x100fe20000010882 */
[----:B--2---:R-:W-:Y:S01]  /*1aaa0*/  @P0 IADD3.X R11, R12, R5, RZ, P2, !PT ;  /* 0x000000050c0b0210 */ /* 0x004fe200017fe4ff */
[----:B------:R-:W-:Y:S02]  /*1aab0*/  FFMA.FTZ R81, R81, c[0x0][0x2d0], -R130 ;  /* 0x0000b40051517a23 */ /* 0x000fe40000010882 */
[--C-:B------:R-:W-:Y:S02]  /*1aac0*/  FFMA.FTZ R70, R70, c[0x0][0x2d0], -R176.reuse ;  /* 0x0000b40046467a23 */ /* 0x100fe400000108b0 */
[----:B------:R2:W-:Y:S01]  /*1aad0*/  @P0 LDGSTS.E.BYPASS.LTC128B.128 [R231+0x3900], [R10.64], !P5 ;  /* 0x039000000ae70fae */ /* 0x0005e2000e901d48 */
[----:B------:R4:W-:Y:S01]  /*1aae0*/  MUFU.EX2 R239, R9 ;  /* 0x0000000900ef7308 */ /* 0x0009e20000000800 */
[--C-:B------:R-:W-:Y:S02]  /*1aaf0*/  FFMA.FTZ R71, R71, c[0x0][0x2d0], -R176.reuse ;  /* 0x0000b40047477a23 */ /* 0x100fe400000108b0 */
[--C-:B------:R-:W-:Y:S02]  /*1ab00*/  FFMA.FTZ R82, R82, c[0x0][0x2d0], -R176.reuse ;  /* 0x0000b40052527a23 */ /* 0x100fe400000108b0 */
[----:B------:R-:W-:Y:S02]  /*1ab10*/  FFMA.FTZ R83, R83, c[0x0][0x2d0], -R176 ;  /* 0x0000b40053537a23 */ /* 0x000fe400000108b0 */
[--C-:B------:R-:W-:Y:S02]  /*1ab20*/  FFMA.FTZ R74, R74, c[0x0][0x2d0], -R2.reuse ;  /* 0x0000b4004a4a7a23 */ /* 0x100fe40000010802 */
[--C-:B------:R-:W-:Y:S01]  /*1ab30*/  FFMA.FTZ R75, R75, c[0x0][0x2d0], -R2.reuse ;  /* 0x0000b4004b4b7a23 */ /* 0x100fe20000010802 */
[----:B------:R-:W2:Y:S01]  /*1ab40*/  MUFU.EX2 R0, R0 ;  /* 0x0000000000007308 */ /* 0x000ea20000000800 */
[--C-:B------:R-:W-:Y:S02]  /*1ab50*/  FFMA.FTZ R78, R78, c[0x0][0x2d0], -R2.reuse ;  /* 0x0000b4004e4e7a23 */ /* 0x100fe40000010802 */
[----:B------:R-:W-:Y:S01]  /*1ab60*/  FFMA.FTZ R79, R79, c[0x0][0x2d0], -R2 ;  /* 0x0000b4004f4f7a23 */ /* 0x000fe20000010802 */
[----:B---3--:R-:W-:Y:S01]  /*1ab70*/  @P0 IADD3 R8, P1, R13, R10, RZ ;  /* 0x0000000a0d080210 */ /* 0x008fe20007f3e0ff */
[--C-:B------:R-:W-:Y:S02]  /*1ab80*/  FFMA.FTZ R84, R84, c[0x0][0x2d0], -R130.reuse ;  /* 0x0000b40054547a23 */ /* 0x100fe40000010882 */
[--C-:B------:R-:W-:Y:S01]  /*1ab90*/  FFMA.FTZ R85, R85, c[0x0][0x2d0], -R130.reuse ;  /* 0x0000b40055557a23 */ /* 0x100fe20000010882 */
[C---:B------:R-:W-:Y:S01]  /*1aba0*/  @P0 IADD3 R6, P3, R13.reuse, R8, RZ ;  /* 0x000000080d060210 */ /* 0x040fe20007f7e0ff */
[----:B------:R-:W-:Y:S01]  /*1abb0*/  FFMA.FTZ R96, R96, c[0x0][0x2d0], -R130 ;  /* 0x0000b40060607a23 */ /* 0x000fe20000010882 */
[----:B------:R3:W-:Y:S01]  /*1abc0*/  MUFU.EX2 R210, R25 ;  /* 0x0000001900d27308 */ /* 0x0007e20000000800 */
[--C-:B------:R-:W-:Y:S01]  /*1abd0*/  FFMA.FTZ R86, R86, c[0x0][0x2d0], -R176.reuse ;  /* 0x0000b40056567a23 */ /* 0x100fe200000108b0 */
[----:B-1----:R-:W-:Y:S01]  /*1abe0*/  @P0 IADD3 R4, P2, R13, R6, RZ ;  /* 0x000000060d040210 */ /* 0x002fe20007f5e0ff */
[--C-:B------:R-:W-:Y:S01]  /*1abf0*/  FFMA.FTZ R87, R87, c[0x0][0x2d0], -R176.reuse ;  /* 0x0000b40057577a23 */ /* 0x100fe200000108b0 */
[----:B----4-:R-:W-:Y:S01]  /*1ac00*/  @P0 IADD3.X R9, R12, R11, RZ, P1, !PT ;  /* 0x0000000b0c090210 */ /* 0x010fe20000ffe4ff */
[----:B------:R-:W-:Y:S01]  /*1ac10*/  FFMA.FTZ R98, R98, c[0x0][0x2d0], -R176 ;  /* 0x0000b40062627a23 */ /* 0x000fe200000108b0 */
[----:B--2---:R-:W-:Y:S01]  /*1ac20*/  @P0 IADD3 R10, P1, R13, R4, RZ ;  /* 0x000000040d0a0210 */ /* 0x004fe20007f3e0ff */
[C---:B------:R-:W-:Y:S01]  /*1ac30*/  FMUL.FTZ R13, R127.reuse, R141 ;  /* 0x0000008d7f0d7220 */ /* 0x040fe20000410000 */
[----:B------:R-:W-:Y:S01]  /*1ac40*/  @P0 IADD3.X R7, R12, R9, RZ, P3, !PT ;  /* 0x000000090c070210 */ /* 0x000fe20001ffe4ff */
[----:B------:R1:W-:Y:S01]  /*1ac50*/  @P0 LDGSTS.E.BYPASS.LTC128B.128 [R231+0x4100], [R8.64], !P5 ;  /* 0x0410000008e70fae */ /* 0x0003e2000e901d48 */
[----:B------:R2:W-:Y:S01]  /*1ac60*/  MUFU.EX2 R180, R26 ;  /* 0x0000001a00b47308 */ /* 0x0005e20000000800 */
[--C-:B------:R-:W-:Y:S01]  /*1ac70*/  FFMA.FTZ R92, R92, c[0x0][0x2d0], -R131.reuse ;  /* 0x0000b4005c5c7a23 */ /* 0x100fe20000010883 */
[----:B------:R-:W-:Y:S01]  /*1ac80*/  @P0 IADD3.X R5, R12, R7, RZ, P2, !PT ;  /* 0x000000070c050210 */ /* 0x000fe200017fe4ff */
[--C-:B------:R-:W-:Y:S01]  /*1ac90*/  FFMA.FTZ R90, R90, c[0x0][0x2d0], -R2.reuse ;  /* 0x0000b4005a5a7a23 */ /* 0x100fe20000010802 */
[----:B------:R-:W-:Y:S01]  /*1aca0*/  MOV R130, R124 ;  /* 0x0000007c00827202 */ /* 0x000fe20000000f00 */
[----:B------:R-:W-:Y:S01]  /*1acb0*/  FMUL.FTZ R14, R0, R142 ;  /* 0x0000008e000e7220 */ /* 0x000fe20000410000 */
[----:B------:R-:W-:Y:S01]  /*1acc0*/  @P0 IADD3.X R11, R12, R5, RZ, P1, !PT ;  /* 0x000000050c0b0210 */ /* 0x000fe20000ffe4ff */
[----:B------:R4:W-:Y:S01]  /*1acd0*/  @P0 LDGSTS.E.BYPASS.LTC128B.128 [R231+0x4900], [R6.64], !P5 ;  /* 0x0490000006e70fae */ /* 0x0009e2000e901d48 */
[C---:B------:R-:W-:Y:S02]  /*1ace0*/  FMUL.FTZ R12, R127.reuse, R140 ;  /* 0x0000008c7f0c7220 */ /* 0x040fe40000410000 */
[C---:B------:R-:W-:Y:S01]  /*1acf0*/  FMUL.FTZ R15, R0.reuse, R143 ;  /* 0x0000008f000f7220 */ /* 0x040fe20000410000 */
[----:B------:R4:W-:Y:S01]  /*1ad00*/  MUFU.EX2 R179, R27 ;  /* 0x0000001b00b37308 */ /* 0x0009e20000000800 */
[C---:B------:R-:W-:Y:S02]  /*1ad10*/  FMUL.FTZ R106, R0.reuse, R106 ;  /* 0x0000006a006a7220 */ /* 0x040fe40000410000 */
[C---:B---3--:R-:W-:Y:S01]  /*1ad20*/  FMUL.FTZ R25, R127.reuse, R153 ;  /* 0x000000997f197220 */ /* 0x048fe20000410000 */
[----:B------:R3:W-:Y:S01]  /*1ad30*/  @P0 LDGSTS.E.BYPASS.LTC128B.128 [R231+0x5100], [R4.64], !P5 ;  /* 0x0510000004e70fae */ /* 0x0007e2000e901d48 */
[C---:B------:R-:W-:Y:S02]  /*1ad40*/  FMUL.FTZ R107, R0.reuse, R107 ;  /* 0x0000006b006b7220 */ /* 0x040fe40000410000 */
[C---:B------:R-:W-:Y:S02]  /*1ad50*/  FMUL.FTZ R110, R0.reuse, R110 ;  /* 0x0000006e006e7220 */ /* 0x040fe40000410000 */
[C---:B------:R-:W-:Y:S01]  /*1ad60*/  FMUL.FTZ R111, R0.reuse, R111 ;  /* 0x0000006f006f7220 */ /* 0x040fe20000410000 */
[----:B------:R3:W3:Y:S01]  /*1ad70*/  MUFU.EX2 R209, R24 ;  /* 0x0000001800d17308 */ /* 0x0006e20000000800 */
[C---:B------:R-:W-:Y:S01]  /*1ad80*/  FMUL.FTZ R118, R0.reuse, R118 ;  /* 0x0000007600767220 */ /* 0x040fe20000410000 */
[----:B------:R3:W-:Y:S01]  /*1ad90*/  @P0 LDGSTS.E.BYPASS.LTC128B.128 [R231+0x5900], [R10.64], !P5 ;  /* 0x059000000ae70fae */ /* 0x0007e2000e901d48 */
[----:B--2---:R-:W-:Y:S02]  /*1ada0*/  FMUL.FTZ R26, R0, R154 ;  /* 0x0000009a001a7220 */ /* 0x004fe40000410000 */
[----:B-1----:R-:W-:Y:S01]  /*1adb0*/  FMUL.FTZ R8, R127, R136 ;  /* 0x000000887f087220 */ /* 0x002fe20000410000 */
[----:B------:R-:W-:Y:S01]  /*1adc0*/  F2FP.BF16.PACK_AB R136, R239, R238 ;  /* 0x000000eeef88723e */ /* 0x000fe200000010ff */
[----:B------:R-:W-:Y:S01]  /*1add0*/  FMUL.FTZ R9, R127, R137 ;  /* 0x000000897f097220 */ /* 0x000fe20000410000 */
[----:B------:R-:W-:Y:S01]  /*1ade0*/  F2FP.BF16.PACK_AB R137, R182, R181 ;  /* 0x000000b5b689723e */ /* 0x000fe200000010ff */
[----:B------:R-:W-:Y:S01]  /*1adf0*/  FMUL.FTZ R119, R0, R119 ;  /* 0x0000007700777220 */ /* 0x000fe20000410000 */
[----:B------:R-:W1:Y:S01]  /*1ae00*/  LDSM.16.MT88.4 R20, [R213+0x100] ;  /* 0x00010000d514783b */ /* 0x000e620000004200 */
[----:B------:R2:W-:Y:S01]  /*1ae10*/  MUFU.EX2 R211, R28 ;  /* 0x0000001c00d37308 */ /* 0x0005e20000000800 */
[--C-:B------:R-:W-:Y:S02]  /*1ae20*/  FFMA.FTZ R91, R91, c[0x0][0x2d0], -R2.reuse ;  /* 0x0000b4005b5b7a23 */ /* 0x100fe40000010802 */
[C---:B----4-:R-:W-:Y:S01]  /*1ae30*/  FMUL.FTZ R6, R128.reuse, R134 ;  /* 0x0000008680067220 */ /* 0x050fe20000410000 */
[----:B------:R-:W-:Y:S01]  /*1ae40*/  F2FP.BF16.PACK_AB R134, R203, R251 ;  /* 0x000000fbcb86723e */ /* 0x000fe200000010ff */
[----:B------:R-:W-:Y:S01]  /*1ae50*/  FMUL.FTZ R7, R128, R135 ;  /* 0x0000008780077220 */ /* 0x000fe20000410000 */
[----:B------:R-:W-:Y:S01]  /*1ae60*/  F2FP.BF16.PACK_AB R135, R252, R250 ;  /* 0x000000fafc87723e */ /* 0x000fe200000010ff */
[----:B------:R-:W4:Y:S01]  /*1ae70*/  LDSM.16.MT88.4 R172, [R216+0x100] ;  /* 0x00010000d8ac783b */ /* 0x000f220000004200 */
[C---:B------:R-:W-:Y:S02]  /*1ae80*/  FMUL.FTZ R27, R0.reuse, R155 ;  /* 0x0000009b001b7220 */ /* 0x040fe40000410000 */
[----:B---3--:R-:W-:Y:S01]  /*1ae90*/  FMUL.FTZ R4, R129, R132 ;  /* 0x0000008481047220 */ /* 0x008fe20000410000 */
[----:B------:R-:W-:Y:S01]  /*1aea0*/  F2FP.BF16.PACK_AB R132, R249, R247 ;  /* 0x000000f7f984723e */ /* 0x000fe200000010ff */
[----:B------:R-:W-:Y:S01]  /*1aeb0*/  FMUL.FTZ R5, R129, R133 ;  /* 0x0000008581057220 */ /* 0x000fe20000410000 */
[----:B------:R-:W-:Y:S01]  /*1aec0*/  F2FP.BF16.PACK_AB R133, R245, R242 ;  /* 0x000000f2f585723e */ /* 0x000fe200000010ff */
[----:B------:R-:W-:Y:S01]  /*1aed0*/  MUFU.EX2 R199, R40 ;  /* 0x0000002800c77308 */ /* 0x000fe20000000800 */
[----:B------:R-:W3:Y:S01]  /*1aee0*/  LDSM.16.MT88.4 R140, [R214+0x100] ;  /* 0x00010000d68c783b */ /* 0x000ee20000004200 */
[C---:B------:R-:W-:Y:S01]  /*1aef0*/  FMUL.FTZ R24, R127.reuse, R152 ;  /* 0x000000987f187220 */ /* 0x040fe20000410000 */
[----:B------:R-:W-:Y:S01]  /*1af00*/  MOV R152, R203 ;  /* 0x000000cb00987202 */ /* 0x000fe20000000f00 */
[----:B------:R-:W-:Y:S01]  /*1af10*/  FMUL.FTZ R10, R0, R138 ;  /* 0x0000008a000a7220 */ /* 0x000fe20000410000 */
[----:B------:R-:W-:Y:S01]  /*1af20*/  F2FP.BF16.PACK_AB R138, R248, R246 ;  /* 0x000000f6f88a723e */ /* 0x000fe200000010ff */
[----:B------:R-:W-:Y:S01]  /*1af30*/  FMUL.FTZ R11, R0, R139 ;  /* 0x0000008b000b7220 */ /* 0x000fe20000410000 */
[----:B------:R-:W-:Y:S01]  /*1af40*/  F2FP.BF16.PACK_AB R139, R184, R183 ;  /* 0x000000b7b88b723e */ /* 0x000fe200000010ff */
[--C-:B------:R-:W-:Y:S01]  /*1af50*/  FFMA.FTZ R94, R94, c[0x0][0x2d0], -R2.reuse ;  /* 0x0000b4005e5e7a23 */ /* 0x100fe20000010802 */
[----:B------:R-:W3:Y:S01]  /*1af60*/  LDSM.16.MT88.4 R144, [R215+0x100] ;  /* 0x00010000d790783b */ /* 0x000ee20000004200 */
[----:B--2---:R-:W-:Y:S01]  /*1af70*/  FMUL.FTZ R28, R127, R156 ;  /* 0x0000009c7f1c7220 */ /* 0x004fe20000410000 */
[----:B------:R-:W-:Y:S01]  /*1af80*/  MUFU.EX2 R200, R41 ;  /* 0x0000002900c87308 */ /* 0x000fe20000000800 */
[----:B------:R-:W-:Y:S02]  /*1af90*/  FFMA.FTZ R2, R95, c[0x0][0x2d0], -R2 ;  /* 0x0000b4005f027a23 */ /* 0x000fe40000010802 */
[--C-:B------:R-:W-:Y:S02]  /*1afa0*/  FFMA.FTZ R72, R72, c[0x0][0x2d0], -R131.reuse ;  /* 0x0000b40048487a23 */ /* 0x100fe40000010883 */
[--C-:B------:R-:W-:Y:S01]  /*1afb0*/  FFMA.FTZ R73, R73, c[0x0][0x2d0], -R131.reuse ;  /* 0x0000b40049497a23 */ /* 0x100fe20000010883 */
[----:B------:R-:W2:Y:S01]  /*1afc0*/  LDL.LU R153, [R1+0x24] ;  /* 0x0000240001997983 */ /* 0x000ea20000300800 */
[--C-:B------:R-:W-:Y:S02]  /*1afd0*/  FFMA.FTZ R76, R76, c[0x0][0x2d0], -R131.reuse ;  /* 0x0000b4004c4c7a23 */ /* 0x100fe40000010883 */
[--C-:B------:R-:W-:Y:S01]  /*1afe0*/  FFMA.FTZ R77, R77, c[0x0][0x2d0], -R131.reuse ;  /* 0x0000b4004d4d7a23 */ /* 0x100fe20000010883 */
[----:B------:R-:W2:Y:S01]  /*1aff0*/  LDL.LU R154, [R1+0x1c] ;  /* 0x00001c00019a7983 */ /* 0x000ea20000300800 */
[----:B------:R-:W-:Y:S01]  /*1b000*/  MUFU.EX2 R197, R44 ;  /* 0x0000002c00c57308 */ /* 0x000fe20000000800 */
[--C-:B------:R-:W-:Y:S01]  /*1b010*/  FFMA.FTZ R88, R88, c[0x0][0x2d0], -R131.reuse ;  /* 0x0000b40058587a23 */ /* 0x100fe20000010883 */
[-C--:B-1----:R-:W-:Y:S01]  /*1b020*/  HMMA.16816.F32.BF16 R4, R132, R20.reuse, R4 ;  /* 0x000000148404723c */ /* 0x082fe20000041804 */
[----:B------:R-:W2:Y:S04]  /*1b030*/  LDL.LU R155, [R1+0x18] ;  /* 0x00001800019b7983 */ /* 0x000ea80000300800 */
[----:B------:R-:W2:Y:S01]  /*1b040*/  LDL.LU R156, [R1+0x14] ;  /* 0x00001400019c7983 */ /* 0x000ea20000300800 */
[----:B------:R-:W-:Y:S02]  /*1b050*/  FFMA.FTZ R89, R89, c[0x0][0x2d0], -R131 ;  /* 0x0000b40059597a23 */ /* 0x000fe40000010883 */
[----:B------:R-:W-:Y:S01]  /*1b060*/  MUFU.EX2 R198, R45 ;  /* 0x0000002d00c67308 */ /* 0x000fe20000000800 */
[C---:B------:R-:W-:Y:S01]  /*1b070*/  HMMA.16816.F32.BF16 R8, R136.reuse, R20, R8 ;  /* 0x000000148808723c */ /* 0x040fe20000041808 */
[----:B------:R-:W0:Y:S03]  /*1b080*/  LDGDEPBAR ;  /* 0x00000000000079af */ /* 0x000e260000000000 */
[----:B------:R-:W-:Y:S03]  /*1b090*/  MOV R131, R3 ;  /* 0x0000000300837202 */ /* 0x000fe60000000f00 */
[C---:B------:R-:W-:Y:S01]  /*1b0a0*/  FMUL.FTZ R20, R129.reuse, R148 ;  /* 0x0000009481147220 */ /* 0x040fe20000410000 */
[-C--:B------:R-:W-:Y:S01]  /*1b0b0*/  HMMA.16816.F32.BF16 R12, R136, R22.reuse, R12 ;  /* 0x00000016880c723c */ /* 0x080fe2000004180c */
[----:B------:R1:W1:Y:S03]  /*1b0c0*/  MUFU.EX2 R233, R29 ;  /* 0x0000001d00e97308 */ /* 0x0002660000000800 */
[----:B------:R-:W-:Y:S04]  /*1b0d0*/  FMUL.FTZ R21, R129, R149 ;  /* 0x0000009581157220 */ /* 0x000fe80000410000 */
[C---:B------:R-:W-:Y:S03]  /*1b0e0*/  HMMA.16816.F32.BF16 R16, R132.reuse, R22, R16 ;  /* 0x000000168410723c */ /* 0x040fe60000041810 */
[----:B------:R3:W-:Y:S04]  /*1b0f0*/  MUFU.EX2 R177, R30 ;  /* 0x0000001e00b17308 */ /* 0x0007e80000000800 */
[C---:B------:R-:W-:Y:S02]  /*1b100*/  FMUL.FTZ R22, R128.reuse, R150 ;  /* 0x0000009680167220 */ /* 0x040fe40000410000 */
[----:B------:R-:W-:Y:S02]  /*1b110*/  FMUL.FTZ R23, R128, R151 ;  /* 0x0000009780177220 */ /* 0x000fe40000410000 */
[----:B------:R-:W-:Y:S02]  /*1b120*/  LDSM.16.MT88.4 R148, [R214+0x900] ;  /* 0x00090000d694783b */ /* 0x000fe40000004200 */
[----:B------:R3:W-:Y:S03]  /*1b130*/  MUFU.EX2 R178, R31 ;  /* 0x0000001f00b27308 */ /* 0x0007e60000000800 */
[-C--:B----4-:R-:W-:Y:S03]  /*1b140*/  HMMA.16816.F32.BF16 R20, R132, R172.reuse, R20 ;  /* 0x000000ac8414723c */ /* 0x090fe60000041814 */
[----:B-1----:R-:W-:Y:S02]  /*1b150*/  FMUL.FTZ R29, R127, R157 ;  /* 0x0000009d7f1d7220 */ /* 0x002fe40000410000 */
[----:B------:R-:W4:Y:S02]  /*1b160*/  LDL R157, [R1] ;  /* 0x00000000019d7983 */ /* 0x000f240000100800 */
[----:B------:R1:W-:Y:S01]  /*1b170*/  MUFU.EX2 R234, R34 ;  /* 0x0000002200ea7308 */ /* 0x0003e20000000800 */
[C---:B------:R-:W-:Y:S04]  /*1b180*/  HMMA.16816.F32.BF16 R24, R136.reuse, R172, R24 ;  /* 0x000000ac8818723c */ /* 0x040fe80000041818 */
[C---:B---3--:R-:W-:Y:S05]  /*1b190*/  FMUL.FTZ R30, R0.reuse, R158 ;  /* 0x0000009e001e7220 */ /* 0x048fea0000410000 */
[----:B------:R3:W3:Y:S03]  /*1b1a0*/  MUFU.EX2 R235, R35 ;  /* 0x0000002300eb7308 */ /* 0x0006e60000000800 */
[----:B------:R-:W-:Y:S07]  /*1b1b0*/  FMUL.FTZ R31, R0, R159 ;  /* 0x0000009f001f7220 */ /* 0x000fee0000410000 */
[----:B------:R-:W-:Y:S01]  /*1b1c0*/  MUFU.EX2 R172, R46 ;  /* 0x0000002e00ac7308 */ /* 0x000fe20000000800 */
[-C--:B------:R-:W-:Y:S03]  /*1b1d0*/  HMMA.16816.F32.BF16 R28, R136, R174.reuse, R28 ;  /* 0x000000ae881c723c */ /* 0x080fe6000004181c */
[C---:B-1----:R-:W-:Y:S06]  /*1b1e0*/  FMUL.FTZ R34, R128.reuse, R162 ;  /* 0x000000a280227220 */ /* 0x042fec0000410000 */
[----:B------:R1:W-:Y:S03]  /*1b1f0*/  MUFU.EX2 R208, R36 ;  /* 0x0000002400d07308 */ /* 0x0003e60000000800 */
[C---:B---3--:R-:W-:Y:S02]  /*1b200*/  FMUL.FTZ R35, R128.reuse, R163 ;  /* 0x000000a380237220 */ /* 0x048fe40000410000 */
[----:B------:R-:W-:Y:S05]  /*1b210*/  LDSM.16.MT88.4 R160, [R216+0x2900] ;  /* 0x00290000d8a0783b */ /* 0x000fea0000004200 */
[----:B------:R3:W-:Y:S01]  /*1b220*/  MUFU.EX2 R173, R47 ;  /* 0x0000002f00ad7308 */ /* 0x0007e20000000800 */
[C---:B------:R-:W-:Y:S08]  /*1b230*/  HMMA.16816.F32.BF16 R32, R132.reuse, R174, R32 ;  /* 0x000000ae8420723c */ /* 0x040ff00000041820 */
[-C--:B------:R-:W-:Y:S01]  /*1b240*/  HMMA.16816.F32.BF16 R100, R132, R140.reuse, R100 ;  /* 0x0000008c8464723c */ /* 0x080fe20000041864 */
[----:B------:R3:W2:Y:S03]  /*1b250*/  MUFU.EX2 R207, R37 ;  /* 0x0000002500cf7308 */ /* 0x0006a60000000800 */
[C---:B-1----:R-:W-:Y:S04]  /*1b260*/  FMUL.FTZ R36, R129.reuse, R164 ;  /* 0x000000a481247220 */ /* 0x042fe80000410000 */
[C---:B------:R-:W-:Y:S03]  /*1b270*/  HMMA.16816.F32.BF16 R104, R136.reuse, R140, R104 ;  /* 0x0000008c8868723c */ /* 0x040fe60000041868 */
[----:B------:R1:W-:Y:S01]  /*1b280*/  MUFU.EX2 R204, R38 ;  /* 0x0000002600cc7308 */ /* 0x0003e20000000800 */
[----:B---3--:R-:W-:Y:S04]  /*1b290*/  LDSM.16.MT88.4 R44, [R213+0x1100] ;  /* 0x00110000d52c783b */ /* 0x008fe80000004200 */
[-C--:B------:R-:W-:Y:S05]  /*1b2a0*/  HMMA.16816.F32.BF16 R108, R136, R142.reuse, R108 ;  /* 0x0000008e886c723c */ /* 0x080fea000004186c */
[----:B------:R3:W2:Y:S03]  /*1b2b0*/  MUFU.EX2 R203, R39 ;  /* 0x0000002700cb7308 */ /* 0x0006a60000000800 */
[C---:B------:R-:W-:Y:S01]  /*1b2c0*/  HMMA.16816.F32.BF16 R112, R132.reuse, R142, R112 ;  /* 0x0000008e8470723c */ /* 0x040fe20000041870 */
[----:B------:R-:W3:Y:S03]  /*1b2d0*/  LDSM.16.MT88.4 R140, [R213+0x900] ;  /* 0x00090000d58c783b */ /* 0x000ee60000004200 */
[----:B------:R-:W-:Y:S03]  /*1b2e0*/  FMUL.FTZ R37, R129, R165 ;  /* 0x000000a581257220 */ /* 0x000fe60000410000 */
[----:B------:R3:W-:Y:S01]  /*1b2f0*/  MUFU.EX2 R206, R48 ;  /* 0x0000003000ce7308 */ /* 0x0007e20000000800 */
[C---:B-1----:R-:W-:Y:S09]  /*1b300*/  FMUL.FTZ R38, R128.reuse, R166 ;  /* 0x000000a680267220 */ /* 0x042ff20000410000 */
[----:B------:R1:W-:Y:S01]  /*1b310*/  MUFU.EX2 R205, R49 ;  /* 0x0000003100cd7308 */ /* 0x0003e20000000800 */
[----:B---3--:R-:W-:Y:S09]  /*1b320*/  FMUL.FTZ R39, R128, R167 ;  /* 0x000000a780277220 */ /* 0x008ff20000410000 */
[----:B------:R3:W-:Y:S01]  /*1b330*/  MUFU.EX2 R202, R50 ;  /* 0x0000003200ca7308 */ /* 0x0007e20000000800 */
[-C--:B------:R-:W-:Y:S03]  /*1b340*/  HMMA.16816.F32.BF16 R36, R132, R144.reuse, R36 ;  /* 0x000000908424723c */ /* 0x080fe60000041824 */
[C---:B------:R-:W-:Y:S05]  /*1b350*/  FMUL.FTZ R48, R127.reuse, R168 ;  /* 0x000000a87f307220 */ /* 0x040fea0000410000 */
[C---:B------:R-:W-:Y:S01]  /*1b360*/  HMMA.16816.F32.BF16 R116, R136.reuse, R144, R116 ;  /* 0x000000908874723c */ /* 0x040fe20000041874 */
[----:B------:R3:W-:Y:S03]  /*1b370*/  MUFU.EX2 R201, R51 ;  /* 0x0000003300c97308 */ /* 0x0007e60000000800 */
[----:B-1----:R-:W-:Y:S07]  /*1b380*/  FMUL.FTZ R49, R127, R169 ;  /* 0x000000a97f317220 */ /* 0x002fee0000410000 */
[----:B------:R-:W-:Y:S01]  /*1b390*/  MUFU.EX2 R174, R42 ;  /* 0x0000002a00ae7308 */ /* 0x000fe20000000800 */
[C---:B---3--:R-:W-:Y:S09]  /*1b3a0*/  FMUL.FTZ R50, R0.reuse, R170 ;  /* 0x000000aa00327220 */ /* 0x048ff20000410000 */
[----:B------:R1:W3:Y:S01]  /*1b3b0*/  MUFU.EX2 R175, R43 ;  /* 0x0000002b00af7308 */ /* 0x0002e20000000800 */
[----:B------:R-:W-:Y:S09]  /*1b3c0*/  FMUL.FTZ R51, R0, R171 ;  /* 0x000000ab00337220 */ /* 0x000ff20000410000 */
[----:B------:R-:W-:Y:S01]  /*1b3d0*/  MUFU.EX2 R193, R64 ;  /* 0x0000004000c17308 */ /* 0x000fe20000000800 */
[-C--:B------:R-:W-:Y:S07]  /*1b3e0*/  HMMA.16816.F32.BF16 R48, R136, R146.reuse, R48 ;  /* 0x000000928830723c */ /* 0x080fee0000041830 */
[----:B------:R-:W-:Y:S01]  /*1b3f0*/  F2FP.BF16.PACK_AB R136, R210, R209 ;  /* 0x000000d1d288723e */ /* 0x000fe200000010ff */
[----:B------:R-:W-:Y:S01]  /*1b400*/  HMMA.16816.F32.BF16 R120, R132, R146, R120 ;  /* 0x000000928478723c */ /* 0x000fe20000041878 */
[----:B------:R-:W3:Y:S01]  /*1b410*/  LDSM.16.MT88.4 R144, [R216+0x900] ;  /* 0x00090000d890783b */ /* 0x000ee20000004200 */
[----:B------:R-:W-:Y:S02]  /*1b420*/  MUFU.EX2 R194, R65 ;  /* 0x0000004100c27308 */ /* 0x000fe40000000800 */
[----:B------:R-:W-:Y:S02]  /*1b430*/  F2FP.BF16.PACK_AB R138, R233, R211 ;  /* 0x000000d3e98a723e */ /* 0x000fe400000010ff */
[----:B------:R-:W-:Y:S02]  /*1b440*/  F2FP.BF16.PACK_AB R137, R179, R180 ;  /* 0x000000b4b389723e */ /* 0x000fe400000010ff */
[----:B------:R-:W-:Y:S01]  /*1b450*/  F2FP.BF16.PACK_AB R132, R243, R244 ;  /* 0x000000f4f384723e */ /* 0x000fe200000010ff */
[----:B-1----:R-:W1:Y:S03]  /*1b460*/  LDSM.16.MT88.4 R40, [R215+0x900] ;  /* 0x00090000d728783b */ /* 0x002e660000004200 */
[----:B------:R-:W-:Y:S01]  /*1b470*/  F2FP.BF16.PACK_AB R134, R240, R241 ;  /* 0x000000f1f086723e */ /* 0x000fe200000010ff */
[----:B------:R-:W-:Y:S01]  /*1b480*/  MUFU.EX2 R190, R66 ;  /* 0x0000004200be7308 */ /* 0x000fe20000000800 */
[----:B------:R-:W-:Y:S02]  /*1b490*/  F2FP.BF16.PACK_AB R133, R236, R237 ;  /* 0x000000edec85723e */ /* 0x000fe400000010ff */
[----:B------:R-:W-:Y:S02]  /*1b4a0*/  F2FP.BF16.PACK_AB R135, R235, R234 ;  /* 0x000000eaeb87723e */ /* 0x000fe400000010ff */
[----:B------:R-:W-:Y:S05]  /*1b4b0*/  F2FP.BF16.PACK_AB R139, R178, R177 ;  /* 0x000000b1b28b723e */ /* 0x000fea00000010ff */
[-C--:B------:R-:W-:Y:S01]  /*1b4c0*/  HMMA.16816.F32.BF16 R4, R132, R140.reuse, R4 ;  /* 0x0000008c8404723c */ /* 0x080fe20000041804 */
[----:B------:R3:W-:Y:S07]  /*1b4d0*/  MUFU.EX2 R189, R67 ;  /* 0x0000004300bd7308 */ /* 0x0007ee0000000800 */
[C---:B------:R-:W-:Y:S03]  /*1b4e0*/  HMMA.16816.F32.BF16 R8, R136.reuse, R140, R8 ;  /* 0x0000008c8808723c */ /* 0x040fe60000041808 */
[----:B------:R-:W-:Y:S05]  /*1b4f0*/  MUFU.EX2 R188, R56 ;  /* 0x0000003800bc7308 */ /* 0x000fea0000000800 */
[-C--:B------:R-:W-:Y:S05]  /*1b500*/  HMMA.16816.F32.BF16 R12, R136, R142.reuse, R12 ;  /* 0x0000008e880c723c */ /* 0x080fea000004180c */
[----:B------:R-:W1:Y:S03]  /*1b510*/  MUFU.EX2 R186, R57 ;  /* 0x0000003900ba7308 */ /* 0x000e660000000800 */
[C---:B------:R-:W-:Y:S01]  /*1b520*/  HMMA.16816.F32.BF16 R16, R132.reuse, R142, R16 ;  /* 0x0000008e8410723c */ /* 0x040fe20000041810 */
[----:B---3--:R-:W3:Y:S06]  /*1b530*/  LDSM.16.MT88.4 R64, [R216+0x1100] ;  /* 0x00110000d840783b */ /* 0x008eec0000004200 */
[----:B------:R-:W-:Y:S01]  /*1b540*/  MUFU.EX2 R167, R58 ;  /* 0x0000003a00a77308 */ /* 0x000fe20000000800 */
[-C--:B------:R-:W-:Y:S08]  /*1b550*/  HMMA.16816.F32.BF16 R20, R132, R144.reuse, R20 ;  /* 0x000000908414723c */ /* 0x080ff00000041814 */
[C---:B------:R-:W-:Y:S01]  /*1b560*/  HMMA.16816.F32.BF16 R24, R136.reuse, R144, R24 ;  /* 0x000000908818723c */ /* 0x040fe20000041818 */
[----:B------:R1:W1:Y:S07]  /*1b570*/  MUFU.EX2 R165, R59 ;  /* 0x0000003b00a57308 */ /* 0x00026e0000000800 */
[-C--:B------:R-:W-:Y:S03]  /*1b580*/  HMMA.16816.F32.BF16 R28, R136, R146.reuse, R28 ;  /* 0x00000092881c723c */ /* 0x080fe6000004181c */
[----:B------:R-:W-:Y:S05]  /*1b590*/  MUFU.EX2 R187, R60 ;  /* 0x0000003c00bb7308 */ /* 0x000fea0000000800 */
[C---:B------:R-:W-:Y:S01]  /*1b5a0*/  HMMA.16816.F32.BF16 R32, R132.reuse, R146, R32 ;  /* 0x000000928420723c */ /* 0x040fe20000041820 */
[----:B------:R-:W-:Y:S04]  /*1b5b0*/  LDSM.16.MT88.4 R144, [R213+0x2900] ;  /* 0x00290000d590783b */ /* 0x000fe80000004200 */
[----:B------:R-:W-:Y:S03]  /*1b5c0*/  MUFU.EX2 R185, R61 ;  /* 0x0000003d00b97308 */ /* 0x000fe60000000800 */
[-C--:B------:R-:W-:Y:S01]  /*1b5d0*/  HMMA.16816.F32.BF16 R100, R132, R148.reuse, R100 ;  /* 0x000000948464723c */ /* 0x080fe20000041864 */
[----:B-1----:R-:W-:Y:S06]  /*1b5e0*/  LDSM.16.MT88.4 R56, [R213+0x1900] ;  /* 0x00190000d538783b */ /* 0x002fec0000004200 */
[----:B------:R-:W-:Y:S01]  /*1b5f0*/  MUFU.EX2 R166, R62 ;  /* 0x0000003e00a67308 */ /* 0x000fe20000000800 */
[C---:B------:R-:W-:Y:S04]  /*1b600*/  HMMA.16816.F32.BF16 R104, R136.reuse, R148, R104 ;  /* 0x000000948868723c */ /* 0x040fe80000041868 */
[----:B--2---:R-:W-:Y:S02]  /*1b610*/  FFMA.FTZ R0, R0, R153, R181 ;  /* 0x0000009900007223 */ /* 0x004fe400000100b5 */
[----:B------:R-:W-:Y:S02]  /*1b620*/  FFMA.FTZ R127, R127, R154, R238 ;  /* 0x0000009a7f7f7223 */ /* 0x000fe400000100ee */
[-C--:B------:R-:W-:Y:S01]  /*1b630*/  HMMA.16816.F32.BF16 R108, R136, R150.reuse, R108 ;  /* 0x00000096886c723c */ /* 0x080fe2000004186c */
[----:B------:R1:W-:Y:S03]  /*1b640*/  MUFU.EX2 R164, R63 ;  /* 0x0000003f00a47308 */ /* 0x0003e60000000800 */
[----:B------:R-:W-:Y:S02]  /*1b650*/  FADD.FTZ R0, R182, R0 ;  /* 0x00000000b6007221 */ /* 0x000fe40000010000 */
[----:B------:R-:W-:Y:S02]  /*1b660*/  FFMA.FTZ R128, R128, R155, R242 ;  /* 0x0000009b80807223 */ /* 0x000fe400000100f2 */
[C---:B------:R-:W-:Y:S03]  /*1b670*/  HMMA.16816.F32.BF16 R112, R132.reuse, R150, R112 ;  /* 0x000000968470723c */ /* 0x040fe60000041870 */
[----:B------:R2:W-:Y:S01]  /*1b680*/  MUFU.EX2 R195, R52 ;  /* 0x0000003400c37308 */ /* 0x0005e20000000800 */
[----:B------:R-:W-:Y:S02]  /*1b690*/  FADD.FTZ R0, R183, R0 ;  /* 0x00000000b7007221 */ /* 0x000fe40000010000 */
[----:B------:R-:W-:Y:S02]  /*1b6a0*/  FFMA.FTZ R129, R129, R156, R247 ;  /* 0x0000009c81817223 */ /* 0x000fe400000100f7 */
[-C--:B------:R-:W-:Y:S05]  /*1b6b0*/  HMMA.16816.F32.BF16 R36, R132, R40.reuse, R36 ;  /* 0x000000288424723c */ /* 0x080fea0000041824 */
[----:B------:R3:W3:Y:S03]  /*1b6c0*/  MUFU.EX2 R196, R53 ;  /* 0x0000003500c47308 */ /* 0x0006e60000000800 */
[C---:B------:R-:W-:Y:S01]  /*1b6d0*/  HMMA.16816.F32.BF16 R116, R136.reuse, R40, R116 ;  /* 0x000000288874723c */ /* 0x040fe20000041874 */
[----:B-1----:R-:W-:Y:S06]  /*1b6e0*/  LDSM.16.MT88.4 R60, [R214+0x1900] ;  /* 0x00190000d63c783b */ /* 0x002fec0000004200 */
[----:B------:R1:W-:Y:S01]  /*1b6f0*/  MUFU.EX2 R192, R54 ;  /* 0x0000003600c07308 */ /* 0x0003e20000000800 */
[-C--:B------:R-:W-:Y:S04]  /*1b700*/  HMMA.16816.F32.BF16 R48, R136, R42.reuse, R48 ;  /* 0x0000002a8830723c */ /* 0x080fe80000041830 */
[----:B--2---:R-:W-:Y:S02]  /*1b710*/  F2FP.BF16.PACK_AB R52, R200, R199 ;  /* 0x000000c7c834723e */ /* 0x004fe400000010ff */
[----:B------:R-:W-:Y:S02]  /*1b720*/  F2FP.BF16.PACK_AB R40, R207, R208 ;  /* 0x000000d0cf28723e */ /* 0x000fe400000010ff */
[----:B------:R-:W-:Y:S01]  /*1b730*/  HMMA.16816.F32.BF16 R120, R132, R42, R120 ;  /* 0x0000002a8478723c */ /* 0x000fe20000041878 */
[----:B------:R2:W2:Y:S01]  /*1b740*/  MUFU.EX2 R191, R55 ;  /* 0x0000003700bf7308 */ /* 0x0004a20000000800 */
[----:B------:R-:W2:Y:S02]  /*1b750*/  LDSM.16.MT88.4 R132, [R214+0x1100] ;  /* 0x00110000d684783b */ /* 0x000ea40000004200 */
[----:B------:R-:W-:Y:S02]  /*1b760*/  F2FP.BF16.PACK_AB R41, R203, R204 ;  /* 0x000000cccb29723e */ /* 0x000fe400000010ff */
[----:B---3--:R-:W-:Y:S02]  /*1b770*/  F2FP.BF16.PACK_AB R53, R175, R174 ;  /* 0x000000aeaf35723e */ /* 0x008fe400000010ff */
[----:B------:R-:W-:Y:S02]  /*1b780*/  F2FP.BF16.PACK_AB R42, R205, R206 ;  /* 0x000000cecd2a723e */ /* 0x000fe400000010ff */
[----:B----4-:R-:W-:Y:S01]  /*1b790*/  ISETP.GT.AND P0, PT, R232, R157, PT ;  /* 0x0000009de800720c */ /* 0x010fe20003f04270 */
[----:B------:R-:W-:Y:S01]  /*1b7a0*/  MUFU.EX2 R97, R97 ;  /* 0x0000006100617308 */ /* 0x000fe20000000800 */
[----:B------:R-:W-:Y:S02]  /*1b7b0*/  F2FP.BF16.PACK_AB R43, R201, R202 ;  /* 0x000000cac92b723e */ /* 0x000fe400000010ff */
[----:B------:R-:W-:Y:S02]  /*1b7c0*/  MOV R232, R230 ;  /* 0x000000e600e87202 */ /* 0x000fe40000000f00 */
[----:B-1----:R-:W-:Y:S03]  /*1b7d0*/  F2FP.BF16.PACK_AB R54, R198, R197 ;  /* 0x000000c5c636723e */ /* 0x002fe600000010ff */
[-C--:B------:R-:W-:Y:S02]  /*1b7e0*/  HMMA.16816.F32.BF16 R4, R40, R44.reuse, R4 ;  /* 0x0000002c2804723c */ /* 0x080fe40000041804 */
[----:B------:R-:W-:Y:S03]  /*1b7f0*/  MUFU.EX2 R99, R99 ;  /* 0x0000006300637308 */ /* 0x000fe60000000800 */
[----:B--2---:R-:W-:Y:S07]  /*1b800*/  F2FP.BF16.PACK_AB R55, R173, R172 ;  /* 0x000000acad37723e */ /* 0x004fee00000010ff */
        /* <DEDUP_REMOVED lines=10> */
[----:B------:R-:W-:Y:S01]  /*1b8b0*/  MUFU.EX2 R81, R81 ;  /* 0x0000005100517308 */ /* 0x000fe20000000800 */
[-C--:B------:R-:W-:Y:S08]  /*1b8c0*/  HMMA.16816.F32.BF16 R28, R52, R66.reuse, R28 ;  /* 0x00000042341c723c */ /* 0x080ff0000004181c */
[C---:B------:R-:W-:Y:S01]  /*1b8d0*/  HMMA.16816.F32.BF16 R32, R40.reuse, R66, R32 ;  /* 0x000000422820723c */ /* 0x040fe20000041820 */
[----:B------:R-:W-:Y:S01]  /*1b8e0*/  LDSM.16.MT88.4 R64, [R214+0x2100] ;  /* 0x00210000d640783b */ /* 0x000fe20000004200 */
        /* <DEDUP_REMOVED lines=15> */
[----:B------:R-:W-:Y:S03]  /*1b9e0*/  F2FP.BF16.PACK_AB R45, R165, R167 ;  /* 0x000000a7a52d723e */ /* 0x000fe600000010ff */
        /* <DEDUP_REMOVED lines=8> */
[----:B------:R-:W-:Y:S02]  /*1ba70*/  F2FP.BF16.PACK_AB R47, R164, R166 ;  /* 0x000000a6a42f723e */ /* 0x000fe400000010ff */
[----:B------:R-:W-:Y:S01]  /*1ba80*/  MUFU.EX2 R87, R87 ;  /* 0x0000005700577308 */ /* 0x000fe20000000800 */
[-C--:B------:R-:W-:Y:S08]  /*1ba90*/  HMMA.16816.F32.BF16 R4, R40, R56.reuse, R4 ;  /* 0x000000382804723c */ /* 0x080ff00000041804 */
[C---:B------:R-:W-:Y:S01]  /*1baa0*/  HMMA.16816.F32.BF16 R8, R44.reuse, R56, R8 ;  /* 0x000000382c08723c */ /* 0x040fe20000041808 */
[----:B------:R-:W-:Y:S07]  /*1bab0*/  MUFU.EX2 R98, R98 ;  /* 0x0000006200627308 */ /* 0x000fee0000000800 */
[-C--:B------:R-:W-:Y:S03]  /*1bac0*/  HMMA.16816.F32.BF16 R12, R44, R58.reuse, R12 ;  /* 0x0000003a2c0c723c */ /* 0x080fe6000004180c */
[----:B------:R-:W2:Y:S05]  /*1bad0*/  MUFU.EX2 R92, R92 ;  /* 0x0000005c005c7308 */ /* 0x000eaa0000000800 */
[C---:B------:R-:W-:Y:S01]  /*1bae0*/  HMMA.16816.F32.BF16 R16, R40.reuse, R58, R16 ;  /* 0x0000003a2810723c */ /* 0x040fe20000041810 */
[----:B------:R-:W3:Y:S04]  /*1baf0*/  LDSM.16.MT88.4 R56, [R215+0x1900] ;  /* 0x00190000d738783b */ /* 0x000ee80000004200 */
[----:B------:R-:W-:Y:S03]  /*1bb00*/  MUFU.EX2 R91, R91 ;  /* 0x0000005b005b7308 */ /* 0x000fe60000000800 */
[-C--:B-1----:R-:W-:Y:S07]  /*1bb10*/  HMMA.16816.F32.BF16 R20, R40, R52.reuse, R20 ;  /* 0x000000342814723c */ /* 0x082fee0000041814 */
[----:B------:R-:W-:Y:S01]  /*1bb20*/  MUFU.EX2 R94, R94 ;  /* 0x0000005e005e7308 */ /* 0x000fe20000000800 */
[C---:B------:R-:W-:Y:S04]  /*1bb30*/  HMMA.16816.F32.BF16 R24, R44.reuse, R52, R24 ;  /* 0x000000342c18723c */ /* 0x040fe80000041818 */
[----:B--2---:R-:W-:Y:S04]  /*1bb40*/  F2FP.BF16.PACK_AB R170, R93, R92 ;  /* 0x0000005c5daa723e */ /* 0x004fe800000010ff */
[-C--:B------:R-:W-:Y:S01]  /*1bb50*/  HMMA.16816.F32.BF16 R28, R44, R54.reuse, R28 ;  /* 0x000000362c1c723c */ /* 0x080fe2000004181c */
[----:B------:R-:W-:Y:S07]  /*1bb60*/  MUFU.EX2 R72, R72 ;  /* 0x0000004800487308 */ /* 0x000fee0000000800 */
[C---:B------:R-:W-:Y:S01]  /*1bb70*/  HMMA.16816.F32.BF16 R32, R40.reuse, R54, R32 ;  /* 0x000000362820723c */ /* 0x040fe20000041820 */
[----:B------:R-:W1:Y:S02]  /*1bb80*/  LDSM.16.MT88.4 R52, [R213+0x2100] ;  /* 0x00210000d534783b */ /* 0x000e640000004200 */
[----:B------:R-:W2:Y:S05]  /*1bb90*/  MUFU.EX2 R73, R73 ;  /* 0x0000004900497308 */ /* 0x000eaa0000000800 */
[-C--:B------:R-:W-:Y:S05]  /*1bba0*/  HMMA.16816.F32.BF16 R100, R40, R60.reuse, R100 ;  /* 0x0000003c2864723c */ /* 0x080fea0000041864 */
[----:B------:R-:W-:Y:S03]  /*1bbb0*/  MUFU.EX2 R76, R76 ;  /* 0x0000004c004c7308 */ /* 0x000fe60000000800 */
[C---:B------:R-:W-:Y:S07]  /*1bbc0*/  HMMA.16816.F32.BF16 R104, R44.reuse, R60, R104 ;  /* 0x0000003c2c68723c */ /* 0x040fee0000041868 */
[----:B------:R-:W4:Y:S01]  /*1bbd0*/  MUFU.EX2 R77, R77 ;  /* 0x0000004d004d7308 */ /* 0x000f220000000800 */
[-C--:B------:R-:W-:Y:S08]  /*1bbe0*/  HMMA.16816.F32.BF16 R108, R44, R62.reuse, R108 ;  /* 0x0000003e2c6c723c */ /* 0x080ff0000004186c */
[C---:B------:R-:W-:Y:S01]  /*1bbf0*/  HMMA.16816.F32.BF16 R112, R40.reuse, R62, R112 ;  /* 0x0000003e2870723c */ /* 0x040fe20000041870 */
[----:B------:R-:W1:Y:S01]  /*1bc00*/  LDSM.16.MT88.4 R60, [R216+0x2100] ;  /* 0x00210000d83c783b */ /* 0x000e620000004200 */
[----:B------:R-:W-:Y:S06]  /*1bc10*/  MUFU.EX2 R74, R74 ;  /* 0x0000004a004a7308 */ /* 0x000fec0000000800 */
[-C--:B---3--:R-:W-:Y:S04]  /*1bc20*/  HMMA.16816.F32.BF16 R36, R40, R56.reuse, R36 ;  /* 0x000000382824723c */ /* 0x088fe80000041824 */
[----:B------:R-:W3:Y:S04]  /*1bc30*/  MUFU.EX2 R75, R75 ;  /* 0x0000004b004b7308 */ /* 0x000ee80000000800 */
[C---:B------:R-:W-:Y:S06]  /*1bc40*/  HMMA.16816.F32.BF16 R116, R44.reuse, R56, R116 ;  /* 0x000000382c74723c */ /* 0x040fec0000041874 */
[----:B------:R-:W-:Y:S02]  /*1bc50*/  MUFU.EX2 R78, R78 ;  /* 0x0000004e004e7308 */ /* 0x000fe40000000800 */
[-C--:B------:R-:W-:Y:S07]  /*1bc60*/  HMMA.16816.F32.BF16 R48, R44, R58.reuse, R48 ;  /* 0x0000003a2c30723c */ /* 0x080fee0000041830 */
[----:B--2---:R-:W-:Y:S01]  /*1bc70*/  F2FP.BF16.PACK_AB R44, R73, R72 ;  /* 0x00000048492c723e */ /* 0x004fe200000010ff */
[----:B------:R-:W-:Y:S01]  /*1bc80*/  HMMA.16816.F32.BF16 R120, R40, R58, R120 ;  /* 0x0000003a2878723c */ /* 0x000fe20000041878 */
[----:B------:R-:W2:Y:S01]  /*1bc90*/  MUFU.EX2 R79, R79 ;  /* 0x0000004f004f7308 */ /* 0x000ea20000000800 */
[----:B------:R-:W2:Y:S02]  /*1bca0*/  LDSM.16.MT88.4 R56, [R215+0x2100] ;  /* 0x00210000d738783b */ /* 0x000ea40000004200 */
[----:B----4-:R-:W-:Y:S02]  /*1bcb0*/  F2FP.BF16.PACK_AB R46, R77, R76 ;  /* 0x0000004c4d2e723e */ /* 0x010fe400000010ff */
[----:B---3--:R-:W-:Y:S02]  /*1bcc0*/  F2FP.BF16.PACK_AB R45, R75, R74 ;  /* 0x0000004a4b2d723e */ /* 0x008fe400000010ff */
[----:B------:R-:W-:Y:S03]  /*1bcd0*/  F2FP.BF16.PACK_AB R40, R69, R68 ;  /* 0x000000444528723e */ /* 0x000fe600000010ff */
[----:B------:R-:W-:Y:S01]  /*1bce0*/  MUFU.EX2 R88, R88 ;  /* 0x0000005800587308 */ /* 0x000fe20000000800 */
[----:B------:R-:W-:Y:S02]  /*1bcf0*/  F2FP.BF16.PACK_AB R42, R81, R80 ;  /* 0x00000050512a723e */ /* 0x000fe400000010ff */
[----:B------:R-:W-:Y:S02]  /*1bd00*/  F2FP.BF16.PACK_AB R41, R71, R70 ;  /* 0x000000464729723e */ /* 0x000fe400000010ff */
[----:B------:R-:W-:Y:S05]  /*1bd10*/  F2FP.BF16.PACK_AB R43, R83, R82 ;  /* 0x00000052532b723e */ /* 0x000fea00000010ff */
[----:B------:R-:W3:Y:S02]  /*1bd20*/  MUFU.EX2 R89, R89 ;  /* 0x0000005900597308 */ /* 0x000ee40000000800 */
[-C--:B-1----:R-:W-:Y:S03]  /*1bd30*/  HMMA.16816.F32.BF16 R4, R40, R52.reuse, R4 ;  /* 0x000000342804723c */ /* 0x082fe60000041804 */
[----:B--2---:R-:W-:Y:S05]  /*1bd40*/  F2FP.BF16.PACK_AB R47, R79, R78 ;  /* 0x0000004e4f2f723e */ /* 0x004fea00000010ff */
[----:B------:R-:W1:Y:S02]  /*1bd50*/  MUFU.EX2 R90, R90 ;  /* 0x0000005a005a7308 */ /* 0x000e640000000800 */
[C---:B------:R-:W-:Y:S08]  /*1bd60*/  HMMA.16816.F32.BF16 R8, R44.reuse, R52, R8 ;  /* 0x000000342c08723c */ /* 0x040ff00000041808 */
[-C--:B------:R-:W-:Y:S01]  /*1bd70*/  HMMA.16816.F32.BF16 R12, R44, R54.reuse, R12 ;  /* 0x000000362c0c723c */ /* 0x080fe2000004180c */
[----:B------:R-:W2:Y:S03]  /*1bd80*/  MUFU.EX2 R52, R2 ;  /* 0x0000000200347308 */ /* 0x000ea60000000800 */
[----:B---3--:R-:W-:Y:S04]  /*1bd90*/  F2FP.BF16.PACK_AB R168, R89, R88 ;  /* 0x0000005859a8723e */ /* 0x008fe800000010ff */
[C---:B------:R-:W-:Y:S04]  /*1bda0*/  HMMA.16816.F32.BF16 R16, R40.reuse, R54, R16 ;  /* 0x000000362810723c */ /* 0x040fe80000041810 */
[----:B-1----:R-:W-:Y:S04]  /*1bdb0*/  F2FP.BF16.PACK_AB R169, R91, R90 ;  /* 0x0000005a5ba9723e */ /* 0x002fe800000010ff */
[-C--:B------:R-:W-:Y:S08]  /*1bdc0*/  HMMA.16816.F32.BF16 R20, R40, R60.reuse, R20 ;  /* 0x0000003c2814723c */ /* 0x080ff00000041814 */
[C---:B------:R-:W-:Y:S04]  /*1bdd0*/  HMMA.16816.F32.BF16 R24, R44.reuse, R60, R24 ;  /* 0x0000003c2c18723c */ /* 0x040fe80000041818 */
[----:B--2---:R-:W-:Y:S01]  /*1bde0*/  F2FP.BF16.PACK_AB R171, R52, R94 ;  /* 0x0000005e34ab723e */ /* 0x004fe200000010ff */
[----:B------:R-:W-:Y:S01]  /*1bdf0*/  FADD.FTZ R2, R239, R127 ;  /* 0x0000007fef027221 */ /* 0x000fe20000010000 */
[----:B------:R-:W-:Y:S02]  /*1be00*/  MOV R127, R125 ;  /* 0x0000007d007f7202 */ /* 0x000fe40000000f00 */
[-C--:B------:R-:W-:Y:S04]  /*1be10*/  HMMA.16816.F32.BF16 R28, R44, R62.reuse, R28 ;  /* 0x0000003e2c1c723c */ /* 0x080fe8000004181c */
[----:B------:R-:W-:Y:S04]  /*1be20*/  FADD.FTZ R2, R246, R2 ;  /* 0x00000002f6027221 */ /* 0x000fe80000010000 */
[C---:B------:R-:W-:Y:S08]  /*1be30*/  HMMA.16816.F32.BF16 R32, R40.reuse, R62, R32 ;  /* 0x0000003e2820723c */ /* 0x040ff00000041820 */
[-C--:B------:R-:W-:Y:S08]  /*1be40*/  HMMA.16816.F32.BF16 R100, R40, R64.reuse, R100 ;  /* 0x000000402864723c */ /* 0x080ff00000041864 */
[C---:B------:R-:W-:Y:S08]  /*1be50*/  HMMA.16816.F32.BF16 R104, R44.reuse, R64, R104 ;  /* 0x000000402c68723c */ /* 0x040ff00000041868 */
[-C--:B------:R-:W-:Y:S08]  /*1be60*/  HMMA.16816.F32.BF16 R108, R44, R66.reuse, R108 ;  /* 0x000000422c6c723c */ /* 0x080ff0000004186c */
[C---:B------:R-:W-:Y:S08]  /*1be70*/  HMMA.16816.F32.BF16 R112, R40.reuse, R66, R112 ;  /* 0x000000422870723c */ /* 0x040ff00000041870 */
[-C--:B------:R-:W-:Y:S08]  /*1be80*/  HMMA.16816.F32.BF16 R36, R40, R56.reuse, R36 ;  /* 0x000000382824723c */ /* 0x080ff00000041824 */
[C---:B------:R-:W-:Y:S08]  /*1be90*/  HMMA.16816.F32.BF16 R116, R44.reuse, R56, R116 ;  /* 0x000000382c74723c */ /* 0x040ff00000041874 */
[-C--:B------:R-:W-:Y:S07]  /*1bea0*/  HMMA.16816.F32.BF16 R48, R44, R58.reuse, R48 ;  /* 0x0000003a2c30723c */ /* 0x080fee0000041830 */
[----:B------:R-:W-:Y:S01]  /*1beb0*/  FADD.FTZ R44, R249, R129 ;  /* 0x00000081f92c7221 */ /* 0x000fe20000010000 */
[----:B------:R-:W-:Y:S04]  /*1bec0*/  HMMA.16816.F32.BF16 R120, R40, R58, R120 ;  /* 0x0000003a2878723c */ /* 0x000fe80000041878 */
[----:B------:R-:W-:Y:S02]  /*1bed0*/  FADD.FTZ R44, R251, R44 ;  /* 0x0000002cfb2c7221 */ /* 0x000fe40000010000 */
[----:B------:R-:W-:Y:S01]  /*1bee0*/  FADD.FTZ R45, R245, R128 ;  /* 0x00000080f52d7221 */ /* 0x000fe20000010000 */
[----:B------:R-:W-:Y:S02]  /*1bef0*/  F2FP.BF16.PACK_AB R40, R85, R84 ;  /* 0x000000545528723e */ /* 0x000fe400000010ff */
[----:B------:R-:W-:Y:S03]  /*1bf00*/  F2FP.BF16.PACK_AB R42, R97, R96 ;  /* 0x00000060612a723e */ /* 0x000fe600000010ff */
[----:B------:R-:W-:Y:S01]  /*1bf10*/  FADD.FTZ R45, R250, R45 ;  /* 0x0000002dfa2d7221 */ /* 0x000fe20000010000 */
[----:B------:R-:W-:Y:S02]  /*1bf20*/  F2FP.BF16.PACK_AB R41, R87, R86 ;  /* 0x000000565729723e */ /* 0x000fe400000010ff */
[----:B------:R-:W-:Y:S07]  /*1bf30*/  F2FP.BF16.PACK_AB R43, R99, R98 ;  /* 0x00000062632b723e */ /* 0x000fee00000010ff */
[-C--:B------:R-:W-:Y:S01]  /*1bf40*/  HMMA.16816.F32.BF16 R132, R40, R144.reuse, R4 ;  /* 0x000000902884723c */ /* 0x080fe20000041804 */
[----:B------:R-:W1:Y:S07]  /*1bf50*/  LDSM.16.MT88.4 R4, [R214+0x2900] ;  /* 0x00290000d604783b */ /* 0x000e6e0000004200 */
        /* <DEDUP_REMOVED lines=23> */
[----:B------:R-:W2:Y:S03]  /*1c0d0*/  LDSM.16.MT88.4 R8, [R215+0x2900] ;  /* 0x00290000d708783b */ /* 0x000ea60000004200 */
        /* <DEDUP_REMOVED lines=82> */
.L_x_459:
[----:B------:R-:W2:Y:S02]  /*1c600*/  LDL R2, [R1+0x4] ;  /* 0x0000040001027983 */ /* 0x000ea40000100800 */
[----:B--2---:R-:W-:-:S13]  /*1c610*/  ISETP.GE.AND P0, PT, R230, R2, PT ;  /* 0x00000002e600720c */ /* 0x004fda0003f06270 */
[----:B------:R-:W-:Y:S05]  /*1c620*/  @!P0 BRA `(.L_x_461) ;  /* 0x00005ca000008947 */ /* 0x000fea0003800000 */
[----:B------:R-:W2:Y:S01]  /*1c630*/  LDL.LU.64 R6, [R1+0x50] ;  /* 0x0000500001067983 */ /* 0x000ea20000300a00 */
[----:B------:R-:W-:Y:S02]  /*1c640*/  UMOV UR10, 0x60 ;  /* 0x00000060000a7882 */ /* 0x000fe40000000000 */
[----:B------:R-:W-:Y:S01]  /*1c650*/  ULDC.64 UR4, c[0x0][0x208] ;  /* 0x0000820000047ab9 */ /* 0x000fe20000000a00 */
[----:B-1----:R-:W3:Y:S04]  /*1c660*/  LDL.LU.64 R4, [R1+0x58] ;  /* 0x0000580001047983 */ /* 0x002ee80000300a00 */
[----:B------:R-:W4:Y:S01]  /*1c670*/  LDL R2, [R1+0x60] ;  /* 0x0000600001027983 */ /* 0x000f220000100800 */
[----:B------:R-:W-:Y:S01]  /*1c680*/  MOV R8, c[0x0][0x2c4] ;  /* 0x0000b10000087a02 */ /* 0x000fe20000000f00 */
[----:B------:R-:W-:Y:S01]  /*1c690*/  UIMAD.WIDE.U32 UR12, UR10, UR4, URZ ;  /* 0x000000040a0c72a5 */ /* 0x000fe2000f8e003f */
[----:B------:R-:W-:Y:S01]  /*1c6a0*/  MOV R130, R3 ;  /* 0x0000000300827202 */ /* 0x000fe20000000f00 */
[----:B------:R-:W-:Y:S01]  /*1c6b0*/  UIMAD UR10, UR10, UR5, URZ ;  /* 0x000000050a0a72a4 */ /* 0x000fe2000f8e023f */
[----:B------:R-:W-:Y:S01]  /*1c6c0*/  ISETP.NE.AND P1, PT, R8, 0x1, PT ;  /* 0x000000010800780c */ /* 0x000fe20003f25270 */
[----:B------:R-:W-:Y:S01]  /*1c6d0*/  UMOV UR6, 0x5 ;  /* 0x0000000500067882 */ /* 0x000fe20000000000 */
[----:B------:R-:W-:Y:S01]  /*1c6e0*/  MOV R128, R125 ;  /* 0x0000007d00807202 */ /* 0x000fe20000000f00 */
[----:B------:R-:W-:Y:S01]  /*1c6f0*/  ULDC.64 UR4, c[0x0][0x1e0] ;  /* 0x0000780000047ab9 */ /* 0x000fe20000000a00 */
[----:B------:R-:W-:Y:S01]  /*1c700*/  IMAD.MOV.U32 R127, RZ, RZ, R126 ;  /* 0x000000ffff7f7224 */ /* 0x000fe200078e007e */
[----:B------:R-:W-:Y:S01]  /*1c710*/  USHF.L.U64.HI UR5, UR4, UR6, UR5 ;  /* 0x0000000604057299 */ /* 0x000fe20008010205 */
[----:B------:R-:W-:Y:S01]  /*1c720*/  IMAD.MOV.U32 R129, RZ, RZ, R124 ;  /* 0x000000ffff817224 */ /* 0x000fe200078e007c */
[----:B------:R-:W-:-:S02]  /*1c730*/  USHF.L.U32 UR4, UR4, 0x5, URZ ;  /* 0x0000000504047899 */ /* 0x000fc4000800063f */
[----:B------:R-:W-:Y:S01]  /*1c740*/  UIADD3 UR10, UR13, UR10, URZ ;  /* 0x0000000a0d0a7290 */ /* 0x000fe2000fffe03f */
[----:B--2---:R-:W-:-:S03]  /*1c750*/  IMAD.MOV.U32 R3, RZ, RZ, R7 ;  /* 0x000000ffff037224 */ /* 0x004fc600078e0007 */
[----:B----4-:R-:W-:Y:S01]  /*1c760*/  @P1 IMAD.HI.U32 R0, R2, c[0x0][0x2c8], RZ ;  /* 0x0000b20002001a27 */ /* 0x010fe200078e00ff */
[----:B---3--:R-:W-:-:S05]  /*1c770*/  MOV R2, R4 ;  /* 0x0000000400027202 */ /* 0x008fca0000000f00 */
[----:B------:R1:W-:Y:S04]  /*1c780*/  STL.64 [R1+0x8], R2 ;  /* 0x0000080201007387 */ /* 0x0003e80000100a00 */
[----:B------:R1:W-:Y:S02]  /*1c790*/  @P1 STL [R1+0x10], R0 ;  /* 0x0000100001001387 */ /* 0x0003e40000100800 */
.L_x_478:
[----:B------:R-:W-:Y:S04]  /*1c7a0*/  DEPBAR.LE SB0, 0x0 ;  /* 0x000080000000791a */ /* 0x000fe80000000000 */
[----:B------:R-:W-:Y:S01]  /*1c7b0*/  BAR.SYNC.DEFER_BLOCKING 0x0 ;  /* 0x0000000000007b1d */ /* 0x000fe20000010000 */
[----:B------:R-:W-:Y:S01]  /*1c7c0*/  IMAD.MOV.U32 R131, RZ, RZ, 0x5 ;  /* 0x00000005ff837424 */ /* 0x000fe200078e00ff */
[----:B------:R-:W-:Y:S01]  /*1c7d0*/  SHF.R.S32.HI R124, RZ, 0x1f, R230 ;  /* 0x0000001fff7c7819 */ /* 0x000fe200000114e6 */
[----:B------:R-:W-:Y:S02]  /*1c7e0*/  IMAD.MOV.U32 R200, RZ, RZ, c[0x0][0x208] ;  /* 0x00008200ffc87624 */ /* 0x000fe400078e00ff */
[----:B------:R-:W-:Y:S02]  /*1c7f0*/  IMAD.MOV.U32 R126, RZ, RZ, c[0x0][0x208] ;  /* 0x00008200ff7e7624 */ /* 0x000fe400078e00ff */
[----:B------:R-:W-:Y:S02]  /*1c800*/  IMAD.SHL.U32 R200, R200, 0x20, RZ ;  /* 0x00000020c8c87824 */ /* 0x000fe400078e00ff */
[----:B-1----:R-:W-:Y:S01]  /*1c810*/  IMAD R0, R230, UR10, RZ ;  /* 0x0000000ae6007c24 */ /* 0x002fe2000f8e02ff */
[----:B------:R-:W-:Y:S01]  /*1c820*/  SHF.L.U64.HI R126, R126, R131, c[0x0][0x20c] ;  /* 0x000083007e7e7619 */ /* 0x000fe20000010283 */
[----:B------:R-:W-:Y:S02]  /*1c830*/  IMAD.MOV.U32 R243, RZ, RZ, c[0x0][0x32c] ;  /* 0x0000cb00fff37624 */ /* 0x000fe400078e00ff */
[----:B------:R-:W-:Y:S01]  /*1c840*/  IMAD R0, R124, UR12, R0 ;  /* 0x0000000c7c007c24 */ /* 0x000fe2000f8e0200 */
[----:B-----5:R-:W-:Y:S06]  /*1c850*/  LDSM.16.M88.4 R96, [R219+0x6100] ;  /* 0x00610000db60783b */ /* 0x020fec0000000200 */
[----:B------:R-:W1:Y:S06]  /*1c860*/  LDSM.16.M88.4 R16, [R212+0x3100] ;  /* 0x00310000d410783b */ /* 0x000e6c0000000200 */
[----:B--2---:R-:W2:Y:S06]  /*1c870*/  LDL.64 R2, [R1+0x8] ;  /* 0x0000080001027983 */ /* 0x004eac0000100a00 */
[----:B------:R-:W3:Y:S06]  /*1c880*/  LDSM.16.M88.4 R92, [R219+0x8100] ;  /* 0x00810000db5c783b */ /* 0x000eec0000000200 */
[----:B------:R-:W4:Y:S06]  /*1c890*/  LDSM.16.M88.4 R32, [R212+0x3900] ;  /* 0x00390000d420783b */ /* 0x000f2c0000000200 */
[----:B------:R-:W2:Y:S06]  /*1c8a0*/  LDL R240, [R1+0x4] ;  /* 0x0000040001f07983 */ /* 0x000eac0000100800 */
[----:B------:R-:W4:Y:S06]  /*1c8b0*/  LDSM.16.M88.4 R48, [R212+0x4100] ;  /* 0x00410000d430783b */ /* 0x000f2c0000000200 */
[----:B------:R-:W2:Y:S01]  /*1c8c0*/  LDL.64 R234, [R1+0x40] ;  /* 0x0000400001ea7983 */ /* 0x000ea20000100a00 */
[-C--:B-1----:R-:W-:Y:S05]  /*1c8d0*/  HMMA.16816.F32.BF16 R4, R96, R16.reuse, RZ ;  /* 0x000000106004723c */ /* 0x082fea00000418ff */
[----:B------:R-:W1:Y:S06]  /*1c8e0*/  LDSM.16.M88.4 R64, [R212+0x4900] ;  /* 0x00490000d440783b */ /* 0x000e6c0000000200 */
[----:B------:R-:W2:Y:S01]  /*1c8f0*/  LDL.64 R232, [R1+0x48] ;  /* 0x0000480001e87983 */ /* 0x000ea20000100a00 */
[C---:B---3--:R-:W-:Y:S05]  /*1c900*/  HMMA.16816.F32.BF16 R8, R92.reuse, R16, RZ ;  /* 0x000000105c08723c */ /* 0x048fea00000418ff */
[----:B------:R-:W3:Y:S03]  /*1c910*/  LDSM.16.M88.4 R80, [R212+0x5100] ;  /* 0x00510000d450783b */ /* 0x000ee60000000200 */
[-C--:B------:R-:W-:Y:S03]  /*1c920*/  HMMA.16816.F32.BF16 R12, R92, R18.reuse, RZ ;  /* 0x000000125c0c723c */ /* 0x080fe600000418ff */
[----:B------:R1:W2:Y:S06]  /*1c930*/  LDL R131, [R1+0x60] ;  /* 0x0000600001837983 */ /* 0x0002ac0000100800 */
[----:B------:R-:W1:Y:S01]  /*1c940*/  LDSM.16.M88.4 R172, [R212+0x5900] ;  /* 0x00590000d4ac783b */ /* 0x000e620000000200 */
[C---:B------:R-:W-:Y:S05]  /*1c950*/  HMMA.16816.F32.BF16 R16, R96.reuse, R18, RZ ;  /* 0x000000126010723c */ /* 0x040fea00000418ff */
[----:B------:R-:W2:Y:S03]  /*1c960*/  LDL R242, [R1+0x28] ;  /* 0x0000280001f27983 */ /* 0x000ea60000100800 */
[-C--:B----4-:R-:W-:Y:S03]  /*1c970*/  HMMA.16816.F32.BF16 R20, R96, R32.reuse, RZ ;  /* 0x000000206014723c */ /* 0x090fe600000418ff */
[----:B------:R-:W-:Y:S05]  /*1c980*/  LDSM.16.M88.4 R176, [R222+0x6100] ;  /* 0x00610000deb0783b */ /* 0x000fea0000000200 */
[C---:B------:R-:W-:Y:S01]  /*1c990*/  HMMA.16816.F32.BF16 R24, R92.reuse, R32, RZ ;  /* 0x000000205c18723c */ /* 0x040fe200000418ff */
[----:B------:R-:W4:Y:S06]  /*1c9a0*/  LDL R241, [R1+0x2c] ;  /* 0x00002c0001f17983 */ /* 0x000f2c0000100800 */
[----:B------:R-:W1:Y:S01]  /*1c9b0*/  LDSM.16.M88.4 R180, [R223] ;  /* 0x00000000dfb4783b */ /* 0x000e620000000200 */
[-C--:B------:R-:W-:Y:S05]  /*1c9c0*/  HMMA.16816.F32.BF16 R28, R92, R34.reuse, RZ ;  /* 0x000000225c1c723c */ /* 0x080fea00000418ff */
[----:B------:R-:W1:Y:S03]  /*1c9d0*/  LDSM.16.M88.4 R184, [R222+0x8100] ;  /* 0x00810000deb8783b */ /* 0x000e660000000200 */
[C---:B------:R-:W-:Y:S03]  /*1c9e0*/  HMMA.16816.F32.BF16 R32, R96.reuse, R34, RZ ;  /* 0x000000226020723c */ /* 0x040fe600000418ff */
[----:B------:R-:W3:Y:S05]  /*1c9f0*/  LDSM.16.M88.4 R188, [R228] ;  /* 0x00000000e4bc783b */ /* 0x000eea0000000200 */
[-C--:B------:R-:W-:Y:S01]  /*1ca00*/  HMMA.16816.F32.BF16 R36, R96, R48.reuse, RZ ;  /* 0x000000306024723c */ /* 0x080fe200000418ff */
[----:B------:R-:W3:Y:S07]  /*1ca10*/  LDSM.16.M88.4 R192, [R227] ;  /* 0x00000000e3c0783b */ /* 0x000eee0000000200 */
[C---:B------:R-:W-:Y:S08]  /*1ca20*/  HMMA.16816.F32.BF16 R40, R92.reuse, R48, RZ ;  /* 0x000000305c28723c */ /* 0x040ff000000418ff */
[-C--:B------:R-:W-:Y:S08]  /*1ca30*/  HMMA.16816.F32.BF16 R44, R92, R50.reuse, RZ ;  /* 0x000000325c2c723c */ /* 0x080ff000000418ff */
[C---:B------:R-:W-:Y:S08]  /*1ca40*/  HMMA.16816.F32.BF16 R48, R96.reuse, R50, RZ ;  /* 0x000000326030723c */ /* 0x040ff000000418ff */
[-C--:B-1----:R-:W-:Y:S08]  /*1ca50*/  HMMA.16816.F32.BF16 R52, R96, R64.reuse, RZ ;  /* 0x000000406034723c */ /* 0x082ff000000418ff */
[C---:B------:R-:W-:Y:S08]  /*1ca60*/  HMMA.16816.F32.BF16 R56, R92.reuse, R64, RZ ;  /* 0x000000405c38723c */ /* 0x040ff000000418ff */
[-C--:B------:R-:W-:Y:S08]  /*1ca70*/  HMMA.16816.F32.BF16 R60, R92, R66.reuse, RZ ;  /* 0x000000425c3c723c */ /* 0x080ff000000418ff */
[C---:B------:R-:W-:Y:S08]  /*1ca80*/  HMMA.16816.F32.BF16 R64, R96.reuse, R66, RZ ;  /* 0x000000426040723c */ /* 0x040ff000000418ff */
[-C--:B---3--:R-:W-:Y:S08]  /*1ca90*/  HMMA.16816.F32.BF16 R68, R96, R80.reuse, RZ ;  /* 0x000000506044723c */ /* 0x088ff000000418ff */
        /* <DEDUP_REMOVED lines=12> */
[----:B------:R-:W3:Y:S07]  /*1cb60*/  LDSM.16.M88.4 R180, [R225] ;  /* 0x00000000e1b4783b */ /* 0x000eee0000000200 */
[-C--:B------:R-:W-:Y:S08]  /*1cb70*/  HMMA.16816.F32.BF16 R20, R176, R188.reuse, R20 ;  /* 0x000000bcb014723c */ /* 0x080ff00000041814 */
[C---:B------:R-:W-:Y:S08]  /*1cb80*/  HMMA.16816.F32.BF16 R24, R184.reuse, R188, R24 ;  /* 0x000000bcb818723c */ /* 0x040ff00000041818 */
[-C--:B------:R-:W-:Y:S08]  /*1cb90*/  HMMA.16816.F32.BF16 R28, R184, R190.reuse, R28 ;  /* 0x000000beb81c723c */ /* 0x080ff0000004181c */
[C---:B------:R-:W-:Y:S01]  /*1cba0*/  HMMA.16816.F32.BF16 R32, R176.reuse, R190, R32 ;  /* 0x000000beb020723c */ /* 0x040fe20000041820 */
[----:B------:R-:W2:Y:S07]  /*1cbb0*/  LDSM.16.M88.4 R188, [R224] ;  /* 0x00000000e0bc783b */ /* 0x000eae0000000200 */
[-C--:B------:R-:W-:Y:S04]  /*1cbc0*/  HMMA.16816.F32.BF16 R36, R176, R192.reuse, R36 ;  /* 0x000000c0b024723c */ /* 0x080fe80000041824 */
[----:B--2---:R-:W-:Y:S04]  /*1cbd0*/  IMAD.WIDE.U32 R2, R230, UR12, R2 ;  /* 0x0000000ce6027c25 */ /* 0x004fe8000f8e0002 */
[C---:B------:R-:W-:Y:S04]  /*1cbe0*/  HMMA.16816.F32.BF16 R40, R184.reuse, R192, R40 ;  /* 0x000000c0b828723c */ /* 0x040fe80000041828 */
[----:B------:R-:W-:Y:S01]  /*1cbf0*/  IMAD.IADD R0, R3, 0x1, R0 ;  /* 0x0000000103007824 */ /* 0x000fe200078e0200 */
[C---:B------:R-:W-:Y:S03]  /*1cc00*/  LEA R196, P0, R2.reuse, c[0x0][0x1f8], 0x1 ;  /* 0x00007e0002c47a11 */ /* 0x040fe600078008ff */
[-C--:B------:R-:W-:Y:S04]  /*1cc10*/  HMMA.16816.F32.BF16 R44, R184, R194.reuse, R44 ;  /* 0x000000c2b82c723c */ /* 0x080fe8000004182c */
[----:B------:R-:W-:Y:S02]  /*1cc20*/  LEA.HI.X R197, R2, c[0x0][0x1fc], R0, 0x1, P0 ;  /* 0x00007f0002c57a11 */ /* 0x000fe400000f0c00 */
[-C--:B------:R-:W-:Y:S02]  /*1cc30*/  IADD3 R124, P0, R196, R200.reuse, RZ ;  /* 0x000000c8c47c7210 */ /* 0x080fe40007f1e0ff */
[C---:B------:R-:W-:Y:S01]  /*1cc40*/  HMMA.16816.F32.BF16 R48, R176.reuse, R194, R48 ;  /* 0x000000c2b030723c */ /* 0x040fe20000041830 */
[----:B------:R-:W-:Y:S01]  /*1cc50*/  @!PT LDS RZ, [RZ] ;  /* 0x00000000fffff984 */ /* 0x000fe20000000800 */
[----:B------:R-:W-:Y:S01]  /*1cc60*/  @!PT LDS RZ, [RZ] ;  /* 0x00000000fffff984 */ /* 0x000fe20000000800 */
[----:B------:R-:W-:Y:S01]  /*1cc70*/  @!PT LDS RZ, [RZ] ;  /* 0x00000000fffff984 */ /* 0x000fe20000000800 */
[----:B------:R2:W-:Y:S03]  /*1cc80*/  LDGSTS.E.BYPASS.LTC128B.128 [R231+0x100], [R196.64], !P5 ;  /* 0x00100000c4e77fae */ /* 0x0005e6000e901d48 */
[--C-:B------:R-:W-:Y:S01]  /*1cc90*/  IMAD.X R125, R197, 0x1, R126.reuse, P0 ;  /* 0x00000001c57d7824 */ /* 0x100fe200000e067e */
[-C--:B------:R-:W-:Y:S03]  /*1cca0*/  IADD3 R198, P1, R124, R200.reuse, RZ ;  /* 0x000000c87cc67210 */ /* 0x080fe60007f3e0ff */
[-C--:B-1----:R-:W-:Y:S01]  /*1ccb0*/  HMMA.16816.F32.BF16 R52, R176, R172.reuse, R52 ;  /* 0x000000acb034723c */ /* 0x082fe20000041834 */
[----:B------:R1:W-:Y:S03]  /*1ccc0*/  LDGSTS.E.BYPASS.LTC128B.128 [R231+0x900], [R124.64], !P5 ;  /* 0x009000007ce77fae */ /* 0x0003e6000e901d48 */
[--C-:B------:R-:W-:Y:S01]  /*1ccd0*/  IMAD.X R199, R125, 0x1, R126.reuse, P1 ;  /* 0x000000017dc77824 */ /* 0x100fe200008e067e */
[-C--:B------:R-:W-:Y:S03]  /*1cce0*/  IADD3 R2, P0, R198, R200.reuse, RZ ;  /* 0x000000c8c6027210 */ /* 0x080fe60007f1e0ff */
[C---:B------:R-:W-:Y:S01]  /*1ccf0*/  HMMA.16816.F32.BF16 R56, R184.reuse, R172, R56 ;  /* 0x000000acb838723c */ /* 0x040fe20000041838 */
[----:B------:R2:W-:Y:S03]  /*1cd00*/  LDGSTS.E.BYPASS.LTC128B.128 [R231+0x1100], [R198.64], !P5 ;  /* 0x01100000c6e77fae */ /* 0x0005e6000e901d48 */
[--C-:B------:R-:W-:Y:S04]  /*1cd10*/  IMAD.X R3, R199, 0x1, R126.reuse, P0 ;  /* 0x00000001c7037824 */ /* 0x100fe800000e067e */
[-C--:B------:R-:W-:Y:S01]  /*1cd20*/  HMMA.16816.F32.BF16 R60, R184, R174.reuse, R60 ;  /* 0x000000aeb83c723c */ /* 0x080fe2000004183c */
[----:B------:R4:W-:Y:S03]  /*1cd30*/  LDGSTS.E.BYPASS.LTC128B.128 [R231+0x1900], [R2.64], !P5 ;  /* 0x0190000002e77fae */ /* 0x0009e6000e901d48 */
[-C--:B--2---:R-:W-:Y:S04]  /*1cd40*/  IADD3 R196, P1, R2, R200.reuse, RZ ;  /* 0x000000c802c47210 */ /* 0x084fe80007f3e0ff */
[C---:B------:R-:W-:Y:S04]  /*1cd50*/  HMMA.16816.F32.BF16 R64, R176.reuse, R174, R64 ;  /* 0x000000aeb040723c */ /* 0x040fe80000041840 */
[--C-:B------:R-:W-:Y:S01]  /*1cd60*/  IMAD.X R197, R3, 0x1, R126.reuse, P1 ;  /* 0x0000000103c57824 */ /* 0x100fe200008e067e */
[----:B-1----:R-:W-:Y:S03]  /*1cd70*/  IADD3 R124, P0, R196, R200, RZ ;  /* 0x000000c8c47c7210 */ /* 0x002fe60007f1e0ff */
[-C--:B---3--:R-:W-:Y:S01]  /*1cd80*/  HMMA.16816.F32.BF16 R68, R176, R180.reuse, R68 ;  /* 0x000000b4b044723c */ /* 0x088fe20000041844 */
[----:B------:R1:W-:Y:S03]  /*1cd90*/  LDGSTS.E.BYPASS.LTC128B.128 [R231+0x2100], [R196.64], !P5 ;  /* 0x02100000c4e77fae */ /* 0x0003e6000e901d48 */
[----:B------:R-:W-:Y:S01]  /*1cda0*/  IMAD.X R125, R197, 0x1, R126, P0 ;  /* 0x00000001c57d7824 */ /* 0x000fe200000e067e */
[C---:B------:R-:W-:Y:S02]  /*1cdb0*/  ISETP.GT.AND P0, PT, R230.reuse, R240, PT ;  /* 0x000000f0e600720c */ /* 0x040fe40003f04270 */
[----:B------:R-:W2:Y:S01]  /*1cdc0*/  LDL R126, [R1+0x10] ;  /* 0x00001000017e7983 */ /* 0x000ea20000100800 */
[C---:B------:R-:W-:Y:S05]  /*1cdd0*/  HMMA.16816.F32.BF16 R72, R184.reuse, R180, R72 ;  /* 0x000000b4b848723c */ /* 0x040fea0000041848 */
[----:B------:R3:W-:Y:S03]  /*1cde0*/  LDGSTS.E.BYPASS.LTC128B.128 [R231+0x2900], [R124.64], !P5 ;  /* 0x029000007ce77fae */ /* 0x0007e6000e901d48 */
[-C--:B------:R-:W-:Y:S03]  /*1cdf0*/  HMMA.16816.F32.BF16 R76, R184, R182.reuse, R76 ;  /* 0x000000b6b84c723c */ /* 0x080fe6000004184c */
[----:B------:R-:W-:Y:S01]  /*1ce00*/  LDSM.16.M88.4 R200, [R218+0x3100] ;  /* 0x00310000dac8783b */ /* 0x000fe20000000200 */
[----:B------:R-:W-:Y:S04]  /*1ce10*/  @P0 IADD3 R0, R230, -0x1, RZ ;  /* 0xffffffffe6000810 */ /* 0x000fe80007ffe0ff */
[C---:B------:R-:W-:Y:S01]  /*1ce20*/  HMMA.16816.F32.BF16 R80, R176.reuse, R182, R80 ;  /* 0x000000b6b050723c */ /* 0x040fe20000041850 */
[----:B------:R-:W0:Y:S03]  /*1ce30*/  LDGDEPBAR ;  /* 0x00000000000079af */ /* 0x000e260000000000 */
[----:B----4-:R-:W-:Y:S03]  /*1ce40*/  @P0 SHF.R.S32.HI R2, RZ, 0x1f, R0 ;  /* 0x0000001fff020819 */ /* 0x010fe60000011400 */
[----:B-1----:R-:W1:Y:S01]  /*1ce50*/  LDSM.16.M88.4 R196, [R220+0x6100] ;  /* 0x00610000dcc4783b */ /* 0x002e620000000200 */
[-C--:B------:R-:W-:Y:S05]  /*1ce60*/  HMMA.16816.F32.BF16 R84, R176, R188.reuse, R84 ;  /* 0x000000bcb054723c */ /* 0x080fea0000041854 */
[----:B------:R-:W4:Y:S03]  /*1ce70*/  LDSM.16.M88.4 R204, [R220+0x8100] ;  /* 0x00810000dccc783b */ /* 0x000f260000000200 */
[C---:B------:R-:W-:Y:S03]  /*1ce80*/  HMMA.16816.F32.BF16 R88, R184.reuse, R188, R88 ;  /* 0x000000bcb858723c */ /* 0x040fe60000041858 */
[----:B------:R-:W4:Y:S01]  /*1ce90*/  LDSM.16.M88.4 R192, [R218+0x3900] ;  /* 0x00390000dac0783b */ /* 0x000f220000000200 */
[----:B---3--:R-:W-:Y:S02]  /*1cea0*/  @P0 IMAD R124, R2, c[0x0][0x1e0], RZ ;  /* 0x00007800027c0a24 */ /* 0x008fe400078e02ff */
[C---:B------:R-:W-:Y:S02]  /*1ceb0*/  @P0 IMAD.WIDE.U32 R2, R0.reuse, c[0x0][0x1e0], RZ ;  /* 0x0000780000020a25 */ /* 0x040fe400078e00ff */
[-C--:B------:R-:W-:Y:S01]  /*1cec0*/  HMMA.16816.F32.BF16 R92, R184, R190.reuse, R92 ;  /* 0x000000beb85c723c */ /* 0x080fe2000004185c */
[----:B------:R-:W3:Y:S03]  /*1ced0*/  LDSM.16.M88.4 R172, [R218+0x4100] ;  /* 0x00410000daac783b */ /* 0x000ee60000000200 */
[----:B------:R-:W-:Y:S02]  /*1cee0*/  @P0 IMAD R124, R0, c[0x0][0x1e4], R124 ;  /* 0x00007900007c0a24 */ /* 0x000fe400078e027c */
[----:B------:R-:W-:Y:S01]  /*1cef0*/  @P0 IMAD.MOV.U32 R125, RZ, RZ, R235 ;  /* 0x000000ffff7d0224 */ /* 0x000fe200078e00eb */
[----:B------:R-:W3:Y:S01]  /*1cf00*/  LDSM.16.M88.4 R180, [R218+0x4900] ;  /* 0x00490000dab4783b */ /* 0x000ee20000000200 */
[----:B------:R-:W-:Y:S04]  /*1cf10*/  HMMA.16816.F32.BF16 R96, R176, R190, R96 ;  /* 0x000000beb060723c */ /* 0x000fe80000041860 */
[----:B------:R-:W-:Y:S01]  /*1cf20*/  @P0 IMAD.IADD R0, R3, 0x1, R124 ;  /* 0x0000000103000824 */ /* 0x000fe200078e027c */
[----:B------:R-:W3:Y:S01]  /*1cf30*/  LDSM.16.M88.4 R176, [R218+0x5100] ;  /* 0x00510000dab0783b */ /* 0x000ee20000000200 */
[----:B------:R-:W-:Y:S02]  /*1cf40*/  @P0 IMAD.MOV.U32 R124, RZ, RZ, R232 ;  /* 0x000000ffff7c0224 */ /* 0x000fe400078e00e8 */
[----:B------:R-:W-:Y:S03]  /*1cf50*/  @P0 IMAD R0, R0, 0x60, RZ ;  /* 0x0000006000000824 */ /* 0x000fe600078e02ff */
[----:B------:R-:W3:Y:S01]  /*1cf60*/  LDSM.16.M88.4 R184, [R218+0x5900] ;  /* 0x00590000dab8783b */ /* 0x000ee20000000200 */
[----:B------:R-:W-:Y:S01]  /*1cf70*/  @P0 IMAD.WIDE.U32 R124, R2, 0x60, R124 ;  /* 0x00000060027c0825 */ /* 0x000fe200078e007c */
[-C--:B-1----:R-:W-:Y:S03]  /*1cf80*/  HMMA.16816.F32.BF16 R4, R196, R200.reuse, R4 ;  /* 0x000000c8c404723c */ /* 0x082fe60000041804 */
[----:B------:R-:W-:Y:S01]  /*1cf90*/  IMAD.MOV.U32 R232, RZ, RZ, c[0x0][0x2c4] ;  /* 0x0000b100ffe87624 */ /* 0x000fe200078e00ff */
[----:B------:R-:W-:Y:S01]  /*1cfa0*/  LDSM.16.M88.4 R188, [R221+0x6100] ;  /* 0x00610000ddbc783b */ /* 0x000fe20000000200 */
[----:B------:R-:W-:Y:S01]  /*1cfb0*/  @P0 LEA R2, P1, R124, c[0x0][0x1c8], 0x1 ;  /* 0x000072007c020a11 */ /* 0x000fe200078208ff */
[----:B------:R-:W-:Y:S02]  /*1cfc0*/  @P0 IMAD.IADD R0, R125, 0x1, R0 ;  /* 0x000000017d000824 */ /* 0x000fe400078e0200 */
[----:B------:R-:W-:Y:S01]  /*1cfd0*/  ISETP.NE.AND P3, PT, R232, 0x1, PT ;  /* 0x00000001e800780c */ /* 0x000fe20003f65270 */
[C---:B----4-:R-:W-:Y:S01]  /*1cfe0*/  HMMA.16816.F32.BF16 R8, R204.reuse, R200, R8 ;  /* 0x000000c8cc08723c */ /* 0x050fe20000041808 */
[----:B------:R-:W-:Y:S03]  /*1cff0*/  LDSM.16.M88.4 R208, [R217+0x1000] ;  /* 0x00100000d9d0783b */ /* 0x000fe60000000200 */
[----:B------:R-:W-:Y:S04]  /*1d000*/  @P0 LEA.HI.X R3, R124, c[0x0][0x1cc], R0, 0x1, P1 ;  /* 0x000073007c030a11 */ /* 0x000fe800008f0c00 */
[-C--:B------:R-:W-:Y:S08]  /*1d010*/  HMMA.16816.F32.BF16 R12, R204, R202.reuse, R12 ;  /* 0x000000cacc0c723c */ /* 0x080ff0000004180c */
[C---:B------:R-:W-:Y:S01]  /*1d020*/  HMMA.16816.F32.BF16 R16, R196.reuse, R202, R16 ;  /* 0x000000cac410723c */ /* 0x040fe20000041810 */
[----:B------:R-:W-:Y:S07]  /*1d030*/  LDSM.16.M88.4 R200, [R221+0x8100] ;  /* 0x00810000ddc8783b */ /* 0x000fee0000000200 */
[-C--:B------:R-:W-:Y:S08]  /*1d040*/  HMMA.16816.F32.BF16 R20, R196, R192.reuse, R20 ;  /* 0x000000c0c414723c */ /* 0x080ff00000041814 */
[C---:B------:R-:W-:Y:S08]  /*1d050*/  HMMA.16816.F32.BF16 R24, R204.reuse, R192, R24 ;  /* 0x000000c0cc18723c */ /* 0x040ff00000041818 */
[-C--:B------:R-:W-:Y:S08]  /*1d060*/  HMMA.16816.F32.BF16 R28, R204, R194.reuse, R28 ;  /* 0x000000c2cc1c723c */ /* 0x080ff0000004181c */
[C---:B------:R-:W-:Y:S01]  /*1d070*/  HMMA.16816.F32.BF16 R32, R196.reuse, R194, R32 ;  /* 0x000000c2c420723c */ /* 0x040fe20000041820 */
[----:B------:R-:W1:Y:S07]  /*1d080*/  LDSM.16.M88.4 R192, [R217] ;  /* 0x00000000d9c0783b */ /* 0x000e6e0000000200 */
        /* <DEDUP_REMOVED lines=18> */
[----:B------:R-:W-:Y:S08]  /*1d1b0*/  HMMA.16816.F32.BF16 R96, R196, R186, R96 ;  /* 0x000000bac460723c */ /* 0x000ff00000041860 */
[-C--:B-1----:R-:W-:Y:S08]  /*1d1c0*/  HMMA.16816.F32.BF16 R4, R188, R192.reuse, R4 ;  /* 0x000000c0bc04723c */ /* 0x082ff00000041804 */
[C---:B------:R-:W-:Y:S08]  /*1d1d0*/  HMMA.16816.F32.BF16 R8, R200.reuse, R192, R8 ;  /* 0x000000c0c808723c */ /* 0x040ff00000041808 */
[-C--:B------:R-:W-:Y:S08]  /*1d1e0*/  HMMA.16816.F32.BF16 R12, R200, R194.reuse, R12 ;  /* 0x000000c2c80c723c */ /* 0x080ff0000004180c */
[C---:B------:R-:W-:Y:S08]  /*1d1f0*/  HMMA.16816.F32.BF16 R16, R188.reuse, R194, R16 ;  /* 0x000000c2bc10723c */ /* 0x040ff00000041810 */
[-C--:B---3--:R-:W-:Y:S08]  /*1d200*/  HMMA.16816.F32.BF16 R20, R188, R172.reuse, R20 ;  /* 0x000000acbc14723c */ /* 0x088ff00000041814 */
[C---:B------:R-:W-:Y:S04]  /*1d210*/  HMMA.16816.F32.BF16 R24, R200.reuse, R172, R24 ;  /* 0x000000acc818723c */ /* 0x040fe80000041818 */
[----:B--2---:R-:W-:Y:S02]  /*1d220*/  @P3 SHF.R.U32.HI R131, RZ, c[0x0][0x2cc], R126 ;  /* 0x0000b300ff833a19 */ /* 0x004fe4000001167e */
[----:B------:R-:W-:Y:S02]  /*1d230*/  ISETP.GE.AND P3, PT, R243, 0x1, PT ;  /* 0x00000001f300780c */ /* 0x000fe40003f66270 */
[-C--:B------:R-:W-:Y:S01]  /*1d240*/  HMMA.16816.F32.BF16 R28, R200, R174.reuse, R28 ;  /* 0x000000aec81c723c */ /* 0x080fe2000004181c */
[----:B------:R-:W-:Y:S07]  /*1d250*/  SHFL.IDX PT, R126, R131, RZ, 0x1c1f ;  /* 0x001c1fff837e7589 */ /* 0x000fee00000e0000 */
[C---:B------:R-:W-:Y:S01]  /*1d260*/  HMMA.16816.F32.BF16 R32, R188.reuse, R174, R32 ;  /* 0x000000aebc20723c */ /* 0x040fe20000041820 */
[----:B------:R-:W1:Y:S01]  /*1d270*/  LDSM.16.M88.4 R172, [R217+0x2800] ;  /* 0x00280000d9ac783b */ /* 0x000e620000000200 */
[----:B------:R-:W-:Y:S05]  /*1d280*/  DEPBAR.LE SB0, 0x0 ;  /* 0x000080000000791a */ /* 0x000fea0000000000 */
[----:B------:R-:W-:Y:S01]  /*1d290*/  BAR.SYNC.DEFER_BLOCKING 0x0 ;  /* 0x0000000000007b1d */ /* 0x000fe20000010000 */
[-C--:B------:R-:W-:Y:S08]  /*1d2a0*/  HMMA.16816.F32.BF16 R36, R188, R208.reuse, R36 ;  /* 0x000000d0bc24723c */ /* 0x080ff00000041824 */
[C---:B------:R-:W-:Y:S08]  /*1d2b0*/  HMMA.16816.F32.BF16 R40, R200.reuse, R208, R40 ;  /* 0x000000d0c828723c */ /* 0x040ff00000041828 */
[-C--:B------:R-:W-:Y:S08]  /*1d2c0*/  HMMA.16816.F32.BF16 R44, R200, R210.reuse, R44 ;  /* 0x000000d2c82c723c */ /* 0x080ff0000004182c */
[C---:B------:R-:W-:Y:S08]  /*1d2d0*/  HMMA.16816.F32.BF16 R48, R188.reuse, R210, R48 ;  /* 0x000000d2bc30723c */ /* 0x040ff00000041830 */
[-C--:B----4-:R-:W-:Y:S08]  /*1d2e0*/  HMMA.16816.F32.BF16 R52, R188, R180.reuse, R52 ;  /* 0x000000b4bc34723c */ /* 0x090ff00000041834 */
[C---:B------:R-:W-:Y:S01]  /*1d2f0*/  HMMA.16816.F32.BF16 R56, R200.reuse, R180, R56 ;  /* 0x000000b4c838723c */ /* 0x040fe20000041838 */
[----:B------:R-:W2:Y:S06]  /*1d300*/  LDL R180, [R1+0x30] ;  /* 0x0000300001b47983 */ /* 0x000eac0000100800 */
[----:B------:R-:W-:Y:S01]  /*1d310*/  @!PT LDS RZ, [RZ] ;  /* 0x00000000fffff984 */ /* 0x000fe20000000800 */
[----:B------:R-:W-:Y:S01]  /*1d320*/  @!PT LDS RZ, [RZ] ;  /* 0x00000000fffff984 */ /* 0x000fe20000000800 */
[----:B------:R-:W-:Y:S01]  /*1d330*/  @!PT LDS RZ, [RZ] ;  /* 0x00000000fffff984 */ /* 0x000fe20000000800 */
[----:B------:R3:W-:Y:S01]  /*1d340*/  @P0 LDGSTS.E.BYPASS.LTC128B.128 [R231+0x3100], [R2.64], !P5 ;  /* 0x0310000002e70fae */ /* 0x0007e2000e901d48 */
[-C--:B------:R-:W-:Y:S08]  /*1d350*/  HMMA.16816.F32.BF16 R60, R200, R182.reuse, R60 ;  /* 0x000000b6c83c723c */ /* 0x080ff0000004183c */
[C---:B------:R-:W-:Y:S08]  /*1d360*/  HMMA.16816.F32.BF16 R64, R188.reuse, R182, R64 ;  /* 0x000000b6bc40723c */ /* 0x040ff00000041840 */
[-C--:B------:R-:W-:Y:S08]  /*1d370*/  HMMA.16816.F32.BF16 R68, R188, R176.reuse, R68 ;  /* 0x000000b0bc44723c */ /* 0x080ff00000041844 */
[C---:B------:R-:W-:Y:S08]  /*1d380*/  HMMA.16816.F32.BF16 R72, R200.reuse, R176, R72 ;  /* 0x000000b0c848723c */ /* 0x040ff00000041848 */
[-C--:B------:R-:W-:Y:S08]  /*1d390*/  HMMA.16816.F32.BF16 R76, R200, R178.reuse, R76 ;  /* 0x000000b2c84c723c */ /* 0x080ff0000004184c */
[C---:B------:R-:W-:Y:S07]  /*1d3a0*/  HMMA.16816.F32.BF16 R80, R188.reuse, R178, R80 ;  /* 0x000000b2bc50723c */ /* 0x040fee0000041850 */
[----:B------:R-:W-:Y:S01]  /*1d3b0*/  @P0 IADD3 R178, P1, R2, UR4, RZ ;  /* 0x0000000402b20c10 */ /* 0x000fe2000ff3e0ff */
[-C--:B-1----:R-:W-:Y:S04]  /*1d3c0*/  HMMA.16816.F32.BF16 R84, R188, R172.reuse, R84 ;  /* 0x000000acbc54723c */ /* 0x082fe80000041854 */
[----:B------:R-:W-:Y:S02]  /*1d3d0*/  @P0 IADD3.X R179, R3, UR5, RZ, P1, !PT ;  /* 0x0000000503b30c10 */ /* 0x000fe40008ffe4ff */
[----:B------:R-:W-:Y:S02]  /*1d3e0*/  @P0 IADD3 R176, P2, R178, UR4, RZ ;  /* 0x00000004b2b00c10 */ /* 0x000fe4000ff5e0ff */
[C---:B------:R-:W-:Y:S01]  /*1d3f0*/  HMMA.16816.F32.BF16 R88, R200.reuse, R172, R88 ;  /* 0x000000acc858723c */ /* 0x040fe20000041858 */
[----:B------:R1:W-:Y:S03]  /*1d400*/  @P0 LDGSTS.E.BYPASS.LTC128B.128 [R231+0x3900], [R178.64], !P5 ;  /* 0x03900000b2e70fae */ /* 0x0003e6000e901d48 */
[----:B------:R-:W-:Y:S02]  /*1d410*/  @P0 IADD3.X R177, R179, UR5, RZ, P2, !PT ;  /* 0x00000005b3b10c10 */ /* 0x000fe400097fe4ff */
[----:B------:R-:W-:Y:S02]  /*1d420*/  @P0 IADD3 R124, P1, R176, UR4, RZ ;  /* 0x00000004b07c0c10 */ /* 0x000fe4000ff3e0ff */
[-C--:B------:R-:W-:Y:S01]  /*1d430*/  HMMA.16816.F32.BF16 R92, R200, R174.reuse, R92 ;  /* 0x000000aec85c723c */ /* 0x080fe2000004185c */
[----:B------:R1:W-:Y:S03]  /*1d440*/  @P0 LDGSTS.E.BYPASS.LTC128B.128 [R231+0x4100], [R176.64], !P5 ;  /* 0x04100000b0e70fae */ /* 0x0003e6000e901d48 */
[----:B------:R-:W-:Y:S02]  /*1d450*/  @P0 IADD3.X R125, R177, UR5, RZ, P1, !PT ;  /* 0x00000005b17d0c10 */ /* 0x000fe40008ffe4ff */
[----:B---3--:R-:W-:Y:S02]  /*1d460*/  @P0 IADD3 R2, P2, R124, UR4, RZ ;  /* 0x000000047c020c10 */ /* 0x008fe4000ff5e0ff */
[----:B------:R-:W-:Y:S01]  /*1d470*/  HMMA.16816.F32.BF16 R96, R188, R174, R96 ;  /* 0x000000aebc60723c */ /* 0x000fe20000041860 */
[----:B------:R3:W-:Y:S03]  /*1d480*/  @P0 LDGSTS.E.BYPASS.LTC128B.128 [R231+0x4900], [R124.64], !P5 ;  /* 0x049000007ce70fae */ /* 0x0007e6000e901d48 */
[----:B------:R-:W-:Y:S02]  /*1d490*/  @P0 IADD3.X R3, R125, UR5, RZ, P2, !PT ;  /* 0x000000057d030c10 */ /* 0x000fe400097fe4ff */
[----:B------:R-:W-:Y:S03]  /*1d4a0*/  @P0 IADD3 R172, P1, R2, UR4, RZ ;  /* 0x0000000402ac0c10 */ /* 0x000fe6000ff3e0ff */
[----:B------:R4:W-:Y:S03]  /*1d4b0*/  @P0 LDGSTS.E.BYPASS.LTC128B.128 [R231+0x5100], [R2.64], !P5 ;  /* 0x0510000002e70fae */ /* 0x0009e6000e901d48 */
[----:B------:R-:W-:Y:S05]  /*1d4c0*/  @P0 IADD3.X R173, R3, UR5, RZ, P1, !PT ;  /* 0x0000000503ad0c10 */ /* 0x000fea0008ffe4ff */
[----:B------:R2:W-:Y:S06]  /*1d4d0*/  @P0 LDGSTS.E.BYPASS.LTC128B.128 [R231+0x5900], [R172.64], !P5 ;  /* 0x05900000ace70fae */ /* 0x0005ec000e901d48 */
[----:B------:R-:W0:Y:S01]  /*1d4e0*/  LDGDEPBAR ;  /* 0x00000000000079af */ /* 0x000e220000000000 */
[----:B----4-:R-:W-:Y:S05]  /*1d4f0*/  IMAD R2, R230, -0x60, RZ ;  /* 0xffffffa0e6027824 */ /* 0x010fea00078e02ff */
[----:B--2---:R-:W-:Y:S01]  /*1d500*/  IADD3 R173, -R180, 0x1, R2 ;  /* 0x00000001b4ad7810 */ /* 0x004fe20007ffe102 */
[----:B------:R-:W-:Y:S03]  /*1d510*/  IMAD.IADD R174, R2, 0x1, -R180 ;  /* 0x0000000102ae7824 */ /* 0x000fe600078e0ab4 */
[----:B------:R-:W-:Y:S04]  /*1d520*/  IADD3 R173, -R241, R173, R242 ;  /* 0x000000adf1ad7210 */ /* 0x000fe80007ffe1f2 */
[C---:B------:R-:W-:Y:S02]  /*1d530*/  IADD3 R172, R173.reuse, c[0x0][0x328], RZ ;  /* 0x0000ca00adac7a10 */ /* 0x040fe40007ffe0ff */
[----:B------:R-:W-:Y:S03]  /*1d540*/  IADD3 R173, R173, UR7, RZ ;  /* 0x00000007adad7c10 */ /* 0x000fe6000fffe0ff */
[--C-:B---3--:R-:W-:Y:S02]  /*1d550*/  IMAD.IADD R124, R172, 0x1, R126.reuse ;  /* 0x00000001ac7c7824 */ /* 0x108fe400078e027e */
[----:B------:R-:W-:Y:S01]  /*1d560*/  IMAD.IADD R0, R173, 0x1, R126 ;  /* 0x00000001ad007824 */ /* 0x000fe200078e027e */
[----:B------:R-:W-:-:S05]  /*1d570*/  @!P3 BRA `(.L_x_462) ;  /* 0x000001700000b947 */ /* 0x000fca0003800000 */
[----:B-1----:R-:W-:Y:S01]  /*1d580*/  IADD3 R3, -R241, R242, R126 ;  /* 0x000000f2f1037210 */ /* 0x002fe20007ffe17e */
        /* <DEDUP_REMOVED lines=12> */
.L_x_464:
[----:B------:R-:W-:Y:S04]  /*1d650*/  MOV R125, c[0x0][0x32c] ;  /* 0x0000cb00007d7a02 */ /* 0x000fe80000000f00 */
[----:B------:R-:W-:Y:S11]  /*1d660*/  ISETP.NE.AND P0, PT, R125, 0x1, PT ;  /* 0x000000017d00780c */ /* 0x000ff60003f05270 */
[----:B------:R-:W-:Y:S02]  /*1d670*/  @!UPT UIADD3 URZ, URZ, URZ, URZ ;  /* 0x0000003f3f3ff290 */ /* 0x000fe4000fffe03f */
[----:B------:R-:W-:Y:S05]  /*1d680*/  @P0 IMAD.HI.U32 R125, R3, c[0x0][0x330], RZ ;  /* 0x0000cc00037d0a27 */ /* 0x000fea00078e00ff */
[----:B------:R-:W-:Y:S02]  /*1d690*/  @P0 SHF.R.U32.HI R3, RZ, c[0x0][0x334], R125 ;  /* 0x0000cd00ff030a19 */ /* 0x000fe4000001167d */
.L_x_465:
[----:B------:R-:W-:Y:S05]  /*1d6a0*/  BSYNC B0 ;  /* 0x0000000000007941 */ /* 0x000fea0003800000 */
.L_x_463:
[----:B------:R-:W-:Y:S05]  /*1d6b0*/  IMAD R3, R3, c[0x0][0x32c], R174 ;  /* 0x0000cb0003037a24 */ /* 0x000fea00078e02ae */
[----:B------:R-:W-:Y:S02]  /*1d6c0*/  IADD3 R125, R3, c[0x0][0x32c], RZ ;  /* 0x0000cb00037d7a10 */ /* 0x000fe40007ffe0ff */
[----:B------:R-:W-:Y:S02]  /*1d6d0*/  IMNMX R0, R0, R3, !PT ;  /* 0x0000000300007217 */ /* 0x000fe40007800200 */
[----:B------:R-:W-:Y:S02]  /*1d6e0*/  IMNMX R124, R124, R125, PT ;  /* 0x0000007d7c7c7217 */ /* 0x000fe40003800200 */
.L_x_462:
[----:B-1----:R-:W1:Y:S02]  /*1d6f0*/  SHFL.IDX PT, R126, R131, 0x1, 0x1c1f ;  /* 0x003c1f00837e7f89 */ /* 0x002e6400000e0000 */
        /* <DEDUP_REMOVED lines=16> */
.L_x_468:
[----:B------:R-:W-:Y:S04]  /*1d800*/  MOV R175, c[0x0][0x32c] ;  /* 0x0000cb0000af7a02 */ /* 0x000fe80000000f00 */
[----:B------:R-:W-:Y:S11]  /*1d810*/  ISETP.NE.AND P0, PT, R175, 0x1, PT ;  /* 0x00000001af00780c */ /* 0x000ff60003f05270 */
[----:B------:R-:W-:Y:S02]  /*1d820*/  @!UPT UIADD3 URZ, URZ, URZ, URZ ;  /* 0x0000003f3f3ff290 */ /* 0x000fe4000fffe03f */
[----:B------:R-:W-:Y:S05]  /*1d830*/  @P0 IMAD.HI.U32 R175, R126, c[0x0][0x330], RZ ;  /* 0x0000cc007eaf0a27 */ /* 0x000fea00078e00ff */
[----:B------:R-:W-:Y:S02]  /*1d840*/  @P0 SHF.R.U32.HI R126, RZ, c[0x0][0x334], R175 ;  /* 0x0000cd00ff7e0a19 */ /* 0x000fe400000116af */
.L_x_469:
[----:B------:R-:W-:Y:S05]  /*1d850*/  BSYNC B0 ;  /* 0x0000000000007941 */ /* 0x000fea0003800000 */
.L_x_467:
[----:B------:R-:W-:Y:S05]  /*1d860*/  IMAD R126, R126, c[0x0][0x32c], R174 ;  /* 0x0000cb007e7e7a24 */ /* 0x000fea00078e02ae */
[----:B------:R-:W-:Y:S02]  /*1d870*/  IADD3 R175, R126, c[0x0][0x32c], RZ ;  /* 0x0000cb007eaf7a10 */ /* 0x000fe40007ffe0ff */
[----:B------:R-:W-:Y:S02]  /*1d880*/  IMNMX R3, R3, R126, !PT ;  /* 0x0000007e03037217 */ /* 0x000fe40007800200 */
[----:B------:R-:W-:Y:S02]  /*1d890*/  IMNMX R125, R125, R175, PT ;  /* 0x000000af7d7d7217 */ /* 0x000fe40003800200 */
.L_x_466:
[C---:B------:R-:W-:Y:S02]  /*1d8a0*/  ISETP.GE.AND P1, PT, R2.reuse, 0x2, PT ;  /* 0x000000020200780c */ /* 0x040fe40003f26270 */
[C---:B------:R-:W-:Y:S02]  /*1d8b0*/  ISETP.GE.AND P0, PT, R2.reuse, 0x9, PT ;  /* 0x000000090200780c */ /* 0x040fe40003f06270 */
[----:B------:R-:W-:Y:S02]  /*1d8c0*/  LOP3.LUT R229, R229, 0xffffdfff, RZ, 0xc0, !PT ;  /* 0xffffdfffe5e57812 */ /* 0x000fe400078ec0ff */
[C---:B------:R-:W-:Y:S02]  /*1d8d0*/  ISETP.GE.AND P2, PT, R2.reuse, 0xa, PT ;  /* 0x0000000a0200780c */ /* 0x040fe40003f46270 */
[C---:B------:R-:W-:Y:S02]  /*1d8e0*/  ISETP.GE.AND P6, PT, R2.reuse, 0x42, PT ;  /* 0x000000420200780c */ /* 0x040fe40003fc6270 */
[C---:B------:R-:W-:Y:S02]  /*1d8f0*/  ISETP.GE.AND P4, PT, R2.reuse, 0x49, PT ;  /* 0x000000490200780c */ /* 0x040fe40003f86270 */
[----:B------:R-:W-:Y:S02]  /*1d900*/  ISETP.GE.AND P3, PT, R2, 0x4a, PT ;  /* 0x0000004a0200780c */ /* 0x000fe40003f66270 */
[----:B------:R-:W-:Y:S02]  /*1d910*/  @P1 LOP3.LUT R229, R229, 0x2000, RZ, 0xfc, !PT ;  /* 0x00002000e5e51812 */ /* 0x000fe400078efcff */
[----:B------:R-:W-:Y:S02]  /*1d920*/  ISETP.GT.AND P1, PT, R0, 0x1, !P1 ;  /* 0x000000010000780c */ /* 0x000fe40004f24270 */
[----:B------:R-:W-:Y:S02]  /*1d930*/  LOP3.LUT R229, R229, 0xfffdffff, RZ, 0xc0, !PT ;  /* 0xfffdffffe5e57812 */ /* 0x000fe400078ec0ff */
[----:B------:R-:W-:Y:S02]  /*1d940*/  ISETP.LT.OR P1, PT, R124, 0x2, P1 ;  /* 0x000000027c00780c */ /* 0x000fe40000f21670 */
[----:B------:R-:W-:Y:S02]  /*1d950*/  @P0 LOP3.LUT R229, R229, 0x20000, RZ, 0xfc, !PT ;  /* 0x00020000e5e50812 */ /* 0x000fe400078efcff */
[----:B------:R-:W-:Y:S02]  /*1d960*/  ISETP.GT.AND P0, PT, R0, 0x8, !P0 ;  /* 0x000000080000780c */ /* 0x000fe40004704270 */
[----:B------:R-:W-:Y:S02]  /*1d970*/  FSEL R175, R5, -INF , !P1 ;  /* 0xff80000005af7808 */ /* 0x000fe40004800000 */
[----:B------:R-:W-:Y:S02]  /*1d980*/  ISETP.GE.AND P1, PT, R2, 0x11, PT ;  /* 0x000000110200780c */ /* 0x000fe40003f26270 */
[----:B------:R-:W-:Y:S02]  /*1d990*/  ISETP.LT.OR P0, PT, R124, 0x9, P0 ;  /* 0x000000097c00780c */ /* 0x000fe40000701670 */
[----:B------:R-:W-:Y:S02]  /*1d9a0*/  LOP3.LUT R229, R229, 0xffff7fff, RZ, 0xc0, !PT ;  /* 0xffff7fffe5e57812 */ /* 0x000fe400078ec0ff */
[----:B------:R-:W-:Y:S02]  /*1d9b0*/  FSEL R176, R16, -INF , !P0 ;  /* 0xff80000010b07808 */ /* 0x000fe40004000000 */
[----:B------:R-:W-:Y:S02]  /*1d9c0*/  @P2 LOP3.LUT R229, R229, 0x8000, RZ, 0xfc, !PT ;  /* 0x00008000e5e52812 */ /* 0x000fe400078efcff */
        /* <DEDUP_REMOVED lines=14> */
[----:B------:R-:W-:Y:S02]  /*1dab0*/  ISETP.GE.AND P1, PT, R2, 0x19, PT ;  /* 0x000000190200780c */ /* 0x000fe40003f26270 */
[----:B------:R-:W-:Y:S02]  /*1dac0*/  LOP3.LUT R229, R229, 0xfffffbff, RZ, 0xc0, !PT ;  /* 0xfffffbffe5e57812 */ /* 0x000fe400078ec0ff */
[----:B------:R-:W-:Y:S02]  /*1dad0*/  FSEL R179, R21, -INF , !P0 ;  /* 0xff80000015b37808 */ /* 0x000fe40004000000 */
[----:B------:R-:W-:Y:S04]  /*1dae0*/  ISETP.GT.AND P0, PT, R0, 0x18, !P1 ;  /* 0x000000180000780c */ /* 0x000fe80004f04270 */
[----:B------:R-:W-:Y:S03]  /*1daf0*/  ISETP.LT.OR P0, PT, R124, 0x19, P0 ;  /* 0x000000197c00780c */ /* 0x000fe60000701670 */
        /* <DEDUP_REMOVED lines=50> */
[----:B------:R-:W-:Y:S02]  /*1de20*/  FSEL R194, R64, -INF , !P0 ;  /* 0xff80000040c27808 */ /* 0x000fe40004000000 */
[----:B------:R-:W-:Y:S02]  /*1de30*/  LOP3.LUT R229, R229, 0xfffffffd, RZ, 0xc0, !PT ;  /* 0xfffffffde5e57812 */ /* 0x000fe400078ec0ff */
[----:B------:R-:W-:Y:S04]  /*1de40*/  ISETP.GT.AND P0, PT, R0, 0x39, !P1 ;  /* 0x000000390000780c */ /* 0x000fe80004f04270 */
[----:B------:R-:W-:Y:S03]  /*1de50*/  ISETP.LT.OR P0, PT, R124, 0x3a, P0 ;  /* 0x0000003a7c00780c */ /* 0x000fe60000701670 */
[----:B------:R-:W-:Y:S02]  /*1de60*/  @P1 LOP3.LUT R229, R229, 0x2, RZ, 0xfc, !PT ;  /* 0x00000002e5e51812 */ /* 0x000fe400078efcff */
[----:B------:R-:W-:Y:S02]  /*1de70*/  ISETP.GE.AND P1, PT, R2, 0x41, PT ;  /* 0x000000410200780c */ /* 0x000fe40003f26270 */
[----:B------:R-:W-:Y:S02]  /*1de80*/  FSEL R195, R65, -INF , !P0 ;  /* 0xff80000041c37808 */ /* 0x000fe40004000000 */
[----:B------:R-:W-:Y:S02]  /*1de90*/  ISETP.GT.AND P0, PT, R0, 0x40, !P1 ;  /* 0x000000400000780c */ /* 0x000fe40004f04270 */
[----:B------:R-:W-:Y:S02]  /*1dea0*/  LOP3.LUT R229, R229, 0xfffffffe, RZ, 0xc0, !PT ;  /* 0xfffffffee5e57812 */ /* 0x000fe400078ec0ff */
[----:B------:R-:W-:Y:S04]  /*1deb0*/  ISETP.LT.OR P0, PT, R124, 0x41, P0 ;  /* 0x000000417c00780c */ /* 0x000fe80000701670 */
        /* <DEDUP_REMOVED lines=13> */
[----:B------:R-:W-:Y:S02]  /*1df90*/  LOP3.LUT R229, R229, 0xfffeffff, RZ, 0xc0, !PT ;  /* 0xfffeffffe5e57812 */ /* 0x000fe400078ec0ff */
        /* <DEDUP_REMOVED lines=8> */
[----:B------:R-:W-:Y:S04]  /*1e020*/  ISETP.GT.AND P0, PT, R0, 0x58, !P1 ;  /* 0x000000580000780c */ /* 0x000fe80004f04270 */
[----:B------:R-:W-:Y:S02]  /*1e030*/  ISETP.LT.OR P0, PT, R124, 0x59, P0 ;  /* 0x000000597c00780c */ /* 0x000fe40000701670 */
[----:B------:R-:W-:Y:S02]  /*1e040*/  @P1 LOP3.LUT R229, R229, 0x10000, RZ, 0xfc, !PT ;  /* 0x00010000e5e51812 */ /* 0x000fe400078efcff */
[----:B------:R-:W-:Y:S02]  /*1e050*/  ISETP.GE.AND P1, PT, R2, 0x1, PT ;  /* 0x000000010200780c */ /* 0x000fe40003f26270 */
[----:B------:R-:W-:Y:S02]  /*1e060*/  FSEL R238, R96, -INF , !P0 ;  /* 0xff80000060ee7808 */ /* 0x000fe40004000000 */
[----:B------:R-:W-:Y:S02]  /*1e070*/  ISETP.GT.AND P0, PT, R0, RZ, !P1 ;  /* 0x000000ff0000720c */ /* 0x000fe40004f04270 */
[----:B------:R-:W-:Y:S02]  /*1e080*/  LOP3.LUT R229, R229, 0xfffbffff, RZ, 0xc0, !PT ;  /* 0xfffbffffe5e57812 */ /* 0x000fe400078ec0ff */
[----:B------:R-:W-:Y:S04]  /*1e090*/  ISETP.LT.OR P0, PT, R124, 0x1, P0 ;  /* 0x000000017c00780c */ /* 0x000fe80000701670 */
[----:B------:R-:W-:Y:S02]  /*1e0a0*/  FSEL R20, R4, -INF , !P0 ;  /* 0xff80000004147808 */ /* 0x000fe40004000000 */
[----:B------:R-:W-:Y:S01]  /*1e0b0*/  ISETP.GE.AND P0, PT, R2, 0x5a, PT ;  /* 0x0000005a0200780c */ /* 0x000fe20003f06270 */
[----:B------:R-:W1:Y:S11]  /*1e0c0*/  SHFL.IDX PT, R4, R131, 0x2, 0x1c1f ;  /* 0x005c1f0083047f89 */ /* 0x000e7600000e0000 */
[----:B------:R-:W-:Y:S01]  /*1e0d0*/  @!UPT UIADD3 URZ, URZ, URZ, URZ ;  /* 0x0000003f3f3ff290 */ /* 0x000fe2000fffe03f */
[----:B------:R-:W-:Y:S02]  /*1e0e0*/  @P0 LOP3.LUT R229, R229, 0x40000, RZ, 0xfc, !PT ;  /* 0x00040000e5e50812 */ /* 0x000fe400078efcff */
[----:B------:R-:W-:Y:S04]  /*1e0f0*/  ISETP.GT.AND P0, PT, R0, 0x59, !P0 ;  /* 0x000000590000780c */ /* 0x000fe80004704270 */
[----:B------:R-:W-:Y:S04]  /*1e100*/  ISETP.LT.OR P0, PT, R124, 0x5a, P0 ;  /* 0x0000005a7c00780c */ /* 0x000fe80000701670 */
[----:B------:R-:W-:Y:S01]  /*1e110*/  FSEL R239, R97, -INF , !P0 ;  /* 0xff80000061ef7808 */ /* 0x000fe20004000000 */
[--C-:B-1----:R-:W-:Y:S01]  /*1e120*/  IMAD.IADD R2, R172, 0x1, R4.reuse ;  /* 0x00000001ac027824 */ /* 0x102fe200078e0204 */
[----:B------:R-:W-:Y:S01]  /*1e130*/  ISETP.GE.AND P0, PT, R243, 0x1, PT ;  /* 0x00000001f300780c */ /* 0x000fe20003f06270 */
[----:B------:R-:W-:Y:S11]  /*1e140*/  IMAD.IADD R0, R173, 0x1, R4 ;  /* 0x00000001ad007824 */ /* 0x000ff600078e0204 */
[----:B------:R-:W-:Y:S01]  /*1e150*/  @!UPT UIADD3 URZ, URZ, URZ, URZ ;  /* 0x0000003f3f3ff290 */ /* 0x000fe2000fffe03f */
        /* <DEDUP_REMOVED lines=14> */
.L_x_472:
[----:B------:R-:W-:Y:S04]  /*1e240*/  MOV R5, c[0x0][0x32c] ;  /* 0x0000cb0000057a02 */ /* 0x000fe80000000f00 */
[----:B------:R-:W-:Y:S11]  /*1e250*/  ISETP.NE.AND P0, PT, R5, 0x1, PT ;  /* 0x000000010500780c */ /* 0x000ff60003f05270 */
[----:B------:R-:W-:Y:S02]  /*1e260*/  @!UPT UIADD3 URZ, URZ, URZ, URZ ;  /* 0x0000003f3f3ff290 */ /* 0x000fe4000fffe03f */
[----:B------:R-:W-:Y:S05]  /*1e270*/  @P0 IMAD.HI.U32 R5, R4, c[0x0][0x330], RZ ;  /* 0x0000cc0004050a27 */ /* 0x000fea00078e00ff */
[----:B------:R-:W-:Y:S02]  /*1e280*/  @P0 SHF.R.U32.HI R4, RZ, c[0x0][0x334], R5 ;  /* 0x0000cd00ff040a19 */ /* 0x000fe40000011605 */
.L_x_473:
[----:B------:R-:W-:Y:S05]  /*1e290*/  BSYNC B0 ;  /* 0x0000000000007941 */ /* 0x000fea0003800000 */
.L_x_471:
[----:B------:R-:W-:Y:S05]  /*1e2a0*/  IMAD R4, R4, c[0x0][0x32c], R174 ;  /* 0x0000cb0004047a24 */ /* 0x000fea00078e02ae */
[----:B------:R-:W-:Y:S02]  /*1e2b0*/  IADD3 R5, R4, c[0x0][0x32c], RZ ;  /* 0x0000cb0004057a10 */ /* 0x000fe40007ffe0ff */
[----:B------:R-:W-:Y:S02]  /*1e2c0*/  IMNMX R0, R0, R4, !PT ;  /* 0x0000000400007217 */ /* 0x000fe40007800200 */
[----:B------:R-:W-:Y:S02]  /*1e2d0*/  IMNMX R2, R2, R5, PT ;  /* 0x0000000502027217 */ /* 0x000fe40003800200 */
.L_x_470:
[----:B------:R-:W-:Y:S02]  /*1e2e0*/  LOP3.LUT P0, RZ, R229, 0x20000, RZ, 0xc0, !PT ;  /* 0x00020000e5ff7812 */ /* 0x000fe4000780c0ff */
[----:B------:R-:W-:Y:S02]  /*1e2f0*/  P2R R4, PR, RZ, 0x40 ;  /* 0x00000040ff047803 */ /* 0x000fe40000000000 */
[----:B------:R-:W-:Y:S02]  /*1e300*/  ISETP.GT.AND P0, PT, R3, 0x8, !P0 ;  /* 0x000000080300780c */ /* 0x000fe40004704270 */
[----:B------:R-:W-:Y:S02]  /*1e310*/  P2R R5, PR, RZ, 0x20 ;  /* 0x00000020ff057803 */ /* 0x000fe40000000000 */
[----:B------:R-:W-:Y:S02]  /*1e320*/  ISETP.LT.OR P0, PT, R125, 0x9, P0 ;  /* 0x000000097d00780c */ /* 0x000fe40000701670 */
[C---:B------:R-:W-:Y:S02]  /*1e330*/  LOP3.LUT P5, RZ, R229.reuse, 0x40000, RZ, 0xc0, !PT ;  /* 0x00040000e5ff7812 */ /* 0x040fe400078ac0ff */
        /* <DEDUP_REMOVED lines=57> */
[----:B------:R-:W-:Y:S02]  /*1e6d0*/  ISETP.GT.AND P0, PT, R3, 0x41, !P6 ;  /* 0x000000410300780c */ /* 0x000fe40007704270 */
[----:B------:R-:W-:Y:S02]  /*1e6e0*/  LOP3.LUT P6, RZ, R229, 0x2000, RZ, 0xc0, !PT ;  /* 0x00002000e5ff7812 */ /* 0x000fe400078cc0ff */
        /* <DEDUP_REMOVED lines=21> */
[----:B------:R-:W-:Y:S04]  /*1e840*/  LOP3.LUT P0, RZ, R229, 0x10000, RZ, 0xc0, !PT ;  /* 0x00010000e5ff7812 */ /* 0x000fe8000780c0ff */
[----:B------:R-:W-:Y:S04]  /*1e850*/  ISETP.GT.AND P0, PT, R3, 0x58, !P0 ;  /* 0x000000580300780c */ /* 0x000fe80004704270 */
        /* <DEDUP_REMOVED lines=13> */
[C---:B------:R-:W-:Y:S04]  /*1e930*/  LOP3.LUT P0, RZ, R229.reuse, 0x20000, RZ, 0xc0, !PT ;  /* 0x00020000e5ff7812 */ /* 0x040fe8000780c0ff */
[----:B------:R-:W-:Y:S04]  /*1e940*/  ISETP.GT.AND P0, PT, R0, 0x8, !P0 ;  /* 0x000000080000780c */ /* 0x000fe80004704270 */
[----:B------:R-:W-:Y:S04]  /*1e950*/  ISETP.LT.OR P0, PT, R2, 0x9, P0 ;  /* 0x000000090200780c */ /* 0x000fe80000701670 */
[----:B------:R-:W-:Y:S02]  /*1e960*/  FSEL R12, R12, -INF , !P0 ;  /* 0xff8000000c0c7808 */ /* 0x000fe40004000000 */
[----:B------:R-:W-:Y:S04]  /*1e970*/  LOP3.LUT P0, RZ, R229, 0x8000, RZ, 0xc0, !PT ;  /* 0x00008000e5ff7812 */ /* 0x000fe8000780c0ff */
[----:B------:R-:W-:Y:S04]  /*1e980*/  ISETP.GT.AND P0, PT, R0, 0x9, !P0 ;  /* 0x000000090000780c */ /* 0x000fe80004704270 */
        /* <DEDUP_REMOVED lines=80> */
[----:B------:R-:W-:Y:S11]  /*1ee90*/  ISETP.GE.AND P0, PT, R243, 0x1, PT ;  /* 0x00000001f300780c */ /* 0x000ff60003f06270 */
[----:B------:R-:W-:Y:S02]  /*1eea0*/  @!UPT UIADD3 URZ, URZ, URZ, URZ ;  /* 0x0000003f3f3ff290 */ /* 0x000fe4000fffe03f */
        /* <DEDUP_REMOVED lines=14> */
.L_x_476:
[----:B------:R-:W-:Y:S04]  /*1ef90*/  MOV R4, c[0x0][0x32c] ;  /* 0x0000cb0000047a02 */ /* 0x000fe80000000f00 */
[----:B------:R-:W-:Y:S11]  /*1efa0*/  ISETP.NE.AND P0, PT, R4, 0x1, PT ;  /* 0x000000010400780c */ /* 0x000ff60003f05270 */
[----:B------:R-:W-:Y:S02]  /*1efb0*/  @!UPT UIADD3 URZ, URZ, URZ, URZ ;  /* 0x0000003f3f3ff290 */ /* 0x000fe4000fffe03f */
[----:B------:R-:W-:Y:S05]  /*1efc0*/  @P0 IMAD.HI.U32 R4, R3, c[0x0][0x330], RZ ;  /* 0x0000cc0003040a27 */ /* 0x000fea00078e00ff */
[----:B------:R-:W-:Y:S02]  /*1efd0*/  @P0 SHF.R.U32.HI R3, RZ, c[0x0][0x334], R4 ;  /* 0x0000cd00ff030a19 */ /* 0x000fe40000011604 */
.L_x_477:
[----:B------:R-:W-:Y:S05]  /*1efe0*/  BSYNC B0 ;  /* 0x0000000000007941 */ /* 0x000fea0003800000 */
.L_x_475:
[----:B------:R-:W-:Y:S05]  /*1eff0*/  IMAD R3, R3, c[0x0][0x32c], R174 ;  /* 0x0000cb0003037a24 */ /* 0x000fea00078e02ae */
[----:B------:R-:W-:Y:S02]  /*1f000*/  IADD3 R4, R3, c[0x0][0x32c], RZ ;  /* 0x0000cb0003047a10 */ /* 0x000fe40007ffe0ff */
[----:B------:R-:W-:Y:S02]  /*1f010*/  IMNMX R0, R0, R3, !PT ;  /* 0x0000000300007217 */ /* 0x000fe40007800200 */
[----:B------:R-:W-:Y:S02]  /*1f020*/  IMNMX R2, R2, R4, PT ;  /* 0x0000000402027217 */ /* 0x000fe40003800200 */
.L_x_474:
[----:B------:R-:W-:Y:S01]  /*1f030*/  ISETP.GT.AND P0, PT, R0, RZ, !P1 ;  /* 0x000000ff0000720c */ /* 0x000fe20004f04270 */
[----:B------:R-:W-:Y:S01]  /*1f040*/  LDSM.16.MT88.4 R36, [R216+0x100] ;  /* 0x00010000d824783b */ /* 0x000fe20000004200 */
[C---:B------:R-:W-:Y:S02]  /*1f050*/  LOP3.LUT P1, RZ, R229.reuse, 0x800, RZ, 0xc0, !PT ;  /* 0x00000800e5ff7812 */ /* 0x040fe4000782c0ff */
        /* <DEDUP_REMOVED lines=64> */
[----:B------:R-:W-:Y:S01]  /*1f460*/  LOP3.LUT P0, RZ, R229, 0x40, RZ, 0xc0, !PT ;  /* 0x00000040e5ff7812 */ /* 0x000fe2000780c0ff */
[----:B------:R-:W-:Y:S01]  /*1f470*/  LDSM.16.MT88.4 R40, [R214+0x100] ;  /* 0x00010000d628783b */ /* 0x000fe20000004200 */
        /* <DEDUP_REMOVED lines=24> */
[----:B------:R-:W-:Y:S02]  /*1f600*/  FMNMX.FTZ R126, R239, R126, !PT ;  /* 0x0000007eef7e7209 */ /* 0x000fe40007810000 */
[----:B------:R-:W-:Y:S02]  /*1f610*/  FMNMX.FTZ R4, R12, R4, !PT ;  /* 0x000000040c047209 */ /* 0x000fe40007810000 */
[----:B------:R-:W-:Y:S01]  /*1f620*/  ISETP.LT.OR P0, PT, R2, 0x32, P0 ;  /* 0x000000320200780c */ /* 0x000fe20000701670 */
[----:B------:R-:W1:Y:S01]  /*1f630*/  SHFL.BFLY PT, R5, R126, 0x2, 0x1f ;  /* 0x0c401f007e057f89 */ /* 0x000e6200000e0000 */
[----:B------:R-:W-:Y:S02]  /*1f640*/  FMNMX.FTZ R3, R188, R3, !PT ;  /* 0x00000003bc037209 */ /* 0x000fe40007810000 */
[----:B------:R-:W-:Y:S02]  /*1f650*/  FMNMX.FTZ R4, R13, R4, !PT ;  /* 0x000000040d047209 */ /* 0x000fe40007810000 */
[----:B------:R-:W-:Y:S02]  /*1f660*/  FSEL R88, R59, -INF , !P0 ;  /* 0xff8000003b587808 */ /* 0x000fe40004000000 */
[----:B------:R-:W-:Y:S02]  /*1f670*/  FMNMX.FTZ R3, R192, R3, !PT ;  /* 0x00000003c0037209 */ /* 0x000fe40007810000 */
[----:B------:R-:W-:Y:S02]  /*1f680*/  LOP3.LUT P0, RZ, R229, 0x4, RZ, 0xc0, !PT ;  /* 0x00000004e5ff7812 */ /* 0x000fe4000780c0ff */
        /* <DEDUP_REMOVED lines=15> */
[----:B------:R-:W-:Y:S02]  /*1f780*/  LOP3.LUT P1, RZ, R229, 0x1, RZ, 0xc0, !PT ;  /* 0x00000001e5ff7812 */ /* 0x000fe4000782c0ff */
[----:B------:R-:W-:Y:S02]  /*1f790*/  FMNMX.FTZ R3, R205, R3, !PT ;  /* 0x00000003cd037209 */ /* 0x000fe40007810000 */
[----:B------:R-:W-:Y:S02]  /*1f7a0*/  FMNMX.FTZ R4, R84, R4, !PT ;  /* 0x0000000454047209 */ /* 0x000fe40007810000 */
[----:B-1----:R-:W-:Y:S02]  /*1f7b0*/  FMNMX.FTZ R126, R126, R5, !PT ;  /* 0x000000057e7e7209 */ /* 0x002fe40007810000 */
[----:B------:R-:W-:Y:S02]  /*1f7c0*/  FSEL R92, R63, -INF , !P0 ;  /* 0xff8000003f5c7808 */ /* 0x000fe40004000000 */
[----:B------:R-:W-:Y:S01]  /*1f7d0*/  ISETP.GT.AND P0, PT, R0, 0x40, !P1 ;  /* 0x000000400000780c */ /* 0x000fe20004f04270 */
[----:B------:R-:W1:Y:S01]  /*1f7e0*/  SHFL.BFLY PT, R6, R126, 0x1, 0x1f ;  /* 0x0c201f007e067f89 */ /* 0x000e6200000e0000 */
[----:B------:R-:W-:Y:S02]  /*1f7f0*/  FMNMX.FTZ R3, R209, R3, !PT ;  /* 0x00000003d1037209 */ /* 0x000fe40007810000 */
[----:B------:R-:W-:Y:S02]  /*1f800*/  FMNMX.FTZ R4, R85, R4, !PT ;  /* 0x0000000455047209 */ /* 0x000fe40007810000 */
[----:B------:R-:W-:Y:S02]  /*1f810*/  ISETP.LT.OR P0, PT, R2, 0x41, P0 ;  /* 0x000000410200780c */ /* 0x000fe40000701670 */
[----:B------:R-:W-:Y:S02]  /*1f820*/  FMNMX.FTZ R3, R210, R3, !PT ;  /* 0x00000003d2037209 */ /* 0x000fe40007810000 */
[----:B------:R-:W-:Y:S02]  /*1f830*/  FMNMX.FTZ R4, R86, R4, !PT ;  /* 0x0000000456047209 */ /* 0x000fe40007810000 */
[----:B------:R-:W-:Y:S02]  /*1f840*/  FSEL R74, R74, -INF , !P0 ;  /* 0xff8000004a4a7808 */ /* 0x000fe40004000000 */
[----:B------:R-:W-:Y:S02]  /*1f850*/  ISETP.GT.AND P0, PT, R0, 0x41, !P6 ;  /* 0x000000410000780c */ /* 0x000fe40007704270 */
[----:B------:R-:W-:Y:S02]  /*1f860*/  FMNMX.FTZ R3, R234, R3, !PT ;  /* 0x00000003ea037209 */ /* 0x000fe40007810000 */
[----:B------:R-:W-:Y:S02]  /*1f870*/  FMNMX.FTZ R4, R98, R4, !PT ;  /* 0x0000000462047209 */ /* 0x000fe40007810000 */
[----:B------:R-:W-:Y:S02]  /*1f880*/  ISETP.LT.OR P0, PT, R2, 0x42, P0 ;  /* 0x000000420200780c */ /* 0x000fe40000701670 */
[----:B------:R-:W-:Y:S02]  /*1f890*/  FMNMX.FTZ R3, R237, R3, !PT ;  /* 0x00000003ed037209 */ /* 0x000fe40007810000 */
[----:B------:R-:W-:Y:S02]  /*1f8a0*/  FMNMX.FTZ R4, R99, R4, !PT ;  /* 0x0000000463047209 */ /* 0x000fe40007810000 */
[----:B------:R-:W-:Y:S01]  /*1f8b0*/  FSEL R93, R75, -INF , !P0 ;  /* 0xff8000004b5d7808 */ /* 0x000fe20004000000 */
[----:B------:R-:W2:Y:S01]  /*1f8c0*/  SHFL.BFLY PT, R125, R3, 0x2, 0x1f ;  /* 0x0c401f00037d7f89 */ /* 0x000ea200000e0000 */
[----:B------:R-:W-:Y:S02]  /*1f8d0*/  ISETP.GT.AND P0, PT, R0, 0x48, !P4 ;  /* 0x000000480000780c */ /* 0x000fe40006704270 */
[----:B------:R-:W-:Y:S02]  /*1f8e0*/  FMNMX.FTZ R4, R190, R4, !PT ;  /* 0x00000004be047209 */ /* 0x000fe40007810000 */
[----:B------:R-:W-:Y:S02]  /*1f8f0*/  ISETP.LT.OR P0, PT, R2, 0x49, P0 ;  /* 0x000000490200780c */ /* 0x000fe40000701670 */
[----:B------:R-:W-:Y:S02]  /*1f900*/  FMNMX.FTZ R4, R191, R4, !PT ;  /* 0x00000004bf047209 */ /* 0x000fe40007810000 */
[----:B------:R-:W-:Y:S02]  /*1f910*/  FSEL R131, R78, -INF , !P0 ;  /* 0xff8000004e837808 */ /* 0x000fe40004000000 */
[----:B------:R-:W-:Y:S02]  /*1f920*/  ISETP.GT.AND P0, PT, R0, 0x49, !P3 ;  /* 0x000000490000780c */ /* 0x000fe40005f04270 */
[----:B------:R-:W-:Y:S02]  /*1f930*/  FMNMX.FTZ R4, R199, R4, !PT ;  /* 0x00000004c7047209 */ /* 0x000fe40007810000 */
[----:B-1----:R-:W-:Y:S02]  /*1f940*/  FMNMX.FTZ R126, R126, R6, !PT ;  /* 0x000000067e7e7209 */ /* 0x002fe40007810000 */
[----:B------:R-:W-:Y:S02]  /*1f950*/  ISETP.LT.OR P0, PT, R2, 0x4a, P0 ;  /* 0x0000004a0200780c */ /* 0x000fe40000701670 */
[----:B------:R-:W-:Y:S01]  /*1f960*/  FMNMX.FTZ R5, R10, R130, !PT ;  /* 0x000000820a057209 */ /* 0x000fe20007810000 */
[----:B------:R-:W-:Y:S01]  /*1f970*/  FMUL.FTZ R47, R126, c[0x0][0x2d0] ;  /* 0x0000b4007e2f7a20 */ /* 0x000fe20000410000 */
        /* <DEDUP_REMOVED lines=10> */
[----:B------:R-:W-:Y:S02]  /*1fa20*/  FMNMX.FTZ R5, R15, R5, !PT ;  /* 0x000000050f057209 */ /* 0x000fe40007810000 */
[----:B------:R-:W-:Y:S01]  /*1fa30*/  FMNMX.FTZ R3, R211, R4, !PT ;  /* 0x00000004d3037209 */ /* 0x000fe20007810000 */
[--C-:B------:R-:W-:Y:S01]  /*1fa40*/  FFMA.FTZ R4, R20, c[0x0][0x2d0], -R47.reuse ;  /* 0x0000b40014047a23 */ /* 0x100fe2000001082f */
[----:B------:R-:W-:Y:S01]  /*1fa50*/  FMNMX.FTZ R5, R60, R5, !PT ;  /* 0x000000053c057209 */ /* 0x000fe20007810000 */
[----:B------:R-:W1:Y:S01]  /*1fa60*/  SHFL.BFLY PT, R6, R125, 0x1, 0x1f ;  /* 0x0c201f007d067f89 */ /* 0x000e6200000e0000 */
[----:B------:R-:W-:Y:S01]  /*1fa70*/  ISETP.LT.OR P0, PT, R2, 0x51, P0 ;  /* 0x000000510200780c */ /* 0x000fe20000701670 */
[----:B------:R2:W-:Y:S01]  /*1fa80*/  MUFU.EX2 R173, R4 ;  /* 0x0000000400ad7308 */ /* 0x0005e20000000800 */
[----:B------:R-:W-:Y:S02]  /*1fa90*/  FMNMX.FTZ R5, R61, R5, !PT ;  /* 0x000000053d057209 */ /* 0x000fe40007810000 */
[----:B------:R-:W-:Y:S02]  /*1faa0*/  FMNMX.FTZ R3, R233, R3, !PT ;  /* 0x00000003e9037209 */ /* 0x000fe40007810000 */
[----:B------:R-:W-:Y:S02]  /*1fab0*/  FMNMX.FTZ R5, R71, R5, !PT ;  /* 0x0000000547057209 */ /* 0x000fe40007810000 */
[----:B------:R-:W-:Y:S02]  /*1fac0*/  FMNMX.FTZ R3, R235, R3, !PT ;  /* 0x00000003eb037209 */ /* 0x000fe40007810000 */
[----:B------:R-:W-:Y:S02]  /*1fad0*/  FMNMX.FTZ R5, R72, R5, !PT ;  /* 0x0000000548057209 */ /* 0x000fe40007810000 */
[----:B------:R-:W-:Y:S02]  /*1fae0*/  FMNMX.FTZ R3, R236, R3, !PT ;  /* 0x00000003ec037209 */ /* 0x000fe40007810000 */
[----:B------:R-:W-:Y:S02]  /*1faf0*/  FMNMX.FTZ R5, R73, R5, !PT ;  /* 0x0000000549057209 */ /* 0x000fe40007810000 */
[----:B------:R-:W-:Y:S01]  /*1fb00*/  LOP3.LUT P1, RZ, R229, 0x4000, RZ, 0xc0, !PT ;  /* 0x00004000e5ff7812 */ /* 0x000fe2000782c0ff */
[----:B------:R-:W3:Y:S01]  /*1fb10*/  SHFL.BFLY PT, R7, R3, 0x2, 0x1f ;  /* 0x0c401f0003077f89 */ /* 0x000ee200000e0000 */
[----:B------:R-:W-:Y:S02]  /*1fb20*/  FMNMX.FTZ R5, R76, R5, !PT ;  /* 0x000000054c057209 */ /* 0x000fe40007810000 */
[----:B------:R-:W-:Y:S02]  /*1fb30*/  FSEL R90, R90, -INF , !P0 ;  /* 0xff8000005a5a7808 */ /* 0x000fe40004000000 */
[----:B------:R-:W-:Y:S02]  /*1fb40*/  ISETP.GT.AND P0, PT, R0, 0x51, !P1 ;  /* 0x000000510000780c */ /* 0x000fe40004f04270 */
[----:B-1----:R-:W-:Y:S02]  /*1fb50*/  FMNMX.FTZ R125, R125, R6, !PT ;  /* 0x000000067d7d7209 */ /* 0x002fe40007810000 */
[----:B--2---:R-:W-:Y:S01]  /*1fb60*/  FMNMX.FTZ R4, R77, R5, !PT ;  /* 0x000000054d047209 */ /* 0x004fe20007810000 */
[--C-:B------:R-:W-:Y:S01]  /*1fb70*/  FFMA.FTZ R5, R175, c[0x0][0x2d0], -R47.reuse ;  /* 0x0000b400af057a23 */ /* 0x100fe2000001082f */
[C---:B------:R-:W-:Y:S01]  /*1fb80*/  FSETP.NEU.FTZ.AND P1, PT, R125.reuse, -INF , PT ;  /* 0xff8000007d00780b */ /* 0x040fe20003f3d000 */
[----:B------:R-:W-:Y:S01]  /*1fb90*/  FMUL.FTZ R68, R125, c[0x0][0x2d0] ;  /* 0x0000b4007d447a20 */ /* 0x000fe20000410000 */
[----:B------:R-:W-:Y:S01]  /*1fba0*/  FMNMX.FTZ R4, R83, R4, !PT ;  /* 0x0000000453047209 */ /* 0x000fe20007810000 */
[----:B------:R1:W-:Y:S01]  /*1fbb0*/  MUFU.EX2 R21, R5 ;  /* 0x0000000500157308 */ /* 0x0003e20000000800 */
[----:B------:R-:W-:Y:S02]  /*1fbc0*/  ISETP.LT.OR P0, PT, R2, 0x52, P0 ;  /* 0x000000520200780c */ /* 0x000fe40000701670 */
[----:B------:R-:W-:Y:S02]  /*1fbd0*/  FSEL R68, R68, RZ, P1 ;  /* 0x000000ff44447208 */ /* 0x000fe40000800000 */
[----:B------:R-:W-:Y:S02]  /*1fbe0*/  LOP3.LUT P6, RZ, R229, 0x40000, RZ, 0xc0, !PT ;  /* 0x00040000e5ff7812 */ /* 0x000fe400078cc0ff */
[----:B------:R-:W-:Y:S01]  /*1fbf0*/  FSEL R91, R91, -INF , !P0 ;  /* 0xff8000005b5b7808 */ /* 0x000fe20004000000 */
[--C-:B------:R-:W-:Y:S01]  /*1fc00*/  FFMA.FTZ R28, R35, c[0x0][0x2d0], -R68.reuse ;  /* 0x0000b400231c7a23 */ /* 0x100fe20000010844 */
[----:B------:R-:W-:Y:S02]  /*1fc10*/  ISETP.GT.AND P0, PT, R0, 0x59, !P6 ;  /* 0x000000590000780c */ /* 0x000fe40007704270 */
[----:B---3--:R-:W-:Y:S02]  /*1fc20*/  FMNMX.FTZ R3, R3, R7, !PT ;  /* 0x0000000703037209 */ /* 0x008fe40007810000 */
[----:B------:R-:W-:Y:S02]  /*1fc30*/  ISETP.LT.OR P0, PT, R2, 0x5a, P0 ;  /* 0x0000005a0200780c */ /* 0x000fe40000701670 */
[----:B------:R-:W-:Y:S01]  /*1fc40*/  LOP3.LUT P4, RZ, R229, 0x10000, RZ, 0xc0, !PT ;  /* 0x00010000e5ff7812 */ /* 0x000fe2000788c0ff */
[----:B------:R-:W2:Y:S01]  /*1fc50*/  SHFL.BFLY PT, R124, R3, 0x1, 0x1f ;  /* 0x0c201f00037c7f89 */ /* 0x000ea200000e0000 */
[----:B------:R-:W-:Y:S02]  /*1fc60*/  FSEL R46, R95, -INF , !P0 ;  /* 0xff8000005f2e7808 */ /* 0x000fe40004000000 */
[----:B------:R-:W-:Y:S04]  /*1fc70*/  ISETP.GT.AND P3, PT, R0, 0x58, !P4 ;  /* 0x000000580000780c */ /* 0x000fe80006764270 */
[----:B------:R-:W-:Y:S01]  /*1fc80*/  ISETP.LT.OR P3, PT, R2, 0x59, P3 ;  /* 0x000000590200780c */ /* 0x000fe20001f61670 */
[--C-:B------:R-:W-:Y:S01]  /*1fc90*/  FFMA.FTZ R2, R18, c[0x0][0x2d0], -R68.reuse ;  /* 0x0000b40012027a23 */ /* 0x100fe20000010844 */
[----:B-1----:R-:W-:Y:S01]  /*1fca0*/  FMNMX.FTZ R5, R87, R4, !PT ;  /* 0x0000000457057209 */ /* 0x002fe20007810000 */
[--C-:B------:R-:W-:Y:S01]  /*1fcb0*/  FFMA.FTZ R4, R176, c[0x0][0x2d0], -R47.reuse ;  /* 0x0000b400b0047a23 */ /* 0x100fe2000001082f */
[----:B------:R-:W-:Y:S01]  /*1fcc0*/  FSEL R94, R94, -INF , !P3 ;  /* 0xff8000005e5e7808 */ /* 0x000fe20005800000 */
[----:B------:R-:W-:Y:S01]  /*1fcd0*/  MUFU.EX2 R7, R2 ;  /* 0x0000000200077308 */ /* 0x000fe20000000800 */
[----:B------:R-:W-:Y:S04]  /*1fce0*/  FMNMX.FTZ R5, R88, R5, !PT ;  /* 0x0000000558057209 */ /* 0x000fe80007810000 */
[----:B------:R-:W-:Y:S04]  /*1fcf0*/  FMNMX.FTZ R5, R89, R5, !PT ;  /* 0x0000000559057209 */ /* 0x000fe80007810000 */
[----:B------:R-:W-:Y:S01]  /*1fd00*/  FMNMX.FTZ R5, R92, R5, !PT ;  /* 0x000000055c057209 */ /* 0x000fe20007810000 */
[----:B------:R1:W-:Y:S01]  /*1fd10*/  MUFU.EX2 R22, R4 ;  /* 0x0000000400167308 */ /* 0x0003e20000000800 */
[----:B--2---:R-:W-:Y:S01]  /*1fd20*/  FMNMX.FTZ R124, R3, R124, !PT ;  /* 0x0000007c037c7209 */ /* 0x004fe20007810000 */
[--C-:B------:R-:W-:Y:S01]  /*1fd30*/  FFMA.FTZ R3, R19, c[0x0][0x2d0], -R68.reuse ;  /* 0x0000b40013037a23 */ /* 0x100fe20000010844 */
[----:B------:R-:W-:Y:S02]  /*1fd40*/  FMNMX.FTZ R5, R74, R5, !PT ;  /* 0x000000054a057209 */ /* 0x000fe40007810000 */
[C---:B------:R-:W-:Y:S01]  /*1fd50*/  FSETP.NEU.FTZ.AND P0, PT, R124.reuse, -INF , PT ;  /* 0xff8000007c00780b */ /* 0x040fe20003f1d000 */
[----:B------:R-:W-:Y:S01]  /*1fd60*/  FMUL.FTZ R69, R124, c[0x0][0x2d0] ;  /* 0x0000b4007c457a20 */ /* 0x000fe20000410000 */
[----:B------:R-:W-:Y:S04]  /*1fd70*/  FMNMX.FTZ R5, R93, R5, !PT ;  /* 0x000000055d057209 */ /* 0x000fe80007810000 */
[----:B------:R-:W-:Y:S01]  /*1fd80*/  FSEL R69, R69, RZ, P0 ;  /* 0x000000ff45457208 */ /* 0x000fe20000000000 */
[----:B-1----:R-:W-:Y:S02]  /*1fd90*/  FFMA.FTZ R4, R177, c[0x0][0x2d0], -R47 ;  /* 0x0000b400b1047a23 */ /* 0x002fe4000001082f */
[----:B------:R1:W-:Y:S10]  /*1fda0*/  MUFU.EX2 R177, R3 ;  /* 0x0000000300b17308 */ /* 0x0003f40000000800 */
[----:B------:R2:W3:Y:S01]  /*1fdb0*/  MUFU.EX2 R23, R4 ;  /* 0x0000000400177308 */ /* 0x0004e20000000800 */
[--C-:B-1----:R-:W-:Y:S02]  /*1fdc0*/  FFMA.FTZ R3, R8, c[0x0][0x2d0], -R69.reuse ;  /* 0x0000b40008037a23 */ /* 0x102fe40000010845 */
[--C-:B------:R-:W-:Y:S07]  /*1fdd0*/  FFMA.FTZ R8, R32, c[0x0][0x2d0], -R68.reuse ;  /* 0x0000b40020087a23 */ /* 0x100fee0000010844 */
[----:B------:R1:W-:Y:S01]  /*1fde0*/  MUFU.EX2 R75, R3 ;  /* 0x00000003004b7308 */ /* 0x0003e20000000800 */
[----:B------:R-:W-:Y:S02]  /*1fdf0*/  FFMA.FTZ R32, R34, c[0x0][0x2d0], -R69 ;  /* 0x0000b40022207a23 */ /* 0x000fe40000010845 */
[----:B--2---:R-:W-:Y:S01]  /*1fe00*/  FFMA.FTZ R4, R16, c[0x0][0x2d0], -R68 ;  /* 0x0000b40010047a23 */ /* 0x004fe20000010844 */
[----:B---3--:R-:W-:Y:S01]  /*1fe10*/  MOV R95, R23 ;  /* 0x00000017005f7202 */ /* 0x008fe20000000f00 */
[----:B------:R-:W-:Y:S05]  /*1fe20*/  FFMA.FTZ R16, R180, c[0x0][0x2d0], -R47 ;  /* 0x0000b400b4107a23 */ /* 0x000fea000001082f */
[----:B------:R2:W-:Y:S01]  /*1fe30*/  MUFU.EX2 R174, R4 ;  /* 0x0000000400ae7308 */ /* 0x0005e20000000800 */
[----:B------:R-:W-:Y:S09]  /*1fe40*/  IMAD.MOV.U32 R180, RZ, RZ, R240 ;  /* 0x000000ffffb47224 */ /* 0x000ff200078e00f0 */
[----:B------:R-:W-:Y:S01]  /*1fe50*/  MUFU.EX2 R58, R8 ;  /* 0x00000008003a7308 */ /* 0x000fe20000000800 */
[--C-:B-1----:R-:W-:Y:S09]  /*1fe60*/  FFMA.FTZ R3, R9, c[0x0][0x2d0], -R69.reuse ;  /* 0x0000b40009037a23 */ /* 0x102ff20000010845 */
[----:B------:R-:W-:Y:S01]  /*1fe70*/  MUFU.EX2 R59, R16 ;  /* 0x00000010003b7308 */ /* 0x000fe20000000800 */
[----:B--2---:R-:W-:Y:S01]  /*1fe80*/  FMNMX.FTZ R4, R131, R5, !PT ;  /* 0x0000000583047209 */ /* 0x004fe20007810000 */
[--C-:B------:R-:W-:Y:S03]  /*1fe90*/  FFMA.FTZ R5, R17, c[0x0][0x2d0], -R68.reuse ;  /* 0x0000b40011057a23 */ /* 0x100fe60000010844 */
[----:B------:R-:W-:Y:S05]  /*1fea0*/  FMNMX.FTZ R4, R172, R4, !PT ;  /* 0x00000004ac047209 */ /* 0x000fea0007810000 */
[----:B------:R-:W-:Y:S01]  /*1feb0*/  MUFU.EX2 R24, R5 ;  /* 0x0000000500187308 */ /* 0x000fe20000000800 */
[----:B------:R-:W-:Y:S01]  /*1fec0*/  FMNMX.FTZ R0, R90, R4, !PT ;  /* 0x000000045a007209 */ /* 0x000fe20007810000 */
[--C-:B------:R-:W-:Y:S03]  /*1fed0*/  FFMA.FTZ R4, R13, c[0x0][0x2d0], -R69.reuse ;  /* 0x0000b4000d047a23 */ /* 0x100fe60000010845 */
[----:B------:R-:W-:Y:S05]  /*1fee0*/  FMNMX.FTZ R0, R91, R0, !PT ;  /* 0x000000005b007209 */ /* 0x000fea0007810000 */
[----:B------:R1:W-:Y:S01]  /*1fef0*/  MUFU.EX2 R5, R3 ;  /* 0x0000000300057308 */ /* 0x0003e20000000800 */
[----:B------:R-:W-:Y:S04]  /*1ff00*/  FMNMX.FTZ R0, R94, R0, !PT ;  /* 0x000000005e007209 */ /* 0x000fe80007810000 */
[----:B------:R-:W-:Y:S05]  /*1ff10*/  FMNMX.FTZ R0, R46, R0, !PT ;  /* 0x000000002e007209 */ /* 0x000fea0007810000 */
[----:B------:R-:W-:Y:S01]  /*1ff20*/  MUFU.EX2 R176, R4 ;  /* 0x0000000400b07308 */ /* 0x000fe20000000800 */
[----:B------:R-:W2:Y:S01]  /*1ff30*/  SHFL.BFLY PT, R2, R0, 0x2, 0x1f ;  /* 0x0c401f0000027f89 */ /* 0x000ea200000e0000 */
[----:B-1----:R-:W-:Y:S02]  /*1ff40*/  FFMA.FTZ R3, R12, c[0x0][0x2d0], -R69 ;  /* 0x0000b4000c037a23 */ /* 0x002fe40000010845 */
[----:B------:R-:W-:Y:S06]  /*1ff50*/  FFMA.FTZ R12, R33, c[0x0][0x2d0], -R68 ;  /* 0x0000b400210c7a23 */ /* 0x000fec0000010844 */
[----:B------:R2:W-:Y:S02]  /*1ff60*/  MUFU.EX2 R6, R3 ;  /* 0x0000000300067308 */ /* 0x0005e40000000800 */
[----:B--2---:R-:W-:Y:S01]  /*1ff70*/  FMNMX.FTZ R3, R0, R2, !PT ;  /* 0x0000000200037209 */ /* 0x004fe20007810000 */
[----:B------:R-:W-:Y:S01]  /*1ff80*/  FFMA.FTZ R2, R178, c[0x0][0x2d0], -R47 ;  /* 0x0000b400b2027a23 */ /* 0x000fe2000001082f */
[----:B------:R-:W-:Y:S01]  /*1ff90*/  FSEL R0, R126, RZ, P2 ;  /* 0x000000ff7e007208 */ /* 0x000fe20001000000 */
[----:B------:R-:W-:Y:S05]  /*1ffa0*/  IMAD.MOV.U32 R178, RZ, RZ, R22 ;  /* 0x000000ffffb27224 */ /* 0x000fea00078e0016 */
[----:B------:R1:W-:Y:S01]  /*1ffb0*/  MUFU.EX2 R57, R2 ;  /* 0x0000000200397308 */ /* 0x0003e20000000800 */
[----:B------:R-:W2:Y:S01]  /*1ffc0*/  SHFL.BFLY PT, R4, R3, 0x1, 0x1f ;  /* 0x0c201f0003047f89 */ /* 0x000ea200000e0000 */
[----:B------:R-:W-:Y:S01]  /*1ffd0*/  FADD.FTZ R0, -R0, R127 ;  /* 0x0000007f00007221 */ /* 0x000fe20000010100 */
[----:B------:R-:W-:Y:S02]  /*1ffe0*/  MOV R127, R7 ;  /* 0x00000007007f7202 */ /* 0x000fe40000000f00 */
[----:B------:R-:W-:Y:S01]  /*1fff0*/  F2FP.BF16.PACK_AB R50, R95, R178 ;  /* 0x000000b25f32723e */ /* 0x000fe200000010ff */
[----:B------:R-:W-:Y:S01]  /*20000*/  FMUL.FTZ R0, R0, c[0x0][0x2d0] ;  /* 0x0000b40000007a20 */ /* 0x000fe20000410000 */
[----:B------:R-:W-:Y:S03]  /*20010*/  F2FP.BF16.PACK_AB R51, R177, R127 ;  /* 0x0000007fb133723e */ /* 0x000fe600000010ff */
        /* <DEDUP_REMOVED lines=10> */
[----:B------:R-:W-:Y:S02]  /*200c0*/  IMAD.MOV.U32 R128, RZ, RZ, R6 ;  /* 0x000000ffff807224 */ /* 0x000fe400078e0006 */
[----:B------:R-:W-:Y:S01]  /*200d0*/  FADD.FTZ R0, -R0, R129 ;  /* 0x0000008100007221 */ /* 0x000fe20000010100 */
[----:B------:R-:W-:Y:S01]  /*200e0*/  FSEL R70, R70, RZ, P0 ;  /* 0x000000ff46467208 */ /* 0x000fe20000000000 */
[C---:B------:R-:W-:Y:S01]  /*200f0*/  FMUL.FTZ R17, R45.reuse, R145 ;  /* 0x000000912d117220 */ /* 0x040fe20000410000 */
[----:B------:R-:W-:Y:S01]  /*20100*/  MOV R129, R21 ;  /* 0x0000001500817202 */ /* 0x000fe20000000f00 */
[----:B------:R-:W-:Y:S01]  /*20110*/  FMUL.FTZ R0, R0, c[0x0][0x2d0] ;  /* 0x0000b40000007a20 */ /* 0x000fe20000410000 */
[----:B------:R-:W2:Y:S01]  /*20120*/  LDSM.16.MT88.4 R20, [R213+0x100] ;  /* 0x00010000d514783b */ /* 0x000ea20000004200 */
[----:B------:R-:W-:Y:S01]  /*20130*/  FMUL.FTZ R33, R45, R161 ;  /* 0x000000a12d217220 */ /* 0x000fe20000410000 */
[----:B------:R-:W-:Y:S01]  /*20140*/  F2FP.BF16.PACK_AB R48, R129, R173 ;  /* 0x000000ad8130723e */ /* 0x000fe200000010ff */
[----:B------:R3:W4:Y:S01]  /*20150*/  MUFU.EX2 R2, R0 ;  /* 0x0000000000027308 */ /* 0x0007220000000800 */
[--C-:B------:R-:W-:Y:S01]  /*20160*/  FFMA.FTZ R4, R14, c[0x0][0x2d0], -R70.reuse ;  /* 0x0000b4000e047a23 */ /* 0x100fe20000010846 */
[----:B------:R-:W-:Y:S01]  /*20170*/  F2FP.BF16.PACK_AB R54, R176, R128 ;  /* 0x00000080b036723e */ /* 0x000fe200000010ff */
[C---:B------:R-:W-:Y:S02]  /*20180*/  FMUL.FTZ R120, R45.reuse, R120 ;  /* 0x000000782d787220 */ /* 0x040fe40000410000 */
[C---:B------:R-:W-:Y:S02]  /*20190*/  FMUL.FTZ R121, R45.reuse, R121 ;  /* 0x000000792d797220 */ /* 0x040fe40000410000 */
[C---:B------:R-:W-:Y:S02]  /*201a0*/  FMUL.FTZ R100, R45.reuse, R100 ;  /* 0x000000642d647220 */ /* 0x040fe40000410000 */
[C---:B------:R-:W-:Y:S01]  /*201b0*/  FMUL.FTZ R101, R45.reuse, R101 ;  /* 0x000000652d657220 */ /* 0x040fe20000410000 */
[----:B------:R5:W-:Y:S01]  /*201c0*/  MUFU.EX2 R31, R4 ;  /* 0x00000004001f7308 */ /* 0x000be20000000800 */
[----:B------:R-:W-:Y:S02]  /*201d0*/  FMUL.FTZ R112, R45, R112 ;  /* 0x000000702d707220 */ /* 0x000fe40000410000 */
[C---:B-1----:R-:W-:Y:S02]  /*201e0*/  FMUL.FTZ R6, R44.reuse, R134 ;  /* 0x000000862c067220 */ /* 0x042fe40000410000 */
[C---:B------:R-:W-:Y:S02]  /*201f0*/  FMUL.FTZ R7, R44.reuse, R135 ;  /* 0x000000872c077220 */ /* 0x040fe40000410000 */
[C---:B------:R-:W-:Y:S02]  /*20200*/  FMUL.FTZ R18, R44.reuse, R146 ;  /* 0x000000922c127220 */ /* 0x040fe40000410000 */
[C---:B------:R-:W-:Y:S01]  /*20210*/  FMUL.FTZ R19, R44.reuse, R147 ;  /* 0x000000932c137220 */ /* 0x040fe20000410000 */
[----:B------:R1:W-:Y:S01]  /*20220*/  MUFU.EX2 R135, R28 ;  /* 0x0000001c00877308 */ /* 0x0003e20000000800 */
[C---:B------:R-:W-:Y:S01]  /*20230*/  FMUL.FTZ R34, R44.reuse, R162 ;  /* 0x000000a22c227220 */ /* 0x040fe20000410000 */
[----:B------:R-:W-:Y:S01]  /*20240*/  LDSM.16.MT88.4 R144, [R213+0x2900] ;  /* 0x00290000d590783b */ /* 0x000fe20000004200 */
[----:B------:R-:W-:Y:S02]  /*20250*/  FMUL.FTZ R35, R44, R163 ;  /* 0x000000a32c237220 */ /* 0x000fe40000410000 */
[--C-:B---3--:R-:W-:Y:S02]  /*20260*/  FFMA.FTZ R0, R10, c[0x0][0x2d0], -R70.reuse ;  /* 0x0000b4000a007a23 */ /* 0x108fe40000010846 */
[C---:B----4-:R-:W-:Y:S01]  /*20270*/  FMUL.FTZ R25, R2.reuse, R153 ;  /* 0x0000009902197220 */ /* 0x050fe20000410000 */
[----:B------:R-:W-:Y:S01]  /*20280*/  MOV R153, R58 ;  /* 0x0000003a00997202 */ /* 0x000fe20000000f00 */
[C---:B------:R-:W-:Y:S01]  /*20290*/  FMUL.FTZ R116, R2.reuse, R116 ;  /* 0x0000007402747220 */ /* 0x040fe20000410000 */
[----:B------:R3:W-:Y:S01]  /*202a0*/  MUFU.EX2 R79, R0 ;  /* 0x00000000004f7308 */ /* 0x0007e20000000800 */
[C---:B------:R-:W-:Y:S02]  /*202b0*/  FMUL.FTZ R8, R2.reuse, R136 ;  /* 0x0000008802087220 */ /* 0x040fe40000410000 */
[C---:B------:R-:W-:Y:S02]  /*202c0*/  FMUL.FTZ R13, R2.reuse, R141 ;  /* 0x0000008d020d7220 */ /* 0x040fe40000410000 */
[--C-:B-----5:R-:W-:Y:S02]  /*202d0*/  FFMA.FTZ R4, R15, c[0x0][0x2d0], -R70.reuse ;  /* 0x0000b4000f047a23 */ /* 0x120fe40000010846 */
[----:B------:R-:W-:Y:S02]  /*202e0*/  FMUL.FTZ R117, R2, R117 ;  /* 0x0000007502757220 */ /* 0x000fe40000410000 */
[----:B------:R-:W-:Y:S01]  /*202f0*/  FMUL.FTZ R122, R44, R122 ;  /* 0x0000007a2c7a7220 */ /* 0x000fe20000410000 */
[----:B------:R4:W5:Y:S01]  /*20300*/  MUFU.EX2 R9, R4 ;  /* 0x0000000400097308 */ /* 0x0009620000000800 */
[----:B------:R-:W-:Y:S02]  /*20310*/  FMUL.FTZ R29, R2, R157 ;  /* 0x0000009d021d7220 */ /* 0x000fe40000410000 */
[----:B------:R-:W-:Y:S02]  /*20320*/  FMUL.FTZ R102, R44, R102 ;  /* 0x000000662c667220 */ /* 0x000fe40000410000 */
[----:B-1----:R-:W-:Y:S02]  /*20330*/  FMUL.FTZ R28, R2, R156 ;  /* 0x0000009c021c7220 */ /* 0x002fe40000410000 */
[----:B------:R-:W-:Y:S02]  /*20340*/  FMUL.FTZ R103, R44, R103 ;  /* 0x000000672c677220 */ /* 0x000fe40000410000 */
[C---:B------:R-:W-:Y:S02]  /*20350*/  FMUL.FTZ R104, R2.reuse, R104 ;  /* 0x0000006802687220 */ /* 0x040fe40000410000 */
[C---:B------:R-:W-:Y:S02]  /*20360*/  FMUL.FTZ R105, R2.reuse, R105 ;  /* 0x0000006902697220 */ /* 0x040fe40000410000 */
[----:B------:R-:W-:Y:S02]  /*20370*/  FMUL.FTZ R108, R2, R108 ;  /* 0x0000006c026c7220 */ /* 0x000fe40000410000 */
[----:B---3--:R-:W-:Y:S02]  /*20380*/  FFMA.FTZ R0, R11, c[0x0][0x2d0], -R70 ;  /* 0x0000b4000b007a23 */ /* 0x008fe40000010846 */
[----:B------:R-:W-:Y:S02]  /*20390*/  FMUL.FTZ R123, R44, R123 ;  /* 0x0000007b2c7b7220 */ /* 0x000fe40000410000 */
[----:B------:R1:W3:Y:S01]  /*203a0*/  MUFU.EX2 R175, R0 ;  /* 0x0000000000af7308 */ /* 0x0002e20000000800 */
[C---:B------:R-:W-:Y:S02]  /*203b0*/  FMUL.FTZ R109, R2.reuse, R109 ;  /* 0x0000006d026d7220 */ /* 0x040fe40000410000 */
[----:B------:R-:W-:Y:S02]  /*203c0*/  FMUL.FTZ R113, R45, R113 ;  /* 0x000000712d717220 */ /* 0x000fe40000410000 */
[----:B----4-:R-:W-:Y:S01]  /*203d0*/  FFMA.FTZ R4, R179, c[0x0][0x2d0], -R47 ;  /* 0x0000b400b3047a23 */ /* 0x010fe2000001082f */
[----:B------:R-:W-:Y:S01]  /*203e0*/  MOV R179, R5 ;  /* 0x0000000500b37202 */ /* 0x000fe20000000f00 */
[----:B------:R-:W-:Y:S02]  /*203f0*/  FMUL.FTZ R5, R45, R133 ;  /* 0x000000852d057220 */ /* 0x000fe40000410000 */
[----:B-----5:R-:W-:Y:S01]  /*20400*/  IMAD.MOV.U32 R136, RZ, RZ, R9 ;  /* 0x000000ffff887224 */ /* 0x020fe200078e0009 */
[----:B------:R4:W-:Y:S01]  /*20410*/  MUFU.EX2 R56, R4 ;  /* 0x0000000400387308 */ /* 0x0009e20000000800 */
[----:B------:R-:W-:Y:S01]  /*20420*/  F2FP.BF16.PACK_AB R52, R179, R75 ;  /* 0x0000004bb334723e */ /* 0x000fe200000010ff */
[----:B------:R-:W-:Y:S02]  /*20430*/  FMUL.FTZ R9, R2, R137 ;  /* 0x0000008902097220 */ /* 0x000fe40000410000 */
[----:B------:R-:W-:Y:S01]  /*20440*/  F2FP.BF16.PACK_AB R55, R136, R31 ;  /* 0x0000001f8837723e */ /* 0x000fe200000010ff */
[C---:B------:R-:W-:Y:S02]  /*20450*/  FMUL.FTZ R114, R44.reuse, R114 ;  /* 0x000000722c727220 */ /* 0x040fe40000410000 */
[----:B------:R-:W-:Y:S01]  /*20460*/  FMUL.FTZ R115, R44, R115 ;  /* 0x000000732c737220 */ /* 0x000fe20000410000 */
[----:B-1----:R-:W-:Y:S02]  /*20470*/  FSEL R0, R3, RZ, P0 ;  /* 0x000000ff03007208 */ /* 0x002fe40000000000 */
[----:B---3--:R-:W-:Y:S03]  /*20480*/  F2FP.BF16.PACK_AB R53, R175, R79 ;  /* 0x0000004faf35723e */ /* 0x008fe600000010ff */
[----:B------:R-:W-:Y:S02]  /*20490*/  FADD.FTZ R0, -R0, R130 ;  /* 0x0000008200007221 */ /* 0x000fe40000010100 */
[----:B------:R-:W-:Y:S02]  /*204a0*/  IMAD.MOV.U32 R130, RZ, RZ, R24 ;  /* 0x000000ffff827224 */ /* 0x000fe400078e0018 */
[----:B------:R-:W-:Y:S02]  /*204b0*/  FMUL.FTZ R0, R0, c[0x0][0x2d0] ;  /* 0x0000b40000007a20 */ /* 0x000fe40000410000 */
[----:B----4-:R-:W-:Y:S01]  /*204c0*/  FMUL.FTZ R4, R45, R132 ;  /* 0x000000842d047220 */ /* 0x010fe20000410000 */
[----:B------:R-:W-:Y:S01]  /*204d0*/  F2FP.BF16.PACK_AB R49, R130, R174 ;  /* 0x000000ae8231723e */ /* 0x000fe200000010ff */
[--C-:B------:R-:W-:Y:S02]  /*204e0*/  FFMA.FTZ R24, R64, c[0x0][0x2d0], -R68.reuse ;  /* 0x0000b40040187a23 */ /* 0x100fe40000010844 */
[----:B------:R-:W1:Y:S01]  /*204f0*/  MUFU.EX2 R0, R0 ;  /* 0x0000000000007308 */ /* 0x000e620000000800 */
[----:B------:R-:W-:Y:S03]  /*20500*/  FFMA.FTZ R64, R81, c[0x0][0x2d0], -R68 ;  /* 0x0000b40051407a23 */ /* 0x000fe60000010844 */
[-C--:B--2---:R-:W-:Y:S06]  /*20510*/  HMMA.16816.F32.BF16 R4, R48, R20.reuse, R4 ;  /* 0x000000143004723c */ /* 0x084fec0000041804 */
[----:B------:R-:W2:Y:S10]  /*20520*/  MUFU.EX2 R30, R24 ;  /* 0x00000018001e7308 */ /* 0x000eb40000000800 */
[----:B------:R-:W-:Y:S01]  /*20530*/  MUFU.EX2 R248, R64 ;  /* 0x0000004000f87308 */ /* 0x000fe20000000800 */
[C---:B-1----:R-:W-:Y:S02]  /*20540*/  FMUL.FTZ R10, R0.reuse, R138 ;  /* 0x0000008a000a7220 */ /* 0x042fe40000410000 */
[C---:B------:R-:W-:Y:S01]  /*20550*/  FMUL.FTZ R11, R0.reuse, R139 ;  /* 0x0000008b000b7220 */ /* 0x040fe20000410000 */
[----:B------:R-:W-:Y:S01]  /*20560*/  MOV R139, R56 ;  /* 0x00000038008b7202 */ /* 0x000fe20000000f00 */
[C---:B------:R-:W-:Y:S05]  /*20570*/  FMUL.FTZ R26, R0.reuse, R154 ;  /* 0x0000009a001a7220 */ /* 0x040fea0000410000 */
[----:B------:R1:W-:Y:S01]  /*20580*/  MUFU.EX2 R138, R12 ;  /* 0x0000000c008a7308 */ /* 0x0003e20000000800 */
[----:B------:R-:W-:Y:S01]  /*20590*/  IMAD.MOV.U32 R154, RZ, RZ, R57 ;  /* 0x000000ffff9a7224 */ /* 0x000fe200078e0039 */
[C---:B------:R-:W-:Y:S04]  /*205a0*/  HMMA.16816.F32.BF16 R8, R52.reuse, R20, R8 ;  /* 0x000000143408723c */ /* 0x040fe80000041808 */
[C---:B------:R-:W-:Y:S01]  /*205b0*/  FMUL.FTZ R14, R0.reuse, R142 ;  /* 0x0000008e000e7220 */ /* 0x040fe20000410000 */
[----:B--2---:R-:W-:Y:S01]  /*205c0*/  MOV R157, R30 ;  /* 0x0000001e009d7202 */ /* 0x004fe20000000f00 */
[----:B------:R-:W-:Y:S01]  /*205d0*/  FMUL.FTZ R15, R0, R143 ;  /* 0x0000008f000f7220 */ /* 0x000fe20000410000 */
[----:B------:R-:W-:Y:S01]  /*205e0*/  MOV R142, R179 ;  /* 0x000000b3008e7202 */ /* 0x000fe20000000f00 */
[----:B------:R-:W-:Y:S04]  /*205f0*/  FFMA.FTZ R20, R181, c[0x0][0x2d0], -R47 ;  /* 0x0000b400b5147a23 */ /* 0x000fe8000001082f */
[----:B------:R2:W-:Y:S01]  /*20600*/  MUFU.EX2 R134, R20 ;  /* 0x0000001400867308 */ /* 0x0005e20000000800 */
[C---:B------:R-:W-:Y:S02]  /*20610*/  FMUL.FTZ R21, R45.reuse, R149 ;  /* 0x000000952d157220 */ /* 0x040fe40000410000 */
[----:B------:R-:W-:Y:S02]  /*20620*/  FMUL.FTZ R24, R2, R152 ;  /* 0x0000009802187220 */ /* 0x000fe40000410000 */
[C---:B------:R-:W-:Y:S01]  /*20630*/  FMUL.FTZ R27, R0.reuse, R155 ;  /* 0x0000009b001b7220 */ /* 0x040fe20000410000 */
[----:B------:R-:W-:Y:S01]  /*20640*/  MOV R155, R175 ;  /* 0x000000af009b7202 */ /* 0x000fe20000000f00 */
[----:B------:R-:W-:Y:S02]  /*20650*/  FMUL.FTZ R30, R0, R158 ;  /* 0x0000009e001e7220 */ /* 0x000fe40000410000 */
[----:B-1----:R-:W-:Y:S01]  /*20660*/  FMUL.FTZ R12, R2, R140 ;  /* 0x0000008c020c7220 */ /* 0x002fe20000410000 */
[----:B------:R1:W-:Y:S01]  /*20670*/  MUFU.EX2 R152, R32 ;  /* 0x0000002000987308 */ /* 0x0003e20000000800 */
[----:B------:R-:W-:Y:S01]  /*20680*/  IMAD.MOV.U32 R158, RZ, RZ, R59 ;  /* 0x000000ffff9e7224 */ /* 0x000fe200078e003b */
[----:B------:R-:W-:Y:S01]  /*20690*/  MOV R140, R31 ;  /* 0x0000001f008c7202 */ /* 0x000fe20000000f00 */
[----:B------:R-:W3:Y:S01]  /*206a0*/  LDSM.16.MT88.4 R56, [R215+0x100] ;  /* 0x00010000d738783b */ /* 0x000ee20000004200 */
[C---:B------:R-:W-:Y:S02]  /*206b0*/  FMUL.FTZ R118, R0.reuse, R118 ;  /* 0x0000007600767220 */ /* 0x040fe40000410000 */
[-C--:B------:R-:W-:Y:S03]  /*206c0*/  HMMA.16816.F32.BF16 R12, R52, R22.reuse, R12 ;  /* 0x00000016340c723c */ /* 0x080fe6000004180c */
[C---:B------:R-:W-:Y:S02]  /*206d0*/  FMUL.FTZ R119, R0.reuse, R119 ;  /* 0x0000007700777220 */ /* 0x040fe40000410000 */
[----:B------:R-:W-:Y:S02]  /*206e0*/  IMAD.MOV.U32 R149, RZ, RZ, R127 ;  /* 0x000000ffff957224 */ /* 0x000fe400078e007f */
[C---:B------:R-:W-:Y:S01]  /*206f0*/  FMUL.FTZ R31, R0.reuse, R159 ;  /* 0x0000009f001f7220 */ /* 0x040fe20000410000 */
[C---:B------:R-:W-:Y:S04]  /*20700*/  HMMA.16816.F32.BF16 R16, R48.reuse, R22, R16 ;  /* 0x000000163010723c */ /* 0x040fe80000041810 */
[C---:B--2---:R-:W-:Y:S01]  /*20710*/  FMUL.FTZ R20, R45.reuse, R148 ;  /* 0x000000942d147220 */ /* 0x044fe20000410000 */
[----:B------:R-:W-:Y:S01]  /*20720*/  MOV R148, R128 ;  /* 0x0000008000947202 */ /* 0x000fe20000000f00 */
[----:B------:R-:W-:Y:S01]  /*20730*/  FMUL.FTZ R106, R0, R106 ;  /* 0x0000006a006a7220 */ /* 0x000fe20000410000 */
[----:B------:R-:W-:Y:S01]  /*20740*/  MOV R159, R95 ;  /* 0x0000005f009f7202 */ /* 0x000fe20000000f00 */
[C---:B------:R-:W-:Y:S01]  /*20750*/  FMUL.FTZ R22, R44.reuse, R150 ;  /* 0x000000962c167220 */ /* 0x040fe20000410000 */
[----:B------:R-:W-:Y:S03]  /*20760*/  MOV R150, R178 ;  /* 0x000000b200967202 */ /* 0x000fe60000000f00 */
[----:B------:R-:W-:Y:S01]  /*20770*/  FMUL.FTZ R23, R44, R151 ;  /* 0x000000972c177220 */ /* 0x000fe20000410000 */
[----:B------:R-:W-:Y:S01]  /*20780*/  MOV R151, R129 ;  /* 0x0000008100977202 */ /* 0x000fe20000000f00 */
[----:B-1----:R-:W-:Y:S02]  /*20790*/  FMUL.FTZ R32, R45, R160 ;  /* 0x000000a02d207220 */ /* 0x002fe40000410000 */
[----:B------:R-:W-:Y:S01]  /*207a0*/  LDSM.16.MT88.4 R160, [R216+0x2900] ;  /* 0x00290000d8a0783b */ /* 0x000fe20000004200 */
[C---:B------:R-:W-:Y:S02]  /*207b0*/  FMUL.FTZ R107, R0.reuse, R107 ;  /* 0x0000006b006b7220 */ /* 0x040fe40000410000 */
[-C--:B------:R-:W-:Y:S03]  /*207c0*/  HMMA.16816.F32.BF16 R20, R48, R36.reuse, R20 ;  /* 0x000000243014723c */ /* 0x080fe60000041814 */
[C---:B------:R-:W-:Y:S02]  /*207d0*/  FMUL.FTZ R110, R0.reuse, R110 ;  /* 0x0000006e006e7220 */ /* 0x040fe40000410000 */
[----:B------:R-:W-:Y:S02]  /*207e0*/  FMUL.FTZ R111, R0, R111 ;  /* 0x0000006f006f7220 */ /* 0x000fe40000410000 */
[----:B------:R-:W-:Y:S01]  /*207f0*/  IMAD.MOV.U32 R143, RZ, RZ, R130 ;  /* 0x000000ffff8f7224 */ /* 0x000fe200078e0082 */
[C---:B------:R-:W-:Y:S07]  /*20800*/  HMMA.16816.F32.BF16 R24, R52.reuse, R36, R24 ;  /* 0x000000243418723c */ /* 0x040fee0000041818 */
[--C-:B------:R-:W-:Y:S01]  /*20810*/  FFMA.FTZ R36, R65, c[0x0][0x2d0], -R69.reuse ;  /* 0x0000b40041247a23 */ /* 0x100fe20000010845 */
[-C--:B------:R-:W-:Y:S03]  /*20820*/  HMMA.16816.F32.BF16 R28, R52, R38.reuse, R28 ;  /* 0x00000026341c723c */ /* 0x080fe6000004181c */
[----:B------:R1:W-:Y:S01]  /*20830*/  MUFU.EX2 R156, R36 ;  /* 0x00000024009c7308 */ /* 0x0003e20000000800 */
[----:B------:R-:W-:Y:S04]  /*20840*/  FMUL.FTZ R37, R45, R165 ;  /* 0x000000a52d257220 */ /* 0x000fe80000410000 */
[C---:B------:R-:W-:Y:S07]  /*20850*/  HMMA.16816.F32.BF16 R32, R48.reuse, R38, R32 ;  /* 0x000000263020723c */ /* 0x040fee0000041820 */
[C---:B------:R-:W-:Y:S01]  /*20860*/  FMUL.FTZ R38, R44.reuse, R166 ;  /* 0x000000a62c267220 */ /* 0x040fe20000410000 */
[-C--:B------:R-:W-:Y:S04]  /*20870*/  HMMA.16816.F32.BF16 R100, R48, R40.reuse, R100 ;  /* 0x000000283064723c */ /* 0x080fe80000041864 */
[----:B------:R-:W-:Y:S04]  /*20880*/  FMUL.FTZ R39, R44, R167 ;  /* 0x000000a72c277220 */ /* 0x000fe80000410000 */
[C---:B------:R-:W-:Y:S04]  /*20890*/  HMMA.16816.F32.BF16 R104, R52.reuse, R40, R104 ;  /* 0x000000283468723c */ /* 0x040fe80000041868 */
[----:B-1----:R-:W-:Y:S03]  /*208a0*/  FFMA.FTZ R36, R66, c[0x0][0x2d0], -R69 ;  /* 0x0000b40042247a23 */ /* 0x002fe60000010845 */
[--C-:B------:R-:W-:Y:S01]  /*208b0*/  FFMA.FTZ R40, R61, c[0x0][0x2d0], -R70.reuse ;  /* 0x0000b4003d287a23 */ /* 0x100fe20000010846 */
[----:B------:R1:W-:Y:S01]  /*208c0*/  MUFU.EX2 R132, R36 ;  /* 0x0000002400847308 */ /* 0x0003e20000000800 */
[-C--:B------:R-:W-:Y:S03]  /*208d0*/  HMMA.16816.F32.BF16 R108, R52, R42.reuse, R108 ;  /* 0x0000002a346c723c */ /* 0x080fe6000004186c */
[----:B------:R-:W-:Y:S01]  /*208e0*/  FMUL.FTZ R41, R2, R169 ;  /* 0x000000a902297220 */ /* 0x000fe20000410000 */
[----:B------:R-:W-:Y:S04]  /*208f0*/  MOV R169, R176 ;  /* 0x000000b000a97202 */ /* 0x000fe80000000f00 */
[C---:B------:R-:W-:Y:S01]  /*20900*/  HMMA.16816.F32.BF16 R112, R48.reuse, R42, R112 ;  /* 0x0000002a3070723c */ /* 0x040fe20000041870 */
[----:B------:R2:W-:Y:S06]  /*20910*/  MUFU.EX2 R78, R40 ;  /* 0x00000028004e7308 */ /* 0x0005ec0000000800 */
[--C-:B------:R-:W-:Y:S02]  /*20920*/  FFMA.FTZ R42, R71, c[0x0][0x2d0], -R70.reuse ;  /* 0x0000b400472a7a23 */ /* 0x100fe40000010846 */
[----:B------:R-:W-:Y:S02]  /*20930*/  FMUL.FTZ R43, R0, R171 ;  /* 0x000000ab002b7220 */ /* 0x000fe40000410000 */
[----:B------:R4:W-:Y:S01]  /*20940*/  MUFU.EX2 R252, R42 ;  /* 0x0000002a00fc7308 */ /* 0x0009e20000000800 */
[----:B------:R-:W-:Y:S02]  /*20950*/  IMAD.MOV.U32 R171, RZ, RZ, R75 ;  /* 0x000000ffffab7224 */ /* 0x000fe400078e004b */
[----:B-1----:R-:W-:Y:S02]  /*20960*/  FFMA.FTZ R36, R67, c[0x0][0x2d0], -R69 ;  /* 0x0000b40043247a23 */ /* 0x002fe40000010845 */
[----:B------:R-:W-:Y:S05]  /*20970*/  LDSM.16.MT88.4 R64, [R214+0x900] ;  /* 0x00090000d640783b */ /* 0x000fea0000004200 */
[----:B------:R1:W5:Y:S01]  /*20980*/  MUFU.EX2 R137, R36 ;  /* 0x0000002400897308 */ /* 0x0003620000000800 */
[----:B--2---:R-:W-:Y:S02]  /*20990*/  FMUL.FTZ R40, R2, R168 ;  /* 0x000000a802287220 */ /* 0x004fe40000410000 */
[----:B------:R-:W-:Y:S02]  /*209a0*/  IMAD.MOV.U32 R168, RZ, RZ, R177 ;  /* 0x000000ffffa87224 */ /* 0x000fe400078e00b1 */
[----:B----4-:R-:W-:Y:S02]  /*209b0*/  FMUL.FTZ R42, R0, R170 ;  /* 0x000000aa002a7220 */ /* 0x010fe40000410000 */
[--C-:B-1----:R-:W-:Y:S04]  /*209c0*/  FFMA.FTZ R36, R182, c[0x0][0x2d0], -R47.reuse ;  /* 0x0000b400b6247a23 */ /* 0x102fe8000001082f */
[----:B------:R1:W-:Y:S02]  /*209d0*/  MUFU.EX2 R141, R36 ;  /* 0x00000024008d7308 */ /* 0x0003e40000000800 */
[--C-:B-1----:R-:W-:Y:S02]  /*209e0*/  FFMA.FTZ R36, R60, c[0x0][0x2d0], -R70.reuse ;  /* 0x0000b4003c247a23 */ /* 0x102fe40000010846 */
[----:B------:R-:W1:Y:S06]  /*209f0*/  LDSM.16.MT88.4 R60, [R213+0x900] ;  /* 0x00090000d53c783b */ /* 0x000e6c0000004200 */
[----:B------:R2:W4:Y:S02]  /*20a00*/  MUFU.EX2 R133, R36 ;  /* 0x0000002400857308 */ /* 0x0005240000000800 */
[----:B--2---:R-:W-:Y:S07]  /*20a10*/  FMUL.FTZ R36, R45, R164 ;  /* 0x000000a42d247220 */ /* 0x004fee0000410000 */
[-C--:B---3--:R-:W-:Y:S08]  /*20a20*/  HMMA.16816.F32.BF16 R36, R48, R56.reuse, R36 ;  /* 0x000000383024723c */ /* 0x088ff00000041824 */
[C---:B------:R-:W-:Y:S07]  /*20a30*/  HMMA.16816.F32.BF16 R116, R52.reuse, R56, R116 ;  /* 0x000000383474723c */ /* 0x040fee0000041874 */
[----:B------:R-:W-:Y:S01]  /*20a40*/  FFMA.FTZ R56, R72, c[0x0][0x2d0], -R70 ;  /* 0x0000b40048387a23 */ /* 0x000fe20000010846 */
[-C--:B------:R-:W-:Y:S03]  /*20a50*/  HMMA.16816.F32.BF16 R40, R52, R58.reuse, R40 ;  /* 0x0000003a3428723c */ /* 0x080fe60000041828 */
[----:B------:R2:W3:Y:S04]  /*20a60*/  MUFU.EX2 R251, R56 ;  /* 0x0000003800fb7308 */ /* 0x0004e80000000800 */
[--C-:B------:R-:W-:Y:S01]  /*20a70*/  FFMA.FTZ R52, R183, c[0x0][0x2d0], -R47.reuse ;  /* 0x0000b400b7347a23 */ /* 0x100fe2000001082f */
[----:B------:R-:W-:Y:S04]  /*20a80*/  HMMA.16816.F32.BF16 R120, R48, R58, R120 ;  /* 0x0000003a3078723c */ /* 0x000fe80000041878 */
[----:B-----5:R-:W-:Y:S01]  /*20a90*/  F2FP.BF16.PACK_AB R54, R137, R132 ;  /* 0x000000848936723e */ /* 0x020fe200000010ff */
[----:B------:R5:W-:Y:S01]  /*20aa0*/  MUFU.EX2 R250, R52 ;  /* 0x0000003400fa7308 */ /* 0x000be20000000800 */
[----:B----4-:R-:W-:Y:S02]  /*20ab0*/  F2FP.BF16.PACK_AB R53, R78, R133 ;  /* 0x000000854e35723e */ /* 0x010fe400000010ff */
[----:B------:R-:W-:Y:S04]  /*20ac0*/  F2FP.BF16.PACK_AB R48, R139, R154 ;  /* 0x0000009a8b30723e */ /* 0x000fe800000010ff */
[----:B------:R-:W-:Y:S02]  /*20ad0*/  F2FP.BF16.PACK_AB R49, R138, R153 ;  /* 0x000000998a31723e */ /* 0x000fe400000010ff */
[----:B------:R-:W-:Y:S02]  /*20ae0*/  F2FP.BF16.PACK_AB R50, R134, R158 ;  /* 0x0000009e8632723e */ /* 0x000fe400000010ff */
[----:B------:R-:W-:Y:S01]  /*20af0*/  F2FP.BF16.PACK_AB R51, R135, R157 ;  /* 0x0000009d8733723e */ /* 0x000fe200000010ff */
[----:B--2---:R-:W2:Y:S01]  /*20b00*/  LDSM.16.MT88.4 R56, [R216+0x900] ;  /* 0x00090000d838783b */ /* 0x004ea20000004200 */
[----:B---3--:R-:W-:Y:S05]  /*20b10*/  F2FP.BF16.PACK_AB R55, R251, R252 ;  /* 0x000000fcfb37723e */ /* 0x008fea00000010ff */
[-C--:B-1----:R-:W-:Y:S03]  /*20b20*/  HMMA.16816.F32.BF16 R4, R48, R60.reuse, R4 ;  /* 0x0000003c3004723c */ /* 0x082fe60000041804 */
[--C-:B-----5:R-:W-:Y:S04]  /*20b30*/  FFMA.FTZ R52, R80, c[0x0][0x2d0], -R68.reuse ;  /* 0x0000b40050347a23 */ /* 0x120fe80000010844 */
[----:B------:R1:W-:Y:S02]  /*20b40*/  MUFU.EX2 R249, R52 ;  /* 0x0000003400f97308 */ /* 0x0003e40000000800 */
[----:B-1----:R-:W-:Y:S07]  /*20b50*/  F2FP.BF16.PACK_AB R52, R156, R152 ;  /* 0x000000989c34723e */ /* 0x002fee00000010ff */
[C---:B------:R-:W-:Y:S07]  /*20b60*/  HMMA.16816.F32.BF16 R8, R52.reuse, R60, R8 ;  /* 0x0000003c3408723c */ /* 0x040fee0000041808 */
[--C-:B------:R-:W-:Y:S01]  /*20b70*/  FFMA.FTZ R60, R184, c[0x0][0x2d0], -R47.reuse ;  /* 0x0000b400b83c7a23 */ /* 0x100fe2000001082f */
[-C--:B------:R-:W-:Y:S03]  /*20b80*/  HMMA.16816.F32.BF16 R12, R52, R62.reuse, R12 ;  /* 0x0000003e340c723c */ /* 0x080fe6000004180c */
[----:B------:R1:W-:Y:S05]  /*20b90*/  MUFU.EX2 R247, R60 ;  /* 0x0000003c00f77308 */ /* 0x0003ea0000000800 */
[C---:B------:R-:W-:Y:S08]  /*20ba0*/  HMMA.16816.F32.BF16 R16, R48.reuse, R62, R16 ;  /* 0x0000003e3010723c */ /* 0x040ff00000041810 */
[-C--:B--2---:R-:W-:Y:S08]  /*20bb0*/  HMMA.16816.F32.BF16 R20, R48, R56.reuse, R20 ;  /* 0x000000383014723c */ /* 0x084ff00000041814 */
        /* <DEDUP_REMOVED lines=17> */
[----:B-1----:R-:W-:Y:S09]  /*20cd0*/  FFMA.FTZ R60, R97, c[0x0][0x2d0], -R68 ;  /* 0x0000b400613c7a23 */ /* 0x002ff20000010844 */
[----:B------:R1:W-:Y:S01]  /*20ce0*/  MUFU.EX2 R244, R60 ;  /* 0x0000003c00f47308 */ /* 0x0003e20000000800 */
[--C-:B--2---:R-:W-:Y:S09]  /*20cf0*/  FFMA.FTZ R56, R85, c[0x0][0x2d0], -R69.reuse ;  /* 0x0000b40055387a23 */ /* 0x104ff20000010845 */
[----:B------:R2:W-:Y:S01]  /*20d00*/  MUFU.EX2 R241, R56 ;  /* 0x0000003800f17308 */ /* 0x0005e20000000800 */
[----:B---3--:R-:W-:Y:S09]  /*20d10*/  FFMA.FTZ R64, R77, c[0x0][0x2d0], -R70 ;  /* 0x0000b4004d407a23 */ /* 0x008ff20000010846 */
[----:B------:R3:W-:Y:S01]  /*20d20*/  MUFU.EX2 R183, R64 ;  /* 0x0000004000b77308 */ /* 0x0007e20000000800 */
[----:B-1----:R-:W1:Y:S01]  /*20d30*/  LDSM.16.MT88.4 R60, [R215+0x900] ;  /* 0x00090000d73c783b */ /* 0x002e620000004200 */
[----:B--2---:R-:W-:Y:S08]  /*20d40*/  FFMA.FTZ R56, R86, c[0x0][0x2d0], -R69 ;  /* 0x0000b40056387a23 */ /* 0x004ff00000010845 */
[----:B------:R2:W4:Y:S01]  /*20d50*/  MUFU.EX2 R240, R56 ;  /* 0x0000003800f07308 */ /* 0x0005220000000800 */
[----:B---3--:R-:W-:Y:S01]  /*20d60*/  FFMA.FTZ R64, R188, c[0x0][0x2d0], -R68 ;  /* 0x0000b400bc407a23 */ /* 0x008fe20000010844 */
[----:B------:R-:W-:Y:S08]  /*20d70*/  MOV R188, R174 ;  /* 0x000000ae00bc7202 */ /* 0x000ff00000000f00 */
[----:B------:R3:W-:Y:S01]  /*20d80*/  MUFU.EX2 R179, R64 ;  /* 0x0000004000b37308 */ /* 0x0007e20000000800 */
[--C-:B--2---:R-:W-:Y:S01]  /*20d90*/  FFMA.FTZ R56, R186, c[0x0][0x2d0], -R47.reuse ;  /* 0x0000b400ba387a23 */ /* 0x104fe2000001082f */
[-C--:B-1----:R-:W-:Y:S08]  /*20da0*/  HMMA.16816.F32.BF16 R36, R48, R60.reuse, R36 ;  /* 0x0000003c3024723c */ /* 0x082ff00000041824 */
[----:B------:R1:W-:Y:S01]  /*20db0*/  MUFU.EX2 R186, R56 ;  /* 0x0000003800ba7308 */ /* 0x0003e20000000800 */
[C---:B------:R-:W-:Y:S01]  /*20dc0*/  HMMA.16816.F32.BF16 R116, R52.reuse, R60, R116 ;  /* 0x0000003c3474723c */ /* 0x040fe20000041874 */
[----:B---3--:R-:W-:Y:S06]  /*20dd0*/  LDSM.16.MT88.4 R64, [R214+0x1100] ;  /* 0x00110000d640783b */ /* 0x008fec0000004200 */
[--C-:B------:R-:W-:Y:S01]  /*20de0*/  FFMA.FTZ R60, R83, c[0x0][0x2d0], -R70.reuse ;  /* 0x0000b400533c7a23 */ /* 0x100fe20000010846 */
[-C--:B------:R-:W-:Y:S03]  /*20df0*/  HMMA.16816.F32.BF16 R40, R52, R62.reuse, R40 ;  /* 0x0000003e3428723c */ /* 0x080fe60000041828 */
[----:B------:R-:W2:Y:S04]  /*20e00*/  MUFU.EX2 R182, R60 ;  /* 0x0000003c00b67308 */ /* 0x000ea80000000800 */
[----:B------:R-:W-:Y:S01]  /*20e10*/  FFMA.FTZ R52, R189, c[0x0][0x2d0], -R47 ;  /* 0x0000b400bd347a23 */ /* 0x000fe2000001082f */
[----:B------:R-:W-:Y:S01]  /*20e20*/  HMMA.16816.F32.BF16 R120, R48, R62, R120 ;  /* 0x0000003e3078723c */ /* 0x000fe20000041878 */
[----:B------:R-:W3:Y:S03]  /*20e30*/  LDL.LU R189, [R1+0x18] ;  /* 0x0000180001bd7983 */ /* 0x000ee60000300800 */
[----:B-1----:R-:W-:Y:S01]  /*20e40*/  FFMA.FTZ R56, R73, c[0x0][0x2d0], -R70 ;  /* 0x0000b40049387a23 */ /* 0x002fe20000010846 */
[----:B------:R1:W-:Y:S01]  /*20e50*/  MUFU.EX2 R181, R52 ;  /* 0x0000003400b57308 */ /* 0x0003e20000000800 */
[----:B----4-:R-:W-:Y:S01]  /*20e60*/  F2FP.BF16.PACK_AB R54, R240, R241 ;  /* 0x000000f1f036723e */ /* 0x010fe200000010ff */
[----:B------:R-:W4:Y:S01]  /*20e70*/  LDL.LU R170, [R1+0x1c] ;  /* 0x00001c0001aa7983 */ /* 0x000f220000300800 */
[----:B------:R-:W-:Y:S04]  /*20e80*/  F2FP.BF16.PACK_AB R49, R248, R249 ;  /* 0x000000f9f831723e */ /* 0x000fe800000010ff */
[----:B------:R-:W-:Y:S02]  /*20e90*/  F2FP.BF16.PACK_AB R50, R246, R247 ;  /* 0x000000f7f632723e */ /* 0x000fe400000010ff */
[----:B------:R-:W-:Y:S01]  /*20ea0*/  F2FP.BF16.PACK_AB R51, R244, R245 ;  /* 0x000000f5f433723e */ /* 0x000fe200000010ff */
[----:B------:R5:W5:Y:S01]  /*20eb0*/  MUFU.EX2 R185, R56 ;  /* 0x0000003800b97308 */ /* 0x000b620000000800 */
[----:B--2---:R-:W-:Y:S01]  /*20ec0*/  F2FP.BF16.PACK_AB R55, R182, R183 ;  /* 0x000000b7b637723e */ /* 0x004fe200000010ff */
[----:B------:R-:W-:Y:S01]  /*20ed0*/  LDSM.16.MT88.4 R60, [R216+0x1100] ;  /* 0x00110000d83c783b */ /* 0x000fe20000004200 */
[--C-:B-1----:R-:W-:Y:S02]  /*20ee0*/  FFMA.FTZ R52, R187, c[0x0][0x2d0], -R68.reuse ;  /* 0x0000b400bb347a23 */ /* 0x102fe40000010844 */
[----:B------:R-:W-:Y:S01]  /*20ef0*/  IMAD.MOV.U32 R187, RZ, RZ, R141 ;  /* 0x000000ffffbb7224 */ /* 0x000fe200078e008d */
[----:B------:R-:W-:Y:S04]  /*20f00*/  MOV R141, R180 ;  /* 0x000000b4008d7202 */ /* 0x000fe80000000f00 */
[----:B------:R1:W-:Y:S01]  /*20f10*/  MUFU.EX2 R180, R52 ;  /* 0x0000003400b47308 */ /* 0x0003e20000000800 */
[----:B------:R-:W-:Y:S01]  /*20f20*/  F2FP.BF16.PACK_AB R48, R250, R187 ;  /* 0x000000bbfa30723e */ /* 0x000fe200000010ff */
[----:B-----5:R-:W2:Y:S01]  /*20f30*/  LDSM.16.MT88.4 R56, [R213+0x1100] ;  /* 0x00110000d538783b */ /* 0x020ea20000004200 */
[----:B------:R-:W-:Y:S02]  /*20f40*/  F2FP.BF16.PACK_AB R53, R184, R185 ;  /* 0x000000b9b835723e */ /* 0x000fe400000010ff */
[----:B-1----:R-:W-:Y:S03]  /*20f50*/  F2FP.BF16.PACK_AB R52, R242, R243 ;  /* 0x000000f3f234723e */ /* 0x002fe600000010ff */
[-C--:B--2---:R-:W-:Y:S08]  /*20f60*/  HMMA.16816.F32.BF16 R4, R48, R56.reuse, R4 ;  /* 0x000000383004723c */ /* 0x084ff00000041804 */
[C---:B------:R-:W-:Y:S07]  /*20f70*/  HMMA.16816.F32.BF16 R8, R52.reuse, R56, R8 ;  /* 0x000000383408723c */ /* 0x040fee0000041808 */
[--C-:B------:R-:W-:Y:S01]  /*20f80*/  FFMA.FTZ R56, R194, c[0x0][0x2d0], -R47.reuse ;  /* 0x0000b400c2387a23 */ /* 0x100fe2000001082f */
[-C--:B------:R-:W-:Y:S01]  /*20f90*/  HMMA.16816.F32.BF16 R12, R52, R58.reuse, R12 ;  /* 0x0000003a340c723c */ /* 0x080fe2000004180c */
[----:B------:R-:W2:Y:S02]  /*20fa0*/  LDL.LU R194, [R1+0x14] ;  /* 0x0000140001c27983 */ /* 0x000ea40000300800 */
[----:B------:R1:W-:Y:S05]  /*20fb0*/  MUFU.EX2 R178, R56 ;  /* 0x0000003800b27308 */ /* 0x0003ea0000000800 */
        /* <DEDUP_REMOVED lines=10> */
[-C--:B------:R-:W-:Y:S08]  /*21060*/  HMMA.16816.F32.BF16 R100, R48, R64.reuse, R100 ;  /* 0x000000403064723c */ /* 0x080ff00000041864 */
[C---:B------:R-:W-:Y:S04]  /*21070*/  HMMA.16816.F32.BF16 R104, R52.reuse, R64, R104 ;  /* 0x000000403468723c */ /* 0x040fe80000041868 */
[----:B-1----:R-:W-:Y:S01]  /*21080*/  FFMA.FTZ R56, R192, c[0x0][0x2d0], -R68 ;  /* 0x0000b400c0387a23 */ /* 0x002fe20000010844 */
[----:B------:R-:W-:Y:S02]  /*21090*/  MOV R192, R133 ;  /* 0x0000008500c07202 */ /* 0x000fe40000000f00 */
[----:B------:R-:W-:Y:S01]  /*210a0*/  FFMA.FTZ R64, R88, c[0x0][0x2d0], -R70 ;  /* 0x0000b40058407a23 */ /* 0x000fe20000010846 */
[-C--:B------:R-:W-:Y:S01]  /*210b0*/  HMMA.16816.F32.BF16 R108, R52, R66.reuse, R108 ;  /* 0x00000042346c723c */ /* 0x080fe2000004186c */
[----:B------:R1:W-:Y:S03]  /*210c0*/  MUFU.EX2 R175, R56 ;  /* 0x0000003800af7308 */ /* 0x0003e60000000800 */
[--C-:B-----5:R-:W-:Y:S02]  /*210d0*/  FFMA.FTZ R60, R190, c[0x0][0x2d0], -R69.reuse ;  /* 0x0000b400be3c7a23 */ /* 0x120fe40000010845 */
[----:B------:R-:W-:Y:S02]  /*210e0*/  IMAD.MOV.U32 R190, RZ, RZ, R138 ;  /* 0x000000ffffbe7224 */ /* 0x000fe400078e008a */
[C---:B------:R-:W-:Y:S03]  /*210f0*/  HMMA.16816.F32.BF16 R112, R48.reuse, R66, R112 ;  /* 0x000000423070723c */ /* 0x040fe60000041870 */
[----:B------:R5:W-:Y:S10]  /*21100*/  MUFU.EX2 R166, R60 ;  /* 0x0000003c00a67308 */ /* 0x000bf40000000800 */
[----:B------:R5:W-:Y:S01]  /*21110*/  MUFU.EX2 R130, R64 ;  /* 0x0000004000827308 */ /* 0x000be20000000800 */
[----:B-1----:R-:W-:Y:S02]  /*21120*/  FFMA.FTZ R56, R193, c[0x0][0x2d0], -R68 ;  /* 0x0000b400c1387a23 */ /* 0x002fe40000010844 */
[----:B------:R-:W-:Y:S07]  /*21130*/  IMAD.MOV.U32 R193, RZ, RZ, R132 ;  /* 0x000000ffffc17224 */ /* 0x000fee00078e0084 */
[----:B------:R1:W-:Y:S01]  /*21140*/  MUFU.EX2 R176, R56 ;  /* 0x0000003800b07308 */ /* 0x0003e20000000800 */
[--C-:B-----5:R-:W-:Y:S01]  /*21150*/  FFMA.FTZ R60, R191, c[0x0][0x2d0], -R69.reuse ;  /* 0x0000b400bf3c7a23 */ /* 0x120fe20000010845 */
[----:B------:R-:W-:Y:S08]  /*21160*/  MOV R191, R139 ;  /* 0x0000008b00bf7202 */ /* 0x000ff00000000f00 */
[----:B------:R5:W3:Y:S01]  /*21170*/  MUFU.EX2 R173, R60 ;  /* 0x0000003c00ad7308 */ /* 0x000ae20000000800 */
[----:B------:R-:W-:Y:S09]  /*21180*/  FFMA.FTZ R64, R89, c[0x0][0x2d0], -R70 ;  /* 0x0000b40059407a23 */ /* 0x000ff20000010846 */
[----:B------:R5:W-:Y:S01]  /*21190*/  MUFU.EX2 R129, R64 ;  /* 0x0000004000817308 */ /* 0x000be20000000800 */
[----:B-1----:R-:W-:Y:S09]  /*211a0*/  FFMA.FTZ R56, R98, c[0x0][0x2d0], -R69 ;  /* 0x0000b40062387a23 */ /* 0x002ff20000010845 */
[----:B------:R1:W-:Y:S01]  /*211b0*/  MUFU.EX2 R167, R56 ;  /* 0x0000003800a77308 */ /* 0x0003e20000000800 */
[--C-:B-----5:R-:W-:Y:S01]  /*211c0*/  FFMA.FTZ R60, R196, c[0x0][0x2d0], -R47.reuse ;  /* 0x0000b400c43c7a23 */ /* 0x120fe2000001082f */
[----:B------:R-:W-:Y:S08]  /*211d0*/  MOV R196, R140 ;  /* 0x0000008c00c47202 */ /* 0x000ff00000000f00 */
[----:B------:R5:W-:Y:S01]  /*211e0*/  MUFU.EX2 R165, R60 ;  /* 0x0000003c00a57308 */ /* 0x000be20000000800 */
[----:B------:R-:W-:Y:S01]  /*211f0*/  FFMA.FTZ R64, R198, c[0x0][0x2d0], -R68 ;  /* 0x0000b400c6407a23 */ /* 0x000fe20000010844 */
[----:B------:R-:W-:Y:S02]  /*21200*/  MOV R198, R159 ;  /* 0x0000009f00c67202 */ /* 0x000fe40000000f00 */
[----:B------:R-:W-:Y:S06]  /*21210*/  MOV R159, R136 ;  /* 0x00000088009f7202 */ /* 0x000fec0000000f00 */
[----:B------:R5:W-:Y:S01]  /*21220*/  MUFU.EX2 R127, R64 ;  /* 0x00000040007f7308 */ /* 0x000be20000000800 */
[----:B-1----:R-:W1:Y:S01]  /*21230*/  LDSM.16.MT88.4 R56, [R215+0x1100] ;  /* 0x00110000d738783b */ /* 0x002e620000004200 */
[--C-:B-----5:R-:W-:Y:S08]  /*21240*/  FFMA.FTZ R60, R87, c[0x0][0x2d0], -R70.reuse ;  /* 0x0000b400573c7a23 */ /* 0x120ff00000010846 */
[----:B------:R5:W1:Y:S01]  /*21250*/  MUFU.EX2 R164, R60 ;  /* 0x0000003c00a47308 */ /* 0x000a620000000800 */
[----:B------:R-:W-:Y:S08]  /*21260*/  LDSM.16.MT88.4 R64, [R214+0x1900] ;  /* 0x00190000d640783b */ /* 0x000ff00000004200 */
[----:B-----5:R-:W5:Y:S01]  /*21270*/  LDSM.16.MT88.4 R60, [R213+0x1900] ;  /* 0x00190000d53c783b */ /* 0x020f620000004200 */
[-C--:B-1----:R-:W-:Y:S08]  /*21280*/  HMMA.16816.F32.BF16 R36, R48, R56.reuse, R36 ;  /* 0x000000383024723c */ /* 0x082ff00000041824 */
[C---:B------:R-:W-:Y:S07]  /*21290*/  HMMA.16816.F32.BF16 R116, R52.reuse, R56, R116 ;  /* 0x000000383474723c */ /* 0x040fee0000041874 */
[----:B------:R-:W-:Y:S01]  /*212a0*/  FFMA.FTZ R56, R92, c[0x0][0x2d0], -R70 ;  /* 0x0000b4005c387a23 */ /* 0x000fe20000010846 */
[-C--:B------:R-:W-:Y:S03]  /*212b0*/  HMMA.16816.F32.BF16 R40, R52, R58.reuse, R40 ;  /* 0x0000003a3428723c */ /* 0x080fe60000041828 */
[----:B------:R1:W1:Y:S04]  /*212c0*/  MUFU.EX2 R75, R56 ;  /* 0x00000038004b7308 */ /* 0x0002680000000800 */
[----:B------:R-:W-:Y:S01]  /*212d0*/  FFMA.FTZ R52, R201, c[0x0][0x2d0], -R47 ;  /* 0x0000b400c9347a23 */ /* 0x000fe2000001082f */
[----:B------:R-:W-:Y:S04]  /*212e0*/  HMMA.16816.F32.BF16 R120, R48, R58, R120 ;  /* 0x0000003a3078723c */ /* 0x000fe80000041878 */
[----:B---3--:R-:W-:Y:S01]  /*212f0*/  F2FP.BF16.PACK_AB R54, R173, R166 ;  /* 0x000000a6ad36723e */ /* 0x008fe200000010ff */
[----:B------:R3:W-:Y:S01]  /*21300*/  MUFU.EX2 R128, R52 ;  /* 0x0000003400807308 */ /* 0x0007e20000000800 */
[----:B------:R-:W-:Y:S01]  /*21310*/  F2FP.BF16.PACK_AB R53, R130, R164 ;  /* 0x000000a48235723e */ /* 0x000fe200000010ff */
[----:B----4-:R-:W-:Y:S01]  /*21320*/  FFMA.FTZ R2, R2, R170, R171 ;  /* 0x000000aa02027223 */ /* 0x010fe200000100ab */
[----:B------:R-:W-:Y:S01]  /*21330*/  F2FP.BF16.PACK_AB R48, R181, R186 ;  /* 0x000000bab530723e */ /* 0x000fe200000010ff */
[----:B------:R-:W-:Y:S03]  /*21340*/  IMAD.MOV.U32 R201, RZ, RZ, R169 ;  /* 0x000000ffffc97224 */ /* 0x000fe600078e00a9 */
[----:B------:R-:W-:Y:S02]  /*21350*/  F2FP.BF16.PACK_AB R49, R179, R180 ;  /* 0x000000b4b331723e */ /* 0x000fe400000010ff */
[----:B------:R-:W-:Y:S02]  /*21360*/  F2FP.BF16.PACK_AB R50, R177, R178 ;  /* 0x000000b2b132723e */ /* 0x000fe400000010ff */
[----:B------:R-:W-:Y:S01]  /*21370*/  F2FP.BF16.PACK_AB R51, R176, R175 ;  /* 0x000000afb033723e */ /* 0x000fe200000010ff */
[----:B-1----:R-:W1:Y:S01]  /*21380*/  LDSM.16.MT88.4 R56, [R216+0x1900] ;  /* 0x00190000d838783b */ /* 0x002e620000004200 */
[----:B------:R-:W-:Y:S05]  /*21390*/  F2FP.BF16.PACK_AB R55, R75, R129 ;  /* 0x000000814b37723e */ /* 0x000fea00000010ff */
[-C--:B-----5:R-:W-:Y:S03]  /*213a0*/  HMMA.16816.F32.BF16 R4, R48, R60.reuse, R4 ;  /* 0x0000003c3004723c */ /* 0x0a0fe60000041804 */
[--C-:B---3--:R-:W-:Y:S01]  /*213b0*/  FFMA.FTZ R52, R197, c[0x0][0x2d0], -R68.reuse ;  /* 0x0000b400c5347a23 */ /* 0x108fe20000010844 */
[----:B------:R-:W-:Y:S03]  /*213c0*/  MOV R197, R168 ;  /* 0x000000a800c57202 */ /* 0x000fe60000000f00 */
        /* <DEDUP_REMOVED lines=8> */
[C---:B------:R-:W-:Y:S04]  /*21450*/  HMMA.16816.F32.BF16 R24, R52.reuse, R56, R24 ;  /* 0x000000383418723c */ /* 0x040fe80000041818 */
[----:B---3--:R-:W-:Y:S03]  /*21460*/  FFMA.FTZ R60, R207, c[0x0][0x2d0], -R47 ;  /* 0x0000b400cf3c7a23 */ /* 0x008fe6000001082f */
        /* <DEDUP_REMOVED lines=18> */
[----:B------:R3:W-:Y:S01]  /*21590*/  MUFU.EX2 R89, R56 ;  /* 0x0000003800597308 */ /* 0x0007e20000000800 */
[----:B----4-:R-:W-:Y:S09]  /*215a0*/  FFMA.FTZ R64, R131, c[0x0][0x2d0], -R70 ;  /* 0x0000b40083407a23 */ /* 0x010ff20000010846 */
[----:B------:R4:W-:Y:S01]  /*215b0*/  MUFU.EX2 R72, R64 ;  /* 0x0000004000487308 */ /* 0x0009e20000000800 */
[----:B-1----:R-:W1:Y:S01]  /*215c0*/  LDSM.16.MT88.4 R60, [R215+0x1900] ;  /* 0x00190000d73c783b */ /* 0x002e620000004200 */
[----:B---3--:R-:W-:Y:S08]  /*215d0*/  FFMA.FTZ R56, R203, c[0x0][0x2d0], -R69 ;  /* 0x0000b400cb387a23 */ /* 0x008ff00000010845 */
[----:B------:R3:W5:Y:S01]  /*215e0*/  MUFU.EX2 R87, R56 ;  /* 0x0000003800577308 */ /* 0x0007620000000800 */
[----:B----4-:R-:W-:Y:S09]  /*215f0*/  FFMA.FTZ R64, R210, c[0x0][0x2d0], -R68 ;  /* 0x0000b400d2407a23 */ /* 0x010ff20000010844 */
[----:B------:R4:W-:Y:S01]  /*21600*/  MUFU.EX2 R82, R64 ;  /* 0x0000004000527308 */ /* 0x0009e20000000800 */
[--C-:B---3--:R-:W-:Y:S01]  /*21610*/  FFMA.FTZ R56, R208, c[0x0][0x2d0], -R47.reuse ;  /* 0x0000b400d0387a23 */ /* 0x108fe2000001082f */
[-C--:B-1----:R-:W-:Y:S08]  /*21620*/  HMMA.16816.F32.BF16 R36, R48, R60.reuse, R36 ;  /* 0x0000003c3024723c */ /* 0x082ff00000041824 */
[----:B------:R1:W-:Y:S01]  /*21630*/  MUFU.EX2 R86, R56 ;  /* 0x0000003800567308 */ /* 0x0003e20000000800 */
[C---:B------:R-:W-:Y:S01]  /*21640*/  HMMA.16816.F32.BF16 R116, R52.reuse, R60, R116 ;  /* 0x0000003c3474723c */ /* 0x040fe20000041874 */
[----:B----4-:R-:W-:Y:S06]  /*21650*/  LDSM.16.MT88.4 R64, [R214+0x2100] ;  /* 0x00210000d640783b */ /* 0x010fec0000004200 */
[--C-:B------:R-:W-:Y:S01]  /*21660*/  FFMA.FTZ R60, R172, c[0x0][0x2d0], -R70.reuse ;  /* 0x0000b400ac3c7a23 */ /* 0x100fe20000010846 */
[-C--:B------:R-:W-:Y:S03]  /*21670*/  HMMA.16816.F32.BF16 R40, R52, R62.reuse, R40 ;  /* 0x0000003e3428723c */ /* 0x080fe60000041828 */
[----:B------:R3:W4:Y:S04]  /*21680*/  MUFU.EX2 R71, R60 ;  /* 0x0000003c00477308 */ /* 0x0007280000000800 */
[--C-:B------:R-:W-:Y:S01]  /*21690*/  FFMA.FTZ R52, R232, c[0x0][0x2d0], -R47.reuse ;  /* 0x0000b400e8347a23 */ /* 0x100fe2000001082f */
[----:B------:R-:W-:Y:S04]  /*216a0*/  HMMA.16816.F32.BF16 R120, R48, R62, R120 ;  /* 0x0000003e3078723c */ /* 0x000fe80000041878 */
[----:B-1----:R-:W-:Y:S01]  /*216b0*/  FFMA.FTZ R56, R74, c[0x0][0x2d0], -R70 ;  /* 0x0000b4004a387a23 */ /* 0x002fe20000010846 */
[----:B------:R1:W-:Y:S01]  /*216c0*/  MUFU.EX2 R85, R52 ;  /* 0x0000003400557308 */ /* 0x0003e20000000800 */
[----:B-----5:R-:W-:Y:S02]  /*216d0*/  F2FP.BF16.PACK_AB R54, R87, R89 ;  /* 0x000000595736723e */ /* 0x020fe400000010ff */
[----:B------:R-:W-:Y:S04]  /*216e0*/  F2FP.BF16.PACK_AB R48, R128, R165 ;  /* 0x000000a58030723e */ /* 0x000fe800000010ff */
[----:B------:R-:W-:Y:S02]  /*216f0*/  F2FP.BF16.PACK_AB R49, R127, R98 ;  /* 0x000000627f31723e */ /* 0x000fe400000010ff */
[----:B------:R-:W-:Y:S01]  /*21700*/  F2FP.BF16.PACK_AB R50, R99, R97 ;  /* 0x000000616332723e */ /* 0x000fe200000010ff */
[----:B------:R5:W2:Y:S01]  /*21710*/  MUFU.EX2 R74, R56 ;  /* 0x00000038004a7308 */ /* 0x000aa20000000800 */
[----:B------:R-:W-:Y:S01]  /*21720*/  F2FP.BF16.PACK_AB R51, R96, R95 ;  /* 0x0000005f6033723e */ /* 0x000fe200000010ff */
[----:B---3--:R-:W-:Y:S01]  /*21730*/  LDSM.16.MT88.4 R60, [R216+0x2100] ;  /* 0x00210000d83c783b */ /* 0x008fe20000004200 */
[----:B----4-:R-:W-:Y:S01]  /*21740*/  F2FP.BF16.PACK_AB R55, R71, R72 ;  /* 0x000000484737723e */ /* 0x010fe200000010ff */
[--C-:B-1----:R-:W-:Y:S06]  /*21750*/  FFMA.FTZ R52, R209, c[0x0][0x2d0], -R68.reuse ;  /* 0x0000b400d1347a23 */ /* 0x102fec0000010844 */
[----:B------:R1:W3:Y:S01]  /*21760*/  MUFU.EX2 R84, R52 ;  /* 0x0000003400547308 */ /* 0x0002e20000000800 */
[----:B-----5:R-:W4:Y:S01]  /*21770*/  LDSM.16.MT88.4 R56, [R213+0x2100] ;  /* 0x00210000d538783b */ /* 0x020f220000004200 */
[----:B--2---:R-:W-:Y:S02]  /*21780*/  F2FP.BF16.PACK_AB R53, R73, R74 ;  /* 0x0000004a4935723e */ /* 0x004fe400000010ff */
[----:B-1----:R-:W-:Y:S01]  /*21790*/  F2FP.BF16.PACK_AB R52, R92, R88 ;  /* 0x000000585c34723e */ /* 0x002fe200000010ff */
[-C--:B----4-:R-:W-:Y:S08]  /*217a0*/  HMMA.16816.F32.BF16 R4, R48, R56.reuse, R4 ;  /* 0x000000383004723c */ /* 0x090ff00000041804 */
[C---:B------:R-:W-:Y:S07]  /*217b0*/  HMMA.16816.F32.BF16 R8, R52.reuse, R56, R8 ;  /* 0x000000383408723c */ /* 0x040fee0000041808 */
[--C-:B------:R-:W-:Y:S01]  /*217c0*/  FFMA.FTZ R56, R238, c[0x0][0x2d0], -R47.reuse ;  /* 0x0000b400ee387a23 */ /* 0x100fe2000001082f */
[-C--:B------:R-:W-:Y:S03]  /*217d0*/  HMMA.16816.F32.BF16 R12, R52, R58.reuse, R12 ;  /* 0x0000003a340c723c */ /* 0x080fe6000004180c */
[----:B------:R1:W-:Y:S01]  /*217e0*/  MUFU.EX2 R83, R56 ;  /* 0x0000003800537308 */ /* 0x0003e20000000800 */
[----:B------:R-:W-:Y:S04]  /*217f0*/  FFMA.FTZ R47, R239, c[0x0][0x2d0], -R47 ;  /* 0x0000b400ef2f7a23 */ /* 0x000fe8000001082f */
[C---:B------:R-:W-:Y:S05]  /*21800*/  HMMA.16816.F32.BF16 R16, R48.reuse, R58, R16 ;  /* 0x0000003a3010723c */ /* 0x040fea0000041810 */
[----:B------:R2:W-:Y:S03]  /*21810*/  MUFU.EX2 R81, R47 ;  /* 0x0000002f00517308 */ /* 0x0005e60000000800 */
[-C--:B------:R-:W-:Y:S08]  /*21820*/  HMMA.16816.F32.BF16 R20, R48, R60.reuse, R20 ;  /* 0x0000003c3014723c */ /* 0x080ff00000041814 */
[C---:B------:R-:W-:Y:S01]  /*21830*/  HMMA.16816.F32.BF16 R24, R52.reuse, R60, R24 ;  /* 0x0000003c3418723c */ /* 0x040fe20000041818 */
[----:B-1----:R-:W1:Y:S07]  /*21840*/  LDSM.16.MT88.4 R56, [R215+0x2100] ;  /* 0x00210000d738783b */ /* 0x002e6e0000004200 */
[-C--:B------:R-:W-:Y:S04]  /*21850*/  HMMA.16816.F32.BF16 R28, R52, R62.reuse, R28 ;  /* 0x0000003e341c723c */ /* 0x080fe8000004181c */
[--C-:B--2---:R-:W-:Y:S02]  /*21860*/  FFMA.FTZ R47, R234, c[0x0][0x2d0], -R68.reuse ;  /* 0x0000b400ea2f7a23 */ /* 0x104fe40000010844 */
[----:B------:R-:W-:Y:S02]  /*21870*/  FFMA.FTZ R68, R237, c[0x0][0x2d0], -R68 ;  /* 0x0000b400ed447a23 */ /* 0x000fe40000010844 */
[C---:B------:R-:W-:Y:S01]  /*21880*/  HMMA.16816.F32.BF16 R32, R48.reuse, R62, R32 ;  /* 0x0000003e3020723c */ /* 0x040fe20000041820 */
[----:B------:R2:W-:Y:S07]  /*21890*/  MUFU.EX2 R80, R47 ;  /* 0x0000002f00507308 */ /* 0x0005ee0000000800 */
[-C--:B------:R-:W-:Y:S03]  /*218a0*/  HMMA.16816.F32.BF16 R100, R48, R64.reuse, R100 ;  /* 0x000000403064723c */ /* 0x080fe60000041864 */
[----:B------:R-:W-:Y:S05]  /*218b0*/  MUFU.EX2 R77, R68 ;  /* 0x00000044004d7308 */ /* 0x000fea0000000800 */
[C---:B------:R-:W-:Y:S08]  /*218c0*/  HMMA.16816.F32.BF16 R104, R52.reuse, R64, R104 ;  /* 0x000000403468723c */ /* 0x040ff00000041868 */
[-C--:B------:R-:W-:Y:S04]  /*218d0*/  HMMA.16816.F32.BF16 R108, R52, R66.reuse, R108 ;  /* 0x00000042346c723c */ /* 0x080fe8000004186c */
[--C-:B--2---:R-:W-:Y:S04]  /*218e0*/  FFMA.FTZ R47, R211, c[0x0][0x2d0], -R69.reuse ;  /* 0x0000b400d32f7a23 */ /* 0x104fe80000010845 */
[C---:B------:R-:W-:Y:S01]  /*218f0*/  HMMA.16816.F32.BF16 R112, R48.reuse, R66, R112 ;  /* 0x000000423070723c */ /* 0x040fe20000041870 */
[----:B------:R2:W-:Y:S07]  /*21900*/  MUFU.EX2 R76, R47 ;  /* 0x0000002f004c7308 */ /* 0x0005ee0000000800 */
[-C--:B-1----:R-:W-:Y:S08]  /*21910*/  HMMA.16816.F32.BF16 R36, R48, R56.reuse, R36 ;  /* 0x000000383024723c */ /* 0x082ff00000041824 */
[C---:B------:R-:W-:Y:S08]  /*21920*/  HMMA.16816.F32.BF16 R116, R52.reuse, R56, R116 ;  /* 0x000000383474723c */ /* 0x040ff00000041874 */
[-C--:B------:R-:W-:Y:S01]  /*21930*/  HMMA.16816.F32.BF16 R40, R52, R58.reuse, R40 ;  /* 0x0000003a3428723c */ /* 0x080fe20000041828 */
[----:B------:R-:W4:Y:S03]  /*21940*/  LDL.LU R54, [R1+0x24] ;  /* 0x0000240001367983 */ /* 0x000f260000300800 */
[----:B--2---:R-:W-:Y:S03]  /*21950*/  FFMA.FTZ R47, R233, c[0x0][0x2d0], -R69 ;  /* 0x0000b400e92f7a23 */ /* 0x004fe60000010845 */
[----:B------:R-:W-:Y:S01]  /*21960*/  FFMA.FTZ R53, R45, R194, R195 ;  /* 0x000000c22d357223 */ /* 0x000fe200000100c3 */
[----:B------:R1:W2:Y:S01]  /*21970*/  MUFU.EX2 R68, R47 ;  /* 0x0000002f00447308 */ /* 0x0002a20000000800 */
[----:B------:R-:W-:Y:S01]  /*21980*/  FFMA.FTZ R52, R44, R189, R188 ;  /* 0x000000bd2c347223 */ /* 0x000fe200000100bc */
[----:B------:R-:W-:Y:S04]  /*21990*/  HMMA.16816.F32.BF16 R120, R48, R58, R120 ;  /* 0x0000003a3078723c */ /* 0x000fe80000041878 */
[----:B------:R-:W-:Y:S01]  /*219a0*/  IMAD.MOV.U32 R194, RZ, RZ, R135 ;  /* 0x000000ffffc27224 */ /* 0x000fe200078e0087 */
[----:B------:R-:W-:Y:S01]  /*219b0*/  F2FP.BF16.PACK_AB R44, R85, R86 ;  /* 0x00000056552c723e */ /* 0x000fe200000010ff */
[----:B------:R-:W-:Y:S01]  /*219c0*/  FADD.FTZ R52, R143, R52 ;  /* 0x000000348f347221 */ /* 0x000fe20000010000 */
[----:B---3--:R-:W-:Y:S01]  /*219d0*/  F2FP.BF16.PACK_AB R45, R82, R84 ;  /* 0x00000054522d723e */ /* 0x008fe200000010ff */
[----:B------:R-:W-:Y:S01]  /*219e0*/  FADD.FTZ R48, R142, R2 ;  /* 0x000000028e307221 */ /* 0x000fe20000010000 */
[----:B------:R-:W-:Y:S03]  /*219f0*/  MOV R195, R134 ;  /* 0x0000008600c37202 */ /* 0x000fe60000000f00 */
[----:B------:R-:W-:Y:S01]  /*21a00*/  IMAD.MOV.U32 R189, RZ, RZ, R141 ;  /* 0x000000ffffbd7224 */ /* 0x000fe200078e008d */
[----:B------:R-:W-:Y:S01]  /*21a10*/  MOV R188, R137 ;  /* 0x0000008900bc7202 */ /* 0x000fe20000000f00 */
[----:B------:R-:W-:Y:S02]  /*21a20*/  FADD.FTZ R53, R151, R53 ;  /* 0x0000003597357221 */ /* 0x000fe40000010000 */
[----:B------:R-:W-:Y:S01]  /*21a30*/  FADD.FTZ R2, R149, R52 ;  /* 0x0000003495027221 */ /* 0x000fe20000010000 */
[----:B------:R-:W-:Y:S03]  /*21a40*/  ISETP.GT.AND P0, PT, R230, R189, PT ;  /* 0x000000bde600720c */ /* 0x000fe60003f04270 */
[----:B------:R-:W-:Y:S02]  /*21a50*/  FADD.FTZ R2, R197, R2 ;  /* 0x00000002c5027221 */ /* 0x000fe40000010000 */
[--C-:B-1----:R-:W-:Y:S01]  /*21a60*/  FFMA.FTZ R47, R235, c[0x0][0x2d0], -R69.reuse ;  /* 0x0000b400eb2f7a23 */ /* 0x102fe20000010845 */
[----:B--2---:R-:W-:Y:S01]  /*21a70*/  F2FP.BF16.PACK_AB R168, R68, R76 ;  /* 0x0000004c44a8723e */ /* 0x004fe200000010ff */
[----:B------:R-:W-:Y:S02]  /*21a80*/  FFMA.FTZ R69, R236, c[0x0][0x2d0], -R69 ;  /* 0x0000b400ec457a23 */ /* 0x000fe40000010845 */
[----:B------:R1:W-:Y:S10]  /*21a90*/  MUFU.EX2 R63, R47 ;  /* 0x0000002f003f7308 */ /* 0x0003f40000000800 */
[----:B------:R-:W2:Y:S01]  /*21aa0*/  MUFU.EX2 R69, R69 ;  /* 0x0000004500457308 */ /* 0x000ea20000000800 */
[--C-:B-1----:R-:W-:Y:S09]  /*21ab0*/  FFMA.FTZ R47, R90, c[0x0][0x2d0], -R70.reuse ;  /* 0x0000b4005a2f7a23 */ /* 0x102ff20000010846 */
[----:B------:R1:W-:Y:S01]  /*21ac0*/  MUFU.EX2 R61, R47 ;  /* 0x0000002f003d7308 */ /* 0x0003e20000000800 */
[----:B--2---:R-:W-:Y:S01]  /*21ad0*/  F2FP.BF16.PACK_AB R170, R69, R63 ;  /* 0x0000003f45aa723e */ /* 0x004fe200000010ff */
[--C-:B-1----:R-:W-:Y:S08]  /*21ae0*/  FFMA.FTZ R47, R91, c[0x0][0x2d0], -R70.reuse ;  /* 0x0000b4005b2f7a23 */ /* 0x102ff00000010846 */
[----:B------:R1:W2:Y:S02]  /*21af0*/  MUFU.EX2 R62, R47 ;  /* 0x0000002f003e7308 */ /* 0x0002a40000000800 */
[--C-:B-1----:R-:W-:Y:S01]  /*21b00*/  FFMA.FTZ R47, R94, c[0x0][0x2d0], -R70.reuse ;  /* 0x0000b4005e2f7a23 */ /* 0x102fe20000010846 */
[----:B--2---:R-:W-:Y:S01]  /*21b10*/  F2FP.BF16.PACK_AB R169, R62, R61 ;  /* 0x0000003d3ea9723e */ /* 0x004fe200000010ff */
[----:B------:R-:W-:Y:S01]  /*21b20*/  FFMA.FTZ R70, R46, c[0x0][0x2d0], -R70 ;  /* 0x0000b4002e467a23 */ /* 0x000fe20000010846 */
[----:B------:R-:W-:Y:S05]  /*21b30*/  F2FP.BF16.PACK_AB R46, R81, R83 ;  /* 0x00000053512e723e */ /* 0x000fea00000010ff */
[----:B------:R1:W-:Y:S10]  /*21b40*/  MUFU.EX2 R60, R47 ;  /* 0x0000002f003c7308 */ /* 0x0003f40000000800 */
[----:B------:R-:W2:Y:S01]  /*21b50*/  MUFU.EX2 R70, R70 ;  /* 0x0000004600467308 */ /* 0x000ea20000000800 */
[----:B-1----:R-:W-:Y:S07]  /*21b60*/  F2FP.BF16.PACK_AB R47, R77, R80 ;  /* 0x000000504d2f723e */ /* 0x002fee00000010ff */
[-C--:B------:R-:W-:Y:S01]  /*21b70*/  HMMA.16816.F32.BF16 R132, R44, R144.reuse, R4 ;  /* 0x000000902c84723c */ /* 0x080fe20000041804 */
[----:B------:R-:W1:Y:S04]  /*21b80*/  LDSM.16.MT88.4 R4, [R214+0x2900] ;  /* 0x00290000d604783b */ /* 0x000e680000004200 */
[----:B--2---:R-:W-:Y:S07]  /*21b90*/  F2FP.BF16.PACK_AB R171, R70, R60 ;  /* 0x0000003c46ab723e */ /* 0x004fee00000010ff */
[C---:B------:R-:W-:Y:S07]  /*21ba0*/  HMMA.16816.F32.BF16 R136, R168.reuse, R144, R8 ;  /* 0x00000090a888723c */ /* 0x040fee0000041808 */
[----:B------:R-:W-:Y:S01]  /*21bb0*/  FADD.FTZ R8, R150, R53 ;  /* 0x0000003596087221 */ /* 0x000fe20000010000 */
[-C--:B------:R-:W-:Y:S04]  /*21bc0*/  HMMA.16816.F32.BF16 R140, R168, R146.reuse, R12 ;  /* 0x00000092a88c723c */ /* 0x080fe8000004180c */
[----:B------:R-:W-:Y:S02]  /*21bd0*/  FADD.FTZ R9, R148, R48 ;  /* 0x0000003094097221 */ /* 0x000fe40000010000 */
[----:B------:R-:W-:Y:S02]  /*21be0*/  FADD.FTZ R8, R198, R8 ;  /* 0x00000008c6087221 */ /* 0x000fe40000010000 */
[C---:B------:R-:W-:Y:S04]  /*21bf0*/  HMMA.16816.F32.BF16 R144, R44.reuse, R146, R16 ;  /* 0x000000922c90723c */ /* 0x040fe80000041810 */
[----:B------:R-:W-:Y:S04]  /*21c00*/  FADD.FTZ R10, R154, R8 ;  /* 0x000000089a0a7221 */ /* 0x000fe80000010000 */
[-C--:B------:R-:W-:Y:S04]  /*21c10*/  HMMA.16816.F32.BF16 R148, R44, R160.reuse, R20 ;  /* 0x000000a02c94723c */ /* 0x080fe80000041814 */
[----:B----4-:R-:W-:Y:S02]  /*21c20*/  FFMA.FTZ R12, R0, R54, R79 ;  /* 0x00000036000c7223 */ /* 0x010fe4000001004f */
[----:B------:R-:W-:Y:S02]  /*21c30*/  FADD.FTZ R0, R201, R9 ;  /* 0x00000009c9007221 */ /* 0x000fe40000010000 */
[----:B------:R-:W-:Y:S04]  /*21c40*/  FADD.FTZ R12, R155, R12 ;  /* 0x0000000c9b0c7221 */ /* 0x000fe80000010000 */
        /* <DEDUP_REMOVED lines=18> */
[----:B------:R-:W2:Y:S01]  /*21d70*/  LDSM.16.MT88.4 R8, [R215+0x2900] ;  /* 0x00290000d708783b */ /* 0x000ea20000004200 */
        /* <DEDUP_REMOVED lines=45> */
[----:B------:R-:W-:Y:S01]  /*22050*/  FADD.FTZ R4, R75, R4 ;  /* 0x000000044b047221 */ /* 0x000fe20000010000 */
[----:B------:R-:W-:Y:S01]  /*22060*/  MOV R128, R125 ;  /* 0x0000007d00807202 */ /* 0x000fe20000000f00 */
        /* <DEDUP_REMOVED lines=38> */
.L_x_461:
[----:B------:R-:W3:Y:S04]  /*222d0*/  LDL.LU R0, [R1+0x14] ;  /* 0x0000140001007983 */ /* 0x000ee80000300800 */
[----:B-12---:R-:W2:Y:S04]  /*222e0*/  LDL.LU R4, [R1+0x18] ;  /* 0x0000180001047983 */ /* 0x006ea80000300800 */
[----:B------:R-:W4:Y:S04]  /*222f0*/  LDL.LU R9, [R1+0x1c] ;  /* 0x00001c0001097983 */ /* 0x000f280000300800 */
[----:B------:R-:W4:Y:S01]  /*22300*/  LDL.LU R2, [R1+0x24] ;  /* 0x0000240001027983 */ /* 0x000f220000300800 */
        /* <DEDUP_REMOVED lines=8> */
[----:B------:R-:W4:Y:S01]  /*22390*/  SHFL.BFLY PT, R8, R2, 0x2, 0x1f ;  /* 0x0c401f0002087f89 */ /* 0x000f2200000e0000 */
        /* <DEDUP_REMOVED lines=108> */
.L_x_367:
[----:B--2---:R-:W2:Y:S02]  /*22a60*/  S2R R55, SR_CTAID.Y ;  /* 0x0000000000377919 */ /* 0x004ea40000002600 */
[----:B--2---:R-:W-:Y:S01]  /*22a70*/  SHF.R.S32.HI R43, RZ, 0x1f, R55 ;  /* 0x0000001fff2b7819 */ /* 0x004fe20000011437 */
[----:B------:R-:W-:Y:S05]  /*22a80*/  @P4 BRA `(.L_x_479) ;  /* 0x0000130000004947 */ /* 0x000fea0003800000 */
[----:B------:R-:W2:Y:S01]  /*22a90*/  LDL R44, [R1+0x64] ;  /* 0x00006400012c7983 */ /* 0x000ea20000100800 */
[----:B------:R-:W-:Y:S01]  /*22aa0*/  IMAD.MOV.U32 R6, RZ, RZ, -0x10 ;  /* 0xfffffff0ff067424 */ /* 0x000fe200078e00ff */
[----:B------:R-:W-:Y:S02]  /*22ab0*/  F2FP.BF16.PACK_AB R5, R133, R132 ;  /* 0x000000848505723e */ /* 0x000fe400000010ff */
[----:B------:R-:W3:Y:S01]  /*22ac0*/  S2R R41, SR_TID.X ;  /* 0x0000000000297919 */ /* 0x000ee20000002100 */
        /* <DEDUP_REMOVED lines=12> */
[----:B---3--:R-:W-:Y:S02]  /*22b90*/  SHF.R.S32.HI R42, RZ, 0x1f, R41 ;  /* 0x0000001fff2a7819 */ /* 0x008fe40000011429 */
        /* <DEDUP_REMOVED lines=29> */
[----:B------:R-:W-:Y:S02]  /*22d70*/  R2P PR, R3, 0x6 ;  /* 0x0000000603007804 */ /* 0x000fe40000000000 */
[----:B------:R-:W-:Y:S02]  /*22d80*/  SEL R6, R6, 0x10, !P0 ;  /* 0x0000001006067807 */ /* 0x000fe40004000000 */
[C---:B------:R-:W-:Y:S02]  /*22d90*/  IADD3 R4, R2.reuse, 0x80, RZ ;  /* 0x0000008002047810 */ /* 0x040fe40007ffe0ff */
[C---:B------:R-:W-:Y:S01]  /*22da0*/  IADD3 R0, R2.reuse, 0xc0, RZ ;  /* 0x000000c002007810 */ /* 0x040fe20007ffe0ff */
[----:B------:R-:W-:Y:S01]  /*22db0*/  IMAD.IADD R3, R2, 0x1, R6 ;  /* 0x0000000102037824 */ /* 0x000fe200078e0206 */
[----:B------:R-:W-:-:S02]  /*22dc0*/  F2FP.BF16.PACK_AB R26, R26, R110 ;  /* 0x0000006e1a1a723e */ /* 0x000fc400000010ff */
[----:B------:R-:W-:Y:S02]  /*22dd0*/  F2FP.BF16.PACK_AB R18, R18, R164 ;  /* 0x000000a41212723e */ /* 0x000fe400000010ff */
[----:B------:R-:W-:Y:S02]  /*22de0*/  F2FP.BF16.PACK_AB R16, R16, R166 ;  /* 0x000000a61010723e */ /* 0x000fe400000010ff */
[----:B------:R-:W-:Y:S02]  /*22df0*/  @P2 IADD3 R0, R4, -0x40, RZ ;  /* 0xffffffc004002810 */ /* 0x000fe40007ffe0ff */
[----:B------:R-:W-:Y:S02]  /*22e00*/  F2FP.BF16.PACK_AB R12, R12, R120 ;  /* 0x000000780c0c723e */ /* 0x000fe400000010ff */
[----:B------:R-:W-:Y:S02]  /*22e10*/  F2FP.BF16.PACK_AB R11, R123, R122 ;  /* 0x0000007a7b0b723e */ /* 0x000fe400000010ff */
[----:B------:R-:W-:-:S02]  /*22e20*/  F2FP.BF16.PACK_AB R13, R13, R116 ;  /* 0x000000740d0d723e */ /* 0x000fc400000010ff */
[----:B------:R-:W-:Y:S01]  /*22e30*/  F2FP.BF16.PACK_AB R15, R15, R118 ;  /* 0x000000760f0f723e */ /* 0x000fe200000010ff */
[----:B------:R3:W-:Y:S01]  /*22e40*/  STS [R2+0x80], R5 ;  /* 0x0000800502007388 */ /* 0x0007e20000000800 */
[----:B------:R-:W-:Y:S02]  /*22e50*/  F2FP.BF16.PACK_AB R10, R169, R168 ;  /* 0x000000a8a90a723e */ /* 0x000fe400000010ff */
[----:B-1----:R-:W-:Y:S01]  /*22e60*/  F2FP.BF16.PACK_AB R9, R171, R170 ;  /* 0x000000aaab09723e */ /* 0x002fe200000010ff */
[----:B------:R-:W-:Y:S01]  /*22e70*/  STS [R2+0x480], R7 ;  /* 0x0004800702007388 */ /* 0x000fe20000000800 */
[----:B------:R-:W-:-:S03]  /*22e80*/  ISETP.NE.U32.AND P0, PT, RZ, c[0x0][0x500], PT ;  /* 0x00014000ff007a0c */ /* 0x000fc60003f05070 */
[----:B------:R1:W-:Y:S04]  /*22e90*/  STS [R3+0x80], R8 ;  /* 0x0000800803007388 */ /* 0x0003e80000000800 */
[----:B------:R-:W-:Y:S04]  /*22ea0*/  STS [R3+0x480], R30 ;  /* 0x0004801e03007388 */ /* 0x000fe80000000800 */
[----:B------:R-:W-:Y:S04]  /*22eb0*/  STS [R2+0x2080], R34 ;  /* 0x0020802202007388 */ /* 0x000fe80000000800 */
[----:B------:R4:W-:Y:S04]  /*22ec0*/  STS [R2+0x2480], R138 ;  /* 0x0024808a02007388 */ /* 0x0009e80000000800 */
[----:B------:R-:W-:Y:S01]  /*22ed0*/  STS [R3+0x2080], R33 ;  /* 0x0020802103007388 */ /* 0x000fe20000000800 */
[----:B---3--:R-:W-:-:S03]  /*22ee0*/  IMAD.MOV.U32 R5, RZ, RZ, 0x20 ;  /* 0x00000020ff057424 */ /* 0x008fc600078e00ff */
[----:B------:R3:W-:Y:S02]  /*22ef0*/  STS [R3+0x2480], R142 ;  /* 0x0024808e03007388 */ /* 0x0007e40000000800 */
[----:B-1----:R-:W-:Y:S02]  /*22f00*/  SEL R8, R5, 0xffffffe0, !P1 ;  /* 0xffffffe005087807 */ /* 0x002fe40004800000 */
[----:B------:R-:W-:Y:S02]  /*22f10*/  ISETP.NE.AND.EX P1, PT, RZ, c[0x0][0x504], PT, P0 ;  /* 0x00014100ff007a0c */ /* 0x000fe40003f25300 */
[----:B------:R-:W-:Y:S01]  /*22f20*/  ISETP.NE.U32.AND P0, PT, RZ, c[0x0][0x508], PT ;  /* 0x00014200ff007a0c */ /* 0x000fe20003f05070 */
[----:B------:R-:W-:Y:S02]  /*22f30*/  IMAD.IADD R5, R2, 0x1, R8 ;  /* 0x0000000102057824 */ /* 0x000fe400078e0208 */
[----:B------:R-:W-:Y:S01]  /*22f40*/  IMAD.IADD R4, R8, 0x1, R3 ;  /* 0x0000000108047824 */ /* 0x000fe200078e0203 */
[----:B------:R-:W-:-:S02]  /*22f50*/  ISETP.NE.AND.EX P0, PT, RZ, c[0x0][0x50c], PT, P0 ;  /* 0x00014300ff007a0c */ /* 0x000fc40003f05300 */
[----:B------:R-:W-:Y:S01]  /*22f60*/  STS [R5+0x80], R29 ;  /* 0x0000801d05007388 */ /* 0x000fe20000000800 */
[----:B----4-:R-:W-:-:S03]  /*22f70*/  IADD3 R2, R8, 0x400, R0 ;  /* 0x0000040008027810 */ /* 0x010fc60007ffe000 */
[----:B------:R-:W-:Y:S02]  /*22f80*/  STS [R5+0x480], R28 ;  /* 0x0004801c05007388 */ /* 0x000fe40000000800 */
[C---:B------:R-:W-:Y:S02]  /*22f90*/  IMAD.IADD R7, R6.reuse, 0x1, R2 ;  /* 0x0000000106077824 */ /* 0x040fe400078e0202 */
[----:B------:R-:W-:Y:S01]  /*22fa0*/  STS [R4+0x80], R14 ;  /* 0x0000800e04007388 */ /* 0x000fe20000000800 */
[----:B------:R-:W-:-:S03]  /*22fb0*/  IMAD.IADD R2, R6, 0x1, R0 ;  /* 0x0000000106027824 */ /* 0x000fc600078e0200 */
[----:B------:R-:W-:Y:S01]  /*22fc0*/  STS [R4+0x480], R25 ;  /* 0x0004801904007388 */ /* 0x000fe20000000800 */
[----:B---3--:R-:W-:-:S03]  /*22fd0*/  IMAD.IADD R3, R8, 0x1, R2 ;  /* 0x0000000108037824 */ /* 0x008fc600078e0202 */
        /* <DEDUP_REMOVED lines=36> */
.L_x_480:
        /* <DEDUP_REMOVED lines=11> */
[C---:B------:R-:W-:Y:S01]  /*232d0*/  LOP3.LUT R6, R4.reuse, 0x1ffffffe, RZ, 0xc0, !PT ;  /* 0x1ffffffe04067812 */ /* 0x040fe200078ec0ff */
[----:B------:R-:W-:Y:S01]  /*232e0*/  IMAD.SHL.U32 R4, R4, 0x20, RZ ;  /* 0x0000002004047824 */ /* 0x000fe200078e00ff */
        /* <DEDUP_REMOVED lines=19> */
[----:B------:R-:W-:Y:S02]  /*23420*/  IMAD R6, R55, c[0x0][0x494], R6 ;  /* 0x0001250037067a24 */ /* 0x000fe400078e0206 */
[----:B------:R-:W-:Y:S02]  /*23430*/  IMAD.IADD R3, R3, 0x1, R0 ;  /* 0x0000000103037824 */ /* 0x000fe400078e0200 */
[----:B------:R-:W-:Y:S02]  /*23440*/  IMAD.IADD R8, R16, 0x1, R7 ;  /* 0x0000000110087824 */ /* 0x000fe400078e0207 */
[----:B------:R-:W-:Y:S02]  /*23450*/  IMAD.IADD R9, R41, 0x1, -R9 ;  /* 0x0000000129097824 */ /* 0x000fe400078e0a09 */
[----:B------:R-:W-:Y:S02]  /*23460*/  IMAD.SHL.U32 R0, R21, 0x40, RZ ;  /* 0x0000004015007824 */ /* 0x000fe400078e00ff */
[----:B------:R-:W-:-:S02]  /*23470*/  IMAD.IADD R5, R5, 0x1, R6 ;  /* 0x0000000105057824 */ /* 0x000fc400078e0206 */
[----:B-1----:R-:W-:Y:S01]  /*23480*/  IMAD R8, R24, 0x80, R8 ;  /* 0x0000008018087824 */ /* 0x002fe200078e0208 */
[----:B------:R-:W-:Y:S01]  /*23490*/  LOP3.LUT R0, R0, 0x1c0, RZ, 0xc0, !PT ;  /* 0x000001c000007812 */ /* 0x000fe200078ec0ff */
[----:B------:R-:W-:Y:S02]  /*234a0*/  IMAD.SHL.U32 R6, R9, 0x8, RZ ;  /* 0x0000000809067824 */ /* 0x000fe400078e00ff */
[----:B------:R-:W-:-:S03]  /*234b0*/  @P2 IMAD.HI.U32 R10, R8, c[0x0][0x4ec], RZ ;  /* 0x00013b00080a2a27 */ /* 0x000fc600078e00ff */
[----:B------:R-:W-:Y:S01]  /*234c0*/  LOP3.LUT R11, R0, 0x38, R6, 0xf8, !PT ;  /* 0x00000038000b7812 */ /* 0x000fe200078ef806 */
[----:B------:R-:W-:Y:S01]  /*234d0*/  IMAD.MOV.U32 R7, RZ, RZ, R8 ;  /* 0x000000ffff077224 */ /* 0x000fe200078e0008 */
[----:B------:R-:W-:Y:S01]  /*234e0*/  SHF.R.U32.HI R0, RZ, 0x3, R0 ;  /* 0x00000003ff007819 */ /* 0x000fe20000011600 */
[----:B------:R-:W-:Y:S01]  /*234f0*/  IMAD R9, R9, 0x10, R21 ;  /* 0x0000001009097824 */ /* 0x000fe200078e0215 */
[----:B------:R-:W-:Y:S01]  /*23500*/  @P2 SHF.R.U32.HI R7, RZ, c[0x0][0x4f0], R10 ;  /* 0x00013c00ff072a19 */ /* 0x000fe2000001160a */
[----:B------:R-:W-:Y:S01]  /*23510*/  IMAD.WIDE.U32 R2, R55, c[0x0][0x3e8], R2 ;  /* 0x0000fa0037027a25 */ /* 0x000fe200078e0002 */
[----:B------:R-:W-:Y:S02]  /*23520*/  LOP3.LUT R22, R11, R0, RZ, 0x3c, !PT ;  /* 0x000000000b167212 */ /* 0x000fe400078e3cff */
[----:B------:R-:W-:Y:S01]  /*23530*/  SEL R11, R12, RZ, !P1 ;  /* 0x000000ff0c0b7207 */ /* 0x000fe20004800000 */
[----:B------:R-:W-:Y:S01]  /*23540*/  IMAD R12, R24, 0x80, R9 ;  /* 0x00000080180c7824 */ /* 0x000fe200078e0209 */
[----:B------:R-:W-:Y:S01]  /*23550*/  SEL R10, R44, RZ, !P1 ;  /* 0x000000ff2c0a7207 */ /* 0x000fe20004800000 */
[----:B------:R-:W-:Y:S01]  /*23560*/  IMAD.MOV R0, RZ, RZ, -R7 ;  /* 0x000000ffff007224 */ /* 0x000fe200078e0a07 */
[----:B------:R-:W-:Y:S01]  /*23570*/  SHF.R.S32.HI R53, RZ, 0x1f, R6 ;  /* 0x0000001fff357819 */ /* 0x000fe20000011406 */
[----:B------:R-:W-:-:S02]  /*23580*/  IMAD.IADD R3, R3, 0x1, R13 ;  /* 0x0000000103037824 */ /* 0x000fc400078e020d */
        /* <DEDUP_REMOVED lines=11> */
[C---:B------:R-:W-:Y:S01]  /*23640*/  IMAD.WIDE.U32 R2, R10.reuse, c[0x0][0x3f0], R2 ;  /* 0x0000fc000a027a25 */ /* 0x040fe200078e0002 */
        /* <DEDUP_REMOVED lines=9> */
[----:B------:R-:W-:Y:S01]  /*236e0*/  IMAD R18, R10, c[0x0][0x4e8], R12 ;  /* 0x00013a000a127a24 */ /* 0x000fe200078e020c */
[----:B------:R-:W-:Y:S01]  /*236f0*/  SHFL.IDX PT, R14, R7, 0x1, 0x1c1f ;  /* 0x003c1f00070e7f89 */ /* 0x000fe200000e0000 */
[----:B------:R-:W-:Y:S01]  /*23700*/  IMAD.IADD R3, R3, 0x1, R11 ;  /* 0x0000000103037824 */ /* 0x000fe200078e020b */
[----:B------:R-:W-:Y:S01]  /*23710*/  LEA.HI.X R4, R4, c[0x0][0x454], R9, 0x2, P1 ;  /* 0x0001150004047a11 */ /* 0x000fe200008f1409 */
[----:B------:R-:W-:Y:S01]  /*23720*/  IMAD R8, R13, c[0x0][0x3e0], RZ ;  /* 0x0000f8000d087a24 */ /* 0x000fe200078e02ff */
[----:B------:R-:W-:Y:S01]  /*23730*/  SHF.R.S32.HI R9, RZ, 0x1f, R18 ;  /* 0x0000001fff097819 */ /* 0x000fe20000011412 */
[C---:B------:R-:W-:Y:S01]  /*23740*/  IMAD.WIDE.U32 R2, R0.reuse, c[0x0][0x3e0], R2 ;  /* 0x0000f80000027a25 */ /* 0x040fe200078e0002 */
[----:B------:R-:W-:Y:S03]  /*23750*/  SHFL.IDX PT, R12, R7, 0x2, 0x1c1f ;  /* 0x005c1f00070c7f89 */ /* 0x000fe600000e0000 */
[----:B------:R-:W-:Y:S01]  /*23760*/  IMAD R8, R0, c[0x0][0x3e4], R8 ;  /* 0x0000f90000087a24 */ /* 0x000fe200078e0208 */
[----:B------:R-:W-:Y:S01]  /*23770*/  SHFL.IDX PT, R17, R4, RZ, 0x1c1f ;  /* 0x001c1fff04117589 */ /* 0x000fe200000e0000 */
[----:B------:R-:W-:-:S02]  /*23780*/  IMAD R5, R24, 0x80, R16 ;  /* 0x0000008018057824 */ /* 0x000fc400078e0210 */
[----:B-----5:R-:W-:Y:S01]  /*23790*/  IMAD R0, R15, c[0x0][0x4e8], RZ ;  /* 0x00013a000f007a24 */ /* 0x020fe200078e02ff */
[----:B------:R-:W1:Y:S01]  /*237a0*/  SHFL.IDX PT, R16, R7, RZ, 0x1c1f ;  /* 0x001c1fff07107589 */ /* 0x000e6200000e0000 */
[----:B------:R-:W-:Y:S01]  /*237b0*/  IMAD.IADD R3, R3, 0x1, R8 ;  /* 0x0000000103037824 */ /* 0x000fe200078e0208 */
[----:B------:R-:W-:Y:S01]  /*237c0*/  IADD3 R20, R5, 0x8, RZ ;  /* 0x0000000805147810 */ /* 0x000fe20007ffe0ff */
[----:B------:R-:W-:Y:S01]  /*237d0*/  IMAD R8, R9, c[0x0][0x3d8], RZ ;  /* 0x0000f60009087a24 */ /* 0x000fe200078e02ff */
[----:B------:R-:W2:Y:S01]  /*237e0*/  SHFL.IDX PT, R15, R4, 0x1, 0x1c1f ;  /* 0x003c1f00040f7f89 */ /* 0x000ea200000e0000 */
[C---:B------:R-:W-:Y:S02]  /*237f0*/  ISETP.GE.OR P4, PT, R5.reuse, R0, P0 ;  /* 0x000000000500720c */ /* 0x040fe40000786670 */
[C---:B------:R-:W-:Y:S01]  /*23800*/  IMAD R19, R18.reuse, c[0x0][0x3dc], R8 ;  /* 0x0000f70012137a24 */ /* 0x040fe200078e0208 */
[----:B------:R-:W3:Y:S01]  /*23810*/  SHFL.IDX PT, R13, R4, 0x2, 0x1c1f ;  /* 0x005c1f00040d7f89 */ /* 0x000ee200000e0000 */
[----:B------:R-:W-:Y:S01]  /*23820*/  IMAD.WIDE.U32 R8, R18, c[0x0][0x3d8], R2 ;  /* 0x0000f60012087a25 */ /* 0x000fe200078e0002 */
[----:B------:R-:W-:-:S02]  /*23830*/  IADD3 R18, R5, 0x48, RZ ;  /* 0x0000004805127810 */ /* 0x000fc40007ffe0ff */
[----:B------:R4:W-:Y:S01]  /*23840*/  SHFL.IDX PT, R10, R7, 0x3, 0x1c1f ;  /* 0x007c1f00070a7f89 */ /* 0x0009e200000e0000 */
[----:B------:R-:W-:Y:S01]  /*23850*/  ISETP.GE.OR P3, PT, R20, R0, P0 ;  /* 0x000000001400720c */ /* 0x000fe20000766670 */
[----:B------:R-:W-:Y:S02]  /*23860*/  IMAD.IADD R3, R9, 0x1, R19 ;  /* 0x0000000109037824 */ /* 0x000fe400078e0213 */
[----:B------:R3:W3:Y:S01]  /*23870*/  SHFL.IDX PT, R11, R4, 0x3, 0x1c1f ;  /* 0x007c1f00040b7f89 */ /* 0x0006e200000e0000 */
[----:B------:R-:W-:-:S05]  /*23880*/  IMAD R2, R24, 0x80, R21 ;  /* 0x0000008018027824 */ /* 0x000fca00078e0215 */
[C---:B------:R-:W-:Y:S01]  /*23890*/  IADD3 R32, R2.reuse, 0x40, RZ ;  /* 0x0000004002207810 */ /* 0x040fe20007ffe0ff */
[----:B-1----:R-:W-:Y:S01]  /*238a0*/  @!P4 ST.E [R16.64], R37 ;  /* 0x000000251000c985 */ /* 0x002fe2000c101908 */
[----:B------:R-:W-:-:S03]  /*238b0*/  IADD3 R54, R2, 0x60, RZ ;  /* 0x0000006002367810 */ /* 0x000fc60007ffe0ff */
[----:B--2---:R-:W-:Y:S01]  /*238c0*/  @!P3 ST.E [R14.64], R38 ;  /* 0x000000260e00b985 */ /* 0x004fe2000c101908 */
[----:B----4-:R-:W-:Y:S01]  /*238d0*/  IMAD.SHL.U32 R7, R23, 0x8, RZ ;  /* 0x0000000817077824 */ /* 0x010fe200078e00ff */
[----:B---3--:R-:W-:-:S04]  /*238e0*/  IADD3 R4, R5, 0x40, RZ ;  /* 0x0000004005047810 */ /* 0x008fc80007ffe0ff */
[----:B------:R-:W-:Y:S02]  /*238f0*/  LOP3.LUT R5, R22, 0x7ffffe00, R7, 0xf8, !PT ;  /* 0x7ffffe0016057812 */ /* 0x000fe400078ef807 */
[-C--:B------:R-:W-:Y:S02]  /*23900*/  ISETP.GE.OR P2, PT, R4, R0.reuse, P0 ;  /* 0x000000000400720c */ /* 0x080fe40000746670 */
[----:B------:R-:W-:Y:S01]  /*23910*/  ISETP.GE.OR P0, PT, R18, R0, P0 ;  /* 0x000000001200720c */ /* 0x000fe20000706670 */
[----:B------:R-:W-:Y:S01]  /*23920*/  IMAD.SHL.U32 R5, R5, 0x2, RZ ;  /* 0x0000000205057824 */ /* 0x000fe200078e00ff */
[----:B------:R-:W-:Y:S02]  /*23930*/  LEA R4, P1, R8, c[0x0][0x380], 0x1 ;  /* 0x0000e00008047a11 */ /* 0x000fe400078208ff */
[----:B------:R-:W-:Y:S02]  /*23940*/  IADD3 R7, R2, 0x10, RZ ;  /* 0x0000001002077810 */ /* 0x000fe40007ffe0ff */
[----:B------:R-:W-:Y:S01]  /*23950*/  LEA.HI.X R3, R8, c[0x0][0x384], R3, 0x1, P1 ;  /* 0x0000e10008037a11 */ /* 0x000fe200008f0c03 */
[----:B------:R-:W-:Y:S04]  /*23960*/  SHFL.IDX PT, R14, R4, 0x2, 0x181f ;  /* 0x00581f00040e7f89 */ /* 0x000fe800000e0000 */
[----:B------:R-:W1:Y:S04]  /*23970*/  SHFL.IDX PT, R8, R4, 0x1, 0x181f ;  /* 0x00381f0004087f89 */ /* 0x000e6800000e0000 */
[----:B------:R-:W-:Y:S04]  /*23980*/  @!P2 ST.E [R12.64], R39 ;  /* 0x000000270c00a985 */ /* 0x000fe8000c101908 */
[----:B------:R1:W-:Y:S01]  /*23990*/  @!P0 ST.E [R10.64], R40 ;  /* 0x000000280a008985 */ /* 0x0003e2000c101908 */
[----:B------:R-:W-:-:S03]  /*239a0*/  ISETP.GE.AND P0, PT, R6, c[0x0][0x3c8], PT ;  /* 0x0000f20006007a0c */ /* 0x000fc60003f06270 */
[----:B------:R-:W2:Y:S01]  /*239b0*/  SHFL.IDX PT, R12, R4, RZ, 0x181f ;  /* 0x00181fff040c7589 */ /* 0x000ea200000e0000 */
[-C--:B------:R-:W-:Y:S02]  /*239c0*/  ISETP.GE.OR P4, PT, R7, R0.reuse, P0 ;  /* 0x000000000700720c */ /* 0x080fe40000786670 */
[C---:B------:R-:W-:Y:S01]  /*239d0*/  ISETP.GE.OR P1, PT, R2.reuse, R0, P0 ;  /* 0x000000000200720c */ /* 0x040fe20000726670 */
[----:B------:R-:W3:Y:S01]  /*239e0*/  SHFL.IDX PT, R9, R3, RZ, 0x181f ;  /* 0x00181fff03097589 */ /* 0x000ee200000e0000 */
[----:B------:R-:W-:-:S03]  /*239f0*/  IADD3 R7, R2, 0x20, RZ ;  /* 0x0000002002077810 */ /* 0x000fc60007ffe0ff */
[----:B------:R-:W-:Y:S01]  /*23a00*/  LDS.128 R24, [R5+0x80] ;  /* 0x0000800005187984 */ /* 0x000fe20000000c00 */
[-C--:B------:R-:W-:Y:S02]  /*23a10*/  ISETP.GE.OR P3, PT, R7, R0.reuse, P0 ;  /* 0x000000000700720c */ /* 0x080fe40000766670 */
[----:B------:R-:W-:Y:S01]  /*23a20*/  IADD3 R7, R2, 0x30, RZ ;  /* 0x0000003002077810 */ /* 0x000fe20007ffe0ff */
[----:B------:R-:W4:Y:S03]  /*23a30*/  SHFL.IDX PT, R11, R3, 0x1, 0x181f ;  /* 0x00381f00030b7f89 */ /* 0x000f2600000e0000 */
[----:B------:R-:W-:Y:S01]  /*23a40*/  ISETP.GE.OR P2, PT, R7, R0, P0 ;  /* 0x000000000700720c */ /* 0x000fe20000746670 */
[----:B------:R-:W4:Y:S04]  /*23a50*/  SHFL.IDX PT, R44, R3, 0x2, 0x181f ;  /* 0x00581f00032c7f89 */ /* 0x000f2800000e0000 */
[----:B------:R-:W4:Y:S01]  /*23a60*/  SHFL.IDX PT, R15, R4, 0x3, 0x181f ;  /* 0x00781f00040f7f89 */ /* 0x000f2200000e0000 */
[----:B-1----:R-:W-:-:S03]  /*23a70*/  @!P4 LEA R10, P6, R6, R8, 0x1 ;  /* 0x00000008060ac211 */ /* 0x002fc600078c08ff */
[----:B------:R-:W-:Y:S01]  /*23a80*/  LDS.128 R20, [R5+0x880] ;  /* 0x0008800005147984 */ /* 0x000fe20000000c00 */
[----:B--2---:R-:W-:-:S03]  /*23a90*/  @!P1 LEA R12, P5, R6, R12, 0x1 ;  /* 0x0000000c060c9211 */ /* 0x004fc600078a08ff */
[----:B------:R-:W-:Y:S01]  /*23aa0*/  LDS.128 R16, [R5+0x1080] ;  /* 0x0010800005107984 */ /* 0x000fe20000000c00 */
[----:B---3--:R-:W-:-:S03]  /*23ab0*/  @!P1 LEA.HI.X R13, R6, R9, R53, 0x1, P5 ;  /* 0x00000009060d9211 */ /* 0x008fc600028f0c35 */
[----:B------:R-:W1:Y:S04]  /*23ac0*/  SHFL.IDX PT, R45, R3, 0x3, 0x181f ;  /* 0x00781f00032d7f89 */ /* 0x000e6800000e0000 */
[----:B------:R-:W2:Y:S01]  /*23ad0*/  LDS.128 R28, [R5+0x1880] ;  /* 0x00188000051c7984 */ /* 0x000ea20000000c00 */
[----:B------:R-:W-:Y:S02]  /*23ae0*/  P2R R7, PR, RZ, 0x40 ;  /* 0x00000040ff077803 */ /* 0x000fe40000000000 */
[----:B------:R-:W-:Y:S01]  /*23af0*/  ISETP.GE.OR P6, PT, R32, R0, P0 ;  /* 0x000000002000720c */ /* 0x000fe200007c6670 */
[----:B------:R-:W-:Y:S01]  /*23b00*/  LDS.128 R36, [R5+0x2880] ;  /* 0x0028800005247984 */ /* 0x000fe20000000c00 */
[----:B------:R-:W-:-:S03]  /*23b10*/  ISETP.NE.AND P5, PT, R7, RZ, PT ;  /* 0x000000ff0700720c */ /* 0x000fc60003fa5270 */
[----:B------:R-:W-:Y:S01]  /*23b20*/  LDS.128 R32, [R5+0x2080] ;  /* 0x0020800005207984 */ /* 0x000fe20000000c00 */
[C-C-:B----4-:R-:W-:Y:S02]  /*23b30*/  @!P4 LEA.HI.X R11, R6.reuse, R11, R53.reuse, 0x1, P5 ;  /* 0x0000000b060bc211 */ /* 0x150fe400028f0c35 */
[C---:B------:R-:W-:Y:S01]  /*23b40*/  @!P3 LEA R8, P5, R6.reuse, R14, 0x1 ;  /* 0x0000000e0608b211 */ /* 0x040fe200078a08ff */
[----:B------:R-:W-:Y:S03]  /*23b50*/  LDS.128 R40, [R5+0x3080] ;  /* 0x0030800005287984 */ /* 0x000fe60000000c00 */
[C-C-:B------:R-:W-:Y:S01]  /*23b60*/  @!P3 LEA.HI.X R9, R6.reuse, R44, R53.reuse, 0x1, P5 ;  /* 0x0000002c0609b211 */ /* 0x140fe200028f0c35 */
[----:B------:R-:W3:Y:S01]  /*23b70*/  SHFL.IDX PT, R48, R4, 0x4, 0x181f ;  /* 0x00981f0004307f89 */ /* 0x000ee200000e0000 */
[----:B------:R-:W-:Y:S02]  /*23b80*/  @!P2 LEA R14, P5, R6, R15, 0x1 ;  /* 0x0000000f060ea211 */ /* 0x000fe400078a08ff */
[----:B------:R-:W-:Y:S01]  /*23b90*/  IADD3 R44, R2, 0x50, RZ ;  /* 0x00000050022c7810 */ /* 0x000fe20007ffe0ff */
[----:B------:R-:W4:Y:S01]  /*23ba0*/  SHFL.IDX PT, R7, R4, 0x5, 0x181f ;  /* 0x00b81f0004077f89 */ /* 0x000f2200000e0000 */
[----:B-1----:R-:W-:-:S02]  /*23bb0*/  @!P2 LEA.HI.X R15, R6, R45, R53, 0x1, P5 ;  /* 0x0000002d060fa211 */ /* 0x002fc400028f0c35 */
[----:B------:R-:W-:Y:S01]  /*23bc0*/  ISETP.GE.OR P5, PT, R44, R0, P0 ;  /* 0x000000002c00720c */ /* 0x000fe200007a6670 */
[----:B------:R-:W-:Y:S01]  /*23bd0*/  SHFL.IDX PT, R49, R4, 0x6, 0x181f ;  /* 0x00d81f0004317f89 */ /* 0x000fe200000e0000 */
[----:B------:R-:W-:-:S03]  /*23be0*/  IADD3 R2, R2, 0x70, RZ ;  /* 0x0000007002027810 */ /* 0x000fc60007ffe0ff */
        /* <DEDUP_REMOVED lines=26> */
.L_x_479:
        /* <DEDUP_REMOVED lines=15> */
[----:B---3--:R-:W-:Y:S05]  /*23e80*/  @!P0 BRA `(.L_x_481) ;  /* 0x0000003000008947 */ /* 0x008fea0003800000 */
[----:B------:R2:W3:Y:S04]  /*23e90*/  LDG.E R0, [R6.64] ;  /* 0x0000000806007981 */ /* 0x0004e8000c1e1900 */
[----:B--2---:R-:W3:Y:S02]  /*23ea0*/  LDG.E R6, [R6.64+0x4] ;  /* 0x0000040806067981 */ /* 0x004ee4000c1e1900 */
[----:B---3-5:R-:W-:-:S02]  /*23eb0*/  IADD3 R19, -R0, R6, RZ ;  /* 0x0000000600137210 */ /* 0x028fc40007ffe1ff */
.L_x_481:
[----:B---3--:R-:W2:Y:S01]  /*23ec0*/  S2R R10, SR_TID.X ;  /* 0x00000000000a7919 */ /* 0x008ea20000002100 */
[----:B------:R-:W-:Y:S01]  /*23ed0*/  SHF.R.S32.HI R0, RZ, 0x1f, R8 ;  /* 0x0000001fff007819 */ /* 0x000fe20000011408 */
[----:B------:R-:W-:Y:S01]  /*23ee0*/  BSSY B0, `(.L_x_482) ;  /* 0x0000026000007945 */ /* 0x000fe20003800000 */
[----:B-1----:R-:W-:-:S02]  /*23ef0*/  SEL R9, R8, RZ, !P0 ;  /* 0x000000ff08097207 */ /* 0x002fc40004000000 */
[----:B------:R-:W-:Y:S02]  /*23f00*/  SEL R11, R0, RZ, !P0 ;  /* 0x000000ff000b7207 */ /* 0x000fe40004000000 */
[----:B--2---:R-:W-:-:S13]  /*23f10*/  ISETP.GT.AND P1, PT, R10, 0x7f, PT ;  /* 0x0000007f0a00780c */ /* 0x004fda0003f24270 */
        /* <DEDUP_REMOVED lines=34> */
.L_x_483:
[----:B------:R-:W-:Y:S05]  /*24140*/  BSYNC B0 ;  /* 0x0000000000007941 */ /* 0x000fea0003800000 */
.L_x_482:
        /* <DEDUP_REMOVED lines=103> */
.L_x_484:
        /* <DEDUP_REMOVED lines=12> */
.L_x_740:


//--------------------- .text._ZN7cutlass13device_kernelIN5flash19enable_sm80_to_sm89INS1_16FlashAttnFwdSm80INS1_25CollectiveMainloopFwdSm80ILi4ELi1ELb0EN4cute5tupleIJNS5_1CILi128EEENS7_ILi112EEENS7_ILi64EEEEEELi64ENS_10bfloat16_tEfNS_4arch4Sm80ELb1ELb0ELb0ELb0ELb0ELb0ELb1ELb0EEENS1_21CollectiveEpilogueFwdINS6_IJS8_SA_S9_EEENS6_IJNS7_ILi1EEESI_SI_EEESC_SE_Li128ELb0ELb1ELb0ELb0EEENS1_30DynamicPersistentTileSchedulerILi128ELi128ELb0ELb1ELb0EEEEEEEEEvNT_6ParamsE --------------------------
	.section	.text._ZN7cutlass13device_kernelIN5flash19enable_sm80_to_sm89INS1_16FlashAttnFwdSm80INS1_25CollectiveMainloopFwdSm80ILi4ELi1ELb0EN4cute5tupleIJNS5_1CILi128EEENS7_ILi112EEENS7_ILi64EEEEEELi64ENS_10bfloat16_tEfNS_4arch4Sm80ELb1ELb0ELb0ELb0ELb0ELb0ELb1ELb0EEENS1_21CollectiveEpilogueFwdINS6_IJS8_SA_S9_EEENS6_IJNS7_ILi1EEESI_SI_EEESC_SE_Li128ELb0ELb1ELb0ELb0EEENS1_30DynamicPersistentTileSchedulerILi128ELi128ELb0ELb1ELb0EEEEEEEEEvNT_6ParamsE,"ax",@progbits
	.sectioninfo	@"SHI_REGISTERS=255"
	.align	128
.text._ZN7cutlass13device_kernelIN5flash19enable_sm80_to_sm89INS1_16FlashAttnFwdSm80INS1_25CollectiveMainloopFwdSm80ILi4ELi1ELb0EN4cute5tupleIJNS5_1CILi128EEENS7_ILi112EEENS7_ILi64EEEEEELi64ENS_10bfloat16_tEfNS_4arch4Sm80ELb1ELb0ELb0ELb0ELb0ELb0ELb1ELb0EEENS1_21CollectiveEpilogueFwdINS6_IJS8_SA_S9_EEENS6_IJNS7_ILi1EEESI_SI_EEESC_SE_Li128ELb0ELb1ELb0ELb0EEENS1_30DynamicPersistentTileSchedulerILi128ELi128ELb0ELb1ELb0EEEEEEEEEvNT_6ParamsE:
        .type           _ZN7cutlass13device_kernelIN5flash19enable_sm80_to_sm89INS1_16FlashAttnFwdSm80INS1_25CollectiveMainloopFwdSm80ILi4ELi1ELb0EN4cute5tupleIJNS5_1CILi128EEENS7_ILi112EEENS7_ILi64EEEEEELi64ENS_10bfloat16_tEfNS_4arch4Sm80ELb1ELb0ELb0ELb0ELb0ELb0ELb1ELb0EEENS1_21CollectiveEpilogueFwdINS6_IJS8_SA_S9_EEENS6_IJNS7_ILi1EEESI_SI_EEESC_SE_Li128ELb0ELb1ELb0ELb0EEENS1_30DynamicPersistentTileSchedulerILi128ELi128ELb0ELb1ELb0EEEEEEEEEvNT_6ParamsE,@function
        .size           _ZN7cutlass13device_kernelIN5flash19enable_sm80_to_sm89INS1_16FlashAttnFwdSm80INS1_25CollectiveMainloopFwdSm80ILi4ELi1ELb0EN4cute5tupleIJNS5_1CILi128EEENS7_ILi112EEENS7_ILi64EEEEEELi64ENS_10bfloat16_tEfNS_4arch4Sm80ELb1ELb0ELb0ELb0ELb0ELb0ELb1ELb0EEENS1_21CollectiveEpilogueFwdINS6_IJS8_SA_S9_EEENS6_IJNS7_ILi1EEESI_SI_EEESC_SE_Li128ELb0ELb1ELb0ELb0EEENS1_30DynamicPersistentTileSchedulerILi128ELi128ELb0ELb1ELb0EEEEEEEEEvNT_6ParamsE,(.L_x_741 - _ZN7cutlass13device_kernelIN5flash19enable_sm80_to_sm89INS1_16FlashAttnFwdSm80INS1_25CollectiveMainloopFwdSm80ILi4ELi1ELb0EN4cute5tupleIJNS5_1CILi128EEENS7_ILi112EEENS7_ILi64EEEEEELi64ENS_10bfloat16_tEfNS_4arch4Sm80ELb1ELb0ELb0ELb0ELb0ELb0ELb1ELb0EEENS1_21CollectiveEpilogueFwdINS6_IJS8_SA_S9_EEENS6_IJNS7_ILi1EEESI_SI_EEESC_SE_Li128ELb0ELb1ELb0ELb0EEENS1_30DynamicPersistentTileSchedulerILi128ELi128ELb0ELb1ELb0EEEEEEEEEvNT_6ParamsE)
        .other          _ZN7cutlass13device_kernelIN5flash19enable_sm80_to_sm89INS1_16FlashAttnFwdSm80INS1_25CollectiveMainloopFwdSm80ILi4ELi1ELb0EN4cute5tupleIJNS5_1CILi128EEENS7_ILi112EEENS7_ILi64EEEEEELi64ENS_10bfloat16_tEfNS_4arch4Sm80ELb1ELb0ELb0ELb0ELb0ELb0ELb1ELb0EEENS1_21CollectiveEpilogueFwdINS6_IJS8_SA_S9_EEENS6_IJNS7_ILi1EEESI_SI_EEESC_SE_Li128ELb0ELb1ELb0ELb0EEENS1_30DynamicPersistentTileSchedulerILi128ELi128ELb0ELb1ELb0EEEEEEEEEvNT_6ParamsE,@"STO_CUDA_ENTRY STV_DEFAULT"
_ZN7cutlass13device_kernelIN5flash19enable_sm80_to_sm89INS1_16FlashAttnFwdSm80INS1_25CollectiveMainloopFwdSm80ILi4ELi1ELb0EN4cute5tupleIJNS5_1CILi128EEENS7_ILi112EEENS7_ILi64EEEEEELi64ENS_10bfloat16_tEfNS_4arch4Sm80ELb1ELb0ELb0ELb0ELb0ELb0ELb1ELb0EEENS1_21CollectiveEpilogueFwdINS6_IJS8_SA_S9_EEENS6_IJNS7_ILi1EEESI_SI_EEESC_SE_Li128ELb0ELb1ELb0ELb0EEENS1_30DynamicPersistentTileSchedulerILi128ELi128ELb0ELb1ELb0EEEEEEEEEvNT_6ParamsE:
[----:B------:R-:W-:-:S03]  /*0000*/  MOV R1, c[0x0][0x28] ;  /* 0x00000a0000017a02 */ /* 0x000fc60000000f00 */
[----:B------:R-:W1:Y:S01]  /*0010*/  S2R R16, SR_TID.X ;  /* 0x0000000000107919 */ /* 0x000e620000002100 */
[----:B------:R-:W-:-:S03]  /*0020*/  IADD3 R1, R1, -0xd8, RZ ;  /* 0xffffff2801017810 */ /* 0x000fc60007ffe0ff */
[----:B------:R-:W2:Y:S01]  /*0030*/  S2R R15, SR_CTAID.X ;  /* 0x00000000000f7919 */ /* 0x000ea20000002500 */
[----:B-1----:R-:W-:-:S05]  /*0040*/  SHF.R.U32.HI R2, RZ, 0x5, R16 ;  /* 0x00000005ff027819 */ /* 0x002fca0000011610 */
[----:B------:R-:W1:Y:S02]  /*0050*/  SHFL.IDX PT, R0, R2, RZ, 0x1f ;  /* 0x00001fff02007589 */ /* 0x000e6400000e0000 */
[----:B-1----:R-:W-:Y:S02]  /*0060*/  ISETP.GE.AND P0, PT, R0, 0x1, PT ;  /* 0x000000010000780c */ /* 0x002fe40003f06270 */
[----:B------:R1:W-:Y:S11]  /*0070*/  STL [R1+0x90], R0 ;  /* 0x0000900001007387 */ /* 0x0003f60000100800 */
[----:B------:R-:W-:Y:S06]  /*0080*/  @P0 BAR.ARV 0x4, 0x80 ;  /* 0x0102000000000b1d */ /* 0x000fec0000002000 */
[----:B--2---:R-:W-:-:S13]  /*0090*/  ISETP.GE.AND P0, PT, R15, c[0x0][0x538], PT ;  /* 0x00014e000f007a0c */ /* 0x004fda0003f06270 */
[----:B------:R-:W-:Y:S05]  /*00a0*/  @P0 EXIT ;  /* 0x000000000000094d */ /* 0x000fea0003800000 */
[----:B-1----:R-:W-:Y:S01]  /*00b0*/  SHF.R.S32.HI R14, RZ, 0x1f, R16 ;  /* 0x0000001fff0e7819 */ /* 0x002fe20000011410 */
[----:B------:R-:W-:Y:S01]  /*00c0*/  IMAD.MOV.U32 R232, RZ, RZ, 0x20 ;  /* 0x00000020ffe87424 */ /* 0x000fe200078e00ff */
[----:B------:R-:W-:Y:S01]  /*00d0*/  ULDC.64 UR8, c[0x0][0x118] ;  /* 0x0000460000087ab9 */ /* 0x000fe20000000a00 */
[----:B------:R-:W-:Y:S01]  /*00e0*/  IMAD.MOV.U32 R230, RZ, RZ, 0x40 ;  /* 0x00000040ffe67424 */ /* 0x000fe200078e00ff */
[CC--:B------:R-:W-:Y:S02]  /*00f0*/  LEA.HI R2, R14.reuse, R16.reuse, RZ, 0x4 ;  /* 0x000000100e027211 */ /* 0x0c0fe400078f20ff */
[CC--:B------:R-:W-:Y:S02]  /*0100*/  LEA.HI R10, R14.reuse, R16.reuse, RZ, 0x3 ;  /* 0x000000100e0a7211 */ /* 0x0c0fe400078f18ff */
[----:B------:R-:W-:Y:S02]  /*0110*/  SHF.R.S32.HI R3, RZ, 0x4, R2 ;  /* 0x00000004ff037819 */ /* 0x000fe40000011402 */
[----:B------:R-:W-:-:S02]  /*0120*/  LEA.HI R12, R14, R16, RZ, 0x2 ;  /* 0x000000100e0c7211 */ /* 0x000fc400078f10ff */
[----:B------:R-:W-:Y:S02]  /*0130*/  LEA.HI R0, R2, R3, RZ, 0x1 ;  /* 0x0000000302007211 */ /* 0x000fe400078f08ff */
[----:B------:R-:W-:Y:S02]  /*0140*/  LOP3.LUT R5, R10, 0xfffffff8, RZ, 0xc0, !PT ;  /* 0xfffffff80a057812 */ /* 0x000fe400078ec0ff */
[----:B------:R-:W-:Y:S02]  /*0150*/  LOP3.LUT R0, R0, 0xfffffffe, RZ, 0xc0, !PT ;  /* 0xfffffffe00007812 */ /* 0x000fe400078ec0ff */
[----:B------:R-:W-:Y:S01]  /*0160*/  SHF.R.S32.HI R20, RZ, 0x3, R10 ;  /* 0x00000003ff147819 */ /* 0x000fe2000001140a */
[----:B------:R-:W-:Y:S01]  /*0170*/  IMAD.IADD R8, R16, 0x1, -R5 ;  /* 0x0000000110087824 */ /* 0x000fe200078e0a05 */
[----:B------:R-:W-:Y:S01]  /*0180*/  SHF.R.S32.HI R7, RZ, 0x2, R12 ;  /* 0x00000002ff077819 */ /* 0x000fe2000001140c */
[----:B------:R-:W-:Y:S01]  /*0190*/  IMAD.IADD R13, R3, 0x1, -R0 ;  /* 0x00000001030d7824 */ /* 0x000fe200078e0a00 */
[----:B------:R-:W-:Y:S01]  /*01a0*/  LOP3.LUT R0, R2, 0xfffffff0, RZ, 0xc0, !PT ;  /* 0xfffffff002007812 */ /* 0x000fe200078ec0ff */
[----:B------:R-:W-:Y:S01]  /*01b0*/  IMAD.SHL.U32 R4, R20, 0x40, RZ ;  /* 0x0000004014047824 */ /* 0x000fe200078e00ff */
[----:B------:R-:W-:Y:S01]  /*01c0*/  SHF.R.S32.HI R3, RZ, 0x1f, R12 ;  /* 0x0000001fff037819 */ /* 0x000fe2000001140c */
[----:B------:R-:W-:-:S02]  /*01d0*/  IMAD.SHL.U32 R18, R8, 0x8, RZ ;  /* 0x0000000808127824 */ /* 0x000fc400078e00ff */
[----:B------:R-:W-:Y:S01]  /*01e0*/  IMAD.IADD R2, R16, 0x1, -R0 ;  /* 0x0000000110027824 */ /* 0x000fe200078e0a00 */
[----:B------:R-:W-:Y:S01]  /*01f0*/  LEA.HI R3, R3, R7, RZ, 0x3 ;  /* 0x0000000703037211 */ /* 0x000fe200078f18ff */
[----:B------:R-:W-:Y:S01]  /*0200*/  IMAD.SHL.U32 R9, R8, 0x40, RZ ;  /* 0x0000004008097824 */ /* 0x000fe200078e00ff */
[----:B------:R-:W-:Y:S02]  /*0210*/  LOP3.LUT R0, R4, 0x1c0, RZ, 0xc0, !PT ;  /* 0x000001c004007812 */ /* 0x000fe400078ec0ff */
[----:B------:R-:W-:Y:S02]  /*0220*/  SHF.R.S32.HI R6, RZ, 0x1f, R2 ;  /* 0x0000001fff067819 */ /* 0x000fe40000011402 */
[----:B------:R-:W-:Y:S02]  /*0230*/  LOP3.LUT R3, R3, 0xfffffff8, RZ, 0xc0, !PT ;  /* 0xfffffff803037812 */ /* 0x000fe400078ec0ff */
[----:B------:R-:W-:Y:S02]  /*0240*/  LEA.HI R11, R6, R2, RZ, 0x3 ;  /* 0x00000002060b7211 */ /* 0x000fe400078f18ff */
[----:B------:R-:W-:Y:S01]  /*0250*/  LOP3.LUT R5, R0, 0x38, R18, 0xf8, !PT ;  /* 0x0000003800057812 */ /* 0x000fe200078ef812 */
[----:B------:R-:W-:Y:S01]  /*0260*/  IMAD.IADD R7, R7, 0x1, -R3 ;  /* 0x0000000107077824 */ /* 0x000fe200078e0a03 */
[----:B------:R-:W-:-:S02]  /*0270*/  SHF.R.U32.HI R4, RZ, 0x3, R0 ;  /* 0x00000003ff047819 */ /* 0x000fc40000011600 */
[----:B------:R-:W-:Y:S02]  /*0280*/  LOP3.LUT R0, R9, 0x1c0, RZ, 0xc0, !PT ;  /* 0x000001c009007812 */ /* 0x000fe400078ec0ff */
[----:B------:R-:W-:Y:S02]  /*0290*/  LOP3.LUT R3, R11, 0xfffffff8, RZ, 0xc0, !PT ;  /* 0xfffffff80b037812 */ /* 0x000fe400078ec0ff */
[----:B------:R-:W-:Y:S02]  /*02a0*/  LEA.HI R6, R14, R16, RZ, 0x6 ;  /* 0x000000100e067211 */ /* 0x000fe400078f30ff */
[----:B------:R-:W-:Y:S01]  /*02b0*/  LOP3.LUT R5, R5, R4, RZ, 0x3c, !PT ;  /* 0x0000000405057212 */ /* 0x000fe200078e3cff */
[----:B------:R-:W-:Y:S01]  /*02c0*/  IMAD.IADD R9, R2, 0x1, -R3 ;  /* 0x0000000102097824 */ /* 0x000fe200078e0a03 */
[----:B------:R-:W-:Y:S01]  /*02d0*/  LOP3.LUT R4, R0, 0x8, R10, 0xf8, !PT ;  /* 0x0000000800047812 */ /* 0x000fe200078ef80a */
[----:B------:R-:W-:Y:S01]  /*02e0*/  IMAD.SHL.U32 R3, R6, 0x8, RZ ;  /* 0x0000000806037824 */ /* 0x000fe200078e00ff */
[----:B------:R-:W-:-:S02]  /*02f0*/  SHF.R.U32.HI R0, RZ, 0x3, R0 ;  /* 0x00000003ff007819 */ /* 0x000fc40000011600 */
[----:B------:R-:W-:Y:S02]  /*0300*/  LEA.HI R10, R14, R16, RZ, 0x5 ;  /* 0x000000100e0a7211 */ /* 0x000fe400078f28ff */
[----:B------:R-:W-:Y:S02]  /*0310*/  LOP3.LUT R2, R12, 0xfffffffc, RZ, 0xc0, !PT ;  /* 0xfffffffc0c027812 */ /* 0x000fe400078ec0ff */
[----:B------:R-:W-:Y:S02]  /*0320*/  LOP3.LUT R14, R4, R0, RZ, 0x3c, !PT ;  /* 0x00000000040e7212 */ /* 0x000fe400078e3cff */
[----:B------:R-:W-:Y:S01]  /*0330*/  LOP3.LUT R0, R10, 0xffffffe0, RZ, 0xc0, !PT ;  /* 0xffffffe00a007812 */ /* 0x000fe200078ec0ff */
[C---:B------:R-:W-:Y:S01]  /*0340*/  IMAD.IADD R6, R16.reuse, 0x1, -R2 ;  /* 0x0000000110067824 */ /* 0x040fe200078e0a02 */
[----:B------:R-:W-:Y:S02]  /*0350*/  LOP3.LUT R246, R5, 0x7ffffe00, R3, 0xf8, !PT ;  /* 0x7ffffe0005f67812 */ /* 0x000fe400078ef803 */
[----:B------:R-:W-:Y:S01]  /*0360*/  LOP3.LUT R3, R7, 0x1, RZ, 0xc0, !PT ;  /* 0x0000000107037812 */ /* 0x000fe200078ec0ff */
[----:B------:R-:W-:Y:S01]  /*0370*/  IMAD.IADD R17, R16, 0x1, -R0 ;  /* 0x0000000110117824 */ /* 0x000fe200078e0a00 */
[--C-:B------:R-:W-:Y:S01]  /*0380*/  SHF.R.S32.HI R235, RZ, 0x5, R10.reuse ;  /* 0x00000005ffeb7819 */ /* 0x100fe2000001140a */
[----:B------:R-:W-:Y:S01]  /*0390*/  IMAD.SHL.U32 R246, R246, 0x2, RZ ;  /* 0x00000002f6f67824 */ /* 0x000fe200078e00ff */
[----:B------:R-:W-:-:S02]  /*03a0*/  SHF.R.S32.HI R2, RZ, 0x1f, R10 ;  /* 0x0000001fff027819 */ /* 0x000fc4000001140a */
[----:B------:R-:W-:Y:S02]  /*03b0*/  LEA.HI R0, R6, R6, RZ, 0x1 ;  /* 0x0000000606007211 */ /* 0x000fe400078f08ff */
[----:B------:R-:W-:Y:S02]  /*03c0*/  ISETP.NE.U32.AND P0, PT, R3, 0x1, PT ;  /* 0x000000010300780c */ /* 0x000fe40003f05070 */
[----:B------:R-:W-:Y:S02]  /*03d0*/  LEA.HI R3, R2, R235, RZ, 0x2 ;  /* 0x000000eb02037211 */ /* 0x000fe400078f10ff */
[C---:B------:R-:W-:Y:S01]  /*03e0*/  LOP3.LUT R2, R0.reuse, 0x1ffffffe, RZ, 0xc0, !PT ;  /* 0x1ffffffe00027812 */ /* 0x040fe200078ec0ff */
[----:B------:R-:W-:Y:S01]  /*03f0*/  IMAD.SHL.U32 R0, R0, 0x20, RZ ;  /* 0x0000002000007824 */ /* 0x000fe200078e00ff */
[----:B------:R-:W-:Y:S02]  /*0400*/  LOP3.LUT R3, R3, 0xffffffc, RZ, 0xc0, !PT ;  /* 0x0ffffffc03037812 */ /* 0x000fe400078ec0ff */
[----:B------:R-:W-:Y:S01]  /*0410*/  SHF.R.S32.HI R10, RZ, 0x1f, R17 ;  /* 0x0000001fff0a7819 */ /* 0x000fe20000011411 */
[----:B------:R-:W-:Y:S01]  /*0420*/  IMAD.IADD R2, R6, 0x1, -R2 ;  /* 0x0000000106027824 */ /* 0x000fe200078e0a02 */
[----:B------:R-:W-:Y:S01]  /*0430*/  LOP3.LUT R0, R0, 0xffffffc0, RZ, 0xc0, !PT ;  /* 0xffffffc000007812 */ /* 0x000fe200078ec0ff */
[----:B------:R-:W-:Y:S01]  /*0440*/  IMAD.IADD R5, R235, 0x1, -R3 ;  /* 0x00000001eb057824 */ /* 0x000fe200078e0a03 */
[----:B------:R-:W-:Y:S01]  /*0450*/  LEA.HI R10, R10, R17, RZ, 0x2 ;  /* 0x000000110a0a7211 */ /* 0x000fe200078f10ff */
[----:B------:R-:W-:Y:S01]  /*0460*/  IMAD.SHL.U32 R3, R9, 0x40, RZ ;  /* 0x0000004009037824 */ /* 0x000fe200078e00ff */
[----:B------:R-:W-:Y:S01]  /*0470*/  R2P PR, R7, 0x6 ;  /* 0x0000000607007804 */ /* 0x000fe20000000000 */
[----:B------:R-:W-:Y:S01]  /*0480*/  IMAD R12, R2, 0x8, R0 ;  /* 0x00000008020c7824 */ /* 0x000fe200078e0200 */
[----:B------:R-:W-:Y:S01]  /*0490*/  SHF.R.S32.HI R4, RZ, 0x2, R10 ;  /* 0x00000002ff047819 */ /* 0x000fe2000001140a */
[----:B------:R-:W-:Y:S01]  /*04a0*/  IMAD.SHL.U32 R2, R13, 0x8, RZ ;  /* 0x000000080d027824 */ /* 0x000fe200078e00ff */
[----:B------:R-:W-:Y:S01]  /*04b0*/  LOP3.LUT R0, R3, 0x1c0, RZ, 0xc0, !PT ;  /* 0x000001c003007812 */ /* 0x000fe200078ec0ff */
[----:B------:R-:W-:Y:S01]  /*04c0*/  IMAD.SHL.U32 R3, R7, 0x40, RZ ;  /* 0x0000004007037824 */ /* 0x000fe200078e00ff */
[----:B------:R-:W-:Y:S01]  /*04d0*/  SHF.R.S32.HI R19, RZ, 0x1f, R18 ;  /* 0x0000001fff137819 */ /* 0x000fe20000011412 */
[----:B------:R-:W-:Y:S01]  /*04e0*/  IMAD R16, R5, 0x10, R4 ;  /* 0x0000001005107824 */ /* 0x000fe200078e0204 */
[----:B------:R-:W-:Y:S01]  /*04f0*/  LOP3.LUT R2, R0, 0x8, R2, 0xf8, !PT ;  /* 0x0000000800027812 */ /* 0x000fe200078ef802 */
[----:B------:R-:W-:Y:S01]  /*0500*/  IMAD.SHL.U32 R5, R11, 0x40, RZ ;  /* 0x000000400b057824 */ /* 0x000fe200078e00ff */
[----:B------:R-:W-:Y:S01]  /*0510*/  SHF.R.U32.HI R0, RZ, 0x3, R0 ;  /* 0x00000003ff007819 */ /* 0x000fe20000011600 */
[----:B------:R-:W-:Y:S01]  /*0520*/  IMAD.SHL.U32 R235, R235, 0x400, RZ ;  /* 0x00000400ebeb7824 */ /* 0x000fe200078e00ff */
[----:B------:R-:W-:Y:S01]  /*0530*/  LOP3.LUT R3, R3, 0x1c0, RZ, 0xc0, !PT ;  /* 0x000001c003037812 */ /* 0x000fe200078ec0ff */
[----:B------:R-:W-:Y:S01]  /*0540*/  STL [R1+0x94], R16 ;  /* 0x0000941001007387 */ /* 0x000fe20000100800 */
[----:B------:R-:W-:Y:S01]  /*0550*/  LOP3.LUT R229, R2, R0, RZ, 0x3c, !PT ;  /* 0x0000000002e57212 */ /* 0x000fe200078e3cff */
[--C-:B------:R-:W-:Y:S01]  /*0560*/  IMAD R4, R6, 0x2, R235.reuse ;  /* 0x0000000206047824 */ /* 0x100fe200078e02eb */
[----:B------:R-:W-:Y:S01]  /*0570*/  LOP3.LUT R2, R5, 0xfffffe00, RZ, 0xc0, !PT ;  /* 0xfffffe0005027812 */ /* 0x000fe200078ec0ff */
[----:B------:R-:W-:Y:S01]  /*0580*/  IMAD R0, R13, 0x200, R14 ;  /* 0x000002000d007824 */ /* 0x000fe200078e020e */
[----:B------:R-:W-:Y:S01]  /*0590*/  LEA.HI R3, R3, R3, RZ, 0x1d ;  /* 0x0000000303037211 */ /* 0x000fe200078fe8ff */
[----:B------:R-:W-:Y:S01]  /*05a0*/  IMAD.MOV.U32 R5, RZ, RZ, -0x10 ;  /* 0xfffffff0ff057424 */ /* 0x000fe200078e00ff */
[CC--:B------:R-:W-:Y:S01]  /*05b0*/  IADD3 R235, R229.reuse, R2.reuse, R235 ;  /* 0x00000002e5eb7210 */ /* 0x0c0fe20007ffe0eb */
[----:B------:R-:W-:Y:S01]  /*05c0*/  STL [R1+0x60], R15 ;  /* 0x0000600f01007387 */ /* 0x000fe20000100800 */
[----:B------:R-:W-:Y:S01]  /*05d0*/  LOP3.LUT R229, R229, R2, RZ, 0xfc, !PT ;  /* 0x00000002e5e57212 */ /* 0x000fe200078efcff */
[----:B------:R-:W-:Y:S01]  /*05e0*/  IMAD.IADD R4, R4, 0x1, R3 ;  /* 0x0000000104047824 */ /* 0x000fe200078e0203 */
[----:B------:R-:W-:Y:S01]  /*05f0*/  LOP3.LUT R2, R10, 0x7ffffffc, RZ, 0xc0, !PT ;  /* 0x7ffffffc0a027812 */ /* 0x000fe200078ec0ff */
[----:B------:R-:W-:Y:S01]  /*0600*/  IMAD R3, R8, 0x10, R20 ;  /* 0x0000001008037824 */ /* 0x000fe200078e0214 */
[----:B------:R-:W-:Y:S01]  /*0610*/  LEA R228, R0, 0x3900, 0x1 ;  /* 0x0000390000e47811 */ /* 0x000fe200078e08ff */
[----:B------:R-:W-:Y:S01]  /*0620*/  IMAD.IADD R6, R16, 0x1, R12 ;  /* 0x0000000110067824 */ /* 0x000fe200078e020c */
[----:B------:R-:W-:Y:S01]  /*0630*/  LEA R4, R4, 0x80, 0x1 ;  /* 0x0000008004047811 */ /* 0x000fe200078e08ff */
[----:B------:R-:W-:Y:S01]  /*0640*/  IMAD.IADD R2, R17, 0x1, -R2 ;  /* 0x0000000111027824 */ /* 0x000fe200078e0a02 */
[----:B------:R1:W-:Y:S01]  /*0650*/  STL [R1+0x84], R3 ;  /* 0x0000840301007387 */ /* 0x0003e20000100800 */
[----:B------:R-:W-:-:S02]  /*0660*/  SEL R0, R5, 0x10, !P0 ;  /* 0x0000001005007807 */ /* 0x000fc40004000000 */
[----:B------:R-:W-:Y:S01]  /*0670*/  IMAD.SHL.U32 R2, R2, 0x2, RZ ;  /* 0x0000000202027824 */ /* 0x000fe200078e00ff */
[----:B------:R-:W-:Y:S01]  /*0680*/  STL.64 [R1+0x28], R18 ;  /* 0x0000281201007387 */ /* 0x000fe20000100a00 */
[----:B------:R-:W-:Y:S01]  /*0690*/  LOP3.LUT P4, RZ, R8, 0x2, RZ, 0xc0, !PT ;  /* 0x0000000208ff7812 */ /* 0x000fe2000788c0ff */
[----:B------:R-:W-:Y:S01]  /*06a0*/  IMAD.IADD R7, R4, 0x1, R0 ;  /* 0x0000000104077824 */ /* 0x000fe200078e0200 */
[----:B------:R-:W-:Y:S01]  /*06b0*/  LOP3.LUT P3, RZ, R8, 0x4, RZ, 0xc0, !PT ;  /* 0x0000000408ff7812 */ /* 0x000fe2000786c0ff */
[----:B------:R2:W-:Y:S01]  /*06c0*/  STL [R1+0x80], R6 ;  /* 0x0000800601007387 */ /* 0x0005e20000100800 */
[C---:B------:R-:W-:Y:S02]  /*06d0*/  LOP3.LUT P5, RZ, R9.reuse, 0x4, RZ, 0xc0, !PT ;  /* 0x0000000409ff7812 */ /* 0x040fe400078ac0ff */
[----:B------:R-:W-:Y:S01]  /*06e0*/  SEL R231, R230, 0xffffffc0, !P3 ;  /* 0xffffffc0e6e77807 */ /* 0x000fe20005800000 */
[----:B------:R3:W-:Y:S01]  /*06f0*/  STL [R1+0x58], R2 ;  /* 0x0000580201007387 */ /* 0x0007e20000100800 */
[----:B------:R-:W-:-:S02]  /*0700*/  LOP3.LUT P6, RZ, R9, 0x2, RZ, 0xc0, !PT ;  /* 0x0000000209ff7812 */ /* 0x000fc400078cc0ff */
[----:B------:R-:W-:Y:S01]  /*0710*/  SEL R230, R230, 0xffffffc0, !P5 ;  /* 0xffffffc0e6e67807 */ /* 0x000fe20006800000 */
[----:B------:R4:W-:Y:S01]  /*0720*/  STL [R1+0x64], R4 ;  /* 0x0000640401007387 */ /* 0x0009e20000100800 */
[----:B------:R-:W-:Y:S01]  /*0730*/  LEA R235, R235, 0x7100, 0x1 ;  /* 0x00007100ebeb7811 */ /* 0x000fe200078e08ff */
[C---:B------:R-:W-:Y:S01]  /*0740*/  IMAD.IADD R234, R228.reuse, 0x1, R231 ;  /* 0x00000001e4ea7824 */ /* 0x040fe200078e02e7 */
[----:B------:R-:W-:Y:S02]  /*0750*/  LEA R229, R229, 0x100, 0x1 ;  /* 0x00000100e5e57811 */ /* 0x000fe400078e08ff */
[C---:B------:R-:W-:Y:S01]  /*0760*/  IADD3 R239, R228.reuse, 0x20, RZ ;  /* 0x00000020e4ef7810 */ /* 0x040fe20007ffe0ff */
[----:B------:R-:W-:Y:S01]  /*0770*/  IMAD.IADD R236, R235, 0x1, R230 ;  /* 0x00000001ebec7824 */ /* 0x000fe200078e02e6 */
[----:B------:R-:W-:Y:S01]  /*0780*/  @P4 IADD3 R239, R228, -0x20, RZ ;  /* 0xffffffe0e4ef4810 */ /* 0x000fe20007ffe0ff */
[----:B------:R-:W-:Y:S01]  /*0790*/  IMAD.IADD R230, R230, 0x1, R229 ;  /* 0x00000001e6e67824 */ /* 0x000fe200078e02e5 */
[----:B-1----:R-:W-:-:S02]  /*07a0*/  SEL R3, R232, 0xffffffe0, !P1 ;  /* 0xffffffe0e8037807 */ /* 0x002fc40004800000 */
[----:B------:R-:W-:Y:S01]  /*07b0*/  SEL R232, R232, 0xffffffe0, !P6 ;  /* 0xffffffe0e8e87807 */ /* 0x000fe20007000000 */
[----:B------:R-:W-:Y:S01]  /*07c0*/  IMAD.IADD R231, R231, 0x1, R239 ;  /* 0x00000001e7e77824 */ /* 0x000fe200078e02ef */
[C---:B------:R-:W-:Y:S02]  /*07d0*/  IADD3 R245, R239.reuse, 0x800, RZ ;  /* 0x00000800eff57810 */ /* 0x040fe40007ffe0ff */
[----:B------:R-:W-:Y:S01]  /*07e0*/  IADD3 R244, R239, 0x1000, RZ ;  /* 0x00001000eff47810 */ /* 0x000fe20007ffe0ff */
[----:B------:R-:W-:Y:S01]  /*07f0*/  IMAD.IADD R238, R235, 0x1, R232 ;  /* 0x00000001ebee7824 */ /* 0x000fe200078e02e8 */
[----:B--2---:R-:W-:Y:S01]  /*0800*/  IADD3 R6, R4, 0x40, RZ ;  /* 0x0000004004067810 */ /* 0x004fe20007ffe0ff */
[----:B------:R-:W-:Y:S01]  /*0810*/  IMAD.IADD R233, R232, 0x1, R229 ;  /* 0x00000001e8e97824 */ /* 0x000fe200078e02e5 */
[----:B------:R-:W-:Y:S01]  /*0820*/  @P2 IADD3 R6, R4, -0x40, RZ ;  /* 0xffffffc004062810 */ /* 0x000fe20007ffe0ff */
[----:B------:R-:W-:Y:S01]  /*0830*/  IMAD.IADD R237, R232, 0x1, R236 ;  /* 0x00000001e8ed7824 */ /* 0x000fe200078e02ec */
[C---:B------:R-:W-:Y:S01]  /*0840*/  IADD3 R243, R239.reuse, 0x1800, RZ ;  /* 0x00001800eff37810 */ /* 0x040fe20007ffe0ff */
[----:B---3--:R-:W-:Y:S01]  /*0850*/  IMAD.IADD R2, R4, 0x1, R3 ;  /* 0x0000000104027824 */ /* 0x008fe200078e0203 */
[C---:B------:R-:W-:Y:S01]  /*0860*/  IADD3 R242, R239.reuse, 0x2000, RZ ;  /* 0x00002000eff27810 */ /* 0x040fe20007ffe0ff */
[----:B------:R-:W-:Y:S01]  /*0870*/  IMAD.IADD R232, R232, 0x1, R230 ;  /* 0x00000001e8e87824 */ /* 0x000fe200078e02e6 */
[----:B------:R-:W-:Y:S01]  /*0880*/  IADD3 R241, R239, 0x2800, RZ ;  /* 0x00002800eff17810 */ /* 0x000fe20007ffe0ff */
[----:B----4-:R-:W-:Y:S01]  /*0890*/  IMAD.IADD R4, R3, 0x1, R6 ;  /* 0x0000000103047824 */ /* 0x010fe200078e0206 */
[----:B------:R1:W-:Y:S01]  /*08a0*/  STL [R1+0x7c], R2 ;  /* 0x00007c0201007387 */ /* 0x0003e20000100800 */
[----:B------:R-:W-:-:S03]  /*08b0*/  IADD3 R240, R239, 0x3000, RZ ;  /* 0x00003000eff07810 */ /* 0x000fc60007ffe0ff */
[----:B------:R-:W-:Y:S01]  /*08c0*/  STL [R1+0x74], R7 ;  /* 0x0000740701007387 */ /* 0x000fe20000100800 */
[----:B-1----:R-:W-:-:S05]  /*08d0*/  IMAD.IADD R2, R7, 0x1, R3 ;  /* 0x0000000107027824 */ /* 0x002fca00078e0203 */
[----:B------:R1:W-:Y:S04]  /*08e0*/  STL [R1+0x78], R2 ;  /* 0x0000780201007387 */ /* 0x0003e80000100800 */
[----:B------:R-:W-:Y:S04]  /*08f0*/  STL [R1+0x68], R6 ;  /* 0x0000680601007387 */ /* 0x000fe80000100800 */
[----:B------:R2:W-:Y:S01]  /*0900*/  STL [R1+0x6c], R4 ;  /* 0x00006c0401007387 */ /* 0x0005e20000100800 */
[----:B-1----:R-:W-:-:S05]  /*0910*/  IMAD.IADD R2, R0, 0x1, R6 ;  /* 0x0000000100027824 */ /* 0x002fca00078e0206 */
[----:B------:R1:W-:Y:S01]  /*0920*/  STL [R1+0x70], R2 ;  /* 0x0000700201007387 */ /* 0x0003e20000100800 */
[----:B--2---:R-:W-:Y:S02]  /*0930*/  IMAD.IADD R4, R0, 0x1, R4 ;  /* 0x0000000100047824 */ /* 0x004fe400078e0204 */
[----:B------:R-:W-:-:S03]  /*0940*/  IMAD.IADD R0, R3, 0x1, R2 ;  /* 0x0000000103007824 */ /* 0x000fc600078e0202 */
[----:B------:R1:W-:Y:S04]  /*0950*/  STL [R1+0x8c], R4 ;  /* 0x00008c0401007387 */ /* 0x0003e80000100800 */
[----:B------:R1:W-:Y:S02]  /*0960*/  STL [R1+0x88], R0 ;  /* 0x0000880001007387 */ /* 0x0003e40000100800 */
.L_x_546:
[----:B-1----:R-:W2:Y:S01]  /*0970*/  LDL R4, [R1+0x60] ;  /* 0x0000600001047983 */ /* 0x002ea20000100800 */
[----:B------:R-:W-:Y:S01]  /*0980*/  IMAD.MOV.U32 R0, RZ, RZ, c[0x0][0x560] ;  /* 0x00015800ff007624 */ /* 0x000fe200078e00ff */
[----:B------:R-:W-:Y:S01]  /*0990*/  YIELD ;  /* 0x0000000000007946 */ /* 0x000fe20003800000 */
[----:B------:R-:W-:Y:S03]  /*09a0*/  BSSY B0, `(.L_x_485) ;  /* 0x0000016000007945 */ /* 0x000fe60003800000 */
[----:B------:R-:W-:-:S13]  /*09b0*/  ISETP.NE.AND P0, PT, R0, 0x1, PT ;  /* 0x000000010000780c */ /* 0x000fda0003f05270 */
[----:B--2---:R-:W-:Y:S01]  /*09c0*/  @P0 IMAD.HI.U32 R0, R4, c[0x0][0x564], RZ ;  /* 0x0001590004000a27 */ /* 0x004fe200078e00ff */
[----:B------:R-:W-:-:S04]  /*09d0*/  MOV R3, R4 ;  /* 0x0000000400037202 */ /* 0x000fc80000000f00 */
[----:B------:R-:W-:-:S04]  /*09e0*/  @P0 SHF.R.U32.HI R3, RZ, c[0x0][0x568], R0 ;  /* 0x00015a00ff030a19 */ /* 0x000fc80000011600 */
[----:B------:R-:W-:Y:S01]  /*09f0*/  ISETP.GE.AND P0, PT, R3, c[0x0][0x578], PT ;  /* 0x00015e0003007a0c */ /* 0x000fe20003f06270 */
[----:B------:R-:W-:-:S04]  /*0a00*/  IMAD.MOV R2, RZ, RZ, -R3 ;  /* 0x000000ffff027224 */ /* 0x000fc800078e0a03 */
[----:B------:R-:W-:-:S08]  /*0a10*/  IMAD R2, R2, c[0x0][0x560], R4 ;  /* 0x0001580002027a24 */ /* 0x000fd000078e0204 */
[----:B------:R-:W-:Y:S05]  /*0a20*/  @!P0 BRA `(.L_x_486) ;  /* 0x0000007000008947 */ /* 0x000fea0003800000 */
[----:B------:R-:W-:-:S04]  /*0a30*/  MOV R0, c[0x0][0x56c] ;  /* 0x00015b0000007a02 */ /* 0x000fc80000000f00 */
[----:B------:R-:W-:Y:S02]  /*0a40*/  ISETP.NE.AND P0, PT, R0, 0x1, PT ;  /* 0x000000010000780c */ /* 0x000fe40003f05270 */
[----:B------:R-:W-:-:S11]  /*0a50*/  MOV R0, R2 ;  /* 0x0000000200007202 */ /* 0x000fd60000000f00 */
[----:B------:R-:W-:-:S05]  /*0a60*/  @P0 IMAD.HI.U32 R4, R2, c[0x0][0x570], RZ ;  /* 0x00015c0002040a27 */ /* 0x000fca00078e00ff */
[----:B------:R-:W-:-:S05]  /*0a70*/  @P0 SHF.R.U32.HI R0, RZ, c[0x0][0x574], R4 ;  /* 0x00015d00ff000a19 */ /* 0x000fca0000011604 */
[----:B------:R-:W-:Y:S01]  /*0a80*/  IMAD R4, R0, c[0x0][0x56c], RZ ;  /* 0x00015b0000047a24 */ /* 0x000fe200078e02ff */
[----:B------:R-:W-:Y:S05]  /*0a90*/  BRA `(.L_x_487) ;  /* 0x0000006000007947 */ /* 0x000fea0003800000 */
.L_x_486:
[----:B------:R-:W-:-:S04]  /*0aa0*/  MOV R0, c[0x0][0x554] ;  /* 0x0001550000007a02 */ /* 0x000fc80000000f00 */
[----:B------:R-:W-:Y:S02]  /*0ab0*/  ISETP.NE.AND P0, PT, R0, 0x1, PT ;  /* 0x000000010000780c */ /* 0x000fe40003f05270 */
[----:B------:R-:W-:-:S11]  /*0ac0*/  MOV R0, R2 ;  /* 0x0000000200007202 */ /* 0x000fd60000000f00 */
[----:B------:R-:W-:-:S05]  /*0ad0*/  @P0 IMAD.HI.U32 R4, R2, c[0x0][0x558], RZ ;  /* 0x0001560002040a27 */ /* 0x000fca00078e00ff */
[----:B------:R-:W-:-:S05]  /*0ae0*/  @P0 SHF.R.U32.HI R0, RZ, c[0x0][0x55c], R4 ;  /* 0x00015700ff000a19 */ /* 0x000fca0000011604 */
[----:B------:R-:W-:Y:S02]  /*0af0*/  IMAD R4, R0, c[0x0][0x554], RZ ;  /* 0x0001550000047a24 */ /* 0x000fe400078e02ff */
.L_x_487:
[----:B------:R-:W-:Y:S05]  /*0b00*/  BSYNC B0 ;  /* 0x0000000000007941 */ /* 0x000fea0003800000 */
.L_x_485:
[----:B------:R-:W-:Y:S01]  /*0b10*/  LOP3.LUT R0, RZ, R0, RZ, 0x33, !PT ;  /* 0x00000000ff007212 */ /* 0x000fe200078e33ff */
[----:B------:R-:W-:Y:S01]  /*0b20*/  IMAD.MOV.U32 R5, RZ, RZ, c[0x0][0x2c4] ;  /* 0x0000b100ff057624 */ /* 0x000fe200078e00ff */
[----:B------:R-:W-:Y:S01]  /*0b30*/  MOV R6, c[0x0][0x168] ;  /* 0x00005a0000067a02 */ /* 0x000fe20000000f00 */
[----:B------:R-:W-:Y:S01]  /*0b40*/  IMAD.IADD R4, R2, 0x1, -R4 ;  /* 0x0000000102047824 */ /* 0x000fe200078e0a04 */
[----:B------:R-:W-:Y:S01]  /*0b50*/  IADD3 R0, R0, c[0x0][0x53c], RZ ;  /* 0x00014f0000007a10 */ /* 0x000fe20007ffe0ff */
[----:B------:R-:W-:Y:S01]  /*0b60*/  ULDC UR4, c[0x0][0x1d0] ;  /* 0x0000740000047ab9 */ /* 0x000fe20000000800 */
[----:B------:R-:W-:Y:S01]  /*0b70*/  ISETP.NE.AND P4, PT, R5, 0x1, PT ;  /* 0x000000010500780c */ /* 0x000fe20003f85270 */
[----:B------:R-:W-:Y:S01]  /*0b80*/  UIADD3 UR5, UR4, 0x6f, URZ ;  /* 0x0000006f04057890 */ /* 0x000fe2000fffe03f */
[----:B------:R-:W-:Y:S01]  /*0b90*/  MOV R5, c[0x0][0x548] ;  /* 0x0001520000057a02 */ /* 0x000fe20000000f00 */
[----:B------:R-:W-:Y:S01]  /*0ba0*/  IMAD.SHL.U32 R36, R0, 0x80, RZ ;  /* 0x0000008000247824 */ /* 0x000fe200078e00ff */
[----:B------:R-:W-:Y:S01]  /*0bb0*/  UMOV UR4, URZ ;  /* 0x0000003f00047c82 */ /* 0x000fe20008000000 */
[----:B------:R-:W-:Y:S01]  /*0bc0*/  CS2R R126, SRZ ;  /* 0x00000000007e7805 */ /* 0x000fe2000001ff00 */
[----:B------:R-:W-:Y:S01]  /*0bd0*/  ISETP.NE.AND P0, PT, R5, 0x1, PT ;  /* 0x000000010500780c */ /* 0x000fe20003f05270 */
[----:B------:R-:W-:Y:S01]  /*0be0*/  UIMAD.WIDE UR4, UR5, -0x6db6db6d, UR4 ;  /* 0x92492493050478a5 */ /* 0x000fe2000f8e0204 */
[----:B------:R-:W-:Y:S01]  /*0bf0*/  IADD3 R0, R36, 0x7f, RZ ;  /* 0x0000007f24007810 */ /* 0x000fe20007ffe0ff */
[----:B------:R-:W-:Y:S01]  /*0c00*/  STL [R1+0x5c], R36 ;  /* 0x00005c2401007387 */ /* 0x000fe20000100800 */
[----:B------:R-:W-:Y:S01]  /*0c10*/  CS2R R124, SRZ ;  /* 0x00000000007c7805 */ /* 0x000fe2000001ff00 */
[----:B------:R-:W-:Y:S01]  /*0c20*/  USHF.R.U32.HI UR4, URZ, 0x1f, UR5 ;  /* 0x0000001f3f047899 */ /* 0x000fe20008011605 */
[----:B------:R-:W-:Y:S01]  /*0c30*/  CS2R R130, SRZ ;  /* 0x0000000000827805 */ /* 0x000fe2000001ff00 */
[----:B------:R-:W-:Y:S01]  /*0c40*/  @P4 IMAD.HI.U32 R5, R0, c[0x0][0x2c8], RZ ;  /* 0x0000b20000054a27 */ /* 0x000fe200078e00ff */
[----:B------:R-:W-:Y:S01]  /*0c50*/  CS2R R128, SRZ ;  /* 0x0000000000807805 */ /* 0x000fe2000001ff00 */
[----:B------:R-:W-:Y:S01]  /*0c60*/  ULEA.HI.SX32 UR4, UR5, UR4, 0x1a ;  /* 0x0000000405047291 */ /* 0x000fe2000f8fd23f */
[----:B------:R-:W-:Y:S01]  /*0c70*/  CS2R R120, SRZ ;  /* 0x0000000000787805 */ /* 0x000fe2000001ff00 */
[----:B------:R-:W-:Y:S01]  /*0c80*/  IMAD.MOV.U32 R2, RZ, RZ, R0 ;  /* 0x000000ffff027224 */ /* 0x000fe200078e0000 */
[----:B------:R-:W-:Y:S01]  /*0c90*/  @P4 SHF.R.U32.HI R2, RZ, c[0x0][0x2cc], R5 ;  /* 0x0000b300ff024a19 */ /* 0x000fe20000011605 */
[----:B------:R-:W-:Y:S01]  /*0ca0*/  IMAD R0, R3, c[0x0][0x554], R4 ;  /* 0x0001550003007a24 */ /* 0x000fe200078e0204 */
[----:B------:R-:W-:Y:S01]  /*0cb0*/  IADD3 R3, -R6, 0x70, RZ ;  /* 0x0000007006037810 */ /* 0x000fe20007ffe1ff */
[----:B------:R-:W-:Y:S01]  /*0cc0*/  IMAD.MOV.U32 R5, RZ, RZ, RZ ;  /* 0x000000ffff057224 */ /* 0x000fe200078e00ff */
[----:B------:R-:W-:Y:S01]  /*0cd0*/  MOV R7, RZ ;  /* 0x000000ff00077202 */ /* 0x000fe20000000f00 */
[----:B------:R-:W-:Y:S01]  /*0ce0*/  @P0 IMAD.HI.U32 R4, R0, c[0x0][0x54c], RZ ;  /* 0x0001530000040a27 */ /* 0x000fe200078e00ff */
[----:B------:R-:W-:Y:S01]  /*0cf0*/  IADD3 R3, R2, c[0x0][0x1d0], R3 ;  /* 0x0000740002037a10 */ /* 0x000fe20007ffe003 */
[----:B------:R-:W-:Y:S01]  /*0d00*/  CS2R R8, SRZ ;  /* 0x0000000000087805 */ /* 0x000fe2000001ff00 */
[----:B------:R-:W-:Y:S01]  /*0d10*/  MOV R182, RZ ;  /* 0x000000ff00b67202 */ /* 0x000fe20000000f00 */
[----:B------:R-:W-:Y:S01]  /*0d20*/  IMAD.MOV.U32 R2, RZ, RZ, RZ ;  /* 0x000000ffff027224 */ /* 0x000fe200078e00ff */
[----:B------:R-:W-:Y:S01]  /*0d30*/  CS2R R10, SRZ ;  /* 0x00000000000a7805 */ /* 0x000fe2000001ff00 */
[----:B------:R-:W-:Y:S01]  /*0d40*/  IMAD.MOV.U32 R37, RZ, RZ, R0 ;  /* 0x000000ffff257224 */ /* 0x000fe200078e0000 */
[----:B------:R-:W-:Y:S01]  /*0d50*/  @P0 SHF.R.U32.HI R37, RZ, c[0x0][0x550], R4 ;  /* 0x00015400ff250a19 */ /* 0x000fe20000011604 */
[----:B------:R-:W-:Y:S01]  /*0d60*/  IMAD.HI R2, R3, -0x6db6db6d, R2 ;  /* 0x9249249303027827 */ /* 0x000fe200078e0202 */
[----:B------:R-:W-:Y:S01]  /*0d70*/  CS2R R12, SRZ ;  /* 0x00000000000c7805 */ /* 0x000fe2000001ff00 */
[----:B------:R-:W-:Y:S01]  /*0d80*/  MOV R184, RZ ;  /* 0x000000ff00b87202 */ /* 0x000fe20000000f00 */
[----:B------:R-:W-:Y:S01]  /*0d90*/  CS2R R14, SRZ ;  /* 0x00000000000e7805 */ /* 0x000fe2000001ff00 */
[----:B------:R-:W-:Y:S01]  /*0da0*/  IADD3 R3, -R37, RZ, RZ ;  /* 0x000000ff25037210 */ /* 0x000fe20007ffe1ff */
[----:B------:R-:W-:Y:S01]  /*0db0*/  STL [R1+0x54], R37 ;  /* 0x0000542501007387 */ /* 0x000fe20000100800 */
[----:B------:R-:W-:Y:S01]  /*0dc0*/  SHF.R.U32.HI R4, RZ, 0x1f, R2 ;  /* 0x0000001fff047819 */ /* 0x000fe20000011602 */
[----:B------:R-:W-:Y:S01]  /*0dd0*/  IMAD.MOV.U32 R122, RZ, RZ, RZ ;  /* 0x000000ffff7a7224 */ /* 0x000fe200078e00ff */
[----:B------:R-:W-:Y:S01]  /*0de0*/  MOV R174, RZ ;  /* 0x000000ff00ae7202 */ /* 0x000fe20000000f00 */
[--C-:B------:R-:W-:Y:S01]  /*0df0*/  IMAD R40, R3, c[0x0][0x548], R0.reuse ;  /* 0x0001520003287a24 */ /* 0x100fe200078e0200 */
[----:B------:R-:W-:Y:S01]  /*0e00*/  LEA.HI.SX32 R2, R2, R4, 0x1a ;  /* 0x0000000402027211 */ /* 0x000fe200078fd2ff */
[----:B------:R-:W-:Y:S01]  /*0e10*/  IMAD.MOV.U32 R118, RZ, RZ, RZ ;  /* 0x000000ffff767224 */ /* 0x000fe200078e00ff */
[----:B------:R-:W-:Y:S01]  /*0e20*/  PRMT R0, RZ, 0x7610, R0 ;  /* 0x00007610ff007816 */ /* 0x000fe20000000000 */
[----:B------:R-:W-:Y:S01]  /*0e30*/  IMAD.MOV.U32 R116, RZ, RZ, RZ ;  /* 0x000000ffff747224 */ /* 0x000fe200078e00ff */
[----:B------:R-:W-:Y:S01]  /*0e40*/  IMNMX R31, R2, UR4, PT ;  /* 0x00000004021f7c17 */ /* 0x000fe2000b800200 */
[----:B------:R-:W-:Y:S01]  /*0e50*/  STL [R1+0x50], R40 ;  /* 0x0000502801007387 */ /* 0x000fe20000100800 */
[----:B------:R-:W-:Y:S01]  /*0e60*/  IMAD.MOV.U32 R180, RZ, RZ, RZ ;  /* 0x000000ffffb47224 */ /* 0x000fe200078e00ff */
[----:B------:R-:W-:Y:S01]  /*0e70*/  CS2R R16, SRZ ;  /* 0x0000000000107805 */ /* 0x000fe2000001ff00 */
[----:B------:R-:W-:Y:S01]  /*0e80*/  ISETP.GE.AND P0, PT, R31, 0x1, PT ;  /* 0x000000011f00780c */ /* 0x000fe20003f06270 */
[----:B------:R1:W-:Y:S01]  /*0e90*/  STL [R1+0x4], R31 ;  /* 0x0000041f01007387 */ /* 0x0003e20000100800 */
[----:B------:R-:W-:Y:S01]  /*0ea0*/  IMAD.MOV.U32 R186, RZ, RZ, RZ ;  /* 0x000000ffffba7224 */ /* 0x000fe200078e00ff */
[----:B------:R-:W-:Y:S01]  /*0eb0*/  MOV R166, RZ ;  /* 0x000000ff00a67202 */ /* 0x000fe20000000f00 */
[----:B------:R-:W-:Y:S01]  /*0ec0*/  IMAD.MOV.U32 R178, RZ, RZ, RZ ;  /* 0x000000ffffb27224 */ /* 0x000fe200078e00ff */
[----:B------:R-:W-:Y:S01]  /*0ed0*/  CS2R R18, SRZ ;  /* 0x0000000000127805 */ /* 0x000fe2000001ff00 */
        /* <DEDUP_REMOVED lines=10> */
[----:B------:R-:W-:Y:S01]  /*0f80*/  CS2R R24, SRZ ;  /* 0x0000000000187805 */ /* 0x000fe2000001ff00 */
[----:B------:R-:W-:Y:S01]  /*0f90*/  IMAD.MOV.U32 R156, RZ, RZ, RZ ;  /* 0x000000ffff9c7224 */ /* 0x000fe200078e00ff */
[----:B------:R-:W-:Y:S01]  /*0fa0*/  CS2R R150, SRZ ;  /* 0x0000000000967805 */ /* 0x000fe2000001ff00 */
        /* <DEDUP_REMOVED lines=9> */
[----:B-1----:R-:W-:Y:S01]  /*1040*/  CS2R R30, SRZ ;  /* 0x00000000001e7805 */ /* 0x002fe2000001ff00 */
[----:B------:R-:W-:Y:S01]  /*1050*/  MOV R34, RZ ;  /* 0x000000ff00227202 */ /* 0x000fe20000000f00 */
[----:B------:R-:W-:Y:S01]  /*1060*/  CS2R R32, SRZ ;  /* 0x0000000000207805 */ /* 0x000fe2000001ff00 */
[----:B------:R-:W-:Y:S05]  /*1070*/  @!P0 BRA `(.L_x_488) ;  /* 0x00010ac000008947 */ /* 0x000fea0003800000 */
[----:B------:R-:W2:Y:S01]  /*1080*/  LDL R35, [R1+0x84] ;  /* 0x0000840001237983 */ /* 0x000ea20000100800 */
[----:B------:R-:W-:-:S03]  /*1090*/  ISETP.NE.U32.AND P0, PT, RZ, c[0x0][0x340], PT ;  /* 0x0000d000ff007a0c */ /* 0x000fc60003f05070 */
[----:B------:R-:W3:Y:S01]  /*10a0*/  LDL.64 R38, [R1+0x28] ;  /* 0x0000280001267983 */ /* 0x000ee20000100a00 */
[----:B------:R-:W-:-:S13]  /*10b0*/  ISETP.NE.AND.EX P0, PT, RZ, c[0x0][0x344], PT, P0 ;  /* 0x0000d100ff007a0c */ /* 0x000fda0003f05300 */
[----:B------:R-:W-:-:S05]  /*10c0*/  @P0 MOV R2, 0x4 ;  /* 0x0000000400020802 */ /* 0x000fca0000000f00 */
[----:B------:R-:W-:-:S05]  /*10d0*/  @P0 IMAD.WIDE R2, R37, R2, c[0x0][0x340] ;  /* 0x0000d00025020625 */ /* 0x000fca00078e0202 */
[----:B------:R1:W4:Y:S01]  /*10e0*/  @P0 LDG.E R14, [R2.64] ;  /* 0x00000008020e0981 */ /* 0x000322000c1e1900 */
[----:B------:R-:W-:Y:S02]  /*10f0*/  SHF.R.S32.HI R12, RZ, 0x1f, R40 ;  /* 0x0000001fff0c7819 */ /* 0x000fe40000011428 */
[----:B------:R-:W-:Y:S01]  /*1100*/  SHF.R.S32.HI R13, RZ, 0x1f, R37 ;  /* 0x0000001fff0d7819 */ /* 0x000fe20000011425 */
[----:B------:R-:W5:Y:S02]  /*1110*/  S2R R41, SR_TID.X ;  /* 0x0000000000297919 */ /* 0x000f640000002100 */
[----:B------:R-:W-:Y:S02]  /*1120*/  IMAD R4, R12, c[0x0][0x1b8], RZ ;  /* 0x00006e000c047a24 */ /* 0x000fe400078e02ff */
[----:B------:R-:W-:Y:S02]  /*1130*/  IMAD R10, R13, c[0x0][0x1c0], RZ ;  /* 0x000070000d0a7a24 */ /* 0x000fe400078e02ff */
[----:B------:R-:W-:Y:S01]  /*1140*/  IMAD R4, R40, c[0x0][0x1bc], R4 ;  /* 0x00006f0028047a24 */ /* 0x000fe200078e0204 */
[----:B--2---:R-:W-:-:S02]  /*1150*/  IADD3 R8, R35, R36, RZ ;  /* 0x0000002423087210 */ /* 0x004fc40007ffe0ff */
[----:B-----5:R-:W-:Y:S02]  /*1160*/  SHF.R.S32.HI R35, RZ, 0x1f, R41 ;  /* 0x0000001fff237819 */ /* 0x020fe40000011429 */
[----:B------:R-:W-:Y:S01]  /*1170*/  MOV R0, R8 ;  /* 0x0000000800007202 */ /* 0x000fe20000000f00 */
[----:B-1----:R-:W-:Y:S01]  /*1180*/  @P4 IMAD.HI.U32 R2, R8, c[0x0][0x2c8], RZ ;  /* 0x0000b20008024a27 */ /* 0x002fe200078e00ff */
[----:B------:R-:W-:Y:S02]  /*1190*/  LEA.HI R35, R35, R41, RZ, 0x3 ;  /* 0x0000002923237211 */ /* 0x000fe400078f18ff */
[----:B---3--:R-:W-:Y:S02]  /*11a0*/  ISETP.GE.AND P2, PT, R38, c[0x0][0x198], PT ;  /* 0x0000660026007a0c */ /* 0x008fe40003f46270 */
[----:B------:R-:W-:Y:S02]  /*11b0*/  SHF.R.S32.HI R35, RZ, 0x3, R35 ;  /* 0x00000003ff237819 */ /* 0x000fe40000011423 */
[----:B------:R-:W-:Y:S01]  /*11c0*/  @P4 SHF.R.U32.HI R0, RZ, c[0x0][0x2cc], R2 ;  /* 0x0000b300ff004a19 */ /* 0x000fe20000011602 */
[----:B------:R-:W-:Y:S01]  /*11d0*/  IMAD.WIDE.U32 R2, R40, c[0x0][0x1b8], RZ ;  /* 0x00006e0028027a25 */ /* 0x000fe200078e00ff */
[----:B------:R-:W-:-:S03]  /*11e0*/  SHF.R.S32.HI R11, RZ, 0x1f, R35 ;  /* 0x0000001fff0b7819 */ /* 0x000fc60000011423 */
[----:B------:R-:W-:Y:S01]  /*11f0*/  IMAD.WIDE.U32 R6, R35, c[0x0][0x1e0], R38 ;  /* 0x0000780023067a25 */ /* 0x000fe200078e0026 */
[----:B------:R-:W-:-:S03]  /*1200*/  IADD3 R3, R3, R4, RZ ;  /* 0x0000000403037210 */ /* 0x000fc60007ffe0ff */
[C---:B------:R-:W-:Y:S02]  /*1210*/  IMAD R5, R11.reuse, c[0x0][0x1e0], RZ ;  /* 0x000078000b057a24 */ /* 0x040fe400078e02ff */
[----:B------:R-:W-:Y:S02]  /*1220*/  IMAD R11, R11, c[0x0][0x208], RZ ;  /* 0x000082000b0b7a24 */ /* 0x000fe400078e02ff */
[----:B------:R-:W-:Y:S02]  /*1230*/  IMAD R9, R35, c[0x0][0x1e4], R5 ;  /* 0x0000790023097a24 */ /* 0x000fe400078e0205 */
[----:B------:R-:W-:-:S03]  /*1240*/  IMAD.WIDE.U32 R2, R37, c[0x0][0x1c0], R2 ;  /* 0x0000700025027a25 */ /* 0x000fc600078e0002 */
[----:B------:R-:W-:Y:S01]  /*1250*/  IADD3 R7, R7, R9, RZ ;  /* 0x0000000907077210 */ /* 0x000fe20007ffe0ff */
[----:B------:R-:W-:Y:S01]  /*1260*/  IMAD R9, R37, c[0x0][0x1c4], R10 ;  /* 0x0000710025097a24 */ /* 0x000fe200078e020a */
[----:B------:R-:W-:Y:S01]  /*1270*/  IADD3 R10, -R0, RZ, RZ ;  /* 0x000000ff000a7210 */ /* 0x000fe20007ffe1ff */
[----:B------:R-:W-:-:S03]  /*1280*/  IMAD.WIDE.U32 R4, R35, c[0x0][0x208], R38 ;  /* 0x0000820023047a25 */ /* 0x000fc600078e0026 */
[----:B------:R-:W-:Y:S01]  /*1290*/  IADD3 R3, R3, R9, RZ ;  /* 0x0000000903037210 */ /* 0x000fe20007ffe0ff */
[----:B------:R-:W-:Y:S01]  /*12a0*/  IMAD R11, R35, c[0x0][0x20c], R11 ;  /* 0x00008300230b7a24 */ /* 0x000fe200078e020b */
[----:B------:R-:W-:Y:S01]  /*12b0*/  SHF.R.S32.HI R9, RZ, 0x1f, R0 ;  /* 0x0000001fff097819 */ /* 0x000fe20000011400 */
[----:B------:R-:W-:-:S03]  /*12c0*/  IMAD.WIDE.U32 R6, R40, c[0x0][0x1e8], R6 ;  /* 0x00007a0028067a25 */ /* 0x000fc600078e0006 */
[----:B------:R-:W-:Y:S01]  /*12d0*/  IADD3 R5, R5, R11, RZ ;  /* 0x0000000b05057210 */ /* 0x000fe20007ffe0ff */
[C---:B------:R-:W-:Y:S02]  /*12e0*/  IMAD R11, R12.reuse, c[0x0][0x1e8], RZ ;  /* 0x00007a000c0b7a24 */ /* 0x040fe400078e02ff */
[----:B------:R-:W-:Y:S02]  /*12f0*/  IMAD R12, R12, c[0x0][0x210], RZ ;  /* 0x000084000c0c7a24 */ /* 0x000fe400078e02ff */
[----:B------:R-:W-:Y:S02]  /*1300*/  IMAD R9, R9, c[0x0][0x1b0], RZ ;  /* 0x00006c0009097a24 */ /* 0x000fe400078e02ff */
[----:B------:R-:W-:Y:S02]  /*1310*/  IMAD R11, R40, c[0x0][0x1ec], R11 ;  /* 0x00007b00280b7a24 */ /* 0x000fe400078e020b */
[----:B------:R-:W-:Y:S02]  /*1320*/  IMAD R10, R10, c[0x0][0x2c4], R8 ;  /* 0x0000b1000a0a7a24 */ /* 0x000fe400078e0208 */
[----:B------:R-:W-:-:S02]  /*1330*/  IMAD R12, R40, c[0x0][0x214], R12 ;  /* 0x00008500280c7a24 */ /* 0x000fc400078e020c */
[----:B------:R-:W-:-:S04]  /*1340*/  IMAD.WIDE.U32 R4, R40, c[0x0][0x210], R4 ;  /* 0x0000840028047a25 */ /* 0x000fc800078e0004 */
[C---:B------:R-:W-:Y:S01]  /*1350*/  IMAD R8, R0.reuse, c[0x0][0x1b4], R9 ;  /* 0x00006d0000087a24 */ /* 0x040fe200078e0209 */
[----:B------:R-:W-:Y:S01]  /*1360*/  IADD3 R9, R7, R11, RZ ;  /* 0x0000000b07097210 */ /* 0x000fe20007ffe0ff */
[----:B------:R-:W-:Y:S01]  /*1370*/  IMAD.WIDE.U32 R2, R0, c[0x0][0x1b0], R2 ;  /* 0x00006c0000027a25 */ /* 0x000fe200078e0002 */
[----:B------:R-:W-:Y:S02]  /*1380*/  SHF.R.S32.HI R11, RZ, 0x1f, R10 ;  /* 0x0000001fff0b7819 */ /* 0x000fe4000001140a */
[----:B------:R-:W-:Y:S02]  /*1390*/  IADD3 R7, R5, R12, RZ ;  /* 0x0000000c05077210 */ /* 0x000fe40007ffe0ff */
[----:B------:R-:W-:Y:S01]  /*13a0*/  IADD3 R5, R3, R8, RZ ;  /* 0x0000000803057210 */ /* 0x000fe20007ffe0ff */
[----:B------:R-:W-:Y:S01]  /*13b0*/  IMAD R11, R11, c[0x0][0x1a8], RZ ;  /* 0x00006a000b0b7a24 */ /* 0x000fe200078e02ff */
[----:B------:R-:W-:Y:S02]  /*13c0*/  MOV R8, R6 ;  /* 0x0000000600087202 */ /* 0x000fe40000000f00 */
[----:B------:R-:W-:Y:S01]  /*13d0*/  MOV R6, R4 ;  /* 0x0000000400067202 */ /* 0x000fe20000000f00 */
[----:B------:R-:W-:Y:S01]  /*13e0*/  IMAD R11, R10, c[0x0][0x1ac], R11 ;  /* 0x00006b000a0b7a24 */ /* 0x000fe200078e020b */
[----:B------:R-:W-:-:S02]  /*13f0*/  MOV R4, R2 ;  /* 0x0000000200047202 */ /* 0x000fc40000000f00 */
[----:B----4-:R-:W-:Y:S02]  /*1400*/  @P0 SHF.R.S32.HI R3, RZ, 0x1f, R14 ;  /* 0x0000001fff030819 */ /* 0x010fe4000001140e */
[----:B------:R-:W-:Y:S01]  /*1410*/  @P0 MOV R2, R14 ;  /* 0x0000000e00020202 */ /* 0x000fe20000000f00 */
[----:B------:R-:W-:Y:S01]  /*1420*/  IMAD.WIDE.U32 R4, R10, c[0x0][0x1a8], R4 ;  /* 0x00006a000a047a25 */ /* 0x000fe200078e0004 */
[----:B------:R-:W-:Y:S02]  /*1430*/  @!P0 MOV R2, R37 ;  /* 0x0000002500028202 */ /* 0x000fe40000000f00 */
[----:B------:R-:W-:-:S03]  /*1440*/  @!P0 MOV R3, R13 ;  /* 0x0000000d00038202 */ /* 0x000fc60000000f00 */
[----:B------:R-:W-:Y:S01]  /*1450*/  IMAD.WIDE.U32 R12, R2, c[0x0][0x218], R6 ;  /* 0x00008600020c7a25 */ /* 0x000fe200078e0006 */
[----:B------:R-:W-:-:S03]  /*1460*/  IADD3 R7, R5, R11, RZ ;  /* 0x0000000b05077210 */ /* 0x000fc60007ffe0ff */
[C---:B------:R-:W-:Y:S02]  /*1470*/  IMAD R0, R3.reuse, c[0x0][0x218], RZ ;  /* 0x0000860003007a24 */ /* 0x040fe400078e02ff */
[----:B------:R-:W-:Y:S01]  /*1480*/  IMAD R6, R3, c[0x0][0x1f0], RZ ;  /* 0x00007c0003067a24 */ /* 0x000fe200078e02ff */
[----:B------:R-:W-:Y:S01]  /*1490*/  LEA R3, P0, R4, c[0x0][0x160], 0x1 ;  /* 0x0000580004037a11 */ /* 0x000fe200078008ff */
[C---:B------:R-:W-:Y:S01]  /*14a0*/  IMAD R5, R2.reuse, c[0x0][0x21c], R0 ;  /* 0x0000870002057a24 */ /* 0x040fe200078e0200 */
[----:B------:R-:W-:Y:S01]  /*14b0*/  IADD3 R0, R35, R36, RZ ;  /* 0x0000002423007210 */ /* 0x000fe20007ffe0ff */
[----:B------:R-:W-:-:S04]  /*14c0*/  IMAD.WIDE.U32 R8, R2, c[0x0][0x1f0], R8 ;  /* 0x00007c0002087a25 */ /* 0x000fc800078e0008 */
[----:B------:R-:W-:Y:S01]  /*14d0*/  IMAD R6, R2, c[0x0][0x1f4], R6 ;  /* 0x00007d0002067a24 */ /* 0x000fe200078e0206 */
[----:B------:R-:W-:Y:S01]  /*14e0*/  LEA.HI.X R2, R4, c[0x0][0x164], R7, 0x1, P0 ;  /* 0x0000590004027a11 */ /* 0x000fe200000f0c07 */
[----:B------:R1:W-:Y:S01]  /*14f0*/  STL.64 [R1+0x38], R8 ;  /* 0x0000380801007387 */ /* 0x0003e20000100a00 */
[----:B------:R-:W-:Y:S02]  /*1500*/  IADD3 R4, R13, R5, RZ ;  /* 0x000000050d047210 */ /* 0x000fe40007ffe0ff */
[----:B------:R-:W-:Y:S01]  /*1510*/  IADD3 R6, R9, R6, RZ ;  /* 0x0000000609067210 */ /* 0x000fe20007ffe0ff */
[----:B------:R1:W-:Y:S04]  /*1520*/  STL.64 [R1+0x40], R12 ;  /* 0x0000400c01007387 */ /* 0x0003e80000100a00 */
[----:B------:R1:W-:Y:S04]  /*1530*/  STL [R1+0x4c], R4 ;  /* 0x00004c0401007387 */ /* 0x0003e80000100800 */
[----:B------:R1:W-:Y:S01]  /*1540*/  STL [R1+0x48], R6 ;  /* 0x0000480601007387 */ /* 0x0003e20000100800 */
[----:B------:R-:W-:Y:S05]  /*1550*/  BRA.DIV ~URZ, `(.L_x_489) ;  /* 0x000121b27f007947 */ /* 0x000fea000b800000 */
[----:B------:R2:W3:Y:S02]  /*1560*/  SHFL.IDX PT, R5, R2, RZ, 0x181f ;  /* 0x00181fff02057589 */ /* 0x0004e400000e0000 */
.L_x_547:
[----:B------:R-:W-:Y:S05]  /*1570*/  BRA.DIV ~URZ, `(.L_x_490) ;  /* 0x000122027f007947 */ /* 0x000fea000b800000 */
[----:B-1----:R1:W4:Y:S02]  /*1580*/  SHFL.IDX PT, R4, R3, RZ, 0x181f ;  /* 0x00181fff03047589 */ /* 0x00232400000e0000 */
.L_x_548:
[----:B------:R-:W-:Y:S01]  /*1590*/  MOV R11, c[0x0][0x168] ;  /* 0x00005a00000b7a02 */ /* 0x000fe20000000f00 */
[----:B------:R-:W-:Y:S04]  /*15a0*/  BSSY B0, `(.L_x_491) ;  /* 0x000000b000007945 */ /* 0x000fe80003800000 */
[----:B------:R-:W-:-:S05]  /*15b0*/  IMAD R11, R11, c[0x0][0x2c4], RZ ;  /* 0x0000b1000b0b7a24 */ /* 0x000fca00078e02ff */
[----:B------:R-:W-:-:S13]  /*15c0*/  ISETP.GE.AND P0, PT, R0, R11, PT ;  /* 0x0000000b0000720c */ /* 0x000fda0003f06270 */
[----:B------:R-:W-:Y:S05]  /*15d0*/  @P0 BRA `(.L_x_492) ;  /* 0x0000007000000947 */ /* 0x000fea0003800000 */
[----:B------:R-:W5:Y:S02]  /*15e0*/  LDL.64 R6, [R1+0x28] ;  /* 0x0000280001067983 */ /* 0x000f640000100a00 */
[----:B----45:R-:W-:-:S04]  /*15f0*/  LEA R4, P0, R6, R4, 0x1 ;  /* 0x0000000406047211 */ /* 0x030fc800078008ff */
[----:B---3--:R-:W-:-:S05]  /*1600*/  LEA.HI.X R5, R6, R5, R7, 0x1, P0 ;  /* 0x0000000506057211 */ /* 0x008fca00000f0c07 */
[----:B------:R-:W-:Y:S01]  /*1610*/  @!PT LDS RZ, [RZ] ;  /* 0x00000000fffff984 */ /* 0x000fe20000000800 */
[----:B------:R-:W-:Y:S01]  /*1620*/  @!PT LDS RZ, [RZ] ;  /* 0x00000000fffff984 */ /* 0x000fe20000000800 */
[----:B------:R-:W-:Y:S01]  /*1630*/  @!PT LDS RZ, [RZ] ;  /* 0x00000000fffff984 */ /* 0x000fe20000000800 */
[----:B------:R3:W-:Y:S04]  /*1640*/  LDGSTS.E.BYPASS.LTC128B.128 [R246+0x7100], [R4.64], !P2 ;  /* 0x0710000004f67fae */ /* 0x0007e8000d101d48 */
.L_x_492:
[----:B------:R-:W-:Y:S05]  /*1650*/  BSYNC B0 ;  /* 0x0000000000007941 */ /* 0x000fea0003800000 */
.L_x_491:
[----:B------:R-:W-:Y:S05]  /*1660*/  BRA.DIV ~URZ, `(.L_x_493) ;  /* 0x000121827f007947 */ /* 0x000fea000b800000 */
[----:B------:R1:W2:Y:S04]  /*1670*/  SHFL.IDX PT, R6, R2, 0x1, 0x181f ;  /* 0x00381f0002067f89 */ /* 0x0002a800000e0000 */
[----:B---34-:R1:W3:Y:S02]  /*1680*/  SHFL.IDX PT, R4, R3, 0x1, 0x181f ;  /* 0x00381f0003047f89 */ /* 0x0182e400000e0000 */
.L_x_549:
[----:B------:R-:W-:Y:S01]  /*1690*/  IADD3 R5, R0, 0x10, RZ ;  /* 0x0000001000057810 */ /* 0x000fe20007ffe0ff */
[----:B------:R-:W-:Y:S03]  /*16a0*/  BSSY B0, `(.L_x_494) ;  /* 0x000000a000007945 */ /* 0x000fe60003800000 */
[----:B------:R-:W-:-:S13]  /*16b0*/  ISETP.GE.AND P0, PT, R5, R11, PT ;  /* 0x0000000b0500720c */ /* 0x000fda0003f06270 */
[----:B------:R-:W-:Y:S05]  /*16c0*/  @P0 BRA `(.L_x_495) ;  /* 0x0000007000000947 */ /* 0x000fea0003800000 */
[----:B------:R-:W4:Y:S02]  /*16d0*/  LDL.64 R8, [R1+0x28] ;  /* 0x0000280001087983 */ /* 0x000f240000100a00 */
[----:B---34-:R-:W-:-:S04]  /*16e0*/  LEA R4, P0, R8, R4, 0x1 ;  /* 0x0000000408047211 */ /* 0x018fc800078008ff */
[----:B--2---:R-:W-:-:S05]  /*16f0*/  LEA.HI.X R5, R8, R6, R9, 0x1, P0 ;  /* 0x0000000608057211 */ /* 0x004fca00000f0c09 */
[----:B------:R-:W-:Y:S01]  /*1700*/  @!PT LDS RZ, [RZ] ;  /* 0x00000000fffff984 */ /* 0x000fe20000000800 */
[----:B------:R-:W-:Y:S01]  /*1710*/  @!PT LDS RZ, [RZ] ;  /* 0x00000000fffff984 */ /* 0x000fe20000000800 */
[----:B------:R-:W-:Y:S01]  /*1720*/  @!PT LDS RZ, [RZ] ;  /* 0x00000000fffff984 */ /* 0x000fe20000000800 */
[----:B------:R2:W-:Y:S04]  /*1730*/  LDGSTS.E.BYPASS.LTC128B.128 [R246+0x7900], [R4.64], !P2 ;  /* 0x0790000004f67fae */ /* 0x0005e8000d101d48 */
.L_x_495:
[----:B------:R-:W-:Y:S05]  /*1740*/  BSYNC B0 ;  /* 0x0000000000007941 */ /* 0x000fea0003800000 */
.L_x_494:
[----:B------:R-:W-:Y:S05]  /*1750*/  BRA.DIV ~URZ, `(.L_x_496) ;  /* 0x000121627f007947 */ /* 0x000fea000b800000 */
[----:B--2---:R2:W4:Y:S02]  /*1760*/  SHFL.IDX PT, R6, R2, 0x2, 0x181f ;  /* 0x00581f0002067f89 */ /* 0x00452400000e0000 */
.L_x_550:
[----:B------:R-:W-:Y:S05]  /*1770*/  BRA.DIV ~URZ, `(.L_x_497) ;  /* 0x000121b27f007947 */ /* 0x000fea000b800000 */
[----:B---3--:R3:W1:Y:S02]  /*1780*/  SHFL.IDX PT, R4, R3, 0x2, 0x181f ;  /* 0x00581f0003047f89 */ /* 0x00866400000e0000 */
.L_x_551:
[----:B------:R-:W-:Y:S01]  /*1790*/  IADD3 R5, R0, 0x20, RZ ;  /* 0x0000002000057810 */ /* 0x000fe20007ffe0ff */
[----:B------:R-:W-:Y:S03]  /*17a0*/  BSSY B0, `(.L_x_498) ;  /* 0x000000a000007945 */ /* 0x000fe60003800000 */
[----:B------:R-:W-:-:S13]  /*17b0*/  ISETP.GE.AND P0, PT, R5, R11, PT ;  /* 0x0000000b0500720c */ /* 0x000fda0003f06270 */
[----:B------:R-:W-:Y:S05]  /*17c0*/  @P0 BRA `(.L_x_499) ;  /* 0x0000007000000947 */ /* 0x000fea0003800000 */
[----:B------:R-:W5:Y:S02]  /*17d0*/  LDL.64 R8, [R1+0x28] ;  /* 0x0000280001087983 */ /* 0x000f640000100a00 */
[----:B-1---5:R-:W-:-:S04]  /*17e0*/  LEA R4, P0, R8, R4, 0x1 ;  /* 0x0000000408047211 */ /* 0x022fc800078008ff */
[----:B----4-:R-:W-:-:S05]  /*17f0*/  LEA.HI.X R5, R8, R6, R9, 0x1, P0 ;  /* 0x0000000608057211 */ /* 0x010fca00000f0c09 */
[----:B------:R-:W-:Y:S01]  /*1800*/  @!PT LDS RZ, [RZ] ;  /* 0x00000000fffff984 */ /* 0x000fe20000000800 */
[----:B------:R-:W-:Y:S01]  /*1810*/  @!PT LDS RZ, [RZ] ;  /* 0x00000000fffff984 */ /* 0x000fe20000000800 */
[----:B------:R-:W-:Y:S01]  /*1820*/  @!PT LDS RZ, [RZ] ;  /* 0x00000000fffff984 */ /* 0x000fe20000000800 */
[----:B------:R1:W-:Y:S04]  /*1830*/  LDGSTS.E.BYPASS.LTC128B.128 [R246+0x8100], [R4.64], !P2 ;  /* 0x0810000004f67fae */ /* 0x0003e8000d101d48 */
.L_x_499:
[----:B------:R-:W-:Y:S05]  /*1840*/  BSYNC B0 ;  /* 0x0000000000007941 */ /* 0x000fea0003800000 */
.L_x_498:
[----:B------:R-:W-:Y:S05]  /*1850*/  BRA.DIV ~URZ, `(.L_x_500) ;  /* 0x000121427f007947 */ /* 0x000fea000b800000 */
[----:B----4-:R4:W2:Y:S04]  /*1860*/  SHFL.IDX PT, R6, R2, 0x3, 0x181f ;  /* 0x00781f0002067f89 */ /* 0x0108a800000e0000 */
[----:B-1----:R4:W1:Y:S02]  /*1870*/  SHFL.IDX PT, R4, R3, 0x3, 0x181f ;  /* 0x00781f0003047f89 */ /* 0x00286400000e0000 */
.L_x_552:
[----:B------:R-:W-:Y:S01]  /*1880*/  IADD3 R5, R0, 0x30, RZ ;  /* 0x0000003000057810 */ /* 0x000fe20007ffe0ff */
[----:B------:R-:W-:Y:S03]  /*1890*/  BSSY B0, `(.L_x_501) ;  /* 0x000000a000007945 */ /* 0x000fe60003800000 */
[----:B------:R-:W-:-:S13]  /*18a0*/  ISETP.GE.AND P0, PT, R5, R11, PT ;  /* 0x0000000b0500720c */ /* 0x000fda0003f06270 */
[----:B------:R-:W-:Y:S05]  /*18b0*/  @P0 BRA `(.L_x_502) ;  /* 0x0000007000000947 */ /* 0x000fea0003800000 */
[----:B------:R-:W5:Y:S02]  /*18c0*/  LDL.64 R8, [R1+0x28] ;  /* 0x0000280001087983 */ /* 0x000f640000100a00 */
[----:B-1---5:R-:W-:-:S04]  /*18d0*/  LEA R4, P0, R8, R4, 0x1 ;  /* 0x0000000408047211 */ /* 0x022fc800078008ff */
[----:B--2---:R-:W-:-:S05]  /*18e0*/  LEA.HI.X R5, R8, R6, R9, 0x1, P0 ;  /* 0x0000000608057211 */ /* 0x004fca00000f0c09 */
[----:B------:R-:W-:Y:S01]  /*18f0*/  @!PT LDS RZ, [RZ] ;  /* 0x00000000fffff984 */ /* 0x000fe20000000800 */
[----:B------:R-:W-:Y:S01]  /*1900*/  @!PT LDS RZ, [RZ] ;  /* 0x00000000fffff984 */ /* 0x000fe20000000800 */
[----:B------:R-:W-:Y:S01]  /*1910*/  @!PT LDS RZ, [RZ] ;  /* 0x00000000fffff984 */ /* 0x000fe20000000800 */
[----:B------:R1:W-:Y:S04]  /*1920*/  LDGSTS.E.BYPASS.LTC128B.128 [R246+0x8900], [R4.64], !P2 ;  /* 0x0890000004f67fae */ /* 0x0003e8000d101d48 */
.L_x_502:
[----:B------:R-:W-:Y:S05]  /*1930*/  BSYNC B0 ;  /* 0x0000000000007941 */ /* 0x000fea0003800000 */
.L_x_501:
[----:B------:R-:W-:Y:S05]  /*1940*/  BRA.DIV ~URZ, `(.L_x_503) ;  /* 0x000121227f007947 */ /* 0x000fea000b800000 */
[----:B--2---:R2:W3:Y:S02]  /*1950*/  SHFL.IDX PT, R6, R2, 0x4, 0x181f ;  /* 0x00981f0002067f89 */ /* 0x0044e400000e0000 */
.L_x_553:
[----:B------:R-:W-:Y:S05]  /*1960*/  BRA.DIV ~URZ, `(.L_x_504) ;  /* 0x000121727f007947 */ /* 0x000fea000b800000 */
[----:B-1----:R1:W2:Y:S02]  /*1970*/  SHFL.IDX PT, R4, R3, 0x4, 0x181f ;  /* 0x00981f0003047f89 */ /* 0x0022a400000e0000 */
.L_x_554:
[----:B------:R-:W-:Y:S01]  /*1980*/  IADD3 R5, R0, 0x40, RZ ;  /* 0x0000004000057810 */ /* 0x000fe20007ffe0ff */
[----:B------:R-:W-:Y:S03]  /*1990*/  BSSY B0, `(.L_x_505) ;  /* 0x000000a000007945 */ /* 0x000fe60003800000 */
[----:B------:R-:W-:-:S13]  /*19a0*/  ISETP.GE.AND P0, PT, R5, R11, PT ;  /* 0x0000000b0500720c */ /* 0x000fda0003f06270 */
[----:B------:R-:W-:Y:S05]  /*19b0*/  @P0 BRA `(.L_x_506) ;  /* 0x0000007000000947 */ /* 0x000fea0003800000 */
[----:B------:R-:W5:Y:S02]  /*19c0*/  LDL.64 R8, [R1+0x28] ;  /* 0x0000280001087983 */ /* 0x000f640000100a00 */
[----:B--2--5:R-:W-:-:S04]  /*19d0*/  LEA R4, P0, R8, R4, 0x1 ;  /* 0x0000000408047211 */ /* 0x024fc800078008ff */
[----:B---3--:R-:W-:-:S05]  /*19e0*/  LEA.HI.X R5, R8, R6, R9, 0x1, P0 ;  /* 0x0000000608057211 */ /* 0x008fca00000f0c09 */
[----:B------:R-:W-:Y:S01]  /*19f0*/  @!PT LDS RZ, [RZ] ;  /* 0x00000000fffff984 */ /* 0x000fe20000000800 */
[----:B------:R-:W-:Y:S01]  /*1a00*/  @!PT LDS RZ, [RZ] ;  /* 0x00000000fffff984 */ /* 0x000fe20000000800 */
[----:B------:R-:W-:Y:S01]  /*1a10*/  @!PT LDS RZ, [RZ] ;  /* 0x00000000fffff984 */ /* 0x000fe20000000800 */
[----:B------:R2:W-:Y:S04]  /*1a20*/  LDGSTS.E.BYPASS.LTC128B.128 [R246+0x9100], [R4.64], !P2 ;  /* 0x0910000004f67fae */ /* 0x0005e8000d101d48 */
.L_x_506:
[----:B------:R-:W-:Y:S05]  /*1a30*/  BSYNC B0 ;  /* 0x0000000000007941 */ /* 0x000fea0003800000 */
.L_x_505:
[----:B------:R-:W-:Y:S05]  /*1a40*/  BRA.DIV ~URZ, `(.L_x_507) ;  /* 0x000121027f007947 */ /* 0x000fea000b800000 */
[----:B---3--:R3:W1:Y:S04]  /*1a50*/  SHFL.IDX PT, R6, R2, 0x5, 0x181f ;  /* 0x00b81f0002067f89 */ /* 0x00866800000e0000 */
[----:B--2---:R3:W2:Y:S02]  /*1a60*/  SHFL.IDX PT, R4, R3, 0x5, 0x181f ;  /* 0x00b81f0003047f89 */ /* 0x0046a400000e0000 */
.L_x_555:
[----:B------:R-:W-:Y:S01]  /*1a70*/  IADD3 R5, R0, 0x50, RZ ;  /* 0x0000005000057810 */ /* 0x000fe20007ffe0ff */
[----:B------:R-:W-:Y:S03]  /*1a80*/  BSSY B0, `(.L_x_508) ;  /* 0x000000a000007945 */ /* 0x000fe60003800000 */
[----:B------:R-:W-:-:S13]  /*1a90*/  ISETP.GE.AND P0, PT, R5, R11, PT ;  /* 0x0000000b0500720c */ /* 0x000fda0003f06270 */
[----:B------:R-:W-:Y:S05]  /*1aa0*/  @P0 BRA `(.L_x_509) ;  /* 0x0000007000000947 */ /* 0x000fea0003800000 */
[----:B------:R-:W5:Y:S02]  /*1ab0*/  LDL.64 R8, [R1+0x28] ;  /* 0x0000280001087983 */ /* 0x000f640000100a00 */
[----:B--2--5:R-:W-:-:S04]  /*1ac0*/  LEA R4, P0, R8, R4, 0x1 ;  /* 0x0000000408047211 */ /* 0x024fc800078008ff */
[----:B-1----:R-:W-:-:S05]  /*1ad0*/  LEA.HI.X R5, R8, R6, R9, 0x1, P0 ;  /* 0x0000000608057211 */ /* 0x002fca00000f0c09 */
[----:B------:R-:W-:Y:S01]  /*1ae0*/  @!PT LDS RZ, [RZ] ;  /* 0x00000000fffff984 */ /* 0x000fe20000000800 */
[----:B------:R-:W-:Y:S01]  /*1af0*/  @!PT LDS RZ, [RZ] ;  /* 0x00000000fffff984 */ /* 0x000fe20000000800 */
[----:B------:R-:W-:Y:S01]  /*1b00*/  @!PT LDS RZ, [RZ] ;  /* 0x00000000fffff984 */ /* 0x000fe20000000800 */
[----:B------:R1:W-:Y:S04]  /*1b10*/  LDGSTS.E.BYPASS.LTC128B.128 [R246+0x9900], [R4.64], !P2 ;  /* 0x0990000004f67fae */ /* 0x0003e8000d101d48 */
.L_x_509:
[----:B------:R-:W-:Y:S05]  /*1b20*/  BSYNC B0 ;  /* 0x0000000000007941 */ /* 0x000fea0003800000 */
.L_x_508:
[----:B------:R-:W-:Y:S05]  /*1b30*/  BRA.DIV ~URZ, `(.L_x_510) ;  /* 0x000120e27f007947 */ /* 0x000fea000b800000 */
[----:B-1----:R1:W3:Y:S02]  /*1b40*/  SHFL.IDX PT, R6, R2, 0x6, 0x181f ;  /* 0x00d81f0002067f89 */ /* 0x0022e400000e0000 */
.L_x_556:
[----:B------:R-:W-:Y:S05]  /*1b50*/  BRA.DIV ~URZ, `(.L_x_511) ;  /* 0x000121327f007947 */ /* 0x000fea000b800000 */
[----:B--2---:R2:W1:Y:S02]  /*1b60*/  SHFL.IDX PT, R4, R3, 0x6, 0x181f ;  /* 0x00d81f0003047f89 */ /* 0x00446400000e0000 */
.L_x_557:
[----:B------:R-:W-:Y:S01]  /*1b70*/  IADD3 R5, R0, 0x60, RZ ;  /* 0x0000006000057810 */ /* 0x000fe20007ffe0ff */
[----:B------:R-:W-:Y:S03]  /*1b80*/  BSSY B0, `(.L_x_512) ;  /* 0x000000a000007945 */ /* 0x000fe60003800000 */
[----:B------:R-:W-:-:S13]  /*1b90*/  ISETP.GE.AND P0, PT, R5, R11, PT ;  /* 0x0000000b0500720c */ /* 0x000fda0003f06270 */
[----:B------:R-:W-:Y:S05]  /*1ba0*/  @P0 BRA `(.L_x_513) ;  /* 0x0000007000000947 */ /* 0x000fea0003800000 */
[----:B------:R-:W5:Y:S02]  /*1bb0*/  LDL.64 R8, [R1+0x28] ;  /* 0x0000280001087983 */ /* 0x000f640000100a00 */
[----:B-1---5:R-:W-:-:S04]  /*1bc0*/  LEA R4, P0, R8, R4, 0x1 ;  /* 0x0000000408047211 */ /* 0x022fc800078008ff */
[----:B---3--:R-:W-:-:S05]  /*1bd0*/  LEA.HI.X R5, R8, R6, R9, 0x1, P0 ;  /* 0x0000000608057211 */ /* 0x008fca00000f0c09 */
[----:B------:R-:W-:Y:S01]  /*1be0*/  @!PT LDS RZ, [RZ] ;  /* 0x00000000fffff984 */ /* 0x000fe20000000800 */
[----:B------:R-:W-:Y:S01]  /*1bf0*/  @!PT LDS RZ, [RZ] ;  /* 0x00000000fffff984 */ /* 0x000fe20000000800 */
[----:B------:R-:W-:Y:S01]  /*1c00*/  @!PT LDS RZ, [RZ] ;  /* 0x00000000fffff984 */ /* 0x000fe20000000800 */
[----:B------:R1:W-:Y:S04]  /*1c10*/  LDGSTS.E.BYPASS.LTC128B.128 [R246+0xa100], [R4.64], !P2 ;  /* 0x0a10000004f67fae */ /* 0x0003e8000d101d48 */
.L_x_513:
[----:B------:R-:W-:Y:S05]  /*1c20*/  BSYNC B0 ;  /* 0x0000000000007941 */ /* 0x000fea0003800000 */
.L_x_512:
[----:B------:R-:W-:Y:S05]  /*1c30*/  BRA.DIV ~URZ, `(.L_x_514) ;  /* 0x000120c27f007947 */ /* 0x000fea000b800000 */
[----:B-1----:R1:W2:Y:S04]  /*1c40*/  SHFL.IDX PT, R4, R2, 0x7, 0x181f ;  /* 0x00f81f0002047f89 */ /* 0x0022a800000e0000 */
[----:B--234-:R-:W2:Y:S02]  /*1c50*/  SHFL.IDX PT, R3, R3, 0x7, 0x181f ;  /* 0x00f81f0003037f89 */ /* 0x01cea400000e0000 */
.L_x_558:
[----:B------:R-:W3:Y:S04]  /*1c60*/  LDL.64 R136, [R1+0x28] ;  /* 0x0000280001887983 */ /* 0x000ee80000100a00 */
[----:B------:R-:W4:Y:S01]  /*1c70*/  LDL R225, [R1+0x4] ;  /* 0x0000040001e17983 */ /* 0x000f220000100800 */
[----:B------:R-:W-:-:S04]  /*1c80*/  IADD3 R0, R0, 0x70, RZ ;  /* 0x0000007000007810 */ /* 0x000fc80007ffe0ff */
[----:B------:R-:W-:-:S13]  /*1c90*/  ISETP.GE.AND P1, PT, R0, R11, PT ;  /* 0x0000000b0000720c */ /* 0x000fda0003f26270 */
[C---:B-123--:R-:W-:Y:S02]  /*1ca0*/  @!P1 LEA R2, P0, R136.reuse, R3, 0x1 ;  /* 0x0000000388029211 */ /* 0x04efe400078008ff */
[C---:B------:R-:W-:Y:S02]  /*1cb0*/  ISETP.GE.AND P6, PT, R136.reuse, c[0x0][0x1d4], PT ;  /* 0x0000750088007a0c */ /* 0x040fe40003fc6270 */
[----:B------:R-:W-:Y:S02]  /*1cc0*/  @!P1 LEA.HI.X R3, R136, R4, R137, 0x1, P0 ;  /* 0x0000000488039211 */ /* 0x000fe400000f0c89 */
[----:B----4-:R-:W-:-:S03]  /*1cd0*/  IADD3 R20, R225, -0x1, RZ ;  /* 0xffffffffe1147810 */ /* 0x010fc60007ffe0ff */
[----:B------:R-:W-:Y:S01]  /*1ce0*/  @!PT LDS RZ, [RZ] ;  /* 0x00000000fffff984 */ /* 0x000fe20000000800 */
[----:B------:R-:W-:Y:S01]  /*1cf0*/  @!PT LDS RZ, [RZ] ;  /* 0x00000000fffff984 */ /* 0x000fe20000000800 */
[----:B------:R-:W-:Y:S01]  /*1d00*/  @!PT LDS RZ, [RZ] ;  /* 0x00000000fffff984 */ /* 0x000fe20000000800 */
[----:B------:R1:W-:Y:S04]  /*1d10*/  @!P1 LDGSTS.E.BYPASS.LTC128B.128 [R246+0xa900], [R2.64], !P2 ;  /* 0x0a90000002f69fae */ /* 0x0003e8000d101d48 */
[----:B------:R-:W0:Y:S01]  /*1d20*/  LDGDEPBAR ;  /* 0x00000000000079af */ /* 0x000e220000000000 */
[----:B------:R-:W-:Y:S02]  /*1d30*/  WARPSYNC 0xffffffff ;  /* 0xffffffff00007948 */ /* 0x000fe40003800000 */
[----:B------:R-:W2:Y:S04]  /*1d40*/  LDL R5, [R1+0x48] ;  /* 0x0000480001057983 */ /* 0x000ea80000100800 */
[----:B------:R-:W3:Y:S04]  /*1d50*/  LDL.64 R6, [R1+0x38] ;  /* 0x0000380001067983 */ /* 0x000ee80000100a00 */
[----:B------:R-:W4:Y:S04]  /*1d60*/  LDL R23, [R1+0x4c] ;  /* 0x00004c0001177983 */ /* 0x000f280000100800 */
[----:B------:R-:W5:Y:S04]  /*1d70*/  LDL.64 R138, [R1+0x40] ;  /* 0x00004000018a7983 */ /* 0x000f680000100a00 */
[----:B------:R-:W1:Y:S01]  /*1d80*/  S2R R9, SR_TID.X ;  /* 0x0000000000097919 */ /* 0x000e620000002100 */
[----:B------:R-:W-:Y:S01]  /*1d90*/  IMAD.MOV.U32 R204, RZ, RZ, -0x70 ;  /* 0xffffff90ffcc7424 */ /* 0x000fe200078e00ff */
[----:B------:R-:W-:Y:S01]  /*1da0*/  SHF.R.S32.HI R21, RZ, 0x1f, R20 ;  /* 0x0000001fff157819 */ /* 0x000fe20000011414 */
[----:B-1----:R-:W-:Y:S01]  /*1db0*/  IMAD.WIDE.U32 R2, R20, c[0x0][0x1e0], RZ ;  /* 0x0000780014027a25 */ /* 0x002fe200078e00ff */
[----:B------:R-:W-:-:S03]  /*1dc0*/  ULDC.64 UR4, c[0x0][0x208] ;  /* 0x0000820000047ab9 */ /* 0x000fc60000000a00 */
[----:B------:R-:W-:Y:S02]  /*1dd0*/  IMAD R204, R225, R204, 0x70 ;  /* 0x00000070e1cc7424 */ /* 0x000fe400078e02cc */
[----:B------:R-:W-:Y:S01]  /*1de0*/  IMAD R0, R21, c[0x0][0x1e0], RZ ;  /* 0x0000780015007a24 */ /* 0x000fe200078e02ff */
[----:B------:R-:W-:-:S04]  /*1df0*/  SHF.R.S32.HI R8, RZ, 0x1f, R9 ;  /* 0x0000001fff087819 */ /* 0x000fc80000011409 */
[----:B------:R-:W-:-:S04]  /*1e00*/  LEA.HI R8, R8, R9, RZ, 0x3 ;  /* 0x0000000908087211 */ /* 0x000fc800078f18ff */
[----:B------:R-:W-:-:S04]  /*1e10*/  SHF.R.S32.HI R8, RZ, 0x3, R8 ;  /* 0x00000003ff087819 */ /* 0x000fc80000011408 */
[----:B------:R-:W-:Y:S01]  /*1e20*/  IADD3 R22, R204, c[0x0][0x1d0], -R8 ;  /* 0x00007400cc167a10 */ /* 0x000fe20007ffe808 */
[----:B------:R-:W-:-:S03]  /*1e30*/  IMAD R0, R20, c[0x0][0x1e4], R0 ;  /* 0x0000790014007a24 */ /* 0x000fc600078e0200 */
[C---:B------:R-:W-:Y:S02]  /*1e40*/  ISETP.GE.AND P3, PT, R22.reuse, 0x1, PT ;  /* 0x000000011600780c */ /* 0x040fe40003f66270 */
[----:B------:R-:W-:Y:S01]  /*1e50*/  ISETP.GE.AND P2, PT, R22, 0x11, PT ;  /* 0x000000111600780c */ /* 0x000fe20003f46270 */
[----:B------:R-:W-:Y:S02]  /*1e60*/  IMAD.IADD R0, R3, 0x1, R0 ;  /* 0x0000000103007824 */ /* 0x000fe400078e0200 */
[----:B------:R-:W-:Y:S02]  /*1e70*/  IMAD.MOV.U32 R205, RZ, RZ, c[0x0][0x1e0] ;  /* 0x00007800ffcd7624 */ /* 0x000fe400078e00ff */
[----:B------:R-:W-:Y:S01]  /*1e80*/  IMAD R0, R0, 0x70, RZ ;  /* 0x0000007000007824 */ /* 0x000fe200078e02ff */
[----:B------:R-:W-:Y:S01]  /*1e90*/  ISETP.GE.AND P0, PT, R22, 0x21, PT ;  /* 0x000000211600780c */ /* 0x000fe20003f06270 */
[----:B------:R-:W-:Y:S02]  /*1ea0*/  IMAD.MOV.U32 R224, RZ, RZ, c[0x0][0x1e4] ;  /* 0x00007900ffe07624 */ /* 0x000fe400078e00ff */
[----:B------:R-:W-:-:S04]  /*1eb0*/  IMAD.WIDE.U32 R10, R205, 0x20, RZ ;  /* 0x00000020cd0a7825 */ /* 0x000fc800078e00ff */
[----:B------:R-:W-:Y:S01]  /*1ec0*/  IMAD.SHL.U32 R8, R224, 0x20, RZ ;  /* 0x00000020e0087824 */ /* 0x000fe200078e00ff */
[----:B------:R-:W-:Y:S02]  /*1ed0*/  USHF.L.U32 UR7, UR4, 0x5, URZ ;  /* 0x0000000504077899 */ /* 0x000fe4000800063f */
[----:B------:R-:W-:Y:S02]  /*1ee0*/  UMOV UR6, 0x5 ;  /* 0x0000000500067882 */ /* 0x000fe40000000000 */
[----:B------:R-:W-:Y:S01]  /*1ef0*/  USHF.L.U64.HI UR5, UR4, UR6, UR5 ;  /* 0x0000000604057299 */ /* 0x000fe20008010205 */
[----:B------:R-:W-:Y:S01]  /*1f00*/  BAR.SYNC.DEFER_BLOCKING 0x0 ;  /* 0x0000000000007b1d */ /* 0x000fe20000010000 */
[----:B--2---:R-:W-:Y:S02]  /*1f10*/  IMAD.MOV.U32 R207, RZ, RZ, R5 ;  /* 0x000000ffffcf7224 */ /* 0x004fe400078e0005 */
[----:B---3--:R-:W-:-:S04]  /*1f20*/  IMAD.MOV.U32 R206, RZ, RZ, R6 ;  /* 0x000000ffffce7224 */ /* 0x008fc800078e0006 */
[----:B------:R-:W-:-:S04]  /*1f30*/  IMAD.WIDE.U32 R2, R2, 0x70, R206 ;  /* 0x0000007002027825 */ /* 0x000fc800078e00ce */
[----:B------:R-:W-:Y:S01]  /*1f40*/  IMAD.IADD R3, R3, 0x1, R0 ;  /* 0x0000000103037824 */ /* 0x000fe200078e0200 */
[C---:B------:R-:W-:Y:S02]  /*1f50*/  @P3 LEA R6, P5, R2.reuse, c[0x0][0x1c8], 0x1 ;  /* 0x0000720002063a11 */ /* 0x040fe400078a08ff */
[C---:B------:R-:W-:Y:S02]  /*1f60*/  @P2 LEA R0, P1, R205.reuse, R2, 0x4 ;  /* 0x00000002cd002211 */ /* 0x040fe400078220ff */
[----:B------:R-:W-:Y:S02]  /*1f70*/  @P3 LEA.HI.X R7, R2, c[0x0][0x1cc], R3, 0x1, P5 ;  /* 0x0000730002073a11 */ /* 0x000fe400028f0c03 */
[C---:B------:R-:W-:Y:S02]  /*1f80*/  @P2 LEA R4, P5, R0.reuse, c[0x0][0x1c8], 0x1 ;  /* 0x0000720000042a11 */ /* 0x040fe400078a08ff */
[----:B------:R-:W-:Y:S01]  /*1f90*/  @P2 LEA.HI.X R5, R205, R3, R224, 0x4, P1 ;  /* 0x00000003cd052211 */ /* 0x000fe200008f24e0 */
[----:B------:R-:W-:Y:S01]  /*1fa0*/  @!PT LDS RZ, [RZ] ;  /* 0x00000000fffff984 */ /* 0x000fe20000000800 */
[----:B------:R-:W-:Y:S01]  /*1fb0*/  @!PT LDS RZ, [RZ] ;  /* 0x00000000fffff984 */ /* 0x000fe20000000800 */
[----:B------:R-:W-:Y:S01]  /*1fc0*/  @!PT LDS RZ, [RZ] ;  /* 0x00000000fffff984 */ /* 0x000fe20000000800 */
[----:B------:R1:W-:Y:S03]  /*1fd0*/  @P3 LDGSTS.E.BYPASS.LTC128B.128 [R246+0x3900], [R6.64], !P6 ;  /* 0x0390000006f63fae */ /* 0x0003e6000f101d48 */
[----:B------:R-:W-:-:S02]  /*1fe0*/  @P2 LEA.HI.X R5, R0, c[0x0][0x1cc], R5, 0x1, P5 ;  /* 0x0000730000052a11 */ /* 0x000fc400028f0c05 */
[----:B------:R-:W-:Y:S02]  /*1ff0*/  ISETP.GE.AND P5, PT, R22, 0x31, PT ;  /* 0x000000311600780c */ /* 0x000fe40003fa6270 */
[----:B------:R-:W-:Y:S01]  /*2000*/  @P0 IADD3 R9, P1, R2, R10, RZ ;  /* 0x0000000a02090210 */ /* 0x000fe20007f3e0ff */
[----:B------:R2:W-:Y:S03]  /*2010*/  @P2 LDGSTS.E.BYPASS.LTC128B.128 [R246+0x4100], [R4.64], !P6 ;  /* 0x0410000004f62fae */ /* 0x0005e6000f101d48 */
[----:B------:R-:W-:Y:S02]  /*2020*/  @P0 IADD3.X R0, R3, R11, R8, P1, !PT ;  /* 0x0000000b03000210 */ /* 0x000fe40000ffe408 */
[----:B------:R-:W-:Y:S02]  /*2030*/  @P0 LEA R8, P1, R9, c[0x0][0x1c8], 0x1 ;  /* 0x0000720009080a11 */ /* 0x000fe400078208ff */
[----:B------:R-:W-:-:S02]  /*2040*/  ISETP.GE.AND P3, PT, R22, 0x41, PT ;  /* 0x000000411600780c */ /* 0x000fc40003f66270 */
[----:B------:R-:W-:Y:S01]  /*2050*/  @P0 LEA.HI.X R9, R9, c[0x0][0x1cc], R0, 0x1, P1 ;  /* 0x0000730009090a11 */ /* 0x000fe200008f0c00 */
[----:B------:R-:W-:Y:S01]  /*2060*/  @P5 IMAD R0, R224, 0x30, RZ ;  /* 0x00000030e0005824 */ /* 0x000fe200078e02ff */
[----:B------:R-:W-:-:S03]  /*2070*/  ISETP.GE.AND P2, PT, R22, 0x51, PT ;  /* 0x000000511600780c */ /* 0x000fc60003f46270 */
[----:B------:R3:W-:Y:S01]  /*2080*/  @P0 LDGSTS.E.BYPASS.LTC128B.128 [R246+0x4900], [R8.64], !P6 ;  /* 0x0490000008f60fae */ /* 0x0007e2000f101d48 */
[----:B------:R-:W-:Y:S01]  /*2090*/  ISETP.GE.AND P1, PT, R22, 0x61, PT ;  /* 0x000000611600780c */ /* 0x000fe20003f26270 */
[----:B--2---:R-:W-:-:S04]  /*20a0*/  @P5 IMAD.WIDE.U32 R4, R205, 0x30, R2 ;  /* 0x00000030cd045825 */ /* 0x004fc800078e0002 */
[----:B------:R-:W-:Y:S01]  /*20b0*/  @P5 IMAD.IADD R0, R5, 0x1, R0 ;  /* 0x0000000105005824 */ /* 0x000fe200078e0200 */
[----:B------:R-:W-:-:S03]  /*20c0*/  @P5 LEA R10, P0, R4, c[0x0][0x1c8], 0x1 ;  /* 0x00007200040a5a11 */ /* 0x000fc600078008ff */
[----:B------:R-:W-:Y:S01]  /*20d0*/  @P2 IMAD.MOV.U32 R5, RZ, RZ, R3 ;  /* 0x000000ffff052224 */ /* 0x000fe200078e0003 */
[----:B------:R-:W-:Y:S02]  /*20e0*/  @P5 LEA.HI.X R11, R4, c[0x0][0x1cc], R0, 0x1, P0 ;  /* 0x00007300040b5a11 */ /* 0x000fe400000f0c00 */
[C---:B------:R-:W-:Y:S01]  /*20f0*/  @P3 LEA R0, P0, R205.reuse, R2, 0x6 ;  /* 0x00000002cd003211 */ /* 0x040fe200078030ff */
[----:B------:R-:W-:Y:S02]  /*2100*/  @P2 IMAD.MOV.U32 R4, RZ, RZ, R2 ;  /* 0x000000ffff042224 */ /* 0x000fe400078e0002 */
[----:B-1----:R-:W-:Y:S01]  /*2110*/  @P2 IMAD R7, R224, 0x50, RZ ;  /* 0x00000050e0072824 */ /* 0x002fe200078e02ff */
[C---:B------:R-:W-:Y:S01]  /*2120*/  @P3 LEA.HI.X R6, R205.reuse, R3, R224, 0x6, P0 ;  /* 0x00000003cd063211 */ /* 0x040fe200000f34e0 */
[----:B------:R-:W-:Y:S01]  /*2130*/  @P2 IMAD.WIDE.U32 R4, R205, 0x50, R4 ;  /* 0x00000050cd042825 */ /* 0x000fe200078e0004 */
[C---:B---3--:R-:W-:Y:S01]  /*2140*/  @P3 LEA R8, P0, R0.reuse, c[0x0][0x1c8], 0x1 ;  /* 0x0000720000083a11 */ /* 0x048fe200078008ff */
[----:B------:R1:W-:Y:S03]  /*2150*/  @P5 LDGSTS.E.BYPASS.LTC128B.128 [R246+0x5100], [R10.64], !P6 ;  /* 0x051000000af65fae */ /* 0x0003e6000f101d48 */
[----:B------:R-:W-:Y:S01]  /*2160*/  @P3 LEA.HI.X R9, R0, c[0x0][0x1cc], R6, 0x1, P0 ;  /* 0x0000730000093a11 */ /* 0x000fe200000f0c06 */
[----:B------:R-:W-:Y:S01]  /*2170*/  @P2 IMAD.IADD R0, R5, 0x1, R7 ;  /* 0x0000000105002824 */ /* 0x000fe200078e0207 */
[----:B------:R-:W-:Y:S01]  /*2180*/  @P2 LEA R6, P0, R4, c[0x0][0x1c8], 0x1 ;  /* 0x0000720004062a11 */ /* 0x000fe200078008ff */
[----:B------:R-:W-:-:S02]  /*2190*/  @P1 IMAD R12, R224, 0x60, RZ ;  /* 0x00000060e00c1824 */ /* 0x000fc400078e02ff */
[----:B------:R-:W-:Y:S01]  /*21a0*/  @P1 IMAD.WIDE.U32 R2, R205, 0x60, R2 ;  /* 0x00000060cd021825 */ /* 0x000fe200078e0002 */
[----:B------:R-:W-:Y:S01]  /*21b0*/  @P2 LEA.HI.X R7, R4, c[0x0][0x1cc], R0, 0x1, P0 ;  /* 0x0000730004072a11 */ /* 0x000fe200000f0c00 */
[----:B------:R1:W-:Y:S02]  /*21c0*/  @P3 LDGSTS.E.BYPASS.LTC128B.128 [R246+0x5900], [R8.64], !P6 ;  /* 0x0590000008f63fae */ /* 0x0003e4000f101d48 */
[----:B------:R-:W-:Y:S01]  /*21d0*/  @P1 IMAD.IADD R0, R3, 0x1, R12 ;  /* 0x0000000103001824 */ /* 0x000fe200078e020c */
[C---:B------:R-:W-:Y:S01]  /*21e0*/  @P1 LEA R4, P0, R2.reuse, c[0x0][0x1c8], 0x1 ;  /* 0x0000720002041a11 */ /* 0x040fe200078008ff */
[----:B------:R2:W-:Y:S03]  /*21f0*/  @P2 LDGSTS.E.BYPASS.LTC128B.128 [R246+0x6100], [R6.64], !P6 ;  /* 0x0610000006f62fae */ /* 0x0005e6000f101d48 */
[----:B------:R-:W-:-:S05]  /*2200*/  @P1 LEA.HI.X R5, R2, c[0x0][0x1cc], R0, 0x1, P0 ;  /* 0x0000730002051a11 */ /* 0x000fca00000f0c00 */
[----:B------:R2:W-:Y:S04]  /*2210*/  @P1 LDGSTS.E.BYPASS.LTC128B.128 [R246+0x6900], [R4.64], !P6 ;  /* 0x0690000004f61fae */ /* 0x0005e8000f101d48 */
[----:B------:R-:W0:Y:S01]  /*2220*/  LDGDEPBAR ;  /* 0x00000000000079af */ /* 0x000e220000000000 */
[----:B------:R-:W-:-:S04]  /*2230*/  DEPBAR.LE SB0, 0x1 ;  /* 0x000080400000791a */ /* 0x000fc80000000000 */
[----:B------:R-:W-:-:S04]  /*2240*/  DEPBAR.LE SB0, 0x0 ;  /* 0x000080000000791a */ /* 0x000fc80000000000 */
[----:B------:R-:W-:Y:S06]  /*2250*/  BAR.SYNC.DEFER_BLOCKING 0x0 ;  /* 0x0000000000007b1d */ /* 0x000fec0000010000 */
[----:B-1----:R-:W-:Y:S04]  /*2260*/  LDSM.16.M88.4 R8, [R235+0x2000] ;  /* 0x00200000eb08783b */ /* 0x002fe80000000200 */
[----:B------:R-:W1:Y:S04]  /*2270*/  LDSM.16.M88.4 R24, [R228] ;  /* 0x00000000e418783b */ /* 0x000e680000000200 */
[----:B------:R-:W3:Y:S04]  /*2280*/  LDSM.16.M88.4 R16, [R228+0x800] ;  /* 0x00080000e410783b */ /* 0x000ee80000000200 */
[----:B------:R-:W1:Y:S04]  /*2290*/  LDSM.16.M88.4 R28, [R228+0x1000] ;  /* 0x00100000e41c783b */ /* 0x000e680000000200 */
[----:B------:R-:W1:Y:S04]  /*22a0*/  LDSM.16.M88.4 R32, [R228+0x1800] ;  /* 0x00180000e420783b */ /* 0x000e680000000200 */
[----:B------:R-:W1:Y:S04]  /*22b0*/  LDSM.16.M88.4 R36, [R228+0x2000] ;  /* 0x00200000e424783b */ /* 0x000e680000000200 */
[----:B------:R-:W3:Y:S04]  /*22c0*/  LDSM.16.M88.4 R40, [R228+0x2800] ;  /* 0x00280000e428783b */ /* 0x000ee80000000200 */
[----:B------:R-:W3:Y:S04]  /*22d0*/  LDSM.16.M88.4 R96, [R228+0x3000] ;  /* 0x00300000e460783b */ /* 0x000ee80000000200 */
[----:B--2---:R-:W-:Y:S04]  /*22e0*/  LDSM.16.M88.4 R4, [R238+0x2000] ;  /* 0x00200000ee04783b */ /* 0x004fe80000000200 */
[----:B------:R-:W2:Y:S04]  /*22f0*/  LDSM.16.M88.4 R100, [R239] ;  /* 0x00000000ef64783b */ /* 0x000ea80000000200 */
[----:B------:R-:W2:Y:S04]  /*2300*/  LDSM.16.M88.4 R104, [R245] ;  /* 0x00000000f568783b */ /* 0x000ea80000000200 */
[----:B------:R-:W2:Y:S04]  /*2310*/  LDSM.16.M88.4 R108, [R244] ;  /* 0x00000000f46c783b */ /* 0x000ea80000000200 */
[----:B------:R-:W2:Y:S04]  /*2320*/  LDSM.16.M88.4 R112, [R243] ;  /* 0x00000000f370783b */ /* 0x000ea80000000200 */
[----:B------:R-:W2:Y:S04]  /*2330*/  LDSM.16.M88.4 R116, [R242] ;  /* 0x00000000f274783b */ /* 0x000ea80000000200 */
[----:B------:R-:W2:Y:S04]  /*2340*/  LDSM.16.M88.4 R120, [R241] ;  /* 0x00000000f178783b */ /* 0x000ea80000000200 */
[----:B------:R-:W2:Y:S01]  /*2350*/  LDSM.16.M88.4 R124, [R240] ;  /* 0x00000000f07c783b */ /* 0x000ea20000000200 */
[C---:B-1----:R-:W-:Y:S03]  /*2360*/  HMMA.16816.F32.BF16 R92, R8.reuse, R24, RZ ;  /* 0x00000018085c723c */ /* 0x042fe600000418ff */
[----:B------:R-:W1:Y:S05]  /*2370*/  LDSM.16.M88.4 R12, [R235] ;  /* 0x00000000eb0c783b */ /* 0x000e6a0000000200 */
[C---:B---3--:R-:W-:Y:S08]  /*2380*/  HMMA.16816.F32.BF16 R84, R8.reuse, R16, RZ ;  /* 0x000000100854723c */ /* 0x048ff000000418ff */
        /* <DEDUP_REMOVED lines=11> */
[----:B------:R-:W-:Y:S01]  /*2440*/  HMMA.16816.F32.BF16 R8, R8, R98, RZ ;  /* 0x000000620808723c */ /* 0x000fe200000418ff */
[----:B------:R-:W-:-:S04]  /*2450*/  IMAD R0, R21, c[0x0][0x208], RZ ;  /* 0x0000820015007a24 */ /* 0x000fc800078e02ff */
[----:B------:R-:W-:-:S03]  /*2460*/  IMAD R0, R20, c[0x0][0x20c], R0 ;  /* 0x0000830014007a24 */ /* 0x000fc600078e0200 */
[----:B--2---:R-:W-:Y:S01]  /*2470*/  HMMA.16816.F32.BF16 R176, R4, R100, R92 ;  /* 0x0000006404b0723c */ /* 0x004fe2000004185c */
[----:B-----5:R-:W-:Y:S02]  /*2480*/  IMAD.MOV.U32 R2, RZ, RZ, R138 ;  /* 0x000000ffff027224 */ /* 0x020fe400078e008a */
[----:B----4-:R-:W-:-:S05]  /*2490*/  IMAD.MOV.U32 R3, RZ, RZ, R23 ;  /* 0x000000ffff037224 */ /* 0x010fca00078e0017 */
        /* <DEDUP_REMOVED lines=12> */
[----:B------:R-:W-:Y:S07]  /*2560*/  HMMA.16816.F32.BF16 R212, R4, R126, R8 ;  /* 0x0000007e04d4723c */ /* 0x000fee0000041808 */
[----:B------:R-:W-:-:S04]  /*2570*/  IMAD.WIDE.U32 R4, R20, c[0x0][0x208], RZ ;  /* 0x0000820014047a25 */ /* 0x000fc800078e00ff */
[----:B------:R-:W-:Y:S02]  /*2580*/  IMAD.IADD R0, R5, 0x1, R0 ;  /* 0x0000000105007824 */ /* 0x000fe400078e0200 */
[----:B------:R-:W-:Y:S01]  /*2590*/  IMAD.WIDE.U32 R2, R4, 0x70, R2 ;  /* 0x0000007004027825 */ /* 0x000fe200078e0002 */
[----:B-1----:R-:W-:Y:S01]  /*25a0*/  HMMA.16816.F32.BF16 R80, R12, R18, RZ ;  /* 0x000000120c50723c */ /* 0x002fe200000418ff */
[----:B------:R-:W1:Y:S02]  /*25b0*/  LDSM.16.M88.4 R4, [R238] ;  /* 0x00000000ee04783b */ /* 0x000e640000000200 */
[----:B------:R-:W-:Y:S01]  /*25c0*/  IMAD R0, R0, 0x70, RZ ;  /* 0x0000007000007824 */ /* 0x000fe200078e02ff */
[----:B------:R-:W-:-:S03]  /*25d0*/  LEA R20, P0, R2, c[0x0][0x1f8], 0x1 ;  /* 0x00007e0002147a11 */ /* 0x000fc600078008ff */
[----:B------:R-:W-:Y:S01]  /*25e0*/  IMAD.IADD R0, R3, 0x1, R0 ;  /* 0x0000000103007824 */ /* 0x000fe200078e0200 */
[----:B------:R-:W-:Y:S01]  /*25f0*/  IADD3 R18, P1, R20, UR7, RZ ;  /* 0x0000000714127c10 */ /* 0x000fe2000ff3e0ff */
[----:B------:R-:W-:Y:S03]  /*2600*/  HMMA.16816.F32.BF16 R84, R12, R16, RZ ;  /* 0x000000100c54723c */ /* 0x000fe600000418ff */
[----:B------:R-:W-:-:S04]  /*2610*/  LEA.HI.X R21, R2, c[0x0][0x1fc], R0, 0x1, P0 ;  /* 0x00007f0002157a11 */ /* 0x000fc800000f0c00 */
[----:B------:R-:W-:Y:S02]  /*2620*/  IADD3 R16, P0, R18, UR7, RZ ;  /* 0x0000000712107c10 */ /* 0x000fe4000ff1e0ff */
[----:B------:R-:W-:Y:S02]  /*2630*/  IADD3.X R19, R21, UR5, RZ, P1, !PT ;  /* 0x0000000515137c10 */ /* 0x000fe40008ffe4ff */
[----:B------:R-:W-:Y:S02]  /*2640*/  ISETP.GE.AND P1, PT, R136, c[0x0][0x1d4], PT ;  /* 0x0000750088007a0c */ /* 0x000fe40003f26270 */
[----:B------:R-:W-:Y:S02]  /*2650*/  IADD3 R10, P2, R16, UR7, RZ ;  /* 0x00000007100a7c10 */ /* 0x000fe4000ff5e0ff */
[----:B------:R-:W-:Y:S02]  /*2660*/  IADD3.X R17, R19, UR5, RZ, P0, !PT ;  /* 0x0000000513117c10 */ /* 0x000fe400087fe4ff */
[----:B------:R-:W-:-:S02]  /*2670*/  ISETP.LT.OR P3, PT, R22, 0x1, P1 ;  /* 0x000000011600780c */ /* 0x000fc40000f61670 */
[----:B------:R-:W-:Y:S02]  /*2680*/  IADD3.X R11, R17, UR5, RZ, P2, !PT ;  /* 0x00000005110b7c10 */ /* 0x000fe400097fe4ff */
[----:B------:R-:W-:Y:S02]  /*2690*/  IADD3 R8, P0, R10, UR7, RZ ;  /* 0x000000070a087c10 */ /* 0x000fe4000ff1e0ff */
[C---:B------:R-:W-:Y:S02]  /*26a0*/  ISETP.LT.OR P2, PT, R22.reuse, 0x11, P1 ;  /* 0x000000111600780c */ /* 0x040fe40000f41670 */
[----:B------:R-:W-:Y:S02]  /*26b0*/  IADD3.X R9, R11, UR5, RZ, P0, !PT ;  /* 0x000000050b097c10 */ /* 0x000fe400087fe4ff */
[----:B------:R-:W-:Y:S02]  /*26c0*/  ISETP.LT.OR P0, PT, R22, 0x21, P1 ;  /* 0x000000211600780c */ /* 0x000fe40000f01670 */
[----:B------:R-:W-:Y:S01]  /*26d0*/  IADD3 R2, P5, R8, UR7, RZ ;  /* 0x0000000708027c10 */ /* 0x000fe2000ffbe0ff */
[----:B------:R-:W-:Y:S01]  /*26e0*/  @!PT LDS RZ, [RZ] ;  /* 0x00000000fffff984 */ /* 0x000fe20000000800 */
[----:B------:R-:W-:Y:S01]  /*26f0*/  @!PT LDS RZ, [RZ] ;  /* 0x00000000fffff984 */ /* 0x000fe20000000800 */
[----:B------:R-:W-:Y:S01]  /*2700*/  @!PT LDS RZ, [RZ] ;  /* 0x00000000fffff984 */ /* 0x000fe20000000800 */
[----:B------:R2:W-:Y:S01]  /*2710*/  LDGSTS.E.BYPASS.LTC128B.128 [R246+0x100], [R20.64], !P3 ;  /* 0x0010000014f67fae */ /* 0x0005e2000d901d48 */
[----:B------:R-:W-:-:S02]  /*2720*/  ISETP.LT.OR P3, PT, R22, 0x41, P1 ;  /* 0x000000411600780c */ /* 0x000fc40000f61670 */
[----:B------:R-:W-:Y:S02]  /*2730*/  IADD3.X R3, R9, UR5, RZ, P5, !PT ;  /* 0x0000000509037c10 */ /* 0x000fe4000affe4ff */
[C---:B------:R-:W-:Y:S01]  /*2740*/  ISETP.LT.OR P5, PT, R22.reuse, 0x31, P1 ;  /* 0x000000311600780c */ /* 0x040fe20000fa1670 */
[----:B------:R3:W-:Y:S01]  /*2750*/  LDGSTS.E.BYPASS.LTC128B.128 [R246+0x900], [R18.64], !P2 ;  /* 0x0090000012f67fae */ /* 0x0007e2000d101d48 */
[C---:B------:R-:W-:Y:S02]  /*2760*/  ISETP.LT.OR P2, PT, R22.reuse, 0x51, P1 ;  /* 0x000000511600780c */ /* 0x040fe40000f41670 */
[----:B------:R-:W-:Y:S01]  /*2770*/  ISETP.LT.OR P1, PT, R22, 0x61, P1 ;  /* 0x000000611600780c */ /* 0x000fe20000f21670 */
[----:B------:R4:W-:Y:S01]  /*2780*/  LDGSTS.E.BYPASS.LTC128B.128 [R246+0x1100], [R16.64], !P0 ;  /* 0x0110000010f67fae */ /* 0x0009e2000c101d48 */
[C---:B------:R-:W-:Y:S07]  /*2790*/  HMMA.16816.F32.BF16 R76, R12.reuse, R28, RZ ;  /* 0x0000001c0c4c723c */ /* 0x040fee00000418ff */
[----:B------:R5:W-:Y:S01]  /*27a0*/  LDGSTS.E.BYPASS.LTC128B.128 [R246+0x1900], [R10.64], !P5 ;  /* 0x019000000af67fae */ /* 0x000be2000e901d48 */
[C---:B------:R-:W-:Y:S03]  /*27b0*/  HMMA.16816.F32.BF16 R88, R12.reuse, R30, RZ ;  /* 0x0000001e0c58723c */ /* 0x040fe600000418ff */
[----:B------:R5:W-:Y:S04]  /*27c0*/  LDGSTS.E.BYPASS.LTC128B.128 [R246+0x2100], [R8.64], !P3 ;  /* 0x0210000008f67fae */ /* 0x000be8000d901d48 */
[----:B------:R1:W-:Y:S01]  /*27d0*/  LDGSTS.E.BYPASS.LTC128B.128 [R246+0x2900], [R2.64], !P2 ;  /* 0x0290000002f67fae */ /* 0x0003e2000d101d48 */
[----:B------:R-:W-:Y:S01]  /*27e0*/  HMMA.16816.F32.BF16 R128, R12, R24, RZ ;  /* 0x000000180c80723c */ /* 0x000fe200000418ff */
[----:B----4-:R-:W-:-:S04]  /*27f0*/  IADD3 R16, P0, R2, UR7, RZ ;  /* 0x0000000702107c10 */ /* 0x010fc8000ff1e0ff */
[----:B------:R-:W-:-:S03]  /*2800*/  IADD3.X R17, R3, UR5, RZ, P0, !PT ;  /* 0x0000000503117c10 */ /* 0x000fc600087fe4ff */
[C---:B------:R-:W-:Y:S02]  /*2810*/  HMMA.16816.F32.BF16 R92, R12.reuse, R26, RZ ;  /* 0x0000001a0c5c723c */ /* 0x040fe400000418ff */
[----:B------:R3:W-:Y:S06]  /*2820*/  LDGSTS.E.BYPASS.LTC128B.128 [R246+0x3100], [R16.64], !P1 ;  /* 0x0310000010f67fae */ /* 0x0007ec000c901d48 */
[C---:B------:R-:W-:Y:S01]  /*2830*/  HMMA.16816.F32.BF16 R72, R12.reuse, R32, RZ ;  /* 0x000000200c48723c */ /* 0x040fe200000418ff */
[----:B-----5:R-:W-:Y:S04]  /*2840*/  LDSM.16.M88.4 R8, [R236+0x2000] ;  /* 0x00200000ec08783b */ /* 0x020fe80000000200 */
[----:B------:R-:W4:Y:S03]  /*2850*/  LDSM.16.M88.4 R60, [R234+0x800] ;  /* 0x00080000ea3c783b */ /* 0x000f260000000200 */
[C---:B------:R-:W-:Y:S01]  /*2860*/  HMMA.16816.F32.BF16 R28, R12.reuse, R36, RZ ;  /* 0x000000240c1c723c */ /* 0x040fe200000418ff */
[----:B------:R-:W5:Y:S04]  /*2870*/  LDSM.16.M88.4 R56, [R234+0x1000] ;  /* 0x00100000ea38783b */ /* 0x000f680000000200 */
[----:B------:R-:W1:Y:S03]  /*2880*/  LDSM.16.M88.4 R48, [R234+0x2000] ;  /* 0x00200000ea30783b */ /* 0x000e660000000200 */
[C---:B------:R-:W-:Y:S01]  /*2890*/  HMMA.16816.F32.BF16 R32, R12.reuse, R34, RZ ;  /* 0x000000220c20723c */ /* 0x040fe200000418ff */
[----:B------:R-:W1:Y:S04]  /*28a0*/  LDSM.16.M88.4 R64, [R234] ;  /* 0x00000000ea40783b */ /* 0x000e680000000200 */
[----:B------:R-:W1:Y:S03]  /*28b0*/  LDSM.16.M88.4 R52, [R234+0x1800] ;  /* 0x00180000ea34783b */ /* 0x000e660000000200 */
[C---:B------:R-:W-:Y:S01]  /*28c0*/  HMMA.16816.F32.BF16 R36, R12.reuse, R38, RZ ;  /* 0x000000260c24723c */ /* 0x040fe200000418ff */
[----:B------:R-:W4:Y:S04]  /*28d0*/  LDSM.16.M88.4 R44, [R234+0x2800] ;  /* 0x00280000ea2c783b */ /* 0x000f280000000200 */
[----:B------:R-:W4:Y:S03]  /*28e0*/  LDSM.16.M88.4 R68, [R234+0x3000] ;  /* 0x00300000ea44783b */ /* 0x000f260000000200 */
[C---:B------:R-:W-:Y:S01]  /*28f0*/  HMMA.16816.F32.BF16 R24, R12.reuse, R40, RZ ;  /* 0x000000280c18723c */ /* 0x040fe200000418ff */
[----:B------:R-:W0:Y:S07]  /*2900*/  LDGDEPBAR ;  /* 0x00000000000079af */ /* 0x000e2e0000000000 */
[C---:B--2---:R-:W-:Y:S01]  /*2910*/  HMMA.16816.F32.BF16 R20, R12.reuse, R42, RZ ;  /* 0x0000002a0c14723c */ /* 0x044fe200000418ff */
[----:B------:R-:W-:Y:S07]  /*2920*/  LDSM.16.M88.4 R40, [R231] ;  /* 0x00000000e728783b */ /* 0x000fee0000000200 */
[C---:B---3--:R-:W-:Y:S08]  /*2930*/  HMMA.16816.F32.BF16 R16, R12.reuse, R96, RZ ;  /* 0x000000600c10723c */ /* 0x048ff000000418ff */
[----:B------:R-:W-:Y:S08]  /*2940*/  HMMA.16816.F32.BF16 R12, R12, R98, RZ ;  /* 0x000000620c0c723c */ /* 0x000ff000000418ff */
[C---:B-1----:R-:W-:Y:S08]  /*2950*/  HMMA.16816.F32.BF16 R144, R4.reuse, R108, R76 ;  /* 0x0000006c0490723c */ /* 0x042ff0000004184c */
[C---:B------:R-:W-:Y:S08]  /*2960*/  HMMA.16816.F32.BF16 R136, R4.reuse, R100, R128 ;  /* 0x000000640488723c */ /* 0x040ff00000041880 */
[C---:B------:R-:W-:Y:S08]  /*2970*/  HMMA.16816.F32.BF16 R76, R4.reuse, R102, R92 ;  /* 0x00000066044c723c */ /* 0x040ff0000004185c */
[C---:B------:R-:W-:Y:S01]  /*2980*/  HMMA.16816.F32.BF16 R100, R4.reuse, R126, R12 ;  /* 0x0000007e0464723c */ /* 0x040fe2000004180c */
[----:B------:R-:W1:Y:S07]  /*2990*/  LDSM.16.M88.4 R12, [R236] ;  /* 0x00000000ec0c783b */ /* 0x000e6e0000000200 */
[C---:B------:R-:W-:Y:S08]  /*29a0*/  HMMA.16816.F32.BF16 R84, R4.reuse, R104, R84 ;  /* 0x000000680454723c */ /* 0x040ff00000041854 */
[C---:B------:R-:W-:Y:S08]  /*29b0*/  HMMA.16816.F32.BF16 R152, R4.reuse, R112, R72 ;  /* 0x000000700498723c */ /* 0x040ff00000041848 */
        /* <DEDUP_REMOVED lines=12> */
[----:B------:R-:W-:Y:S01]  /*2a80*/  HMMA.16816.F32.BF16 R168, R4, R124, R16 ;  /* 0x0000007c04a8723c */ /* 0x000fe20000041810 */
[----:B------:R-:W2:Y:S04]  /*2a90*/  LDSM.16.M88.4 R4, [R237+0x2000] ;  /* 0x00200000ed04783b */ /* 0x000ea80000000200 */
[----:B------:R-:W3:Y:S03]  /*2aa0*/  LDSM.16.M88.4 R16, [R231+0x3000] ;  /* 0x00300000e710783b */ /* 0x000ee60000000200 */
[C---:B----4-:R-:W-:Y:S08]  /*2ab0*/  HMMA.16816.F32.BF16 R116, R8.reuse, R60, R160 ;  /* 0x0000003c0874723c */ /* 0x050ff000000418a0 */
[C---:B-----5:R-:W-:Y:S08]  /*2ac0*/  HMMA.16816.F32.BF16 R124, R8.reuse, R56, R140 ;  /* 0x00000038087c723c */ /* 0x060ff0000004188c */
        /* <DEDUP_REMOVED lines=12> */
[----:B------:R-:W4:Y:S01]  /*2b90*/  LDSM.16.M88.4 R8, [R237] ;  /* 0x00000000ed08783b */ /* 0x000f220000000200 */
[----:B------:R-:W-:Y:S01]  /*2ba0*/  ISETP.GE.AND P0, PT, R225, 0x2, PT ;  /* 0x00000002e100780c */ /* 0x000fe20003f06270 */
[----:B------:R-:W-:-:S05]  /*2bb0*/  DEPBAR.LE SB0, 0x0 ;  /* 0x000080000000791a */ /* 0x000fca0000000000 */
[C---:B-1----:R-:W-:Y:S08]  /*2bc0*/  HMMA.16816.F32.BF16 R184, R12.reuse, R64, R136 ;  /* 0x000000400cb8723c */ /* 0x042ff00000041888 */
        /* <DEDUP_REMOVED lines=13> */
[----:B------:R-:W-:Y:S07]  /*2ca0*/  BSSY B0, `(.L_x_515) ;  /* 0x0000043000007945 */ /* 0x000fee0003800000 */
[C---:B--2---:R-:W-:Y:S08]  /*2cb0*/  HMMA.16816.F32.BF16 R68, R4.reuse, R40, R108 ;  /* 0x000000280444723c */ /* 0x044ff0000004186c */
[C---:B------:R-:W-:Y:S08]  /*2cc0*/  HMMA.16816.F32.BF16 R88, R4.reuse, R42, R112 ;  /* 0x0000002a0458723c */ /* 0x040ff00000041870 */
[C---:B------:R-:W-:Y:S08]  /*2cd0*/  HMMA.16816.F32.BF16 R108, R4.reuse, R28, R132 ;  /* 0x0000001c046c723c */ /* 0x040ff00000041884 */
[C---:B------:R-:W-:Y:S08]  /*2ce0*/  HMMA.16816.F32.BF16 R92, R4.reuse, R36, R116 ;  /* 0x00000024045c723c */ /* 0x040ff00000041874 */
[C---:B------:R-:W-:Y:S08]  /*2cf0*/  HMMA.16816.F32.BF16 R112, R4.reuse, R30, R140 ;  /* 0x0000001e0470723c */ /* 0x040ff0000004188c */
[C---:B---3--:R-:W-:Y:S08]  /*2d00*/  HMMA.16816.F32.BF16 R132, R4.reuse, R18, R188 ;  /* 0x000000120484723c */ /* 0x048ff000000418bc */
[C---:B------:R-:W-:Y:S08]  /*2d10*/  HMMA.16816.F32.BF16 R96, R4.reuse, R38, R120 ;  /* 0x000000260460723c */ /* 0x040ff00000041878 */
[C---:B------:R-:W-:Y:S08]  /*2d20*/  HMMA.16816.F32.BF16 R104, R4.reuse, R32, R124 ;  /* 0x000000200468723c */ /* 0x040ff0000004187c */
[C---:B------:R-:W-:Y:S08]  /*2d30*/  HMMA.16816.F32.BF16 R100, R4.reuse, R34, R128 ;  /* 0x000000220464723c */ /* 0x040ff00000041880 */
[C---:B------:R-:W-:Y:S08]  /*2d40*/  HMMA.16816.F32.BF16 R116, R4.reuse, R24, R148 ;  /* 0x000000180474723c */ /* 0x040ff00000041894 */
[----:B------:R-:W-:Y:S08]  /*2d50*/  HMMA.16816.F32.BF16 R140, R4, R16, R192 ;  /* 0x00000010048c723c */ /* 0x000ff000000418c0 */
[C---:B----4-:R-:W-:Y:S08]  /*2d60*/  HMMA.16816.F32.BF16 R144, R8.reuse, R36, R136 ;  /* 0x000000240890723c */ /* 0x050ff00000041888 */
        /* <DEDUP_REMOVED lines=17> */
[----:B------:R-:W-:Y:S01]  /*2e80*/  @!UPT UIADD3 URZ, URZ, URZ, URZ ;  /* 0x0000003f3f3ff290 */ /* 0x000fe2000fffe03f */
[----:B------:R-:W-:Y:S11]  /*2e90*/  @!P0 BRA `(.L_x_516) ;  /* 0x0000023000008947 */ /* 0x000ff60003800000 */
[----:B------:R-:W-:Y:S01]  /*2ea0*/  IADD3 R0, R225, -0x2, RZ ;  /* 0xfffffffee1007810 */ /* 0x000fe20007ffe0ff */
[C---:B------:R-:W-:Y:S01]  /*2eb0*/  IMAD.SHL.U32 R15, R205.reuse, 0x20, RZ ;  /* 0x00000020cd0f7824 */ /* 0x040fe200078e00ff */
[----:B------:R-:W-:-:S02]  /*2ec0*/  SHF.L.U64.HI R14, R205, 0x5, R224 ;  /* 0x00000005cd0e7819 */ /* 0x000fc400000102e0 */
[----:B------:R-:W-:-:S05]  /*2ed0*/  SHF.R.S32.HI R2, RZ, 0x1f, R0 ;  /* 0x0000001fff027819 */ /* 0x000fca0000011400 */
[----:B------:R-:W-:Y:S02]  /*2ee0*/  IMAD R4, R2, c[0x0][0x1e0], RZ ;  /* 0x0000780002047a24 */ /* 0x000fe400078e02ff */
[----:B------:R-:W-:-:S04]  /*2ef0*/  IMAD.WIDE.U32 R2, R0, c[0x0][0x1e0], RZ ;  /* 0x0000780000027a25 */ /* 0x000fc800078e00ff */
[----:B------:R-:W-:-:S04]  /*2f00*/  IMAD R0, R0, c[0x0][0x1e4], R4 ;  /* 0x0000790000007a24 */ /* 0x000fc800078e0204 */
[----:B------:R-:W-:Y:S02]  /*2f10*/  IMAD.IADD R0, R3, 0x1, R0 ;  /* 0x0000000103007824 */ /* 0x000fe400078e0200 */
[----:B------:R-:W-:-:S04]  /*2f20*/  IMAD.WIDE.U32 R2, R2, 0x70, R206 ;  /* 0x0000007002027825 */ /* 0x000fc800078e00ce */
[----:B------:R-:W-:Y:S01]  /*2f30*/  IMAD R0, R0, 0x70, RZ ;  /* 0x0000007000007824 */ /* 0x000fe200078e02ff */
[----:B------:R-:W-:-:S03]  /*2f40*/  LEA R12, P0, R2, c[0x0][0x1c8], 0x1 ;  /* 0x00007200020c7a11 */ /* 0x000fc600078008ff */
[----:B------:R-:W-:Y:S01]  /*2f50*/  IMAD.IADD R0, R3, 0x1, R0 ;  /* 0x0000000103007824 */ /* 0x000fe200078e0200 */
[----:B------:R-:W-:-:S04]  /*2f60*/  IADD3 R10, P1, R15, R12, RZ ;  /* 0x0000000c0f0a7210 */ /* 0x000fc80007f3e0ff */
[----:B------:R-:W-:Y:S02]  /*2f70*/  LEA.HI.X R13, R2, c[0x0][0x1cc], R0, 0x1, P0 ;  /* 0x00007300020d7a11 */ /* 0x000fe400000f0c00 */
[----:B------:R-:W-:Y:S02]  /*2f80*/  IADD3 R8, P0, R10, R15, RZ ;  /* 0x0000000f0a087210 */ /* 0x000fe40007f1e0ff */
[----:B------:R-:W-:Y:S01]  /*2f90*/  IADD3.X R11, R14, R13, RZ, P1, !PT ;  /* 0x0000000d0e0b7210 */ /* 0x000fe20000ffe4ff */
[----:B------:R-:W-:Y:S01]  /*2fa0*/  @!PT LDS RZ, [RZ] ;  /* 0x00000000fffff984 */ /* 0x000fe20000000800 */
[----:B------:R-:W-:Y:S01]  /*2fb0*/  @!PT LDS RZ, [RZ] ;  /* 0x00000000fffff984 */ /* 0x000fe20000000800 */
[----:B------:R-:W-:Y:S01]  /*2fc0*/  @!PT LDS RZ, [RZ] ;  /* 0x00000000fffff984 */ /* 0x000fe20000000800 */
[----:B------:R1:W-:Y:S01]  /*2fd0*/  LDGSTS.E.BYPASS.LTC128B.128 [R246+0x3900], [R12.64], !P6 ;  /* 0x039000000cf67fae */ /* 0x0003e2000f101d48 */
[----:B------:R-:W-:-:S03]  /*2fe0*/  IADD3 R6, P1, R8, R15, RZ ;  /* 0x0000000f08067210 */ /* 0x000fc60007f3e0ff */
[--C-:B------:R-:W-:Y:S01]  /*2ff0*/  IMAD.X R9, R11, 0x1, R14.reuse, P0 ;  /* 0x000000010b097824 */ /* 0x100fe200000e060e */
[-C--:B------:R-:W-:Y:S01]  /*3000*/  IADD3 R4, P0, R6, R15.reuse, RZ ;  /* 0x0000000f06047210 */ /* 0x080fe20007f1e0ff */
[----:B------:R2:W-:Y:S02]  /*3010*/  LDGSTS.E.BYPASS.LTC128B.128 [R246+0x4100], [R10.64], !P6 ;  /* 0x041000000af67fae */ /* 0x0005e4000f101d48 */
[--C-:B------:R-:W-:Y:S01]  /*3020*/  IMAD.X R7, R9, 0x1, R14.reuse, P1 ;  /* 0x0000000109077824 */ /* 0x100fe200008e060e */
[-C--:B------:R-:W-:Y:S01]  /*3030*/  IADD3 R2, P1, R4, R15.reuse, RZ ;  /* 0x0000000f04027210 */ /* 0x080fe20007f3e0ff */
[----:B------:R2:W-:Y:S03]  /*3040*/  LDGSTS.E.BYPASS.LTC128B.128 [R246+0x4900], [R8.64], !P6 ;  /* 0x0490000008f67fae */ /* 0x0005e6000f101d48 */
[----:B------:R-:W-:Y:S01]  /*3050*/  IADD3.X R5, R7, R14, RZ, P0, !PT ;  /* 0x0000000e07057210 */ /* 0x000fe200007fe4ff */
[----:B------:R2:W-:Y:S04]  /*3060*/  LDGSTS.E.BYPASS.LTC128B.128 [R246+0x5100], [R6.64], !P6 ;  /* 0x0510000006f67fae */ /* 0x0005e8000f101d48 */
[----:B------:R-:W-:Y:S01]  /*3070*/  IMAD.X R3, R5, 0x1, R14, P1 ;  /* 0x0000000105037824 */ /* 0x000fe200008e060e */
[----:B------:R2:W-:Y:S04]  /*3080*/  LDGSTS.E.BYPASS.LTC128B.128 [R246+0x5900], [R4.64], !P6 ;  /* 0x0590000004f67fae */ /* 0x0005e8000f101d48 */
[----:B------:R2:W-:Y:S01]  /*3090*/  LDGSTS.E.BYPASS.LTC128B.128 [R246+0x6100], [R2.64], !P6 ;  /* 0x0610000002f67fae */ /* 0x0005e2000f101d48 */
[----:B-1----:R-:W-:-:S04]  /*30a0*/  IADD3 R12, P0, R2, R15, RZ ;  /* 0x0000000f020c7210 */ /* 0x002fc80007f1e0ff */
[----:B------:R-:W-:-:S05]  /*30b0*/  IADD3.X R13, R3, R14, RZ, P0, !PT ;  /* 0x0000000e030d7210 */ /* 0x000fca00007fe4ff */
[----:B------:R2:W-:Y:S04]  /*30c0*/  LDGSTS.E.BYPASS.LTC128B.128 [R246+0x6900], [R12.64], !P6 ;  /* 0x069000000cf67fae */ /* 0x0005e8000f101d48 */
.L_x_516:
[----:B------:R-:W-:Y:S05]  /*30d0*/  BSYNC B0 ;  /* 0x0000000000007941 */ /* 0x000fea0003800000 */
.L_x_515:
[----:B--2---:R-:W2:Y:S04]  /*30e0*/  LDL R2, [R1+0x5c] ;  /* 0x00005c0001027983 */ /* 0x004ea80000100800 */
[----:B------:R-:W2:Y:S04]  /*30f0*/  LDL R0, [R1+0x80] ;  /* 0x0000800001007983 */ /* 0x000ea80000100800 */
[----:B------:R-:W3:Y:S04]  /*3100*/  LDL R5, [R1+0x58] ;  /* 0x0000580001057983 */ /* 0x000ee80000100800 */
        /* <DEDUP_REMOVED lines=14> */
[----:B------:R-:W-:Y:S04]  /*31f0*/  LDSM.16.MT88.4 R48, [R229] ;  /* 0x00000000e530783b */ /* 0x000fe80000004200 */
[----:B------:R-:W-:Y:S04]  /*3200*/  LDSM.16.MT88.4 R52, [R233] ;  /* 0x00000000e934783b */ /* 0x000fe80000004200 */
[----:B------:R-:W-:Y:S04]  /*3210*/  LDSM.16.MT88.4 R60, [R230] ;  /* 0x00000000e63c783b */ /* 0x000fe80000004200 */
[----:B------:R-:W-:Y:S04]  /*3220*/  LDSM.16.MT88.4 R80, [R232] ;  /* 0x00000000e850783b */ /* 0x000fe80000004200 */
[----:B------:R-:W-:Y:S04]  /*3230*/  LDSM.16.MT88.4 R56, [R229+0x800] ;  /* 0x00080000e538783b */ /* 0x000fe80000004200 */
[----:B------:R-:W-:Y:S04]  /*3240*/  LDSM.16.MT88.4 R72, [R233+0x800] ;  /* 0x00080000e948783b */ /* 0x000fe80000004200 */
[----:B------:R-:W-:Y:S04]  /*3250*/  LDSM.16.MT88.4 R76, [R230+0x800] ;  /* 0x00080000e64c783b */ /* 0x000fe80000004200 */
[----:B------:R-:W-:Y:S04]  /*3260*/  LDSM.16.MT88.4 R84, [R232+0x800] ;  /* 0x00080000e854783b */ /* 0x000fe80000004200 */
[----:B------:R-:W0:Y:S01]  /*3270*/  LDGDEPBAR ;  /* 0x00000000000079af */ /* 0x000e220000000000 */
[----:B--2---:R-:W-:-:S04]  /*3280*/  IMAD.IADD R0, R0, 0x1, R2 ;  /* 0x0000000100007824 */ /* 0x004fc800078e0202 */
[----:B------:R-:W-:-:S04]  /*3290*/  @P4 IMAD.HI.U32 R2, R0, c[0x0][0x2c8], RZ ;  /* 0x0000b20000024a27 */ /* 0x000fc800078e00ff */
[----:B------:R-:W-:Y:S01]  /*32a0*/  IMAD.MOV.U32 R6, RZ, RZ, R0 ;  /* 0x000000ffff067224 */ /* 0x000fe200078e0000 */
[----:B------:R-:W-:Y:S02]  /*32b0*/  @P4 SHF.R.U32.HI R6, RZ, c[0x0][0x2cc], R2 ;  /* 0x0000b300ff064a19 */ /* 0x000fe40000011602 */
[----:B------:R-:W-:-:S03]  /*32c0*/  IADD3 R0, R204, c[0x0][0x1d0], RZ ;  /* 0x00007400cc007a10 */ /* 0x000fc60007ffe0ff */
[----:B------:R-:W1:Y:S01]  /*32d0*/  SHFL.IDX PT, R2, R6, 0x2, 0x1c1f ;  /* 0x005c1f0006027f89 */ /* 0x000e6200000e0000 */
[----:B---3--:R-:W-:Y:S01]  /*32e0*/  IADD3 R3, -R5, 0x1, R0 ;  /* 0x0000000105037810 */ /* 0x008fe20007ffe100 */
[----:B------:R-:W-:Y:S02]  /*32f0*/  IMAD.IADD R28, R0, 0x1, -R5 ;  /* 0x00000001001c7824 */ /* 0x000fe400078e0a05 */
[----:B------:R-:W2:Y:S01]  /*3300*/  SHFL.IDX PT, R4, R6, 0x3, 0x1c1f ;  /* 0x007c1f0006047f89 */ /* 0x000ea200000e0000 */
[----:B------:R-:W-:-:S05]  /*3310*/  IADD3 R7, R3, -c[0x0][0x168], RZ ;  /* 0x80005a0003077a10 */ /* 0x000fca0007ffe0ff */
[C---:B-1----:R-:W-:Y:S02]  /*3320*/  IMAD.IADD R2, R7.reuse, 0x1, R2 ;  /* 0x0000000107027824 */ /* 0x042fe400078e0202 */
[----:B--2---:R-:W-:-:S03]  /*3330*/  IMAD.IADD R0, R7, 0x1, R4 ;  /* 0x0000000107007824 */ /* 0x004fc600078e0204 */
[----:B------:R-:W-:-:S04]  /*3340*/  IMNMX R2, R28, R2, PT ;  /* 0x000000021c027217 */ /* 0x000fc80003800200 */
[C---:B------:R-:W-:Y:S02]  /*3350*/  ISETP.GT.AND P3, PT, R2.reuse, RZ, PT ;  /* 0x000000ff0200720c */ /* 0x040fe40003f64270 */
[----:B------:R-:W-:Y:S02]  /*3360*/  ISETP.GT.AND P2, PT, R2, 0x1, PT ;  /* 0x000000010200780c */ /* 0x000fe40003f44270 */
[----:B------:R-:W-:Y:S01]  /*3370*/  FSEL R8, R68, -INF , P3 ;  /* 0xff80000044087808 */ /* 0x000fe20001800000 */
[----:B------:R-:W-:Y:S01]  /*3380*/  IMAD.MOV.U32 R68, RZ, RZ, R225 ;  /* 0x000000ffff447224 */ /* 0x000fe200078e00e1 */
[----:B------:R-:W-:Y:S02]  /*3390*/  FSEL R9, R69, -INF , P2 ;  /* 0xff80000045097808 */ /* 0x000fe40001000000 */
[----:B------:R-:W-:Y:S02]  /*33a0*/  ISETP.GT.AND P3, PT, R2, 0x8, PT ;  /* 0x000000080200780c */ /* 0x000fe40003f64270 */
[----:B------:R-:W-:-:S02]  /*33b0*/  IMNMX R0, R28, R0, PT ;  /* 0x000000001c007217 */ /* 0x000fc40003800200 */
[----:B------:R-:W-:Y:S02]  /*33c0*/  ISETP.GT.AND P2, PT, R2, 0x9, PT ;  /* 0x000000090200780c */ /* 0x000fe40003f44270 */
[----:B------:R-:W-:Y:S02]  /*33d0*/  FSEL R10, R88, -INF , P3 ;  /* 0xff800000580a7808 */ /* 0x000fe40001800000 */
[----:B------:R-:W-:Y:S02]  /*33e0*/  FMNMX.FTZ R3, R8, R9, !PT ;  /* 0x0000000908037209 */ /* 0x000fe40007810000 */
[----:B------:R-:W-:Y:S02]  /*33f0*/  ISETP.GT.AND P0, PT, R0, 0x1, PT ;  /* 0x000000010000780c */ /* 0x000fe40003f04270 */
[----:B------:R-:W-:Y:S02]  /*3400*/  FSEL R11, R89, -INF , P2 ;  /* 0xff800000590b7808 */ /* 0x000fe40001000000 */
[----:B------:R-:W-:-:S02]  /*3410*/  ISETP.GT.AND P3, PT, R2, 0x10, PT ;  /* 0x000000100200780c */ /* 0x000fc40003f64270 */
[----:B------:R-:W-:Y:S02]  /*3420*/  FMNMX.FTZ R3, R10, R3, !PT ;  /* 0x000000030a037209 */ /* 0x000fe40007810000 */
[----:B------:R-:W-:Y:S02]  /*3430*/  ISETP.GT.AND P1, PT, R0, RZ, PT ;  /* 0x000000ff0000720c */ /* 0x000fe40003f24270 */
[----:B------:R-:W-:Y:S02]  /*3440*/  FSEL R13, R71, -INF , P0 ;  /* 0xff800000470d7808 */ /* 0x000fe40000000000 */
[----:B------:R-:W-:Y:S02]  /*3450*/  ISETP.GT.AND P2, PT, R2, 0x11, PT ;  /* 0x000000110200780c */ /* 0x000fe40003f44270 */
[----:B------:R-:W-:Y:S02]  /*3460*/  FSEL R16, R92, -INF , P3 ;  /* 0xff8000005c107808 */ /* 0x000fe40001800000 */
[----:B------:R-:W-:-:S02]  /*3470*/  FMNMX.FTZ R3, R11, R3, !PT ;  /* 0x000000030b037209 */ /* 0x000fc40007810000 */
[----:B------:R-:W-:Y:S02]  /*3480*/  ISETP.GT.AND P0, PT, R0, 0x9, PT ;  /* 0x000000090000780c */ /* 0x000fe40003f04270 */
[----:B------:R-:W-:Y:S02]  /*3490*/  FSEL R12, R70, -INF , P1 ;  /* 0xff800000460c7808 */ /* 0x000fe40000800000 */
[----:B------:R-:W-:Y:S02]  /*34a0*/  FSEL R17, R93, -INF , P2 ;  /* 0xff8000005d117808 */ /* 0x000fe40001000000 */
[----:B------:R-:W-:Y:S02]  /*34b0*/  ISETP.GT.AND P3, PT, R2, 0x18, PT ;  /* 0x000000180200780c */ /* 0x000fe40003f64270 */
[----:B------:R-:W-:Y:S02]  /*34c0*/  FMNMX.FTZ R3, R16, R3, !PT ;  /* 0x0000000310037209 */ /* 0x000fe40007810000 */
[----:B------:R-:W-:-:S02]  /*34d0*/  ISETP.GT.AND P1, PT, R0, 0x8, PT ;  /* 0x000000080000780c */ /* 0x000fc40003f24270 */
[----:B------:R-:W-:Y:S02]  /*34e0*/  FSEL R15, R91, -INF , P0 ;  /* 0xff8000005b0f7808 */ /* 0x000fe40000000000 */
[----:B------:R-:W-:Y:S02]  /*34f0*/  ISETP.GT.AND P0, PT, R0, 0x11, PT ;  /* 0x000000110000780c */ /* 0x000fe40003f04270 */
[----:B------:R-:W-:Y:S02]  /*3500*/  ISETP.GT.AND P2, PT, R2, 0x19, PT ;  /* 0x000000190200780c */ /* 0x000fe40003f44270 */
[----:B------:R-:W-:Y:S02]  /*3510*/  FSEL R18, R96, -INF , P3 ;  /* 0xff80000060127808 */ /* 0x000fe40001800000 */
[----:B------:R-:W-:Y:S02]  /*3520*/  FMNMX.FTZ R3, R17, R3, !PT ;  /* 0x0000000311037209 */ /* 0x000fe40007810000 */
[----:B------:R-:W-:-:S02]  /*3530*/  FSEL R14, R90, -INF , P1 ;  /* 0xff8000005a0e7808 */ /* 0x000fc40000800000 */
[C---:B------:R-:W-:Y:S02]  /*3540*/  ISETP.GT.AND P1, PT, R0.reuse, 0x10, PT ;  /* 0x000000100000780c */ /* 0x040fe40003f24270 */
[----:B------:R-:W-:Y:S02]  /*3550*/  FSEL R21, R95, -INF , P0 ;  /* 0xff8000005f157808 */ /* 0x000fe40000000000 */
[----:B------:R-:W-:Y:S02]  /*3560*/  ISETP.GT.AND P0, PT, R0, 0x19, PT ;  /* 0x000000190000780c */ /* 0x000fe40003f04270 */
[----:B------:R-:W-:Y:S02]  /*3570*/  FSEL R19, R97, -INF , P2 ;  /* 0xff80000061137808 */ /* 0x000fe40001000000 */
[----:B------:R-:W-:Y:S02]  /*3580*/  ISETP.GT.AND P3, PT, R2, 0x20, PT ;  /* 0x000000200200780c */ /* 0x000fe40003f64270 */
[----:B------:R-:W-:-:S02]  /*3590*/  FMNMX.FTZ R4, R12, R13, !PT ;  /* 0x0000000d0c047209 */ /* 0x000fc40007810000 */
[----:B------:R-:W-:Y:S02]  /*35a0*/  FMNMX.FTZ R3, R18, R3, !PT ;  /* 0x0000000312037209 */ /* 0x000fe40007810000 */
[----:B------:R-:W-:Y:S02]  /*35b0*/  FSEL R20, R94, -INF , P1 ;  /* 0xff8000005e147808 */ /* 0x000fe40000800000 */
[----:B------:R-:W-:Y:S02]  /*35c0*/  ISETP.GT.AND P1, PT, R0, 0x18, PT ;  /* 0x000000180000780c */ /* 0x000fe40003f24270 */
[----:B------:R-:W-:Y:S02]  /*35d0*/  FSEL R29, R99, -INF , P0 ;  /* 0xff800000631d7808 */ /* 0x000fe40000000000 */
[----:B------:R-:W-:Y:S02]  /*35e0*/  ISETP.GT.AND P2, PT, R2, 0x21, PT ;  /* 0x000000210200780c */ /* 0x000fe40003f44270 */
[----:B------:R-:W-:-:S02]  /*35f0*/  FSEL R99, R104, -INF , P3 ;  /* 0xff80000068637808 */ /* 0x000fc40001800000 */
[----:B------:R-:W-:Y:S02]  /*3600*/  FMNMX.FTZ R4, R14, R4, !PT ;  /* 0x000000040e047209 */ /* 0x000fe40007810000 */
[----:B------:R-:W-:Y:S02]  /*3610*/  FMNMX.FTZ R3, R19, R3, !PT ;  /* 0x0000000313037209 */ /* 0x000fe40007810000 */
[----:B------:R-:W-:Y:S02]  /*3620*/  FSEL R22, R98, -INF , P1 ;  /* 0xff80000062167808 */ /* 0x000fe40000800000 */
[----:B------:R-:W-:Y:S02]  /*3630*/  FSEL R98, R105, -INF , P2 ;  /* 0xff80000069627808 */ /* 0x000fe40001000000 */
[----:B------:R-:W-:Y:S02]  /*3640*/  ISETP.GT.AND P3, PT, R2, 0x28, PT ;  /* 0x000000280200780c */ /* 0x000fe40003f64270 */
[----:B------:R-:W-:-:S02]  /*3650*/  FMNMX.FTZ R4, R15, R4, !PT ;  /* 0x000000040f047209 */ /* 0x000fc40007810000 */
[----:B------:R-:W-:Y:S02]  /*3660*/  FMNMX.FTZ R3, R99, R3, !PT ;  /* 0x0000000363037209 */ /* 0x000fe40007810000 */
[----:B------:R-:W-:Y:S02]  /*3670*/  ISETP.GT.AND P2, PT, R2, 0x29, PT ;  /* 0x000000290200780c */ /* 0x000fe40003f44270 */
[----:B------:R-:W-:Y:S02]  /*3680*/  FSEL R97, R100, -INF , P3 ;  /* 0xff80000064617808 */ /* 0x000fe40001800000 */
[----:B------:R-:W-:Y:S02]  /*3690*/  FMNMX.FTZ R4, R20, R4, !PT ;  /* 0x0000000414047209 */ /* 0x000fe40007810000 */
[----:B------:R-:W-:Y:S02]  /*36a0*/  FMNMX.FTZ R3, R98, R3, !PT ;  /* 0x0000000362037209 */ /* 0x000fe40007810000 */
[----:B------:R-:W-:-:S02]  /*36b0*/  FSEL R96, R101, -INF , P2 ;  /* 0xff80000065607808 */ /* 0x000fc40001000000 */
[----:B------:R-:W-:Y:S02]  /*36c0*/  ISETP.GT.AND P3, PT, R2, 0x30, PT ;  /* 0x000000300200780c */ /* 0x000fe40003f64270 */
[----:B------:R-:W-:Y:S02]  /*36d0*/  FMNMX.FTZ R4, R21, R4, !PT ;  /* 0x0000000415047209 */ /* 0x000fe40007810000 */
[----:B------:R-:W-:Y:S02]  /*36e0*/  FMNMX.FTZ R3, R97, R3, !PT ;  /* 0x0000000361037209 */ /* 0x000fe40007810000 */
[----:B------:R-:W-:Y:S02]  /*36f0*/  ISETP.GT.AND P1, PT, R0, 0x20, PT ;  /* 0x000000200000780c */ /* 0x000fe40003f24270 */
[----:B------:R-:W-:Y:S02]  /*3700*/  ISETP.GT.AND P2, PT, R2, 0x31, PT ;  /* 0x000000310200780c */ /* 0x000fe40003f44270 */
[----:B------:R-:W-:-:S02]  /*3710*/  FSEL R164, R108, -INF , P3 ;  /* 0xff8000006ca47808 */ /* 0x000fc40001800000 */
[----:B------:R-:W-:Y:S02]  /*3720*/  FMNMX.FTZ R4, R22, R4, !PT ;  /* 0x0000000416047209 */ /* 0x000fe40007810000 */
[----:B------:R-:W-:Y:S02]  /*3730*/  FMNMX.FTZ R3, R96, R3, !PT ;  /* 0x0000000360037209 */ /* 0x000fe40007810000 */
[----:B------:R-:W-:Y:S02]  /*3740*/  ISETP.GT.AND P0, PT, R0, 0x21, PT ;  /* 0x000000210000780c */ /* 0x000fe40003f04270 */
[----:B------:R-:W-:Y:S02]  /*3750*/  FSEL R106, R106, -INF , P1 ;  /* 0xff8000006a6a7808 */ /* 0x000fe40000800000 */
[----:B------:R-:W-:Y:S02]  /*3760*/  FSEL R163, R109, -INF , P2 ;  /* 0xff8000006da37808 */ /* 0x000fe40001000000 */
[----:B------:R-:W-:-:S02]  /*3770*/  ISETP.GT.AND P3, PT, R2, 0x38, PT ;  /* 0x000000380200780c */ /* 0x000fc40003f64270 */
[----:B------:R-:W-:Y:S02]  /*3780*/  FMNMX.FTZ R4, R29, R4, !PT ;  /* 0x000000041d047209 */ /* 0x000fe40007810000 */
[----:B------:R-:W-:Y:S02]  /*3790*/  FMNMX.FTZ R3, R164, R3, !PT ;  /* 0x00000003a4037209 */ /* 0x000fe40007810000 */
[----:B------:R-:W-:Y:S02]  /*37a0*/  FSEL R107, R107, -INF , P0 ;  /* 0xff8000006b6b7808 */ /* 0x000fe40000000000 */
        /* <DEDUP_REMOVED lines=11> */
[----:B------:R-:W-:Y:S02]  /*3860*/  ISETP.GT.AND P1, PT, R0, 0x30, PT ;  /* 0x000000300000780c */ /* 0x000fe40003f24270 */
[----:B------:R-:W-:Y:S02]  /*3870*/  FSEL R103, R103, -INF , P0 ;  /* 0xff80000067677808 */ /* 0x000fe40000000000 */
[----:B------:R-:W-:Y:S02]  /*3880*/  ISETP.GT.AND P2, PT, R2, 0x41, PT ;  /* 0x000000410200780c */ /* 0x000fe40003f44270 */
[----:B------:R-:W-:-:S02]  /*3890*/  FSEL R204, R116, -INF , P3 ;  /* 0xff80000074cc7808 */ /* 0x000fc40001800000 */
[----:B------:R-:W-:Y:S02]  /*38a0*/  FMNMX.FTZ R4, R102, R4, !PT ;  /* 0x0000000466047209 */ /* 0x000fe40007810000 */
[----:B------:R-:W-:Y:S02]  /*38b0*/  FMNMX.FTZ R3, R160, R3, !PT ;  /* 0x00000003a0037209 */ /* 0x000fe40007810000 */
[----:B------:R-:W-:Y:S02]  /*38c0*/  FSEL R168, R110, -INF , P1 ;  /* 0xff8000006ea87808 */ /* 0x000fe40000800000 */
[C---:B------:R-:W-:Y:S02]  /*38d0*/  ISETP.GT.AND P1, PT, R0.reuse, 0x38, PT ;  /* 0x000000380000780c */ /* 0x040fe40003f24270 */
[----:B------:R-:W-:Y:S02]  /*38e0*/  ISETP.GT.AND P0, PT, R0, 0x31, PT ;  /* 0x000000310000780c */ /* 0x000fe40003f04270 */
[----:B------:R-:W-:-:S02]  /*38f0*/  FSEL R252, R117, -INF , P2 ;  /* 0xff80000075fc7808 */ /* 0x000fc40001000000 */
[----:B------:R-:W-:Y:S02]  /*3900*/  ISETP.GT.AND P3, PT, R2, 0x48, PT ;  /* 0x000000480200780c */ /* 0x000fe40003f64270 */
[----:B------:R-:W-:Y:S02]  /*3910*/  FMNMX.FTZ R4, R103, R4, !PT ;  /* 0x0000000467047209 */ /* 0x000fe40007810000 */
[----:B------:R-:W-:Y:S02]  /*3920*/  FMNMX.FTZ R3, R204, R3, !PT ;  /* 0x00000003cc037209 */ /* 0x000fe40007810000 */
[----:B------:R-:W-:Y:S02]  /*3930*/  FSEL R165, R114, -INF , P1 ;  /* 0xff80000072a57808 */ /* 0x000fe40000800000 */
[----:B------:R-:W-:Y:S02]  /*3940*/  ISETP.GT.AND P1, PT, R0, 0x40, PT ;  /* 0x000000400000780c */ /* 0x000fe40003f24270 */
[----:B------:R-:W-:-:S02]  /*3950*/  FSEL R167, R111, -INF , P0 ;  /* 0xff8000006fa77808 */ /* 0x000fc40000000000 */
[----:B------:R-:W-:Y:S02]  /*3960*/  ISETP.GT.AND P2, PT, R2, 0x49, PT ;  /* 0x000000490200780c */ /* 0x000fe40003f44270 */
[----:B------:R-:W-:Y:S02]  /*3970*/  FSEL R247, R120, -INF , P3 ;  /* 0xff80000078f77808 */ /* 0x000fe40001800000 */
[----:B------:R-:W-:Y:S02]  /*3980*/  FMNMX.FTZ R4, R168, R4, !PT ;  /* 0x00000004a8047209 */ /* 0x000fe40007810000 */
[----:B------:R-:W-:Y:S02]  /*3990*/  FMNMX.FTZ R3, R252, R3, !PT ;  /* 0x00000003fc037209 */ /* 0x000fe40007810000 */
[----:B------:R-:W-:Y:S02]  /*39a0*/  ISETP.GT.AND P0, PT, R0, 0x39, PT ;  /* 0x000000390000780c */ /* 0x000fe40003f04270 */
[----:B------:R-:W-:-:S02]  /*39b0*/  FSEL R69, R118, -INF , P1 ;  /* 0xff80000076457808 */ /* 0x000fc40000800000 */
[----:B------:R-:W-:Y:S02]  /*39c0*/  ISETP.GT.AND P1, PT, R0, 0x48, PT ;  /* 0x000000480000780c */ /* 0x000fe40003f24270 */
[----:B------:R-:W-:Y:S02]  /*39d0*/  FSEL R227, R121, -INF , P2 ;  /* 0xff80000079e37808 */ /* 0x000fe40001000000 */
[----:B------:R-:W-:Y:S02]  /*39e0*/  ISETP.GT.AND P3, PT, R2, 0x50, PT ;  /* 0x000000500200780c */ /* 0x000fe40003f64270 */
[----:B------:R-:W-:Y:S02]  /*39f0*/  FMNMX.FTZ R4, R167, R4, !PT ;  /* 0x00000004a7047209 */ /* 0x000fe40007810000 */
[----:B------:R-:W-:Y:S02]  /*3a00*/  FMNMX.FTZ R3, R247, R3, !PT ;  /* 0x00000003f7037209 */ /* 0x000fe40007810000 */
[----:B------:R-:W-:-:S02]  /*3a10*/  FSEL R162, R115, -INF , P0 ;  /* 0xff80000073a27808 */ /* 0x000fc40000000000 */
[----:B------:R-:W-:Y:S02]  /*3a20*/  ISETP.GT.AND P0, PT, R0, 0x41, PT ;  /* 0x000000410000780c */ /* 0x000fe40003f04270 */
[----:B------:R-:W-:Y:S02]  /*3a30*/  FSEL R250, R122, -INF , P1 ;  /* 0xff8000007afa7808 */ /* 0x000fe40000800000 */
[----:B------:R-:W-:Y:S02]  /*3a40*/  ISETP.GT.AND P2, PT, R2, 0x51, PT ;  /* 0x000000510200780c */ /* 0x000fe40003f44270 */
[----:B------:R-:W-:Y:S02]  /*3a50*/  FSEL R71, R124, -INF , P3 ;  /* 0xff8000007c477808 */ /* 0x000fe40001800000 */
[----:B------:R-:W-:Y:S02]  /*3a60*/  FMNMX.FTZ R4, R165, R4, !PT ;  /* 0x00000004a5047209 */ /* 0x000fe40007810000 */
[----:B------:R-:W-:-:S02]  /*3a70*/  FMNMX.FTZ R3, R227, R3, !PT ;  /* 0x00000003e3037209 */ /* 0x000fc40007810000 */
[----:B------:R-:W-:Y:S02]  /*3a80*/  ISETP.GT.AND P1, PT, R2, 0x58, PT ;  /* 0x000000580200780c */ /* 0x000fe40003f24270 */
[----:B------:R-:W-:Y:S02]  /*3a90*/  FSEL R251, R119, -INF , P0 ;  /* 0xff80000077fb7808 */ /* 0x000fe40000000000 */
[----:B------:R-:W-:Y:S02]  /*3aa0*/  ISETP.GT.AND P0, PT, R0, 0x49, PT ;  /* 0x000000490000780c */ /* 0x000fe40003f04270 */
[----:B------:R-:W-:Y:S02]  /*3ab0*/  FSEL R244, R125, -INF , P2 ;  /* 0xff8000007df47808 */ /* 0x000fe40001000000 */
[----:B------:R-:W-:Y:S02]  /*3ac0*/  FMNMX.FTZ R4, R162, R4, !PT ;  /* 0x00000004a2047209 */ /* 0x000fe40007810000 */
[----:B------:R-:W-:-:S02]  /*3ad0*/  FMNMX.FTZ R3, R71, R3, !PT ;  /* 0x0000000347037209 */ /* 0x000fc40007810000 */
[----:B------:R-:W-:Y:S02]  /*3ae0*/  FSEL R243, R128, -INF , P1 ;  /* 0xff80000080f37808 */ /* 0x000fe40000800000 */
[----:B------:R-:W-:Y:S02]  /*3af0*/  ISETP.GT.AND P1, PT, R0, 0x50, PT ;  /* 0x000000500000780c */ /* 0x000fe40003f24270 */
[----:B------:R-:W-:Y:S02]  /*3b00*/  FSEL R225, R123, -INF , P0 ;  /* 0xff8000007be17808 */ /* 0x000fe40000000000 */
[----:B------:R-:W-:Y:S02]  /*3b10*/  ISETP.GT.AND P0, PT, R2, 0x59, PT ;  /* 0x000000590200780c */ /* 0x000fe40003f04270 */
[----:B------:R-:W-:Y:S02]  /*3b20*/  FMNMX.FTZ R4, R69, R4, !PT ;  /* 0x0000000445047209 */ /* 0x000fe40007810000 */
[----:B------:R-:W-:-:S02]  /*3b30*/  FMNMX.FTZ R3, R244, R3, !PT ;  /* 0x00000003f4037209 */ /* 0x000fc40007810000 */
[----:B------:R-:W-:Y:S02]  /*3b40*/  FSEL R237, R126, -INF , P1 ;  /* 0xff8000007eed7808 */ /* 0x000fe40000800000 */
[C---:B------:R-:W-:Y:S02]  /*3b50*/  ISETP.GT.AND P5, PT, R2.reuse, 0x60, PT ;  /* 0x000000600200780c */ /* 0x040fe40003fa4270 */
[C---:B------:R-:W-:Y:S02]  /*3b60*/  ISETP.GT.AND P3, PT, R2.reuse, 0x61, PT ;  /* 0x000000610200780c */ /* 0x040fe40003f64270 */
[C---:B------:R-:W-:Y:S02]  /*3b70*/  ISETP.GT.AND P2, PT, R2.reuse, 0x68, PT ;  /* 0x000000680200780c */ /* 0x040fe40003f44270 */
[----:B------:R-:W-:Y:S02]  /*3b80*/  ISETP.GT.AND P1, PT, R2, 0x69, PT ;  /* 0x000000690200780c */ /* 0x000fe40003f24270 */
[----:B------:R-:W-:-:S02]  /*3b90*/  FSEL R242, R129, -INF , P0 ;  /* 0xff80000081f27808 */ /* 0x000fc40000000000 */
[----:B------:R-:W-:Y:S02]  /*3ba0*/  FMNMX.FTZ R2, R251, R4, !PT ;  /* 0x00000004fb027209 */ /* 0x000fe40007810000 */
[----:B------:R-:W-:Y:S02]  /*3bb0*/  FMNMX.FTZ R3, R243, R3, !PT ;  /* 0x00000003f3037209 */ /* 0x000fe40007810000 */
[----:B------:R-:W-:Y:S02]  /*3bc0*/  FSEL R241, R140, -INF , P5 ;  /* 0xff8000008cf17808 */ /* 0x000fe40002800000 */
[----:B------:R-:W-:Y:S02]  /*3bd0*/  FMNMX.FTZ R2, R250, R2, !PT ;  /* 0x00000002fa027209 */ /* 0x000fe40007810000 */
[----:B------:R-:W-:Y:S02]  /*3be0*/  FMNMX.FTZ R3, R242, R3, !PT ;  /* 0x00000003f2037209 */ /* 0x000fe40007810000 */
[----:B------:R-:W-:-:S02]  /*3bf0*/  ISETP.GT.AND P0, PT, R0, 0x51, PT ;  /* 0x000000510000780c */ /* 0x000fc40003f04270 */
[----:B------:R-:W-:Y:S02]  /*3c00*/  FSEL R224, R141, -INF , P3 ;  /* 0xff8000008de07808 */ /* 0x000fe40001800000 */
[----:B------:R-:W-:Y:S02]  /*3c10*/  FMNMX.FTZ R2, R225, R2, !PT ;  /* 0x00000002e1027209 */ /* 0x000fe40007810000 */
[----:B------:R-:W-:Y:S02]  /*3c20*/  FMNMX.FTZ R3, R241, R3, !PT ;  /* 0x00000003f1037209 */ /* 0x000fe40007810000 */
[----:B------:R-:W-:Y:S02]  /*3c30*/  FSEL R236, R127, -INF , P0 ;  /* 0xff8000007fec7808 */ /* 0x000fe40000000000 */
[----:B------:R-:W-:Y:S02]  /*3c40*/  ISETP.GT.AND P0, PT, R0, 0x58, PT ;  /* 0x000000580000780c */ /* 0x000fe40003f04270 */
[----:B------:R-:W-:-:S02]  /*3c50*/  FSEL R239, R132, -INF , P2 ;  /* 0xff80000084ef7808 */ /* 0x000fc40001000000 */
[----:B------:R-:W-:Y:S02]  /*3c60*/  FMNMX.FTZ R2, R237, R2, !PT ;  /* 0x00000002ed027209 */ /* 0x000fe40007810000 */
[----:B------:R-:W-:Y:S02]  /*3c70*/  FMNMX.FTZ R3, R224, R3, !PT ;  /* 0x00000003e0037209 */ /* 0x000fe40007810000 */
[----:B------:R-:W-:Y:S02]  /*3c80*/  ISETP.GT.AND P3, PT, R0, 0x59, PT ;  /* 0x000000590000780c */ /* 0x000fe40003f64270 */
[----:B------:R-:W-:Y:S02]  /*3c90*/  FSEL R238, R133, -INF , P1 ;  /* 0xff80000085ee7808 */ /* 0x000fe40000800000 */
[----:B------:R-:W-:Y:S02]  /*3ca0*/  FSEL R235, R130, -INF , P0 ;  /* 0xff80000082eb7808 */ /* 0x000fe40000000000 */
[----:B------:R-:W-:-:S02]  /*3cb0*/  FMNMX.FTZ R2, R236, R2, !PT ;  /* 0x00000002ec027209 */ /* 0x000fc40007810000 */
[----:B------:R-:W-:Y:S02]  /*3cc0*/  FMNMX.FTZ R3, R239, R3, !PT ;  /* 0x00000003ef037209 */ /* 0x000fe40007810000 */
[----:B------:R-:W-:Y:S02]  /*3cd0*/  FSEL R234, R131, -INF , P3 ;  /* 0xff80000083ea7808 */ /* 0x000fe40001800000 */
[----:B------:R-:W-:Y:S02]  /*3ce0*/  ISETP.GT.AND P1, PT, R0, 0x60, PT ;  /* 0x000000600000780c */ /* 0x000fe40003f24270 */
[----:B------:R-:W-:Y:S02]  /*3cf0*/  FMNMX.FTZ R2, R235, R2, !PT ;  /* 0x00000002eb027209 */ /* 0x000fe40007810000 */
[----:B------:R-:W-:Y:S02]  /*3d00*/  FMNMX.FTZ R3, R238, R3, !PT ;  /* 0x00000003ee037209 */ /* 0x000fe40007810000 */
[----:B------:R-:W-:-:S02]  /*3d10*/  ISETP.GT.AND P0, PT, R0, 0x61, PT ;  /* 0x000000610000780c */ /* 0x000fc40003f04270 */
[----:B------:R-:W-:Y:S01]  /*3d20*/  FSEL R231, R142, -INF , P1 ;  /* 0xff8000008ee77808 */ /* 0x000fe20000800000 */
[----:B------:R-:W1:Y:S01]  /*3d30*/  SHFL.BFLY PT, R5, R3, 0x2, 0x1f ;  /* 0x0c401f0003057f89 */ /* 0x000e6200000e0000 */
[----:B------:R-:W-:Y:S02]  /*3d40*/  FMNMX.FTZ R2, R234, R2, !PT ;  /* 0x00000002ea027209 */ /* 0x000fe40007810000 */
[----:B------:R-:W-:Y:S02]  /*3d50*/  FSEL R228, R143, -INF , P0 ;  /* 0xff8000008fe47808 */ /* 0x000fe40000000000 */
[C---:B------:R-:W-:Y:S02]  /*3d60*/  ISETP.GT.AND P1, PT, R0.reuse, 0x68, PT ;  /* 0x000000680000780c */ /* 0x040fe40003f24270 */
[----:B------:R-:W-:Y:S02]  /*3d70*/  FMNMX.FTZ R2, R231, R2, !PT ;  /* 0x00000002e7027209 */ /* 0x000fe40007810000 */
[----:B------:R-:W-:-:S02]  /*3d80*/  ISETP.GT.AND P0, PT, R0, 0x69, PT ;  /* 0x000000690000780c */ /* 0x000fc40003f04270 */
[----:B------:R-:W-:Y:S02]  /*3d90*/  FSEL R245, R134, -INF , P1 ;  /* 0xff80000086f57808 */ /* 0x000fe40000800000 */
[----:B------:R-:W-:Y:S02]  /*3da0*/  FMNMX.FTZ R2, R228, R2, !PT ;  /* 0x00000002e4027209 */ /* 0x000fe40007810000 */
[----:B------:R-:W-:Y:S02]  /*3db0*/  FSEL R249, R135, -INF , P0 ;  /* 0xff80000087f97808 */ /* 0x000fe40000000000 */
[----:B------:R-:W-:-:S04]  /*3dc0*/  FMNMX.FTZ R2, R245, R2, !PT ;  /* 0x00000002f5027209 */ /* 0x000fc80007810000 */
[----:B------:R-:W-:Y:S02]  /*3dd0*/  FMNMX.FTZ R2, R249, R2, !PT ;  /* 0x00000002f9027209 */ /* 0x000fe40007810000 */
[----:B-1----:R-:W-:-:S03]  /*3de0*/  FMNMX.FTZ R0, R3, R5, !PT ;  /* 0x0000000503007209 */ /* 0x002fc60007810000 */
[----:B------:R-:W1:Y:S04]  /*3df0*/  SHFL.BFLY PT, R4, R2, 0x2, 0x1f ;  /* 0x0c401f0002047f89 */ /* 0x000e6800000e0000 */
[----:B------:R-:W2:Y:S01]  /*3e00*/  SHFL.BFLY PT, R3, R0, 0x1, 0x1f ;  /* 0x0c201f0000037f89 */ /* 0x000ea200000e0000 */
[----:B-1----:R-:W-:Y:S02]  /*3e10*/  FMNMX.FTZ R2, R2, R4, !PT ;  /* 0x0000000402027209 */ /* 0x002fe40007810000 */
[----:B--2---:R-:W-:-:S03]  /*3e20*/  FMNMX.FTZ R135, R0, R3, !PT ;  /* 0x0000000300877209 */ /* 0x004fc60007810000 */
[----:B------:R-:W1:Y:S01]  /*3e30*/  SHFL.BFLY PT, R5, R2, 0x1, 0x1f ;  /* 0x0c201f0002057f89 */ /* 0x000e6200000e0000 */
[C---:B------:R-:W-:Y:S01]  /*3e40*/  FSETP.NEU.FTZ.AND P0, PT, R135.reuse, -INF , PT ;  /* 0xff8000008700780b */ /* 0x040fe20003f1d000 */
[----:B------:R-:W-:-:S05]  /*3e50*/  FMUL.FTZ R0, R135, c[0x0][0x2d0] ;  /* 0x0000b40087007a20 */ /* 0x000fca0000410000 */
[----:B------:R-:W-:-:S05]  /*3e60*/  FSEL R4, R0, RZ, P0 ;  /* 0x000000ff00047208 */ /* 0x000fca0000000000 */
[----:B------:R-:W-:-:S04]  /*3e70*/  FFMA.FTZ R0, R8, c[0x0][0x2d0], -R4 ;  /* 0x0000b40008007a23 */ /* 0x000fc80000010804 */
[----:B------:R2:W-:Y:S01]  /*3e80*/  MUFU.EX2 R31, R0 ;  /* 0x00000000001f7308 */ /* 0x0005e20000000800 */
[----:B-1----:R-:W-:Y:S02]  /*3e90*/  FMNMX.FTZ R70, R2, R5, !PT ;  /* 0x0000000502467209 */ /* 0x002fe40007810000 */
[----:B------:R-:W1:Y:S02]  /*3ea0*/  SHFL.IDX PT, R2, R6, RZ, 0x1c1f ;  /* 0x001c1fff06027589 */ /* 0x000e6400000e0000 */
[C---:B------:R-:W-:Y:S01]  /*3eb0*/  FSETP.NEU.FTZ.AND P0, PT, R70.reuse, -INF , PT ;  /* 0xff8000004600780b */ /* 0x040fe20003f1d000 */
[----:B------:R-:W-:Y:S02]  /*3ec0*/  FMUL.FTZ R3, R70, c[0x0][0x2d0] ;  /* 0x0000b40046037a20 */ /* 0x000fe40000410000 */
[----:B--2---:R-:W-:-:S03]  /*3ed0*/  FFMA.FTZ R0, R9, c[0x0][0x2d0], -R4 ;  /* 0x0000b40009007a23 */ /* 0x004fc60000010804 */
[----:B------:R-:W-:Y:S01]  /*3ee0*/  FSEL R3, R3, RZ, P0 ;  /* 0x000000ff03037208 */ /* 0x000fe20000000000 */
[----:B------:R2:W3:Y:S01]  /*3ef0*/  MUFU.EX2 R166, R0 ;  /* 0x0000000000a67308 */ /* 0x0004e20000000800 */
[----:B-1----:R-:W-:Y:S02]  /*3f00*/  IMAD.IADD R2, R7, 0x1, R2 ;  /* 0x0000000107027824 */ /* 0x002fe400078e0202 */
[----:B--2---:R-:W-:Y:S01]  /*3f10*/  FFMA.FTZ R0, R10, c[0x0][0x2d0], -R4 ;  /* 0x0000b4000a007a23 */ /* 0x004fe20000010804 */
[----:B---3--:R-:W-:Y:S02]  /*3f20*/  F2FP.BF16.PACK_AB R8, R166, R31 ;  /* 0x0000001fa608723e */ /* 0x008fe400000010ff */
[----:B------:R-:W-:Y:S02]  /*3f30*/  IMNMX R2, R28, R2, PT ;  /* 0x000000021c027217 */ /* 0x000fe40003800200 */
[----:B------:R1:W-:Y:S02]  /*3f40*/  MUFU.EX2 R240, R0 ;  /* 0x0000000000f07308 */ /* 0x0003e40000000800 */
[----:B------:R-:W-:-:S02]  /*3f50*/  ISETP.GT.AND P3, PT, R2, RZ, PT ;  /* 0x000000ff0200720c */ /* 0x000fc40003f64270 */
[C---:B------:R-:W-:Y:S02]  /*3f60*/  ISETP.GT.AND P2, PT, R2.reuse, 0x1, PT ;  /* 0x000000010200780c */ /* 0x040fe40003f44270 */
[----:B------:R-:W-:-:S04]  /*3f70*/  ISETP.GT.AND P5, PT, R2, 0x60, PT ;  /* 0x000000600200780c */ /* 0x000fc80003fa4270 */
[----:B------:R-:W-:Y:S01]  /*3f80*/  FSEL R132, R220, -INF , P5 ;  /* 0xff800000dc847808 */ /* 0x000fe20002800000 */
        /* <DEDUP_REMOVED lines=20> */
[----:B------:R-:W-:Y:S01]  /*40d0*/  HMMA.16816.F32.BF16 R32, R8, R80, RZ ;  /* 0x000000500820723c */ /* 0x000fe200000418ff */
[----:B-1----:R-:W-:-:S07]  /*40e0*/  FFMA.FTZ R0, R18, c[0x0][0x2d0], -R4 ;  /* 0x0000b40012007a23 */ /* 0x002fce0000010804 */
[C---:B------:R-:W-:Y:S01]  /*40f0*/  HMMA.16816.F32.BF16 R24, R8.reuse, R50, RZ ;  /* 0x000000320818723c */ /* 0x040fe200000418ff */
[----:B------:R1:W-:Y:S07]  /*4100*/  MUFU.EX2 R100, R0 ;  /* 0x0000000000647308 */ /* 0x0003ee0000000800 */
[----:B------:R-:W-:Y:S01]  /*4110*/  HMMA.16816.F32.BF16 R12, R8, R82, RZ ;  /* 0x00000052080c723c */ /* 0x000fe200000418ff */
[----:B-1----:R-:W-:-:S07]  /*4120*/  FFMA.FTZ R0, R19, c[0x0][0x2d0], -R4 ;  /* 0x0000b40013007a23 */ /* 0x002fce0000010804 */
[----:B------:R-:W-:Y:S01]  /*4130*/  HMMA.16816.F32.BF16 R16, R8, R62, RZ ;  /* 0x0000003e0810723c */ /* 0x000fe200000418ff */
[----:B------:R1:W-:Y:S02]  /*4140*/  MUFU.EX2 R88, R0 ;  /* 0x0000000000587308 */ /* 0x0003e40000000800 */
[----:B-1----:R-:W-:-:S06]  /*4150*/  FFMA.FTZ R0, R20, c[0x0][0x2d0], -R3 ;  /* 0x0000b40014007a23 */ /* 0x002fcc0000010803 */
[----:B------:R1:W-:Y:S02]  /*4160*/  MUFU.EX2 R248, R0 ;  /* 0x0000000000f87308 */ /* 0x0003e40000000800 */
[----:B-1----:R-:W-:-:S06]  /*4170*/  FFMA.FTZ R0, R21, c[0x0][0x2d0], -R3 ;  /* 0x0000b40015007a23 */ /* 0x002fcc0000010803 */
[----:B------:R1:W3:Y:S02]  /*4180*/  MUFU.EX2 R171, R0 ;  /* 0x0000000000ab7308 */ /* 0x0002e40000000800 */
[----:B-1----:R-:W-:Y:S02]  /*4190*/  FFMA.FTZ R0, R22, c[0x0][0x2d0], -R3 ;  /* 0x0000b40016007a23 */ /* 0x002fe40000010803 */
[----:B------:R-:W-:Y:S04]  /*41a0*/  HMMA.16816.F32.BF16 R20, R8, R54, RZ ;  /* 0x000000360814723c */ /* 0x000fe800000418ff */
[----:B------:R1:W-:Y:S03]  /*41b0*/  MUFU.EX2 R101, R0 ;  /* 0x0000000000657308 */ /* 0x0003e60000000800 */
[----:B--2---:R-:W-:-:S02]  /*41c0*/  F2FP.BF16.PACK_AB R8, R170, R226 ;  /* 0x000000e2aa08723e */ /* 0x004fc400000010ff */
[----:B---3--:R-:W-:Y:S02]  /*41d0*/  F2FP.BF16.PACK_AB R9, R171, R248 ;  /* 0x000000f8ab09723e */ /* 0x008fe400000010ff */
[----:B------:R-:W-:Y:S01]  /*41e0*/  F2FP.BF16.PACK_AB R10, R88, R100 ;  /* 0x00000064580a723e */ /* 0x000fe200000010ff */
[----:B-1----:R-:W-:-:S04]  /*41f0*/  FFMA.FTZ R0, R29, c[0x0][0x2d0], -R3 ;  /* 0x0000b4001d007a23 */ /* 0x002fc80000010803 */
[----:B------:R1:W2:Y:S02]  /*4200*/  MUFU.EX2 R89, R0 ;  /* 0x0000000000597308 */ /* 0x0002a40000000800 */
[----:B-1----:R-:W1:Y:S01]  /*4210*/  SHFL.IDX PT, R0, R6, 0x1, 0x1c1f ;  /* 0x003c1f0006007f89 */ /* 0x002e6200000e0000 */
[----:B--2---:R-:W-:-:S07]  /*4220*/  F2FP.BF16.PACK_AB R11, R89, R101 ;  /* 0x00000065590b723e */ /* 0x004fce00000010ff */
[C---:B------:R-:W-:Y:S08]  /*4230*/  HMMA.16816.F32.BF16 R120, R8.reuse, R56, R44 ;  /* 0x000000380878723c */ /* 0x040ff0000004182c */
[----:B------:R-:W-:Y:S01]  /*4240*/  HMMA.16816.F32.BF16 R128, R8, R72, R40 ;  /* 0x000000480880723c */ /* 0x000fe20000041828 */
[----:B-1----:R-:W-:-:S07]  /*4250*/  IMAD.IADD R0, R7, 0x1, R0 ;  /* 0x0000000107007824 */ /* 0x002fce00078e0200 */
[----:B------:R-:W-:Y:S01]  /*4260*/  HMMA.16816.F32.BF16 R184, R8, R76, R36 ;  /* 0x0000004c08b8723c */ /* 0x000fe20000041824 */
[----:B------:R-:W-:Y:S02]  /*4270*/  FSEL R7, R152, -INF , P3 ;  /* 0xff80000098077808 */ /* 0x000fe40001800000 */
[----:B------:R-:W-:Y:S02]  /*4280*/  ISETP.GT.AND P3, PT, R2, 0x8, PT ;  /* 0x000000080200780c */ /* 0x000fe40003f64270 */
[----:B------:R-:W-:-:S03]  /*4290*/  IMNMX R0, R28, R0, PT ;  /* 0x000000001c007217 */ /* 0x000fc60003800200 */
[----:B------:R-:W-:Y:S01]  /*42a0*/  HMMA.16816.F32.BF16 R180, R8, R84, R32 ;  /* 0x0000005408b4723c */ /* 0x000fe20000041820 */
[C---:B------:R-:W-:Y:S02]  /*42b0*/  ISETP.GT.AND P1, PT, R0.reuse, RZ, PT ;  /* 0x000000ff0000720c */ /* 0x040fe40003f24270 */
[----:B------:R-:W-:-:S05]  /*42c0*/  ISETP.GT.AND P0, PT, R0, 0x1, PT ;  /* 0x000000010000780c */ /* 0x000fca0003f04270 */
[C---:B------:R-:W-:Y:S08]  /*42d0*/  HMMA.16816.F32.BF16 R116, R8.reuse, R58, R24 ;  /* 0x0000003a0874723c */ /* 0x040ff00000041818 */
[C---:B------:R-:W-:Y:S08]  /*42e0*/  HMMA.16816.F32.BF16 R176, R8.reuse, R74, R20 ;  /* 0x0000004a08b0723c */ /* 0x040ff00000041814 */
[C---:B------:R-:W-:Y:S07]  /*42f0*/  HMMA.16816.F32.BF16 R172, R8.reuse, R78, R16 ;  /* 0x0000004e08ac723c */ /* 0x040fee0000041810 */
[----:B------:R-:W-:Y:S01]  /*4300*/  FSEL R16, R155, -INF , P0 ;  /* 0xff8000009b107808 */ /* 0x000fe20000000000 */
[----:B------:R-:W-:Y:S01]  /*4310*/  HMMA.16816.F32.BF16 R124, R8, R86, R12 ;  /* 0x00000056087c723c */ /* 0x000fe2000004180c */
[----:B------:R-:W-:-:S04]  /*4320*/  ISETP.GT.AND P0, PT, R0, 0x9, PT ;  /* 0x000000090000780c */ /* 0x000fc80003f04270 */
[----:B------:R-:W-:Y:S02]  /*4330*/  FSEL R18, R151, -INF , P0 ;  /* 0xff80000097127808 */ /* 0x000fe40000000000 */
[----:B------:R-:W-:Y:S02]  /*4340*/  FSEL R8, R153, -INF , P2 ;  /* 0xff80000099087808 */ /* 0x000fe40001000000 */
[----:B------:R-:W-:Y:S02]  /*4350*/  ISETP.GT.AND P2, PT, R2, 0x9, PT ;  /* 0x000000090200780c */ /* 0x000fe40003f44270 */
[----:B------:R-:W-:Y:S02]  /*4360*/  FSEL R9, R148, -INF , P3 ;  /* 0xff80000094097808 */ /* 0x000fe40001800000 */
[----:B------:R-:W-:Y:S02]  /*4370*/  FMNMX.FTZ R5, R7, R8, !PT ;  /* 0x0000000807057209 */ /* 0x000fe40007810000 */
[----:B------:R-:W-:-:S02]  /*4380*/  FSEL R10, R149, -INF , P2 ;  /* 0xff800000950a7808 */ /* 0x000fc40001000000 */
[----:B------:R-:W-:Y:S02]  /*4390*/  ISETP.GT.AND P3, PT, R2, 0x10, PT ;  /* 0x000000100200780c */ /* 0x000fe40003f64270 */
[----:B------:R-:W-:Y:S02]  /*43a0*/  FMNMX.FTZ R5, R9, R5, !PT ;  /* 0x0000000509057209 */ /* 0x000fe40007810000 */
[----:B------:R-:W-:Y:S02]  /*43b0*/  FSEL R15, R154, -INF , P1 ;  /* 0xff8000009a0f7808 */ /* 0x000fe40000800000 */
[----:B------:R-:W-:Y:S02]  /*43c0*/  ISETP.GT.AND P1, PT, R0, 0x8, PT ;  /* 0x000000080000780c */ /* 0x000fe40003f24270 */
[----:B------:R-:W-:Y:S02]  /*43d0*/  ISETP.GT.AND P2, PT, R2, 0x11, PT ;  /* 0x000000110200780c */ /* 0x000fe40003f44270 */
[----:B------:R-:W-:-:S02]  /*43e0*/  FSEL R11, R144, -INF , P3 ;  /* 0xff800000900b7808 */ /* 0x000fc40001800000 */
[----:B------:R-:W-:Y:S02]  /*43f0*/  FMNMX.FTZ R5, R10, R5, !PT ;  /* 0x000000050a057209 */ /* 0x000fe40007810000 */
[----:B------:R-:W-:Y:S02]  /*4400*/  FSEL R17, R150, -INF , P1 ;  /* 0xff80000096117808 */ /* 0x000fe40000800000 */
[----:B------:R-:W-:Y:S02]  /*4410*/  FSEL R12, R145, -INF , P2 ;  /* 0xff800000910c7808 */ /* 0x000fe40001000000 */
[----:B------:R-:W-:Y:S02]  /*4420*/  ISETP.GT.AND P3, PT, R2, 0x18, PT ;  /* 0x000000180200780c */ /* 0x000fe40003f64270 */
[----:B------:R-:W-:Y:S02]  /*4430*/  FMNMX.FTZ R5, R11, R5, !PT ;  /* 0x000000050b057209 */ /* 0x000fe40007810000 */
[----:B------:R-:W-:-:S02]  /*4440*/  ISETP.GT.AND P1, PT, R0, 0x10, PT ;  /* 0x000000100000780c */ /* 0x000fc40003f24270 */
[----:B------:R-:W-:Y:S02]  /*4450*/  ISETP.GT.AND P2, PT, R2, 0x19, PT ;  /* 0x000000190200780c */ /* 0x000fe40003f44270 */
[----:B------:R-:W-:Y:S02]  /*4460*/  FSEL R13, R136, -INF , P3 ;  /* 0xff800000880d7808 */ /* 0x000fe40001800000 */
[----:B------:R-:W-:Y:S02]  /*4470*/  FMNMX.FTZ R5, R12, R5, !PT ;  /* 0x000000050c057209 */ /* 0x000fe40007810000 */
[----:B------:R-:W-:Y:S02]  /*4480*/  FSEL R19, R146, -INF , P1 ;  /* 0xff80000092137808 */ /* 0x000fe40000800000 */
[C---:B------:R-:W-:Y:S02]  /*4490*/  ISETP.GT.AND P0, PT, R0.reuse, 0x11, PT ;  /* 0x000000110000780c */ /* 0x040fe40003f04270 */
[----:B------:R-:W-:-:S02]  /*44a0*/  ISETP.GT.AND P1, PT, R0, 0x18, PT ;  /* 0x000000180000780c */ /* 0x000fc40003f24270 */
[----:B------:R-:W-:Y:S02]  /*44b0*/  FSEL R14, R137, -INF , P2 ;  /* 0xff800000890e7808 */ /* 0x000fe40001000000 */
[----:B------:R-:W-:Y:S02]  /*44c0*/  ISETP.GT.AND P3, PT, R2, 0x20, PT ;  /* 0x000000200200780c */ /* 0x000fe40003f64270 */
[----:B------:R-:W-:Y:S02]  /*44d0*/  FMNMX.FTZ R5, R13, R5, !PT ;  /* 0x000000050d057209 */ /* 0x000fe40007810000 */
[----:B------:R-:W-:Y:S02]  /*44e0*/  FSEL R20, R147, -INF , P0 ;  /* 0xff80000093147808 */ /* 0x000fe40000000000 */
[----:B------:R-:W-:Y:S02]  /*44f0*/  FSEL R21, R138, -INF , P1 ;  /* 0xff8000008a157808 */ /* 0x000fe40000800000 */
[----:B------:R-:W-:-:S02]  /*4500*/  ISETP.GT.AND P0, PT, R0, 0x19, PT ;  /* 0x000000190000780c */ /* 0x000fc40003f04270 */
[C---:B------:R-:W-:Y:S02]  /*4510*/  ISETP.GT.AND P2, PT, R2.reuse, 0x21, PT ;  /* 0x000000210200780c */ /* 0x040fe40003f44270 */
[----:B------:R-:W-:Y:S02]  /*4520*/  ISETP.GT.AND P1, PT, R2, 0x29, PT ;  /* 0x000000290200780c */ /* 0x000fe40003f24270 */
[----:B------:R-:W-:Y:S01]  /*4530*/  FSEL R40, R200, -INF , P3 ;  /* 0xff800000c8287808 */ /* 0x000fe20001800000 */
[----:B------:R-:W-:Y:S01]  /*4540*/  IMAD.MOV.U32 R200, RZ, RZ, R89 ;  /* 0x000000ffffc87224 */ /* 0x000fe200078e0059 */
[----:B------:R-:W-:Y:S02]  /*4550*/  FMNMX.FTZ R5, R14, R5, !PT ;  /* 0x000000050e057209 */ /* 0x000fe40007810000 */
[----:B------:R-:W-:Y:S02]  /*4560*/  FSEL R22, R139, -INF , P0 ;  /* 0xff8000008b167808 */ /* 0x000fe40000000000 */
[----:B------:R-:W-:-:S02]  /*4570*/  FSEL R41, R201, -INF , P2 ;  /* 0xff800000c9297808 */ /* 0x000fc40001000000 */
[----:B------:R-:W-:Y:S01]  /*4580*/  FSEL R42, R197, -INF , P1 ;  /* 0xff800000c52a7808 */ /* 0x000fe20000800000 */
[----:B------:R-:W-:Y:S01]  /*4590*/  IMAD.MOV.U32 R197, RZ, RZ, R88 ;  /* 0x000000ffffc57224 */ /* 0x000fe200078e0058 */
[C---:B------:R-:W-:Y:S02]  /*45a0*/  ISETP.GT.AND P0, PT, R2.reuse, 0x28, PT ;  /* 0x000000280200780c */ /* 0x040fe40003f04270 */
[C---:B------:R-:W-:Y:S02]  /*45b0*/  ISETP.GT.AND P3, PT, R2.reuse, 0x30, PT ;  /* 0x000000300200780c */ /* 0x040fe40003f64270 */
[C---:B------:R-:W-:Y:S02]  /*45c0*/  ISETP.GT.AND P2, PT, R2.reuse, 0x31, PT ;  /* 0x000000310200780c */ /* 0x040fe40003f44270 */
[----:B------:R-:W-:Y:S02]  /*45d0*/  ISETP.GT.AND P1, PT, R2, 0x39, PT ;  /* 0x000000390200780c */ /* 0x000fe40003f24270 */
[----:B------:R-:W-:-:S02]  /*45e0*/  FMNMX.FTZ R5, R40, R5, !PT ;  /* 0x0000000528057209 */ /* 0x000fc40007810000 */
[----:B------:R-:W-:Y:S02]  /*45f0*/  FSEL R43, R196, -INF , P0 ;  /* 0xff800000c42b7808 */ /* 0x000fe40000000000 */
[----:B------:R-:W-:Y:S01]  /*4600*/  FSEL R109, R192, -INF , P3 ;  /* 0xff800000c06d7808 */ /* 0x000fe20001800000 */
[----:B------:R-:W-:Y:S01]  /*4610*/  IMAD.MOV.U32 R192, RZ, RZ, R71 ;  /* 0x000000ffffc07224 */ /* 0x000fe200078e0047 */
[----:B------:R-:W-:Y:S01]  /*4620*/  FSEL R112, R193, -INF , P2 ;  /* 0xff800000c1707808 */ /* 0x000fe20001000000 */
[----:B------:R-:W-:Y:S01]  /*4630*/  IMAD.MOV.U32 R193, RZ, RZ, R69 ;  /* 0x000000ffffc17224 */ /* 0x000fe200078e0045 */
[----:B------:R-:W-:Y:S01]  /*4640*/  FSEL R110, R189, -INF , P1 ;  /* 0xff800000bd6e7808 */ /* 0x000fe20000800000 */
[----:B------:R-:W-:Y:S01]  /*4650*/  IMAD.MOV.U32 R189, RZ, RZ, R224 ;  /* 0x000000ffffbd7224 */ /* 0x000fe200078e00e0 */
[----:B------:R-:W-:Y:S02]  /*4660*/  FMNMX.FTZ R5, R41, R5, !PT ;  /* 0x0000000529057209 */ /* 0x000fe40007810000 */
[----:B------:R-:W-:-:S02]  /*4670*/  ISETP.GT.AND P0, PT, R2, 0x38, PT ;  /* 0x000000380200780c */ /* 0x000fc40003f04270 */
[C---:B------:R-:W-:Y:S02]  /*4680*/  ISETP.GT.AND P3, PT, R2.reuse, 0x40, PT ;  /* 0x000000400200780c */ /* 0x040fe40003f64270 */
[C---:B------:R-:W-:Y:S02]  /*4690*/  ISETP.GT.AND P2, PT, R2.reuse, 0x41, PT ;  /* 0x000000410200780c */ /* 0x040fe40003f44270 */
[----:B------:R-:W-:Y:S02]  /*46a0*/  ISETP.GT.AND P1, PT, R2, 0x49, PT ;  /* 0x000000490200780c */ /* 0x000fe40003f24270 */
[----:B------:R-:W-:Y:S02]  /*46b0*/  FMNMX.FTZ R5, R43, R5, !PT ;  /* 0x000000052b057209 */ /* 0x000fe40007810000 */
[----:B------:R-:W-:Y:S01]  /*46c0*/  FSEL R111, R188, -INF , P0 ;  /* 0xff800000bc6f7808 */ /* 0x000fe20000000000 */
[----:B------:R-:W-:Y:S01]  /*46d0*/  IMAD.MOV.U32 R188, RZ, RZ, R207 ;  /* 0x000000ffffbc7224 */ /* 0x000fe200078e00cf */
[----:B------:R-:W-:Y:S01]  /*46e0*/  FSEL R138, R212, -INF , P3 ;  /* 0xff800000d48a7808 */ /* 0x000fe20001800000 */
[----:B------:R-:W-:Y:S01]  /*46f0*/  IMAD.MOV.U32 R212, RZ, RZ, R68 ;  /* 0x000000ffffd47224 */ /* 0x000fe200078e0044 */
[----:B------:R-:W-:Y:S01]  /*4700*/  FSEL R134, R213, -INF , P2 ;  /* 0xff800000d5867808 */ /* 0x000fe20001000000 */
[----:B------:R-:W-:Y:S01]  /*4710*/  IMAD.MOV.U32 R213, RZ, RZ, R251 ;  /* 0x000000ffffd57224 */ /* 0x000fe200078e00fb */
[----:B------:R-:W-:Y:S01]  /*4720*/  FSEL R141, R209, -INF , P1 ;  /* 0xff800000d18d7808 */ /* 0x000fe20000800000 */
[----:B------:R-:W-:Y:S01]  /*4730*/  IMAD.MOV.U32 R209, RZ, RZ, R248 ;  /* 0x000000ffffd17224 */ /* 0x000fe200078e00f8 */
[----:B------:R-:W-:-:S02]  /*4740*/  ISETP.GT.AND P0, PT, R2, 0x48, PT ;  /* 0x000000480200780c */ /* 0x000fc40003f04270 */
[C---:B------:R-:W-:Y:S02]  /*4750*/  ISETP.GT.AND P3, PT, R2.reuse, 0x50, PT ;  /* 0x000000500200780c */ /* 0x040fe40003f64270 */
[C---:B------:R-:W-:Y:S02]  /*4760*/  ISETP.GT.AND P2, PT, R2.reuse, 0x51, PT ;  /* 0x000000510200780c */ /* 0x040fe40003f44270 */
[----:B------:R-:W-:Y:S02]  /*4770*/  ISETP.GT.AND P1, PT, R2, 0x59, PT ;  /* 0x000000590200780c */ /* 0x000fe40003f24270 */
[----:B------:R-:W-:Y:S02]  /*4780*/  FMNMX.FTZ R5, R42, R5, !PT ;  /* 0x000000052a057209 */ /* 0x000fe40007810000 */
[----:B------:R-:W-:Y:S02]  /*4790*/  FMNMX.FTZ R6, R15, R16, !PT ;  /* 0x000000100f067209 */ /* 0x000fe40007810000 */
[----:B------:R-:W-:Y:S01]  /*47a0*/  FSEL R133, R208, -INF , P0 ;  /* 0xff800000d0857808 */ /* 0x000fe20000000000 */
[----:B------:R-:W-:Y:S01]  /*47b0*/  IMAD.MOV.U32 R208, RZ, RZ, R249 ;  /* 0x000000ffffd07224 */ /* 0x000fe200078e00f9 */
[----:B------:R-:W-:-:S02]  /*47c0*/  FSEL R140, R156, -INF , P3 ;  /* 0xff8000009c8c7808 */ /* 0x000fc40001800000 */
[----:B------:R-:W-:Y:S02]  /*47d0*/  FSEL R139, R157, -INF , P2 ;  /* 0xff8000009d8b7808 */ /* 0x000fe40001000000 */
[----:B------:R-:W-:Y:S02]  /*47e0*/  FSEL R142, R65, -INF , P1 ;  /* 0xff800000418e7808 */ /* 0x000fe40000800000 */
[C---:B------:R-:W-:Y:S02]  /*47f0*/  ISETP.GT.AND P0, PT, R2.reuse, 0x58, PT ;  /* 0x000000580200780c */ /* 0x040fe40003f04270 */
[C---:B------:R-:W-:Y:S02]  /*4800*/  ISETP.GT.AND P3, PT, R2.reuse, 0x61, PT ;  /* 0x000000610200780c */ /* 0x040fe40003f64270 */
[C---:B------:R-:W-:Y:S02]  /*4810*/  ISETP.GT.AND P2, PT, R2.reuse, 0x68, PT ;  /* 0x000000680200780c */ /* 0x040fe40003f44270 */
[----:B------:R-:W-:-:S02]  /*4820*/  ISETP.GT.AND P1, PT, R2, 0x69, PT ;  /* 0x000000690200780c */ /* 0x000fc40003f24270 */
[----:B------:R-:W-:Y:S02]  /*4830*/  FMNMX.FTZ R2, R109, R5, !PT ;  /* 0x000000056d027209 */ /* 0x000fe40007810000 */
[----:B------:R-:W-:Y:S02]  /*4840*/  FMNMX.FTZ R5, R17, R6, !PT ;  /* 0x0000000611057209 */ /* 0x000fe40007810000 */
[----:B------:R-:W-:Y:S02]  /*4850*/  FMNMX.FTZ R2, R112, R2, !PT ;  /* 0x0000000270027209 */ /* 0x000fe40007810000 */
[----:B------:R-:W-:Y:S02]  /*4860*/  FMNMX.FTZ R5, R18, R5, !PT ;  /* 0x0000000512057209 */ /* 0x000fe40007810000 */
[----:B------:R-:W-:Y:S02]  /*4870*/  FSEL R143, R64, -INF , P0 ;  /* 0xff800000408f7808 */ /* 0x000fe40000000000 */
[----:B------:R-:W-:-:S02]  /*4880*/  ISETP.GT.AND P0, PT, R0, 0x20, PT ;  /* 0x000000200000780c */ /* 0x000fc40003f04270 */
[----:B------:R-:W-:Y:S02]  /*4890*/  FMNMX.FTZ R2, R111, R2, !PT ;  /* 0x000000026f027209 */ /* 0x000fe40007810000 */
[----:B------:R-:W-:Y:S02]  /*48a0*/  FMNMX.FTZ R5, R19, R5, !PT ;  /* 0x0000000513057209 */ /* 0x000fe40007810000 */
[----:B------:R-:W-:Y:S01]  /*48b0*/  FSEL R39, R202, -INF , P0 ;  /* 0xff800000ca277808 */ /* 0x000fe20000000000 */
[----:B------:R-:W-:Y:S01]  /*48c0*/  IMAD.MOV.U32 R202, RZ, RZ, R226 ;  /* 0x000000ffffca7224 */ /* 0x000fe200078e00e2 */
[----:B------:R-:W-:Y:S02]  /*48d0*/  FMNMX.FTZ R2, R110, R2, !PT ;  /* 0x000000026e027209 */ /* 0x000fe40007810000 */
[----:B------:R-:W-:Y:S02]  /*48e0*/  FMNMX.FTZ R5, R20, R5, !PT ;  /* 0x0000000514057209 */ /* 0x000fe40007810000 */
[----:B------:R-:W-:-:S02]  /*48f0*/  ISETP.GT.AND P0, PT, R0, 0x21, PT ;  /* 0x000000210000780c */ /* 0x000fc40003f04270 */
[----:B------:R-:W-:Y:S02]  /*4900*/  FMNMX.FTZ R2, R138, R2, !PT ;  /* 0x000000028a027209 */ /* 0x000fe40007810000 */
[----:B------:R-:W-:Y:S02]  /*4910*/  FMNMX.FTZ R5, R21, R5, !PT ;  /* 0x0000000515057209 */ /* 0x000fe40007810000 */
[----:B------:R-:W-:Y:S01]  /*4920*/  FSEL R38, R203, -INF , P0 ;  /* 0xff800000cb267808 */ /* 0x000fe20000000000 */
[----:B------:R-:W-:Y:S01]  /*4930*/  IMAD.MOV.U32 R203, RZ, RZ, R225 ;  /* 0x000000ffffcb7224 */ /* 0x000fe200078e00e1 */
[----:B------:R-:W-:Y:S02]  /*4940*/  ISETP.GT.AND P0, PT, R0, 0x28, PT ;  /* 0x000000280000780c */ /* 0x000fe40003f04270 */
[----:B------:R-:W-:Y:S02]  /*4950*/  FMNMX.FTZ R2, R134, R2, !PT ;  /* 0x0000000286027209 */ /* 0x000fe40007810000 */
[----:B------:R-:W-:-:S02]  /*4960*/  FMNMX.FTZ R5, R22, R5, !PT ;  /* 0x0000000516057209 */ /* 0x000fc40007810000 */
[----:B------:R-:W-:Y:S02]  /*4970*/  FSEL R37, R198, -INF , P0 ;  /* 0xff800000c6257808 */ /* 0x000fe40000000000 */
[C---:B------:R-:W-:Y:S02]  /*4980*/  ISETP.GT.AND P0, PT, R0.reuse, 0x29, PT ;  /* 0x000000290000780c */ /* 0x040fe40003f04270 */
[----:B------:R-:W-:Y:S02]  /*4990*/  FMNMX.FTZ R2, R133, R2, !PT ;  /* 0x0000000285027209 */ /* 0x000fe40007810000 */
[----:B------:R-:W-:Y:S02]  /*49a0*/  FMNMX.FTZ R5, R39, R5, !PT ;  /* 0x0000000527057209 */ /* 0x000fe40007810000 */
[----:B------:R-:W-:Y:S02]  /*49b0*/  FSEL R36, R199, -INF , P0 ;  /* 0xff800000c7247808 */ /* 0x000fe40000000000 */
[----:B------:R-:W-:-:S02]  /*49c0*/  ISETP.GT.AND P0, PT, R0, 0x30, PT ;  /* 0x000000300000780c */ /* 0x000fc40003f04270 */
[----:B------:R-:W-:Y:S02]  /*49d0*/  FMNMX.FTZ R2, R141, R2, !PT ;  /* 0x000000028d027209 */ /* 0x000fe40007810000 */
[----:B------:R-:W-:Y:S02]  /*49e0*/  FMNMX.FTZ R5, R38, R5, !PT ;  /* 0x0000000526057209 */ /* 0x000fe40007810000 */
[----:B------:R-:W-:Y:S02]  /*49f0*/  FSEL R108, R194, -INF , P0 ;  /* 0xff800000c26c7808 */ /* 0x000fe40000000000 */
[----:B------:R-:W-:Y:S02]  /*4a00*/  FMNMX.FTZ R2, R140, R2, !PT ;  /* 0x000000028c027209 */ /* 0x000fe40007810000 */
[----:B------:R-:W-:Y:S02]  /*4a10*/  FMNMX.FTZ R5, R37, R5, !PT ;  /* 0x0000000525057209 */ /* 0x000fe40007810000 */
[----:B------:R-:W-:-:S02]  /*4a20*/  ISETP.GT.AND P0, PT, R0, 0x31, PT ;  /* 0x000000310000780c */ /* 0x000fc40003f04270 */
[----:B------:R-:W-:Y:S02]  /*4a30*/  FMNMX.FTZ R2, R139, R2, !PT ;  /* 0x000000028b027209 */ /* 0x000fe40007810000 */
[----:B------:R-:W-:Y:S02]  /*4a40*/  FMNMX.FTZ R5, R36, R5, !PT ;  /* 0x0000000524057209 */ /* 0x000fe40007810000 */
[----:B------:R-:W-:Y:S02]  /*4a50*/  FSEL R71, R195, -INF , P0 ;  /* 0xff800000c3477808 */ /* 0x000fe40000000000 */
[----:B------:R-:W-:Y:S02]  /*4a60*/  ISETP.GT.AND P0, PT, R0, 0x38, PT ;  /* 0x000000380000780c */ /* 0x000fe40003f04270 */
[----:B------:R-:W-:Y:S02]  /*4a70*/  FMNMX.FTZ R2, R143, R2, !PT ;  /* 0x000000028f027209 */ /* 0x000fe40007810000 */
[----:B------:R-:W-:-:S02]  /*4a80*/  FMNMX.FTZ R5, R108, R5, !PT ;  /* 0x000000056c057209 */ /* 0x000fc40007810000 */
[----:B------:R-:W-:Y:S01]  /*4a90*/  FSEL R69, R190, -INF , P0 ;  /* 0xff800000be457808 */ /* 0x000fe20000000000 */
[----:B------:R-:W-:Y:S01]  /*4aa0*/  IMAD.MOV.U32 R190, RZ, RZ, R171 ;  /* 0x000000ffffbe7224 */ /* 0x000fe200078e00ab */
[----:B------:R-:W-:Y:S02]  /*4ab0*/  ISETP.GT.AND P0, PT, R0, 0x39, PT ;  /* 0x000000390000780c */ /* 0x000fe40003f04270 */
[----:B------:R-:W-:Y:S02]  /*4ac0*/  FMNMX.FTZ R2, R142, R2, !PT ;  /* 0x000000028e027209 */ /* 0x000fe40007810000 */
[----:B------:R-:W-:Y:S02]  /*4ad0*/  FMNMX.FTZ R5, R71, R5, !PT ;  /* 0x0000000547057209 */ /* 0x000fe40007810000 */
[----:B------:R-:W-:Y:S02]  /*4ae0*/  FSEL R68, R191, -INF , P0 ;  /* 0xff800000bf447808 */ /* 0x000fe40000000000 */
[----:B------:R-:W-:-:S02]  /*4af0*/  ISETP.GT.AND P0, PT, R0, 0x40, PT ;  /* 0x000000400000780c */ /* 0x000fc40003f04270 */
[----:B------:R-:W-:Y:S02]  /*4b00*/  FSEL R115, R221, -INF , P3 ;  /* 0xff800000dd737808 */ /* 0x000fe40001800000 */
[----:B------:R-:W-:Y:S02]  /*4b10*/  FMNMX.FTZ R2, R132, R2, !PT ;  /* 0x0000000284027209 */ /* 0x000fe40007810000 */
[----:B------:R-:W-:Y:S02]  /*4b20*/  FMNMX.FTZ R5, R69, R5, !PT ;  /* 0x0000000545057209 */ /* 0x000fe40007810000 */
[----:B------:R-:W-:Y:S02]  /*4b30*/  ISETP.GT.AND P3, PT, R0, 0x41, PT ;  /* 0x000000410000780c */ /* 0x000fe40003f64270 */
[----:B------:R-:W-:Y:S01]  /*4b40*/  FSEL R114, R216, -INF , P2 ;  /* 0xff800000d8727808 */ /* 0x000fe20001000000 */
[----:B------:R-:W-:Y:S01]  /*4b50*/  IMAD.MOV.U32 R216, RZ, RZ, R170 ;  /* 0x000000ffffd87224 */ /* 0x000fe200078e00aa */
[----:B------:R-:W-:-:S02]  /*4b60*/  FMNMX.FTZ R2, R115, R2, !PT ;  /* 0x0000000273027209 */ /* 0x000fc40007810000 */
[----:B------:R-:W-:Y:S01]  /*4b70*/  FSEL R155, R214, -INF , P0 ;  /* 0xff800000d69b7808 */ /* 0x000fe20000000000 */
[----:B------:R-:W-:Y:S01]  /*4b80*/  IMAD.MOV.U32 R214, RZ, RZ, R169 ;  /* 0x000000ffffd67224 */ /* 0x000fe200078e00a9 */
[----:B------:R-:W-:Y:S02]  /*4b90*/  FMNMX.FTZ R5, R68, R5, !PT ;  /* 0x0000000544057209 */ /* 0x000fe40007810000 */
[----:B------:R-:W-:Y:S02]  /*4ba0*/  FSEL R113, R217, -INF , P1 ;  /* 0xff800000d9717808 */ /* 0x000fe40000800000 */
[----:B------:R-:W-:Y:S02]  /*4bb0*/  FMNMX.FTZ R2, R114, R2, !PT ;  /* 0x0000000272027209 */ /* 0x000fe40007810000 */
[----:B------:R-:W-:Y:S01]  /*4bc0*/  FSEL R154, R215, -INF , P3 ;  /* 0xff800000d79a7808 */ /* 0x000fe20001800000 */
[----:B------:R-:W-:Y:S01]  /*4bd0*/  IMAD.MOV.U32 R215, RZ, RZ, R166 ;  /* 0x000000ffffd77224 */ /* 0x000fe200078e00a6 */
[----:B------:R-:W-:-:S02]  /*4be0*/  ISETP.GT.AND P1, PT, R0, 0x48, PT ;  /* 0x000000480000780c */ /* 0x000fc40003f24270 */
[----:B------:R-:W-:Y:S02]  /*4bf0*/  FMNMX.FTZ R5, R155, R5, !PT ;  /* 0x000000059b057209 */ /* 0x000fe40007810000 */
[----:B------:R-:W-:Y:S02]  /*4c00*/  FMNMX.FTZ R2, R113, R2, !PT ;  /* 0x0000000271027209 */ /* 0x000fe40007810000 */
[----:B------:R-:W-:Y:S02]  /*4c10*/  ISETP.GT.AND P0, PT, R0, 0x49, PT ;  /* 0x000000490000780c */ /* 0x000fe40003f04270 */
[----:B------:R-:W-:Y:S01]  /*4c20*/  FSEL R149, R210, -INF , P1 ;  /* 0xff800000d2957808 */ /* 0x000fe20000800000 */
[----:B------:R-:W1:Y:S01]  /*4c30*/  SHFL.BFLY PT, R6, R2, 0x2, 0x1f ;  /* 0x0c401f0002067f89 */ /* 0x000e6200000e0000 */
[----:B------:R-:W-:Y:S01]  /*4c40*/  FMNMX.FTZ R5, R154, R5, !PT ;  /* 0x000000059a057209 */ /* 0x000fe20007810000 */
[----:B------:R-:W-:Y:S01]  /*4c50*/  IMAD.MOV.U32 R210, RZ, RZ, R31 ;  /* 0x000000ffffd27224 */ /* 0x000fe200078e001f */
[----:B------:R-:W-:Y:S01]  /*4c60*/  FSEL R148, R211, -INF , P0 ;  /* 0xff800000d3947808 */ /* 0x000fe20000000000 */
[----:B------:R-:W-:Y:S01]  /*4c70*/  IMAD.MOV.U32 R211, RZ, RZ, R30 ;  /* 0x000000ffffd37224 */ /* 0x000fe200078e001e */
[----:B------:R-:W-:-:S02]  /*4c80*/  ISETP.GT.AND P1, PT, R0, 0x50, PT ;  /* 0x000000500000780c */ /* 0x000fc40003f24270 */
[----:B------:R-:W-:Y:S02]  /*4c90*/  FMNMX.FTZ R5, R149, R5, !PT ;  /* 0x0000000595057209 */ /* 0x000fe40007810000 */
[----:B------:R-:W-:Y:S02]  /*4ca0*/  ISETP.GT.AND P0, PT, R0, 0x51, PT ;  /* 0x000000510000780c */ /* 0x000fe40003f04270 */
[----:B------:R-:W-:Y:S02]  /*4cb0*/  FSEL R147, R158, -INF , P1 ;  /* 0xff8000009e937808 */ /* 0x000fe40000800000 */
[----:B------:R-:W-:Y:S02]  /*4cc0*/  FMNMX.FTZ R5, R148, R5, !PT ;  /* 0x0000000594057209 */ /* 0x000fe40007810000 */
[----:B------:R-:W-:Y:S02]  /*4cd0*/  FSEL R153, R159, -INF , P0 ;  /* 0xff8000009f997808 */ /* 0x000fe40000000000 */
        /* <DEDUP_REMOVED lines=11> */
[----:B------:R-:W-:Y:S02]  /*4d90*/  ISETP.GT.AND P1, PT, R0, 0x68, PT ;  /* 0x000000680000780c */ /* 0x000fe40003f24270 */
[----:B------:R-:W-:-:S02]  /*4da0*/  FSEL R146, R223, -INF , P0 ;  /* 0xff800000df927808 */ /* 0x000fc40000000000 */
[----:B------:R-:W-:Y:S02]  /*4db0*/  FMNMX.FTZ R5, R150, R5, !PT ;  /* 0x0000000596057209 */ /* 0x000fe40007810000 */
[----:B-1----:R-:W-:Y:S02]  /*4dc0*/  FMNMX.FTZ R2, R2, R6, !PT ;  /* 0x0000000602027209 */ /* 0x002fe40007810000 */
[----:B------:R-:W-:Y:S02]  /*4dd0*/  ISETP.GT.AND P0, PT, R0, 0x69, PT ;  /* 0x000000690000780c */ /* 0x000fe40003f04270 */
[----:B------:R-:W-:Y:S01]  /*4de0*/  FSEL R145, R218, -INF , P1 ;  /* 0xff800000da917808 */ /* 0x000fe20000800000 */
[----:B------:R-:W1:Y:S01]  /*4df0*/  SHFL.BFLY PT, R6, R2, 0x1, 0x1f ;  /* 0x0c201f0002067f89 */ /* 0x000e6200000e0000 */
[----:B------:R-:W-:Y:S02]  /*4e00*/  FMNMX.FTZ R0, R146, R5, !PT ;  /* 0x0000000592007209 */ /* 0x000fe40007810000 */
[----:B------:R-:W-:-:S02]  /*4e10*/  FSEL R144, R219, -INF , P0 ;  /* 0xff800000db907808 */ /* 0x000fc40000000000 */
[----:B------:R-:W-:-:S04]  /*4e20*/  FMNMX.FTZ R0, R145, R0, !PT ;  /* 0x0000000091007209 */ /* 0x000fc80007810000 */
[----:B------:R-:W-:-:S05]  /*4e30*/  FMNMX.FTZ R0, R144, R0, !PT ;  /* 0x0000000090007209 */ /* 0x000fca0007810000 */
[----:B------:R-:W2:Y:S01]  /*4e40*/  SHFL.BFLY PT, R5, R0, 0x2, 0x1f ;  /* 0x0c401f0000057f89 */ /* 0x000ea200000e0000 */
[----:B-1----:R-:W-:-:S04]  /*4e50*/  FMNMX.FTZ R137, R2, R6, !PT ;  /* 0x0000000602897209 */ /* 0x002fc80007810000 */
[C---:B------:R-:W-:Y:S01]  /*4e60*/  FSETP.NEU.FTZ.AND P0, PT, R137.reuse, -INF , PT ;  /* 0xff8000008900780b */ /* 0x040fe20003f1d000 */
[----:B------:R-:W-:-:S05]  /*4e70*/  FMUL.FTZ R2, R137, c[0x0][0x2d0] ;  /* 0x0000b40089027a20 */ /* 0x000fca0000410000 */
[----:B------:R-:W-:Y:S02]  /*4e80*/  FSEL R2, R2, RZ, P0 ;  /* 0x000000ff02027208 */ /* 0x000fe40000000000 */
[----:B--2---:R-:W-:-:S03]  /*4e90*/  FMNMX.FTZ R0, R0, R5, !PT ;  /* 0x0000000500007209 */ /* 0x004fc60007810000 */
[--C-:B------:R-:W-:Y:S02]  /*4ea0*/  FFMA.FTZ R5, R7, c[0x0][0x2d0], -R2.reuse ;  /* 0x0000b40007057a23 */ /* 0x100fe40000010802 */
[----:B------:R-:W1:Y:S02]  /*4eb0*/  SHFL.BFLY PT, R6, R0, 0x1, 0x1f ;  /* 0x0c201f0000067f89 */ /* 0x000e6400000e0000 */
[----:B------:R2:W-:Y:S02]  /*4ec0*/  MUFU.EX2 R157, R5 ;  /* 0x00000005009d7308 */ /* 0x0005e40000000800 */
[----:B--2---:R-:W-:-:S06]  /*4ed0*/  FFMA.FTZ R5, R8, c[0x0][0x2d0], -R2 ;  /* 0x0000b40008057a23 */ /* 0x004fcc0000010802 */
[----:B------:R2:W3:Y:S01]  /*4ee0*/  MUFU.EX2 R156, R5 ;  /* 0x00000005009c7308 */ /* 0x0004e20000000800 */
[----:B-1----:R-:W-:-:S04]  /*4ef0*/  FMNMX.FTZ R136, R0, R6, !PT ;  /* 0x0000000600887209 */ /* 0x002fc80007810000 */
[C---:B------:R-:W-:Y:S01]  /*4f00*/  FSETP.NEU.FTZ.AND P0, PT, R136.reuse, -INF , PT ;  /* 0xff8000008800780b */ /* 0x040fe20003f1d000 */
[----:B------:R-:W-:-:S05]  /*4f10*/  FMUL.FTZ R0, R136, c[0x0][0x2d0] ;  /* 0x0000b40088007a20 */ /* 0x000fca0000410000 */
[----:B------:R-:W-:Y:S01]  /*4f20*/  FSEL R0, R0, RZ, P0 ;  /* 0x000000ff00007208 */ /* 0x000fe20000000000 */
[----:B--2---:R-:W-:-:S04]  /*4f30*/  FFMA.FTZ R5, R9, c[0x0][0x2d0], -R2 ;  /* 0x0000b40009057a23 */ /* 0x004fc80000010802 */
[----:B------:R1:W-:Y:S02]  /*4f40*/  MUFU.EX2 R169, R5 ;  /* 0x0000000500a97308 */ /* 0x0003e40000000800 */
[----:B-1----:R-:W-:-:S06]  /*4f50*/  FFMA.FTZ R5, R10, c[0x0][0x2d0], -R2 ;  /* 0x0000b4000a057a23 */ /* 0x002fcc0000010802 */
[----:B------:R1:W-:Y:S02]  /*4f60*/  MUFU.EX2 R170, R5 ;  /* 0x0000000500aa7308 */ /* 0x0003e40000000800 */
[----:B-1----:R-:W-:-:S06]  /*4f70*/  FFMA.FTZ R5, R11, c[0x0][0x2d0], -R2 ;  /* 0x0000b4000b057a23 */ /* 0x002fcc0000010802 */
[----:B------:R1:W-:Y:S02]  /*4f80*/  MUFU.EX2 R219, R5 ;  /* 0x0000000500db7308 */ /* 0x0003e40000000800 */
[----:B-1----:R-:W-:Y:S01]  /*4f90*/  FFMA.FTZ R5, R12, c[0x0][0x2d0], -R2 ;  /* 0x0000b4000c057a23 */ /* 0x002fe20000010802 */
[----:B---3--:R-:W-:-:S05]  /*4fa0*/  F2FP.BF16.PACK_AB R12, R156, R157 ;  /* 0x0000009d9c0c723e */ /* 0x008fca00000010ff */
[----:B------:R1:W2:Y:S02]  /*4fb0*/  MUFU.EX2 R218, R5 ;  /* 0x0000000500da7308 */ /* 0x0002a40000000800 */
[----:B-1----:R-:W-:Y:S01]  /*4fc0*/  FFMA.FTZ R5, R13, c[0x0][0x2d0], -R2 ;  /* 0x0000b4000d057a23 */ /* 0x002fe20000010802 */
[----:B--2---:R-:W-:-:S05]  /*4fd0*/  F2FP.BF16.PACK_AB R8, R218, R219 ;  /* 0x000000dbda08723e */ /* 0x004fca00000010ff */
[----:B------:R1:W-:Y:S02]  /*4fe0*/  MUFU.EX2 R198, R5 ;  /* 0x0000000500c67308 */ /* 0x0003e40000000800 */
[----:B-1----:R-:W-:Y:S01]  /*4ff0*/  FFMA.FTZ R5, R14, c[0x0][0x2d0], -R2 ;  /* 0x0000b4000e057a23 */ /* 0x002fe20000010802 */
[----:B------:R-:W-:-:S05]  /*5000*/  F2FP.BF16.PACK_AB R14, R170, R169 ;  /* 0x000000a9aa0e723e */ /* 0x000fca00000010ff */
        /* <DEDUP_REMOVED lines=17> */
[----:B------:R1:W2:Y:S02]  /*5120*/  MUFU.EX2 R225, R5 ;  /* 0x0000000500e17308 */ /* 0x0002a40000000800 */
[----:B-1----:R-:W-:Y:S01]  /*5130*/  FFMA.FTZ R5, R21, c[0x0][0x2d0], -R0 ;  /* 0x0000b40015057a23 */ /* 0x002fe20000010800 */
[----:B--2---:R-:W-:-:S05]  /*5140*/  F2FP.BF16.PACK_AB R9, R225, R217 ;  /* 0x000000d9e109723e */ /* 0x004fca00000010ff */
[----:B------:R1:W-:Y:S02]  /*5150*/  MUFU.EX2 R226, R5 ;  /* 0x0000000500e27308 */ /* 0x0003e40000000800 */
[----:B-1----:R-:W-:Y:S02]  /*5160*/  FFMA.FTZ R5, R22, c[0x0][0x2d0], -R0 ;  /* 0x0000b40016057a23 */ /* 0x002fe40000010800 */
[----:B------:R-:W-:Y:S04]  /*5170*/  HMMA.16816.F32.BF16 R20, R12, R52, RZ ;  /* 0x000000340c14723c */ /* 0x000fe800000418ff */
[----:B------:R1:W2:Y:S02]  /*5180*/  MUFU.EX2 R199, R5 ;  /* 0x0000000500c77308 */ /* 0x0002a40000000800 */
[----:B-1----:R-:W-:Y:S01]  /*5190*/  FFMA.FTZ R5, R40, c[0x0][0x2d0], -R2 ;  /* 0x0000b40028057a23 */ /* 0x002fe20000010802 */
[----:B--2---:R-:W-:-:S05]  /*51a0*/  F2FP.BF16.PACK_AB R11, R199, R226 ;  /* 0x000000e2c70b723e */ /* 0x004fca00000010ff */
[----:B------:R1:W-:Y:S02]  /*51b0*/  MUFU.EX2 R223, R5 ;  /* 0x0000000500df7308 */ /* 0x0003e40000000800 */
[----:B------:R-:W-:Y:S07]  /*51c0*/  HMMA.16816.F32.BF16 R88, R8, R76, R16 ;  /* 0x0000004c0858723c */ /* 0x000fee0000041810 */
[----:B------:R-:W-:Y:S01]  /*51d0*/  IMAD.MOV.U32 R77, RZ, RZ, R28 ;  /* 0x000000ffff4d7224 */ /* 0x000fe200078e001c */
[----:B------:R-:W-:Y:S01]  /*51e0*/  HMMA.16816.F32.BF16 R16, R12, R80, RZ ;  /* 0x000000500c10723c */ /* 0x000fe200000418ff */
[----:B-1----:R-:W-:-:S04]  /*51f0*/  FFMA.FTZ R5, R41, c[0x0][0x2d0], -R2 ;  /* 0x0000b40029057a23 */ /* 0x002fc80000010802 */
[----:B------:R1:W2:Y:S03]  /*5200*/  MUFU.EX2 R224, R5 ;  /* 0x0000000500e07308 */ /* 0x0002a60000000800 */
[----:B------:R-:W-:Y:S08]  /*5210*/  HMMA.16816.F32.BF16 R28, R12, R50, RZ ;  /* 0x000000320c1c723c */ /* 0x000ff000000418ff */
[----:B------:R-:W-:Y:S01]  /*5220*/  HMMA.16816.F32.BF16 R44, R8, R56, R24 ;  /* 0x00000038082c723c */ /* 0x000fe20000041818 */
[----:B-1----:R-:W-:-:S07]  /*5230*/  FFMA.FTZ R5, R43, c[0x0][0x2d0], -R2 ;  /* 0x0000b4002b057a23 */ /* 0x002fce0000010802 */
[C---:B------:R-:W-:Y:S01]  /*5240*/  HMMA.16816.F32.BF16 R92, R8.reuse, R84, R16 ;  /* 0x00000054085c723c */ /* 0x040fe20000041810 */
[----:B------:R-:W1:Y:S01]  /*5250*/  LDSM.16.MT88.4 R16, [R229+0x1000] ;  /* 0x00100000e510783b */ /* 0x000e620000004200 */
[----:B------:R3:W-:Y:S06]  /*5260*/  MUFU.EX2 R195, R5 ;  /* 0x0000000500c37308 */ /* 0x0007ec0000000800 */
[----:B------:R-:W-:Y:S08]  /*5270*/  HMMA.16816.F32.BF16 R64, R8, R72, R20 ;  /* 0x000000480840723c */ /* 0x000ff00000041814 */
[----:B------:R-:W-:Y:S01]  /*5280*/  HMMA.16816.F32.BF16 R24, R12, R54, RZ ;  /* 0x000000360c18723c */ /* 0x000fe200000418ff */
[----:B---3--:R-:W-:-:S04]  /*5290*/  FFMA.FTZ R5, R42, c[0x0][0x2d0], -R2 ;  /* 0x0000b4002a057a23 */ /* 0x008fc80000010802 */
[----:B------:R3:W4:Y:S03]  /*52a0*/  MUFU.EX2 R194, R5 ;  /* 0x0000000500c27308 */ /* 0x0007260000000800 */
[C---:B------:R-:W-:Y:S08]  /*52b0*/  HMMA.16816.F32.BF16 R20, R12.reuse, R62, RZ ;  /* 0x0000003e0c14723c */ /* 0x040ff000000418ff */
[----:B------:R-:W-:Y:S01]  /*52c0*/  HMMA.16816.F32.BF16 R12, R12, R82, RZ ;  /* 0x000000520c0c723c */ /* 0x000fe200000418ff */
[----:B---3--:R-:W-:-:S07]  /*52d0*/  FFMA.FTZ R5, R39, c[0x0][0x2d0], -R0 ;  /* 0x0000b40027057a23 */ /* 0x008fce0000010800 */
[C---:B------:R-:W-:Y:S01]  /*52e0*/  HMMA.16816.F32.BF16 R32, R8.reuse, R58, R28 ;  /* 0x0000003a0820723c */ /* 0x040fe2000004181c */
[----:B------:R3:W-:Y:S07]  /*52f0*/  MUFU.EX2 R222, R5 ;  /* 0x0000000500de7308 */ /* 0x0007ee0000000800 */
[C---:B------:R-:W-:Y:S01]  /*5300*/  HMMA.16816.F32.BF16 R60, R8.reuse, R74, R24 ;  /* 0x0000004a083c723c */ /* 0x040fe20000041818 */
[----:B------:R-:W1:Y:S07]  /*5310*/  LDSM.16.MT88.4 R24, [R233+0x1000] ;  /* 0x00100000e918783b */ /* 0x000e6e0000004200 */
[----:B------:R-:W-:Y:S01]  /*5320*/  HMMA.16816.F32.BF16 R56, R8, R78, R20 ;  /* 0x0000004e0838723c */ /* 0x000fe20000041814 */
[----:B------:R-:W1:Y:S01]  /*5330*/  LDSM.16.MT88.4 R20, [R230+0x1000] ;  /* 0x00100000e614783b */ /* 0x000e620000004200 */
[----:B---3--:R-:W-:-:S04]  /*5340*/  FFMA.FTZ R5, R38, c[0x0][0x2d0], -R0 ;  /* 0x0000b40026057a23 */ /* 0x008fc80000010800 */
[----:B------:R3:W3:Y:S02]  /*5350*/  MUFU.EX2 R191, R5 ;  /* 0x0000000500bf7308 */ /* 0x0006e40000000800 */
[----:B------:R-:W-:Y:S07]  /*5360*/  HMMA.16816.F32.BF16 R28, R8, R86, R12 ;  /* 0x00000056081c723c */ /* 0x000fee000004180c */
[----:B--2---:R-:W-:Y:S02]  /*5370*/  F2FP.BF16.PACK_AB R12, R224, R223 ;  /* 0x000000dfe00c723e */ /* 0x004fe400000010ff */
[----:B----4-:R-:W-:Y:S01]  /*5380*/  F2FP.BF16.PACK_AB R14, R194, R195 ;  /* 0x000000c3c20e723e */ /* 0x010fe200000010ff */
[----:B---3--:R-:W-:Y:S01]  /*5390*/  FFMA.FTZ R5, R37, c[0x0][0x2d0], -R0 ;  /* 0x0000b40025057a23 */ /* 0x008fe20000010800 */
[----:B------:R-:W-:-:S03]  /*53a0*/  F2FP.BF16.PACK_AB R13, R191, R222 ;  /* 0x000000debf0d723e */ /* 0x000fc600000010ff */
[----:B------:R2:W-:Y:S02]  /*53b0*/  MUFU.EX2 R6, R5 ;  /* 0x0000000500067308 */ /* 0x0005e40000000800 */
[----:B--2---:R-:W-:-:S06]  /*53c0*/  FFMA.FTZ R5, R36, c[0x0][0x2d0], -R0 ;  /* 0x0000b40024057a23 */ /* 0x004fcc0000010800 */
[----:B------:R2:W3:Y:S02]  /*53d0*/  MUFU.EX2 R201, R5 ;  /* 0x0000000500c97308 */ /* 0x0004e40000000800 */
[----:B--2---:R-:W-:Y:S01]  /*53e0*/  FFMA.FTZ R5, R99, c[0x0][0x2d0], -R4 ;  /* 0x0000b40063057a23 */ /* 0x004fe20000010804 */
[----:B---3--:R-:W-:-:S05]  /*53f0*/  F2FP.BF16.PACK_AB R15, R201, R6 ;  /* 0x00000006c90f723e */ /* 0x008fca00000010ff */
[----:B------:R2:W-:Y:S02]  /*5400*/  MUFU.EX2 R221, R5 ;  /* 0x0000000500dd7308 */ /* 0x0005e40000000800 */
[C---:B-1----:R-:W-:Y:S08]  /*5410*/  HMMA.16816.F32.BF16 R44, R12.reuse, R16, R44 ;  /* 0x000000100c2c723c */ /* 0x042ff0000004182c */
[----:B------:R-:W-:Y:S01]  /*5420*/  HMMA.16816.F32.BF16 R40, R12, R18, R32 ;  /* 0x000000120c28723c */ /* 0x000fe20000041820 */
[----:B--2---:R-:W-:-:S04]  /*5430*/  FFMA.FTZ R5, R98, c[0x0][0x2d0], -R4 ;  /* 0x0000b40062057a23 */ /* 0x004fc80000010804 */
[----:B------:R1:W2:Y:S03]  /*5440*/  MUFU.EX2 R7, R5 ;  /* 0x0000000500077308 */ /* 0x0002a60000000800 */
[C---:B------:R-:W-:Y:S08]  /*5450*/  HMMA.16816.F32.BF16 R36, R12.reuse, R24, R64 ;  /* 0x000000180c24723c */ /* 0x040ff00000041840 */
[----:B------:R-:W-:Y:S01]  /*5460*/  HMMA.16816.F32.BF16 R88, R12, R20, R88 ;  /* 0x000000140c58723c */ /* 0x000fe20000041858 */
[----:B-1----:R-:W-:Y:S01]  /*5470*/  FFMA.FTZ R5, R97, c[0x0][0x2d0], -R4 ;  /* 0x0000b40061057a23 */ /* 0x002fe20000010804 */
[----:B--2---:R-:W-:-:S03]  /*5480*/  F2FP.BF16.PACK_AB R8, R7, R221 ;  /* 0x000000dd0708723e */ /* 0x004fc600000010ff */
[----:B------:R1:W-:Y:S02]  /*5490*/  MUFU.EX2 R196, R5 ;  /* 0x0000000500c47308 */ /* 0x0003e40000000800 */
[----:B-1----:R-:W-:Y:S02]  /*54a0*/  FFMA.FTZ R5, R96, c[0x0][0x2d0], -R4 ;  /* 0x0000b40060057a23 */ /* 0x002fe40000010804 */
[----:B------:R-:W-:Y:S04]  /*54b0*/  HMMA.16816.F32.BF16 R96, R12, R26, R60 ;  /* 0x0000001a0c60723c */ /* 0x000fe8000004183c */
        /* <DEDUP_REMOVED lines=10> */
[----:B------:R-:W1:Y:S02]  /*5560*/  MUFU.EX2 R251, R5 ;  /* 0x0000000500fb7308 */ /* 0x000e640000000800 */
[----:B-1----:R-:W-:Y:S01]  /*5570*/  F2FP.BF16.PACK_AB R11, R251, R249 ;  /* 0x000000f9fb0b723e */ /* 0x002fe200000010ff */
[----:B------:R-:W-:-:S06]  /*5580*/  FFMA.FTZ R5, R109, c[0x0][0x2d0], -R2 ;  /* 0x0000b4006d057a23 */ /* 0x000fcc0000010802 */
[C---:B------:R-:W-:Y:S08]  /*5590*/  HMMA.16816.F32.BF16 R48, R8.reuse, R16, R120 ;  /* 0x000000100830723c */ /* 0x040ff00000041878 */
[C---:B------:R-:W-:Y:S01]  /*55a0*/  HMMA.16816.F32.BF16 R52, R8.reuse, R18, R116 ;  /* 0x000000120834723c */ /* 0x040fe20000041874 */
[----:B------:R-:W1:Y:S07]  /*55b0*/  LDSM.16.MT88.4 R16, [R232+0x1000] ;  /* 0x00100000e810783b */ /* 0x000e6e0000004200 */
[C---:B------:R-:W-:Y:S07]  /*55c0*/  HMMA.16816.F32.BF16 R84, R8.reuse, R22, R172 ;  /* 0x000000160854723c */ /* 0x040fee00000418ac */
[----:B------:R-:W-:Y:S01]  /*55d0*/  IMAD.MOV.U32 R172, RZ, RZ, R214 ;  /* 0x000000ffffac7224 */ /* 0x000fe200078e00d6 */
[----:B------:R-:W-:Y:S01]  /*55e0*/  HMMA.16816.F32.BF16 R80, R8, R20, R184 ;  /* 0x000000140850723c */ /* 0x000fe200000418b8 */
[----:B------:R-:W-:-:S02]  /*55f0*/  IMAD.MOV.U32 R173, RZ, RZ, R215 ;  /* 0x000000ffffad7224 */ /* 0x000fc400078e00d7 */
[----:B------:R-:W-:Y:S02]  /*5600*/  IMAD.MOV.U32 R174, RZ, RZ, R210 ;  /* 0x000000ffffae7224 */ /* 0x000fe400078e00d2 */
[----:B------:R-:W-:Y:S02]  /*5610*/  IMAD.MOV.U32 R175, RZ, RZ, R211 ;  /* 0x000000ffffaf7224 */ /* 0x000fe400078e00d3 */
[----:B------:R-:W-:Y:S01]  /*5620*/  IMAD.MOV.U32 R184, RZ, RZ, R216 ;  /* 0x000000ffffb87224 */ /* 0x000fe200078e00d8 */
[----:B------:R-:W-:Y:S01]  /*5630*/  HMMA.16816.F32.BF16 R72, R8, R26, R176 ;  /* 0x0000001a0848723c */ /* 0x000fe200000418b0 */
[----:B------:R-:W-:Y:S02]  /*5640*/  IMAD.MOV.U32 R186, RZ, RZ, R198 ;  /* 0x000000ffffba7224 */ /* 0x000fe400078e00c6 */
[----:B------:R-:W-:Y:S02]  /*5650*/  IMAD.MOV.U32 R198, RZ, RZ, R208 ;  /* 0x000000ffffc67224 */ /* 0x000fe400078e00d0 */
[----:B------:R-:W-:-:S02]  /*5660*/  IMAD.MOV.U32 R185, RZ, RZ, R190 ;  /* 0x000000ffffb97224 */ /* 0x000fc400078e00be */
[----:B------:R-:W-:Y:S01]  /*5670*/  IMAD.MOV.U32 R177, RZ, RZ, R212 ;  /* 0x000000ffffb17224 */ /* 0x000fe200078e00d4 */
[----:B------:R-:W-:Y:S01]  /*5680*/  HMMA.16816.F32.BF16 R32, R8, R24, R128 ;  /* 0x000000180820723c */ /* 0x000fe20000041880 */
[----:B------:R-:W-:Y:S01]  /*5690*/  IMAD.MOV.U32 R179, RZ, RZ, R206 ;  /* 0x000000ffffb37224 */ /* 0x000fe200078e00ce */
[----:B------:R-:W-:Y:S01]  /*56a0*/  LDSM.16.MT88.4 R24, [R233+0x1800] ;  /* 0x00180000e918783b */ /* 0x000fe20000004200 */
[----:B------:R-:W-:Y:S02]  /*56b0*/  IMAD.MOV.U32 R178, RZ, RZ, R207 ;  /* 0x000000ffffb27224 */ /* 0x000fe400078e00cf */
[----:B------:R-:W-:Y:S02]  /*56c0*/  IMAD.MOV.U32 R187, RZ, RZ, R101 ;  /* 0x000000ffffbb7224 */ /* 0x000fe400078e0065 */
[----:B------:R-:W-:Y:S01]  /*56d0*/  IMAD.MOV.U32 R190, RZ, RZ, R100 ;  /* 0x000000ffffbe7224 */ /* 0x000fe200078e0064 */
[----:B-1----:R-:W-:Y:S01]  /*56e0*/  HMMA.16816.F32.BF16 R64, R12, R16, R92 ;  /* 0x000000100c40723c */ /* 0x002fe2000004185c */
[----:B------:R-:W-:-:S06]  /*56f0*/  IMAD.MOV.U32 R176, RZ, RZ, R77 ;  /* 0x000000ffffb07224 */ /* 0x000fcc00078e004d */
[----:B------:R-:W-:Y:S01]  /*5700*/  IMAD.MOV.U32 R94, RZ, RZ, R213 ;  /* 0x000000ffff5e7224 */ /* 0x000fe200078e00d5 */
[C---:B------:R-:W-:Y:S01]  /*5710*/  HMMA.16816.F32.BF16 R104, R8.reuse, R16, R180 ;  /* 0x000000100868723c */ /* 0x040fe200000418b4 */
[----:B------:R1:W-:Y:S01]  /*5720*/  MUFU.EX2 R213, R5 ;  /* 0x0000000500d57308 */ /* 0x0003e20000000800 */
[----:B------:R-:W-:Y:S02]  /*5730*/  IMAD.MOV.U32 R95, RZ, RZ, R203 ;  /* 0x000000ffff5f7224 */ /* 0x000fe400078e00cb */
[----:B------:R-:W-:Y:S02]  /*5740*/  IMAD.MOV.U32 R93, RZ, RZ, R204 ;  /* 0x000000ffff5d7224 */ /* 0x000fe400078e00cc */
[----:B------:R-:W-:Y:S02]  /*5750*/  IMAD.MOV.U32 R92, RZ, RZ, R172 ;  /* 0x000000ffff5c7224 */ /* 0x000fe400078e00ac */
[----:B------:R-:W-:Y:S01]  /*5760*/  IMAD.MOV.U32 R183, RZ, RZ, R209 ;  /* 0x000000ffffb77224 */ /* 0x000fe200078e00d1 */
[----:B------:R-:W-:Y:S01]  /*5770*/  HMMA.16816.F32.BF16 R100, R8, R18, R124 ;  /* 0x000000120864723c */ /* 0x000fe2000004187c */
[----:B------:R-:W-:-:S02]  /*5780*/  IMAD.MOV.U32 R180, RZ, RZ, R205 ;  /* 0x000000ffffb47224 */ /* 0x000fc400078e00cd */
[----:B------:R-:W-:Y:S02]  /*5790*/  IMAD.MOV.U32 R181, RZ, RZ, R201 ;  /* 0x000000ffffb57224 */ /* 0x000fe400078e00c9 */
[----:B------:R-:W-:Y:S02]  /*57a0*/  IMAD.MOV.U32 R182, RZ, RZ, R202 ;  /* 0x000000ffffb67224 */ /* 0x000fe400078e00ca */
[----:B------:R-:W-:Y:S01]  /*57b0*/  IMAD.MOV.U32 R172, RZ, RZ, R176 ;  /* 0x000000ffffac7224 */ /* 0x000fe200078e00b0 */
[----:B------:R-:W-:Y:S01]  /*57c0*/  HMMA.16816.F32.BF16 R28, R12, R18, R28 ;  /* 0x000000120c1c723c */ /* 0x000fe2000004181c */
[----:B-1----:R-:W-:Y:S01]  /*57d0*/  FFMA.FTZ R5, R112, c[0x0][0x2d0], -R2 ;  /* 0x0000b40070057a23 */ /* 0x002fe20000010802 */
[----:B------:R-:W1:Y:S01]  /*57e0*/  LDSM.16.MT88.4 R16, [R229+0x1800] ;  /* 0x00180000e510783b */ /* 0x000e620000004200 */
[----:B------:R-:W-:Y:S02]  /*57f0*/  IMAD.MOV.U32 R112, RZ, RZ, R95 ;  /* 0x000000ffff707224 */ /* 0x000fe400078e005f */
[----:B------:R2:W3:Y:S01]  /*5800*/  MUFU.EX2 R214, R5 ;  /* 0x0000000500d67308 */ /* 0x0004e20000000800 */
[----:B------:R-:W-:-:S02]  /*5810*/  IMAD.MOV.U32 R95, RZ, RZ, R175 ;  /* 0x000000ffff5f7224 */ /* 0x000fc400078e00af */
[----:B------:R-:W-:Y:S01]  /*5820*/  HMMA.16816.F32.BF16 R76, R12, R22, R56 ;  /* 0x000000160c4c723c */ /* 0x000fe20000041838 */
[----:B------:R-:W4:Y:S01]  /*5830*/  LDSM.16.MT88.4 R20, [R230+0x1800] ;  /* 0x00180000e614783b */ /* 0x000f220000004200 */
[----:B------:R-:W-:Y:S02]  /*5840*/  IMAD.MOV.U32 R175, RZ, RZ, R195 ;  /* 0x000000ffffaf7224 */ /* 0x000fe400078e00c3 */
[----:B------:R-:W-:Y:S02]  /*5850*/  IMAD.MOV.U32 R176, RZ, RZ, R200 ;  /* 0x000000ffffb07224 */ /* 0x000fe400078e00c8 */
[----:B--2---:R-:W-:Y:S01]  /*5860*/  FFMA.FTZ R5, R111, c[0x0][0x2d0], -R2 ;  /* 0x0000b4006f057a23 */ /* 0x004fe20000010802 */
[----:B---3--:R-:W-:-:S03]  /*5870*/  F2FP.BF16.PACK_AB R12, R214, R213 ;  /* 0x000000d5d60c723e */ /* 0x008fc600000010ff */
[----:B------:R2:W-:Y:S02]  /*5880*/  MUFU.EX2 R215, R5 ;  /* 0x0000000500d77308 */ /* 0x0005e40000000800 */
[----:B--2---:R-:W-:-:S06]  /*5890*/  FFMA.FTZ R5, R110, c[0x0][0x2d0], -R2 ;  /* 0x0000b4006e057a23 */ /* 0x004fcc0000010802 */
[----:B------:R2:W3:Y:S02]  /*58a0*/  MUFU.EX2 R216, R5 ;  /* 0x0000000500d87308 */ /* 0x0004e40000000800 */
[----:B--2---:R-:W-:Y:S01]  /*58b0*/  FFMA.FTZ R5, R108, c[0x0][0x2d0], -R0 ;  /* 0x0000b4006c057a23 */ /* 0x004fe20000010800 */
[----:B---3--:R-:W-:-:S05]  /*58c0*/  F2FP.BF16.PACK_AB R14, R216, R215 ;  /* 0x000000d7d80e723e */ /* 0x008fca00000010ff */
[----:B------:R2:W-:Y:S02]  /*58d0*/  MUFU.EX2 R209, R5 ;  /* 0x0000000500d17308 */ /* 0x0005e40000000800 */
[----:B--2---:R-:W-:Y:S02]  /*58e0*/  FFMA.FTZ R5, R71, c[0x0][0x2d0], -R0 ;  /* 0x0000b40047057a23 */ /* 0x004fe40000010800 */
[----:B------:R-:W-:-:S04]  /*58f0*/  IMAD.MOV.U32 R71, RZ, RZ, R94 ;  /* 0x000000ffff477224 */ /* 0x000fc800078e005e */
[----:B------:R2:W3:Y:S01]  /*5900*/  MUFU.EX2 R210, R5 ;  /* 0x0000000500d27308 */ /* 0x0004e20000000800 */
[----:B------:R-:W-:Y:S02]  /*5910*/  IMAD.MOV.U32 R94, RZ, RZ, R174 ;  /* 0x000000ffff5e7224 */ /* 0x000fe400078e00ae */
[----:B------:R-:W-:Y:S02]  /*5920*/  IMAD.MOV.U32 R174, RZ, RZ, R197 ;  /* 0x000000ffffae7224 */ /* 0x000fe400078e00c5 */
[----:B--2---:R-:W-:Y:S01]  /*5930*/  FFMA.FTZ R5, R69, c[0x0][0x2d0], -R0 ;  /* 0x0000b40045057a23 */ /* 0x004fe20000010800 */
[----:B---3--:R-:W-:Y:S01]  /*5940*/  F2FP.BF16.PACK_AB R13, R210, R209 ;  /* 0x000000d1d20d723e */ /* 0x008fe200000010ff */
[----:B------:R-:W-:Y:S02]  /*5950*/  IMAD.MOV.U32 R69, RZ, RZ, R112 ;  /* 0x000000ffff457224 */ /* 0x000fe400078e0070 */
        /* <DEDUP_REMOVED lines=13> */
[----:B--2---:R-:W-:-:S06]  /*5a30*/  F2FP.BF16.PACK_AB R8, R206, R205 ;  /* 0x000000cdce08723e */ /* 0x004fcc00000010ff */
[----:B----4-:R-:W-:Y:S01]  /*5a40*/  HMMA.16816.F32.BF16 R108, R12, R20, R88 ;  /* 0x000000140c6c723c */ /* 0x010fe20000041858 */
        /* <DEDUP_REMOVED lines=10> */
[----:B------:R-:W-:-:S04]  /*5af0*/  IMAD.MOV.U32 R165, RZ, RZ, R182 ;  /* 0x000000ffffa57224 */ /* 0x000fc800078e00b6 */
[----:B------:R1:W-:Y:S01]  /*5b00*/  MUFU.EX2 R203, R5 ;  /* 0x0000000500cb7308 */ /* 0x0003e20000000800 */
[----:B------:R-:W-:Y:S02]  /*5b10*/  IMAD.MOV.U32 R182, RZ, RZ, R7 ;  /* 0x000000ffffb67224 */ /* 0x000fe400078e0007 */
[----:B-1----:R-:W-:-:S05]  /*5b20*/  FFMA.FTZ R5, R162, c[0x0][0x2d0], -R3 ;  /* 0x0000b400a2057a23 */ /* 0x002fca0000010803 */
[----:B------:R-:W1:Y:S02]  /*5b30*/  MUFU.EX2 R204, R5 ;  /* 0x0000000500cc7308 */ /* 0x000e640000000800 */
[----:B-1----:R-:W-:Y:S01]  /*5b40*/  F2FP.BF16.PACK_AB R11, R204, R203 ;  /* 0x000000cbcc0b723e */ /* 0x002fe200000010ff */
[----:B------:R-:W-:Y:S02]  /*5b50*/  FFMA.FTZ R5, R93, c[0x0][0x2d0], -R4 ;  /* 0x0000b4005d057a23 */ /* 0x000fe40000010804 */
[----:B------:R-:W-:-:S03]  /*5b60*/  IMAD.MOV.U32 R93, RZ, RZ, R173 ;  /* 0x000000ffff5d7224 */ /* 0x000fc600078e00ad */
[----:B------:R1:W-:Y:S01]  /*5b70*/  MUFU.EX2 R195, R5 ;  /* 0x0000000500c37308 */ /* 0x0003e20000000800 */
[----:B------:R-:W-:Y:S01]  /*5b80*/  IMAD.MOV.U32 R173, RZ, RZ, R199 ;  /* 0x000000ffffad7224 */ /* 0x000fe200078e00c7 */
[C---:B------:R-:W-:Y:S01]  /*5b90*/  HMMA.16816.F32.BF16 R60, R8.reuse, R16, R48 ;  /* 0x00000010083c723c */ /* 0x040fe20000041830 */
[----:B------:R-:W-:Y:S02]  /*5ba0*/  IMAD.MOV.U32 R112, RZ, RZ, R93 ;  /* 0x000000ffff707224 */ /* 0x000fe400078e005d */
[----:B------:R-:W-:Y:S02]  /*5bb0*/  IMAD.MOV.U32 R93, RZ, RZ, R95 ;  /* 0x000000ffff5d7224 */ /* 0x000fe400078e005f */
[----:B------:R-:W-:Y:S02]  /*5bc0*/  IMAD.MOV.U32 R95, RZ, RZ, R173 ;  /* 0x000000ffff5f7224 */ /* 0x000fe400078e00ad */
[----:B------:R-:W-:Y:S01]  /*5bd0*/  IMAD.MOV.U32 R173, RZ, RZ, R174 ;  /* 0x000000ffffad7224 */ /* 0x000fe200078e00ae */
[----:B------:R-:W-:Y:S01]  /*5be0*/  HMMA.16816.F32.BF16 R56, R8, R18, R52 ;  /* 0x000000120838723c */ /* 0x000fe20000041834 */
[----:B------:R-:W2:Y:S01]  /*5bf0*/  LDSM.16.MT88.4 R16, [R232+0x1800] ;  /* 0x00180000e810783b */ /* 0x000ea20000004200 */
[----:B------:R-:W-:-:S02]  /*5c00*/  IMAD.MOV.U32 R174, RZ, RZ, R176 ;  /* 0x000000ffffae7224 */ /* 0x000fc400078e00b0 */
[----:B------:R-:W-:Y:S02]  /*5c10*/  IMAD.MOV.U32 R176, RZ, RZ, R177 ;  /* 0x000000ffffb07224 */ /* 0x000fe400078e00b1 */
[----:B-1----:R-:W-:Y:S02]  /*5c20*/  FFMA.FTZ R5, R252, c[0x0][0x2d0], -R4 ;  /* 0x0000b400fc057a23 */ /* 0x002fe40000010804 */
[C---:B------:R-:W-:Y:S01]  /*5c30*/  HMMA.16816.F32.BF16 R48, R8.reuse, R24, R32 ;  /* 0x000000180830723c */ /* 0x040fe20000041820 */
[----:B------:R-:W-:Y:S01]  /*5c40*/  IMAD.MOV.U32 R177, RZ, RZ, R178 ;  /* 0x000000ffffb17224 */ /* 0x000fe200078e00b2 */
[----:B------:R1:W3:Y:S01]  /*5c50*/  MUFU.EX2 R197, R5 ;  /* 0x0000000500c57308 */ /* 0x0002e20000000800 */
[----:B------:R-:W-:Y:S02]  /*5c60*/  IMAD.MOV.U32 R178, RZ, RZ, R180 ;  /* 0x000000ffffb27224 */ /* 0x000fe400078e00b4 */
[----:B------:R-:W-:Y:S02]  /*5c70*/  IMAD.MOV.U32 R180, RZ, RZ, R194 ;  /* 0x000000ffffb47224 */ /* 0x000fe400078e00c2 */
[--C-:B------:R-:W-:Y:S01]  /*5c80*/  FFMA.FTZ R7, R134, c[0x0][0x2d0], -R2.reuse ;  /* 0x0000b40086077a23 */ /* 0x100fe20000010802 */
[----:B------:R-:W-:Y:S01]  /*5c90*/  HMMA.16816.F32.BF16 R44, R8, R26, R72 ;  /* 0x0000001a082c723c */ /* 0x000fe20000041848 */
[----:B------:R-:W4:Y:S01]  /*5ca0*/  LDSM.16.MT88.4 R24, [R229+0x2000] ;  /* 0x00200000e518783b */ /* 0x000f220000004200 */
[----:B------:R-:W-:-:S02]  /*5cb0*/  FFMA.FTZ R160, R132, c[0x0][0x2d0], -R2 ;  /* 0x0000b40084a07a23 */ /* 0x000fc40000010802 */
[--C-:B------:R-:W-:Y:S02]  /*5cc0*/  FFMA.FTZ R161, R115, c[0x0][0x2d0], -R2.reuse ;  /* 0x0000b40073a17a23 */ /* 0x100fe40000010802 */
[----:B------:R-:W-:Y:S02]  /*5cd0*/  FFMA.FTZ R162, R114, c[0x0][0x2d0], -R2 ;  /* 0x0000b40072a27a23 */ /* 0x000fe40000010802 */
[C---:B------:R-:W-:Y:S01]  /*5ce0*/  HMMA.16816.F32.BF16 R36, R8.reuse, R22, R84 ;  /* 0x000000160824723c */ /* 0x040fe20000041854 */
[----:B------:R-:W-:Y:S02]  /*5cf0*/  IMAD.MOV.U32 R252, RZ, RZ, R178 ;  /* 0x000000fffffc7224 */ /* 0x000fe400078e00b2 */
[----:B-1----:R-:W-:Y:S02]  /*5d00*/  FFMA.FTZ R5, R247, c[0x0][0x2d0], -R4 ;  /* 0x0000b400f7057a23 */ /* 0x002fe40000010804 */
[----:B------:R-:W-:Y:S02]  /*5d10*/  FFMA.FTZ R164, R113, c[0x0][0x2d0], -R2 ;  /* 0x0000b40071a47a23 */ /* 0x000fe40000010802 */
[----:B------:R1:W-:Y:S01]  /*5d20*/  MUFU.EX2 R199, R5 ;  /* 0x0000000500c77308 */ /* 0x0003e20000000800 */
[----:B------:R-:W-:Y:S01]  /*5d30*/  HMMA.16816.F32.BF16 R40, R8, R20, R80 ;  /* 0x000000140828723c */ /* 0x000fe20000041850 */
[----:B------:R-:W-:-:S02]  /*5d40*/  IMAD.MOV.U32 R68, RZ, RZ, R188 ;  /* 0x000000ffff447224 */ /* 0x000fc400078e00bc */
[----:B------:R-:W-:-:S05]  /*5d50*/  IMAD.MOV.U32 R163, RZ, RZ, R95 ;  /* 0x000000ffffa37224 */ /* 0x000fca00078e005f */
[----:B--2---:R-:W-:Y:S01]  /*5d60*/  HMMA.16816.F32.BF16 R52, R8, R16, R104 ;  /* 0x000000100834723c */ /* 0x004fe20000041868 */
[----:B-1----:R-:W-:-:S07]  /*5d70*/  FFMA.FTZ R5, R227, c[0x0][0x2d0], -R4 ;  /* 0x0000b400e3057a23 */ /* 0x002fce0000010804 */
[----:B------:R-:W-:Y:S01]  /*5d80*/  HMMA.16816.F32.BF16 R32, R8, R18, R100 ;  /* 0x000000120820723c */ /* 0x000fe20000041864 */
[----:B------:R-:W-:Y:S01]  /*5d90*/  IMAD.MOV.U32 R227, RZ, RZ, R198 ;  /* 0x000000ffffe37224 */ /* 0x000fe200078e00c6 */
[----:B------:R1:W2:Y:S06]  /*5da0*/  MUFU.EX2 R200, R5 ;  /* 0x0000000500c87308 */ /* 0x0002ac0000000800 */
[C---:B------:R-:W-:Y:S01]  /*5db0*/  HMMA.16816.F32.BF16 R104, R12.reuse, R22, R76 ;  /* 0x000000160c68723c */ /* 0x040fe2000004184c */
[----:B------:R-:W2:Y:S07]  /*5dc0*/  LDSM.16.MT88.4 R20, [R233+0x2000] ;  /* 0x00200000e914783b */ /* 0x000eae0000004200 */
[----:B------:R-:W-:Y:S01]  /*5dd0*/  HMMA.16816.F32.BF16 R96, R12, R16, R64 ;  /* 0x000000100c60723c */ /* 0x000fe20000041840 */
[----:B-1----:R-:W-:-:S04]  /*5de0*/  FFMA.FTZ R5, R193, c[0x0][0x2d0], -R3 ;  /* 0x0000b400c1057a23 */ /* 0x002fc80000010803 */
[----:B------:R1:W-:Y:S03]  /*5df0*/  MUFU.EX2 R193, R5 ;  /* 0x0000000500c17308 */ /* 0x0003e60000000800 */
[----:B------:R-:W-:Y:S01]  /*5e00*/  HMMA.16816.F32.BF16 R84, R12, R18, R28 ;  /* 0x000000120c54723c */ /* 0x000fe2000004181c */
[----:B------:R-:W4:Y:S04]  /*5e10*/  LDSM.16.MT88.4 R16, [R230+0x2000] ;  /* 0x00200000e610783b */ /* 0x000f280000004200 */
[----:B------:R-:W4:Y:S01]  /*5e20*/  LDSM.16.MT88.4 R12, [R232+0x2000] ;  /* 0x00200000e80c783b */ /* 0x000f220000004200 */
[----:B-1----:R-:W-:Y:S02]  /*5e30*/  FFMA.FTZ R5, R71, c[0x0][0x2d0], -R3 ;  /* 0x0000b40047057a23 */ /* 0x002fe40000010803 */
[----:B------:R-:W-:-:S02]  /*5e40*/  IMAD.MOV.U32 R71, RZ, RZ, R92 ;  /* 0x000000ffff477224 */ /* 0x000fc400078e005c */
[----:B------:R-:W-:Y:S01]  /*5e50*/  IMAD.MOV.U32 R92, RZ, RZ, R94 ;  /* 0x000000ffff5c7224 */ /* 0x000fe200078e005e */
[----:B------:R1:W1:Y:S01]  /*5e60*/  MUFU.EX2 R194, R5 ;  /* 0x0000000500c27308 */ /* 0x0002620000000800 */
[----:B------:R-:W-:Y:S02]  /*5e70*/  IMAD.MOV.U32 R94, RZ, RZ, R172 ;  /* 0x000000ffff5e7224 */ /* 0x000fe400078e00ac */
[----:B------:R-:W-:Y:S02]  /*5e80*/  IMAD.MOV.U32 R172, RZ, RZ, R179 ;  /* 0x000000ffffac7224 */ /* 0x000fe400078e00b3 */
[----:B------:R-:W-:Y:S02]  /*5e90*/  IMAD.MOV.U32 R179, RZ, RZ, R181 ;  /* 0x000000ffffb37224 */ /* 0x000fe400078e00b5 */
[----:B------:R-:W-:Y:S01]  /*5ea0*/  IMAD.MOV.U32 R181, RZ, RZ, R196 ;  /* 0x000000ffffb57224 */ /* 0x000fe200078e00c4 */
[----:B---3--:R-:W-:Y:S01]  /*5eb0*/  F2FP.BF16.PACK_AB R8, R197, R195 ;  /* 0x000000c3c508723e */ /* 0x008fe200000010ff */
[----:B------:R-:W-:Y:S01]  /*5ec0*/  IMAD.MOV.U32 R168, RZ, RZ, R71 ;  /* 0x000000ffffa87224 */ /* 0x000fe200078e0047 */
[----:B--2---:R-:W-:Y:S01]  /*5ed0*/  F2FP.BF16.PACK_AB R10, R200, R199 ;  /* 0x000000c7c80a723e */ /* 0x004fe200000010ff */
[----:B------:R-:W-:-:S02]  /*5ee0*/  IMAD.MOV.U32 R134, RZ, RZ, R189 ;  /* 0x000000ffff867224 */ /* 0x000fc400078e00bd */
[----:B------:R-:W-:Y:S02]  /*5ef0*/  IMAD.MOV.U32 R71, RZ, RZ, R183 ;  /* 0x000000ffff477224 */ /* 0x000fe400078e00b7 */
[----:B------:R-:W-:Y:S02]  /*5f00*/  IMAD.MOV.U32 R29, RZ, RZ, R92 ;  /* 0x000000ffff1d7224 */ /* 0x000fe400078e005c */
[----:B-1----:R-:W-:Y:S01]  /*5f10*/  FFMA.FTZ R5, R250, c[0x0][0x2d0], -R3 ;  /* 0x0000b400fa057a23 */ /* 0x002fe20000010803 */
[----:B------:R-:W-:Y:S01]  /*5f20*/  F2FP.BF16.PACK_AB R9, R194, R193 ;  /* 0x000000c1c209723e */ /* 0x000fe200000010ff */
[----:B------:R-:W-:Y:S02]  /*5f30*/  IMAD.MOV.U32 R250, RZ, RZ, R245 ;  /* 0x000000fffffa7224 */ /* 0x000fe400078e00f5 */
[----:B------:R1:W-:Y:S01]  /*5f40*/  MUFU.EX2 R196, R5 ;  /* 0x0000000500c47308 */ /* 0x0003e20000000800 */
[----:B------:R-:W-:Y:S01]  /*5f50*/  IMAD.MOV.U32 R183, RZ, RZ, R6 ;  /* 0x000000ffffb77224 */ /* 0x000fe200078e0006 */
[----:B------:R2:W5:Y:S01]  /*5f60*/  LDL.LU R245, [R1+0xcc] ;  /* 0x0000cc0001f57983 */ /* 0x0005620000300800 */
[----:B------:R-:W-:-:S02]  /*5f70*/  FFMA.FTZ R64, R140, c[0x0][0x2d0], -R2 ;  /* 0x0000b4008c407a23 */ /* 0x000fc40000010802 */
[--C-:B------:R-:W-:Y:S02]  /*5f80*/  FFMA.FTZ R66, R143, c[0x0][0x2d0], -R2.reuse ;  /* 0x0000b4008f427a23 */ /* 0x100fe40000010802 */
[--C-:B------:R-:W-:Y:S02]  /*5f90*/  FFMA.FTZ R67, R142, c[0x0][0x2d0], -R2.reuse ;  /* 0x0000b4008e437a23 */ /* 0x100fe40000010802 */
[--C-:B------:R-:W-:Y:S02]  /*5fa0*/  FFMA.FTZ R28, R138, c[0x0][0x2d0], -R2.reuse ;  /* 0x0000b4008a1c7a23 */ /* 0x100fe40000010802 */
[----:B------:R-:W-:Y:S02]  /*5fb0*/  FFMA.FTZ R65, R139, c[0x0][0x2d0], -R2 ;  /* 0x0000b4008b417a23 */ /* 0x000fe40000010802 */
[----:B------:R-:W-:Y:S02]  /*5fc0*/  IMAD.MOV.U32 R178, RZ, RZ, R179 ;  /* 0x000000ffffb27224 */ /* 0x000fe400078e00b3 */
[----:B------:R-:W-:-:S02]  /*5fd0*/  IMAD.MOV.U32 R132, RZ, RZ, R192 ;  /* 0x000000ffff847224 */ /* 0x000fc400078e00c0 */
[----:B-1----:R-:W-:Y:S02]  /*5fe0*/  FFMA.FTZ R5, R69, c[0x0][0x2d0], -R3 ;  /* 0x0000b40045057a23 */ /* 0x002fe40000010803 */
[----:B------:R-:W-:Y:S02]  /*5ff0*/  FFMA.FTZ R6, R133, c[0x0][0x2d0], -R2 ;  /* 0x0000b40085067a23 */ /* 0x000fe40000010802 */
[----:B------:R-:W1:Y:S01]  /*6000*/  MUFU.EX2 R198, R5 ;  /* 0x0000000500c67308 */ /* 0x000e620000000800 */
[----:B------:R-:W-:Y:S02]  /*6010*/  IMAD.MOV.U32 R179, RZ, RZ, R180 ;  /* 0x000000ffffb37224 */ /* 0x000fe400078e00b4 */
[----:B------:R-:W-:Y:S02]  /*6020*/  IMAD.MOV.U32 R180, RZ, RZ, R181 ;  /* 0x000000ffffb47224 */ /* 0x000fe400078e00b5 */
[----:B------:R-:W-:Y:S02]  /*6030*/  IMAD.MOV.U32 R181, RZ, RZ, R191 ;  /* 0x000000ffffb57224 */ /* 0x000fe400078e00bf */
[----:B------:R-:W-:Y:S01]  /*6040*/  IMAD.MOV.U32 R30, RZ, RZ, R112 ;  /* 0x000000ffff1e7224 */ /* 0x000fe200078e0070 */
[----:B------:R-:W-:Y:S01]  /*6050*/  MUFU.EX2 R139, R28 ;  /* 0x0000001c008b7308 */ /* 0x000fe20000000800 */
[----:B------:R-:W-:-:S02]  /*6060*/  IMAD.MOV.U32 R69, RZ, RZ, R93 ;  /* 0x000000ffff457224 */ /* 0x000fc400078e005d */
[----:B------:R-:W-:Y:S02]  /*6070*/  IMAD.MOV.U32 R167, RZ, RZ, R94 ;  /* 0x000000ffffa77224 */ /* 0x000fe400078e005e */
[----:B------:R-:W-:Y:S01]  /*6080*/  IMAD.MOV.U32 R247, RZ, RZ, R172 ;  /* 0x000000fffff77224 */ /* 0x000fe200078e00ac */
[----:B-1----:R-:W-:Y:S01]  /*6090*/  F2FP.BF16.PACK_AB R11, R198, R196 ;  /* 0x000000c4c60b723e */ /* 0x002fe200000010ff */
[----:B------:R-:W-:Y:S02]  /*60a0*/  FFMA.FTZ R5, R141, c[0x0][0x2d0], -R2 ;  /* 0x0000b4008d057a23 */ /* 0x000fe40000010802 */
[----:B------:R-:W-:-:S04]  /*60b0*/  FFMA.FTZ R2, R155, c[0x0][0x2d0], -R0 ;  /* 0x0000b4009b027a23 */ /* 0x000fc80000010800 */
[----:B----4-:R-:W-:Y:S01]  /*60c0*/  HMMA.16816.F32.BF16 R140, R8, R24, R60 ;  /* 0x00000018088c723c */ /* 0x010fe2000004183c */
[----:B------:R1:W-:Y:S06]  /*60d0*/  MUFU.EX2 R191, R6 ;  /* 0x0000000600bf7308 */ /* 0x0003ec0000000800 */
[----:B------:R-:W-:Y:S02]  /*60e0*/  IMAD.MOV.U32 R63, RZ, RZ, R134 ;  /* 0x000000ffff3f7224 */ /* 0x000fe400078e0086 */
[----:B------:R-:W-:Y:S02]  /*60f0*/  IMAD.MOV.U32 R134, RZ, RZ, R250 ;  /* 0x000000ffff867224 */ /* 0x000fe400078e00fa */
[----:B------:R-:W-:Y:S01]  /*6100*/  IMAD.MOV.U32 R250, RZ, RZ, R29 ;  /* 0x000000fffffa7224 */ /* 0x000fe200078e001d */
[----:B------:R3:W-:Y:S01]  /*6110*/  MUFU.EX2 R192, R5 ;  /* 0x0000000500c07308 */ /* 0x0007e20000000800 */
[----:B------:R-:W-:-:S02]  /*6120*/  IMAD.MOV.U32 R29, RZ, RZ, R168 ;  /* 0x000000ffff1d7224 */ /* 0x000fc400078e00a8 */
[----:B------:R-:W-:Y:S02]  /*6130*/  IMAD.MOV.U32 R168, RZ, RZ, R184 ;  /* 0x000000ffffa87224 */ /* 0x000fe400078e00b8 */
[----:B-1----:R-:W-:Y:S02]  /*6140*/  FFMA.FTZ R6, R154, c[0x0][0x2d0], -R0 ;  /* 0x0000b4009a067a23 */ /* 0x002fe40000010800 */
[----:B------:R-:W-:Y:S01]  /*6150*/  IMAD.MOV.U32 R184, RZ, RZ, R185 ;  /* 0x000000ffffb87224 */ /* 0x000fe200078e00b9 */
[----:B------:R1:W-:Y:S01]  /*6160*/  MUFU.EX2 R133, R2 ;  /* 0x0000000200857308 */ /* 0x0003e20000000800 */
[----:B------:R-:W-:Y:S02]  /*6170*/  IMAD.MOV.U32 R185, RZ, RZ, R186 ;  /* 0x000000ffffb97224 */ /* 0x000fe400078e00ba */
[----:B------:R-:W-:Y:S02]  /*6180*/  IMAD.MOV.U32 R186, RZ, RZ, R187 ;  /* 0x000000ffffba7224 */ /* 0x000fe400078e00bb */
[----:B------:R-:W-:-:S02]  /*6190*/  IMAD.MOV.U32 R187, RZ, RZ, R190 ;  /* 0x000000ffffbb7224 */ /* 0x000fc400078e00be */
[--C-:B---3--:R-:W-:Y:S01]  /*61a0*/  FFMA.FTZ R5, R149, c[0x0][0x2d0], -R0.reuse ;  /* 0x0000b40095057a23 */ /* 0x108fe20000010800 */
[----:B------:R-:W-:Y:S01]  /*61b0*/  MUFU.EX2 R189, R7 ;  /* 0x0000000700bd7308 */ /* 0x000fe20000000800 */
[----:B------:R-:W-:Y:S01]  /*61c0*/  HMMA.16816.F32.BF16 R112, R8, R26, R56 ;  /* 0x0000001a0870723c */ /* 0x000fe20000041838 */
[----:B-1----:R-:W-:-:S06]  /*61d0*/  FFMA.FTZ R2, R148, c[0x0][0x2d0], -R0 ;  /* 0x0000b40094027a23 */ /* 0x002fcc0000010800 */
[----:B------:R-:W1:Y:S01]  /*61e0*/  MUFU.EX2 R138, R6 ;  /* 0x00000006008a7308 */ /* 0x000e620000000800 */
[C---:B------:R-:W-:Y:S07]  /*61f0*/  HMMA.16816.F32.BF16 R100, R8.reuse, R20, R48 ;  /* 0x000000140864723c */ /* 0x040fee0000041830 */
[----:B------:R1:W-:Y:S01]  /*6200*/  MUFU.EX2 R188, R5 ;  /* 0x0000000500bc7308 */ /* 0x0003e20000000800 */
[C---:B------:R-:W-:Y:S07]  /*6210*/  HMMA.16816.F32.BF16 R92, R8.reuse, R22, R44 ;  /* 0x00000016085c723c */ /* 0x040fee000004182c */
[----:B------:R-:W3:Y:S01]  /*6220*/  MUFU.EX2 R190, R2 ;  /* 0x0000000200be7308 */ /* 0x000ee20000000800 */
[C---:B------:R-:W-:Y:S08]  /*6230*/  HMMA.16816.F32.BF16 R88, R8.reuse, R16, R40 ;  /* 0x000000100858723c */ /* 0x040ff00000041828 */
[C---:B------:R-:W-:Y:S08]  /*6240*/  HMMA.16816.F32.BF16 R80, R8.reuse, R18, R36 ;  /* 0x000000120850723c */ /* 0x040ff00000041824 */
[C---:B------:R-:W-:Y:S08]  /*6250*/  HMMA.16816.F32.BF16 R76, R8.reuse, R12, R52 ;  /* 0x0000000c084c723c */ /* 0x040ff00000041834 */
[----:B------:R-:W-:Y:S07]  /*6260*/  HMMA.16816.F32.BF16 R72, R8, R14, R32 ;  /* 0x0000000e0848723c */ /* 0x000fee0000041820 */
[----:B------:R-:W-:-:S02]  /*6270*/  FFMA.FTZ R11, R132, c[0x0][0x2d0], -R4 ;  /* 0x0000b400840b7a23 */ /* 0x000fc40000010804 */
[----:B------:R-:W-:Y:S02]  /*6280*/  IMAD.MOV.U32 R132, RZ, RZ, R227 ;  /* 0x000000ffff847224 */ /* 0x000fe400078e00e3 */
[----:B------:R-:W-:Y:S02]  /*6290*/  IMAD.MOV.U32 R227, RZ, RZ, R30 ;  /* 0x000000ffffe37224 */ /* 0x000fe400078e001e */
[----:B------:R-:W-:Y:S02]  /*62a0*/  IMAD.MOV.U32 R62, RZ, RZ, R132 ;  /* 0x000000ffff3e7224 */ /* 0x000fe400078e0084 */
[----:B------:R-:W-:Y:S02]  /*62b0*/  IMAD.MOV.U32 R132, RZ, RZ, R250 ;  /* 0x000000ffff847224 */ /* 0x000fe400078e00fa */
[----:B------:R-:W-:Y:S02]  /*62c0*/  IMAD.MOV.U32 R250, RZ, RZ, R227 ;  /* 0x000000fffffa7224 */ /* 0x000fe400078e00e3 */
[----:B------:R-:W-:-:S02]  /*62d0*/  IMAD.MOV.U32 R227, RZ, RZ, R29 ;  /* 0x000000ffffe37224 */ /* 0x000fc400078e001d */
[----:B------:R-:W-:Y:S02]  /*62e0*/  IMAD.MOV.U32 R59, RZ, RZ, R62 ;  /* 0x000000ffff3b7224 */ /* 0x000fe400078e003e */
[----:B------:R-:W-:Y:S02]  /*62f0*/  IMAD.MOV.U32 R62, RZ, RZ, R132 ;  /* 0x000000ffff3e7224 */ /* 0x000fe400078e0084 */
[----:B------:R-:W-:Y:S02]  /*6300*/  IMAD.MOV.U32 R132, RZ, RZ, R250 ;  /* 0x000000ffff847224 */ /* 0x000fe400078e00fa */
[--C-:B------:R-:W-:Y:S02]  /*6310*/  FFMA.FTZ R60, R63, c[0x0][0x2d0], -R4.reuse ;  /* 0x0000b4003f3c7a23 */ /* 0x100fe40000010804 */
[----:B------:R-:W-:Y:S01]  /*6320*/  IMAD.MOV.U32 R250, RZ, RZ, R227 ;  /* 0x000000fffffa7224 */ /* 0x000fe200078e00e3 */
[----:B-1----:R-:W-:Y:S01]  /*6330*/  F2FP.BF16.PACK_AB R5, R138, R133 ;  /* 0x000000858a05723e */ /* 0x002fe200000010ff */
[--C-:B------:R-:W-:Y:S01]  /*6340*/  FFMA.FTZ R10, R244, c[0x0][0x2d0], -R4.reuse ;  /* 0x0000b400f40a7a23 */ /* 0x100fe20000010804 */
[----:B------:R-:W-:Y:S01]  /*6350*/  F2FP.BF16.PACK_AB R6, R192, R191 ;  /* 0x000000bfc006723e */ /* 0x000fe200000010ff */
[--C-:B------:R-:W-:Y:S01]  /*6360*/  FFMA.FTZ R9, R243, c[0x0][0x2d0], -R4.reuse ;  /* 0x0000b400f3097a23 */ /* 0x100fe20000010804 */
[----:B---3--:R-:W-:Y:S01]  /*6370*/  F2FP.BF16.PACK_AB R7, R190, R188 ;  /* 0x000000bcbe07723e */ /* 0x008fe200000010ff */
[--C-:B------:R-:W-:Y:S01]  /*6380*/  FFMA.FTZ R8, R242, c[0x0][0x2d0], -R4.reuse ;  /* 0x0000b400f2087a23 */ /* 0x100fe20000010804 */
[----:B------:R2:W5:Y:S01]  /*6390*/  LDL.LU R244, [R1+0xc8] ;  /* 0x0000c80001f47983 */ /* 0x0005620000300800 */
[----:B------:R-:W-:-:S02]  /*63a0*/  FFMA.FTZ R47, R241, c[0x0][0x2d0], -R4 ;  /* 0x0000b400f12f7a23 */ /* 0x000fc40000010804 */
[--C-:B------:R-:W-:Y:S01]  /*63b0*/  FFMA.FTZ R61, R239, c[0x0][0x2d0], -R4.reuse ;  /* 0x0000b400ef3d7a23 */ /* 0x100fe20000010804 */
[----:B------:R2:W5:Y:S01]  /*63c0*/  LDL.LU R243, [R1+0xc4] ;  /* 0x0000c40001f37983 */ /* 0x0005620000300800 */
[----:B------:R-:W-:Y:S01]  /*63d0*/  FFMA.FTZ R63, R238, c[0x0][0x2d0], -R4 ;  /* 0x0000b400ee3f7a23 */ /* 0x000fe20000010804 */
[----:B------:R-:W-:Y:S01]  /*63e0*/  F2FP.BF16.PACK_AB R4, R189, R139 ;  /* 0x0000008bbd04723e */ /* 0x000fe200000010ff */
[----:B------:R-:W-:Y:S01]  /*63f0*/  IMAD.MOV.U32 R58, RZ, RZ, R59 ;  /* 0x000000ffff3a7224 */ /* 0x000fe200078e003b */
[----:B------:R2:W5:Y:S01]  /*6400*/  LDL.LU R242, [R1+0xc0] ;  /* 0x0000c00001f27983 */ /* 0x0005620000300800 */
[----:B------:R-:W-:Y:S02]  /*6410*/  IMAD.MOV.U32 R59, RZ, RZ, R62 ;  /* 0x000000ffff3b7224 */ /* 0x000fe400078e003e */
[----:B------:R-:W-:Y:S01]  /*6420*/  IMAD.MOV.U32 R30, RZ, RZ, R240 ;  /* 0x000000ffff1e7224 */ /* 0x000fe200078e00f0 */
[----:B------:R2:W5:Y:S01]  /*6430*/  LDL.LU R241, [R1+0xbc] ;  /* 0x0000bc0001f17983 */ /* 0x0005620000300800 */
[----:B------:R-:W-:-:S02]  /*6440*/  IMAD.MOV.U32 R62, RZ, RZ, R132 ;  /* 0x000000ffff3e7224 */ /* 0x000fc400078e0084 */
[----:B------:R-:W-:Y:S02]  /*6450*/  IMAD.MOV.U32 R132, RZ, RZ, R250 ;  /* 0x000000ffff847224 */ /* 0x000fe400078e00fa */
[----:B------:R-:W-:Y:S01]  /*6460*/  FFMA.FTZ R2, R236, c[0x0][0x2d0], -R3 ;  /* 0x0000b400ec027a23 */ /* 0x000fe20000010803 */
[----:B------:R-:W-:Y:S01]  /*6470*/  HMMA.16816.F32.BF16 R36, R4, R18, R104 ;  /* 0x000000120424723c */ /* 0x000fe20000041868 */
[----:B------:R-:W-:Y:S01]  /*6480*/  IMAD.MOV.U32 R57, RZ, RZ, R58 ;  /* 0x000000ffff397224 */ /* 0x000fe200078e003a */
[----:B------:R2:W5:Y:S01]  /*6490*/  LDL.LU R240, [R1+0xb8] ;  /* 0x0000b80001f07983 */ /* 0x0005620000300800 */
[----:B------:R-:W-:Y:S02]  /*64a0*/  IMAD.MOV.U32 R58, RZ, RZ, R59 ;  /* 0x000000ffff3a7224 */ /* 0x000fe400078e003b */
[----:B------:R-:W-:Y:S01]  /*64b0*/  IMAD.MOV.U32 R227, RZ, RZ, R30 ;  /* 0x000000ffffe37224 */ /* 0x000fe200078e001e */
[----:B------:R-:W-:Y:S01]  /*64c0*/  MUFU.EX2 R107, R64 ;  /* 0x00000040006b7308 */ /* 0x000fe20000000800 */
[----:B------:R-:W-:Y:S01]  /*64d0*/  IMAD.MOV.U32 R59, RZ, RZ, R62 ;  /* 0x000000ffff3b7224 */ /* 0x000fe200078e003e */
[----:B------:R2:W5:Y:S01]  /*64e0*/  LDL.LU R239, [R1+0xb4] ;  /* 0x0000b40001ef7983 */ /* 0x0005620000300800 */
[----:B------:R-:W-:-:S02]  /*64f0*/  IMAD.MOV.U32 R62, RZ, RZ, R132 ;  /* 0x000000ffff3e7224 */ /* 0x000fc400078e0084 */
[----:B------:R-:W-:Y:S01]  /*6500*/  IMAD.MOV.U32 R250, RZ, RZ, R227 ;  /* 0x000000fffffa7224 */ /* 0x000fe200078e00e3 */
[----:B------:R2:W5:Y:S01]  /*6510*/  LDL.LU R238, [R1+0xb0] ;  /* 0x0000b00001ee7983 */ /* 0x0005620000300800 */
[----:B------:R-:W-:Y:S01]  /*6520*/  IMAD.MOV.U32 R227, RZ, RZ, R68 ;  /* 0x000000ffffe37224 */ /* 0x000fe200078e0044 */
[----:B------:R1:W-:Y:S01]  /*6530*/  MUFU.EX2 R64, R2 ;  /* 0x0000000200407308 */ /* 0x0003e20000000800 */
[----:B------:R-:W-:Y:S02]  /*6540*/  IMAD.MOV.U32 R155, RZ, RZ, R58 ;  /* 0x000000ffff9b7224 */ /* 0x000fe400078e003a */
[----:B------:R-:W-:Y:S02]  /*6550*/  IMAD.MOV.U32 R154, RZ, RZ, R59 ;  /* 0x000000ffff9a7224 */ /* 0x000fe400078e003b */
[--C-:B------:R-:W-:Y:S02]  /*6560*/  FFMA.FTZ R46, R147, c[0x0][0x2d0], -R0.reuse ;  /* 0x0000b400932e7a23 */ /* 0x100fe40000010800 */
[----:B------:R-:W-:-:S02]  /*6570*/  FFMA.FTZ R44, R153, c[0x0][0x2d0], -R0 ;  /* 0x0000b400992c7a23 */ /* 0x000fc40000010800 */
[--C-:B------:R-:W-:Y:S02]  /*6580*/  FFMA.FTZ R31, R152, c[0x0][0x2d0], -R0.reuse ;  /* 0x0000b400981f7a23 */ /* 0x100fe40000010800 */
[--C-:B------:R-:W-:Y:S02]  /*6590*/  FFMA.FTZ R45, R151, c[0x0][0x2d0], -R0.reuse ;  /* 0x0000b400972d7a23 */ /* 0x100fe40000010800 */
[----:B------:R-:W-:Y:S02]  /*65a0*/  FFMA.FTZ R147, R150, c[0x0][0x2d0], -R0 ;  /* 0x0000b40096937a23 */ /* 0x000fe40000010800 */
[----:B-1----:R-:W-:Y:S02]  /*65b0*/  FADD.FTZ R2, R69, R62 ;  /* 0x0000003e45027221 */ /* 0x002fe40000010000 */
[--C-:B------:R-:W-:Y:S02]  /*65c0*/  FFMA.FTZ R146, R146, c[0x0][0x2d0], -R0.reuse ;  /* 0x0000b40092927a23 */ /* 0x100fe40000010800 */
[----:B------:R-:W-:-:S02]  /*65d0*/  FFMA.FTZ R145, R145, c[0x0][0x2d0], -R0 ;  /* 0x0000b40091917a23 */ /* 0x000fc40000010800 */
[----:B------:R-:W-:Y:S02]  /*65e0*/  FFMA.FTZ R172, R144, c[0x0][0x2d0], -R0 ;  /* 0x0000b40090ac7a23 */ /* 0x000fe40000010800 */
[--C-:B------:R-:W-:Y:S02]  /*65f0*/  FFMA.FTZ R0, R237, c[0x0][0x2d0], -R3.reuse ;  /* 0x0000b400ed007a23 */ /* 0x100fe40000010803 */
[--C-:B------:R-:W-:Y:S01]  /*6600*/  FFMA.FTZ R29, R235, c[0x0][0x2d0], -R3.reuse ;  /* 0x0000b400eb1d7a23 */ /* 0x100fe20000010803 */
[----:B------:R2:W5:Y:S01]  /*6610*/  LDL.LU R237, [R1+0xac] ;  /* 0x0000ac0001ed7983 */ /* 0x0005620000300800 */
[--C-:B------:R-:W-:Y:S02]  /*6620*/  FFMA.FTZ R30, R234, c[0x0][0x2d0], -R3.reuse ;  /* 0x0000b400ea1e7a23 */ /* 0x100fe40000010803 */
[--C-:B------:R-:W-:Y:S01]  /*6630*/  FFMA.FTZ R68, R231, c[0x0][0x2d0], -R3.reuse ;  /* 0x0000b400e7447a23 */ /* 0x100fe20000010803 */
[----:B------:R2:W5:Y:S01]  /*6640*/  LDL.LU R236, [R1+0xa8] ;  /* 0x0000a80001ec7983 */ /* 0x0005620000300800 */
[----:B------:R-:W-:-:S02]  /*6650*/  FFMA.FTZ R132, R228, c[0x0][0x2d0], -R3 ;  /* 0x0000b400e4847a23 */ /* 0x000fc40000010803 */
[--C-:B------:R-:W-:Y:S01]  /*6660*/  FFMA.FTZ R134, R134, c[0x0][0x2d0], -R3.reuse ;  /* 0x0000b40086867a23 */ /* 0x100fe20000010803 */
[----:B------:R2:W5:Y:S01]  /*6670*/  LDL.LU R235, [R1+0xa4] ;  /* 0x0000a40001eb7983 */ /* 0x0005620000300800 */
[----:B------:R-:W-:Y:S02]  /*6680*/  FFMA.FTZ R144, R57, c[0x0][0x2d0], -R3 ;  /* 0x0000b40039907a23 */ /* 0x000fe40000010803 */
[----:B------:R-:W-:Y:S01]  /*6690*/  FADD.FTZ R3, R155, R154 ;  /* 0x0000009a9b037221 */ /* 0x000fe20000010000 */
[----:B------:R2:W5:Y:S01]  /*66a0*/  LDL.LU R234, [R1+0xa0] ;  /* 0x0000a00001ea7983 */ /* 0x0005620000300800 */
[----:B------:R-:W-:Y:S02]  /*66b0*/  FADD.FTZ R2, R227, R2 ;  /* 0x00000002e3027221 */ /* 0x000fe40000010000 */
[----:B------:R-:W-:Y:S01]  /*66c0*/  IMAD.MOV.U32 R227, RZ, RZ, R247 ;  /* 0x000000ffffe37224 */ /* 0x000fe200078e00f7 */
[----:B------:R2:W5:Y:S01]  /*66d0*/  LDL.LU R231, [R1+0x9c] ;  /* 0x00009c0001e77983 */ /* 0x0005620000300800 */
[----:B------:R-:W-:-:S02]  /*66e0*/  IMAD.MOV.U32 R247, RZ, RZ, R252 ;  /* 0x000000fffff77224 */ /* 0x000fc400078e00fc */
[----:B------:R-:W-:Y:S01]  /*66f0*/  FADD.FTZ R3, R250, R3 ;  /* 0x00000003fa037221 */ /* 0x000fe20000010000 */
[----:B------:R2:W5:Y:S01]  /*6700*/  LDL.LU R228, [R1+0x98] ;  /* 0x0000980001e47983 */ /* 0x0005620000300800 */
[----:B------:R-:W-:Y:S02]  /*6710*/  IMAD.MOV.U32 R252, RZ, RZ, R165 ;  /* 0x000000fffffc7224 */ /* 0x000fe400078e00a5 */
[----:B------:R-:W-:Y:S01]  /*6720*/  IMAD.MOV.U32 R165, RZ, RZ, R71 ;  /* 0x000000ffffa57224 */ /* 0x000fe200078e0047 */
[----:B------:R-:W-:Y:S01]  /*6730*/  HMMA.16816.F32.BF16 R32, R4, R16, R108 ;  /* 0x000000100420723c */ /* 0x000fe2000004186c */
[----:B------:R-:W-:Y:S01]  /*6740*/  FADD.FTZ R2, R247, R2 ;  /* 0x00000002f7027221 */ /* 0x000fe20000010000 */
[----:B------:R-:W-:Y:S01]  /*6750*/  MUFU.EX2 R105, R11 ;  /* 0x0000000b00697308 */ /* 0x000fe20000000800 */
[----:B------:R-:W-:Y:S01]  /*6760*/  FADD.FTZ R3, R227, R3 ;  /* 0x00000003e3037221 */ /* 0x000fe20000010000 */
[----:B------:R-:W1:Y:S01]  /*6770*/  LDSM.16.MT88.4 R16, [R229+0x2800] ;  /* 0x00280000e510783b */ /* 0x000e620000004200 */
[----:B------:R-:W-:-:S02]  /*6780*/  IMAD.MOV.U32 R227, RZ, RZ, R184 ;  /* 0x000000ffffe37224 */ /* 0x000fc400078e00b8 */
[----:B------:R-:W-:Y:S01]  /*6790*/  FADD.FTZ R2, R165, R2 ;  /* 0x00000002a5027221 */ /* 0x000fe20000010000 */
[C---:B------:R-:W-:Y:S01]  /*67a0*/  HMMA.16816.F32.BF16 R48, R4.reuse, R20, R120 ;  /* 0x000000140430723c */ /* 0x040fe20000041878 */
[----:B------:R-:W-:Y:S01]  /*67b0*/  FADD.FTZ R28, R157, R156 ;  /* 0x0000009c9d1c7221 */ /* 0x000fe20000010000 */
[----:B------:R-:W3:Y:S01]  /*67c0*/  MUFU.EX2 R106, R10 ;  /* 0x0000000a006a7308 */ /* 0x000ee20000000800 */
[----:B------:R-:W-:Y:S01]  /*67d0*/  FADD.FTZ R2, R227, R2 ;  /* 0x00000002e3027221 */ /* 0x000fe20000010000 */
[----:B------:R-:W-:Y:S04]  /*67e0*/  LDSM.16.MT88.4 R152, [R229+0x3000] ;  /* 0x00300000e598783b */ /* 0x000fe80000004200 */
[----:B------:R-:W4:Y:S01]  /*67f0*/  LDL R227, [R1+0x5c] ;  /* 0x00005c0001e37983 */ /* 0x000f220000100800 */
[C---:B------:R-:W-:Y:S01]  /*6800*/  HMMA.16816.F32.BF16 R40, R4.reuse, R22, R116 ;  /* 0x000000160428723c */ /* 0x040fe20000041874 */
[----:B------:R-:W-:Y:S02]  /*6810*/  MUFU.EX2 R108, R9 ;  /* 0x00000009006c7308 */ /* 0x000fe40000000800 */
[----:B------:R-:W-:Y:S05]  /*6820*/  LDSM.16.MT88.4 R20, [R232+0x2800] ;  /* 0x00280000e814783b */ /* 0x000fea0000004200 */
[C---:B------:R-:W-:Y:S01]  /*6830*/  HMMA.16816.F32.BF16 R96, R4.reuse, R12, R96 ;  /* 0x0000000c0460723c */ /* 0x040fe20000041860 */
[----:B------:R2:W-:Y:S07]  /*6840*/  MUFU.EX2 R109, R8 ;  /* 0x00000008006d7308 */ /* 0x0005ee0000000800 */
[C---:B------:R-:W-:Y:S01]  /*6850*/  HMMA.16816.F32.BF16 R84, R4.reuse, R14, R84 ;  /* 0x0000000e0454723c */ /* 0x040fe20000041854 */
[----:B------:R-:W1:Y:S04]  /*6860*/  LDSM.16.MT88.4 R12, [R233+0x2800] ;  /* 0x00280000e90c783b */ /* 0x000e680000004200 */
[----:B--2---:R-:W2:Y:S01]  /*6870*/  LDSM.16.MT88.4 R8, [R230+0x2800] ;  /* 0x00280000e608783b */ /* 0x004ea20000004200 */
[----:B------:R3:W1:Y:S08]  /*6880*/  MUFU.EX2 R104, R0 ;  /* 0x0000000000687308 */ /* 0x0006700000000800 */
[----:B------:R-:W-:Y:S08]  /*6890*/  MUFU.EX2 R69, R29 ;  /* 0x0000001d00457308 */ /* 0x000ff00000000800 */
[----:B------:R-:W1:Y:S01]  /*68a0*/  MUFU.EX2 R71, R30 ;  /* 0x0000001e00477308 */ /* 0x000e620000000800 */
[----:B------:R-:W-:Y:S01]  /*68b0*/  HMMA.16816.F32.BF16 R56, R4, R24, R128 ;  /* 0x000000180438723c */ /* 0x000fe20000041880 */
[----:B---3--:R-:W-:-:S06]  /*68c0*/  FADD.FTZ R0, R159, R158 ;  /* 0x0000009e9f007221 */ /* 0x008fcc0000010000 */
[----:B------:R-:W-:Y:S01]  /*68d0*/  MUFU.EX2 R62, R46 ;  /* 0x0000002e003e7308 */ /* 0x000fe20000000800 */
[----:B------:R-:W-:Y:S07]  /*68e0*/  HMMA.16816.F32.BF16 R52, R4, R26, R124 ;  /* 0x0000001a0434723c */ /* 0x000fee000004187c */
[----:B------:R-:W-:Y:S01]  /*68f0*/  MUFU.EX2 R46, R44 ;  /* 0x0000002c002e7308 */ /* 0x000fe20000000800 */
[----:B------:R-:W-:-:S07]  /*6900*/  FADD.FTZ R4, R169, R28 ;  /* 0x0000001ca9047221 */ /* 0x000fce0000010000 */
[----:B------:R-:W3:Y:S01]  /*6910*/  MUFU.EX2 R65, R65 ;  /* 0x0000004100417308 */ /* 0x000ee20000000800 */
[----:B------:R-:W-:-:S07]  /*6920*/  FADD.FTZ R24, R166, R0 ;  /* 0x00000000a6187221 */ /* 0x000fce0000010000 */
[----:B------:R-:W-:Y:S01]  /*6930*/  MUFU.EX2 R66, R66 ;  /* 0x0000004200427308 */ /* 0x000fe20000000800 */
[----:B------:R-:W-:-:S07]  /*6940*/  FADD.FTZ R0, R170, R4 ;  /* 0x00000004aa007221 */ /* 0x000fce0000010000 */
[----:B------:R-:W1:Y:S08]  /*6950*/  MUFU.EX2 R67, R67 ;  /* 0x0000004300437308 */ /* 0x000e700000000800 */
[----:B------:R-:W-:Y:S08]  /*6960*/  MUFU.EX2 R44, R31 ;  /* 0x0000001f002c7308 */ /* 0x000ff00000000800 */
[----:B------:R-:W2:Y:S01]  /*6970*/  MUFU.EX2 R45, R45 ;  /* 0x0000002d002d7308 */ /* 0x000ea20000000800 */
[----:B------:R-:W-:-:S02]  /*6980*/  F2FP.BF16.PACK_AB R4, R106, R105 ;  /* 0x000000696a04723e */ /* 0x000fc400000010ff */
[----:B-1----:R-:W-:Y:S02]  /*6990*/  F2FP.BF16.PACK_AB R5, R64, R104 ;  /* 0x000000684005723e */ /* 0x002fe400000010ff */
[----:B------:R-:W-:Y:S02]  /*69a0*/  F2FP.BF16.PACK_AB R6, R109, R108 ;  /* 0x0000006c6d06723e */ /* 0x000fe400000010ff */
[----:B------:R-:W-:Y:S01]  /*69b0*/  F2FP.BF16.PACK_AB R7, R71, R69 ;  /* 0x000000454707723e */ /* 0x000fe200000010ff */
[----:B------:R-:W-:-:S06]  /*69c0*/  FADD.FTZ R24, R171, R24 ;  /* 0x00000018ab187221 */ /* 0x000fcc0000010000 */
[----:B------:R-:W-:Y:S01]  /*69d0*/  HMMA.16816.F32.BF16 R140, R4, R16, R140 ;  /* 0x00000010048c723c */ /* 0x000fe2000004188c */
[----:B------:R-:W-:-:S07]  /*69e0*/  FADD.FTZ R24, R217, R24 ;  /* 0x00000018d9187221 */ /* 0x000fce0000010000 */
[----:B------:R-:W-:Y:S01]  /*69f0*/  HMMA.16816.F32.BF16 R112, R4, R18, R112 ;  /* 0x000000120470723c */ /* 0x000fe20000041870 */
[----:B------:R-:W-:-:S07]  /*6a00*/  FADD.FTZ R0, R219, R0 ;  /* 0x00000000db007221 */ /* 0x000fce0000010000 */
[C---:B------:R-:W-:Y:S08]  /*6a10*/  HMMA.16816.F32.BF16 R100, R4.reuse, R12, R100 ;  /* 0x0000000c0464723c */ /* 0x040ff00000041864 */
[C---:B------:R-:W-:Y:S08]  /*6a20*/  HMMA.16816.F32.BF16 R92, R4.reuse, R14, R92 ;  /* 0x0000000e045c723c */ /* 0x040ff0000004185c */
[C---:B--2---:R-:W-:Y:S08]  /*6a30*/  HMMA.16816.F32.BF16 R88, R4.reuse, R8, R88 ;  /* 0x000000080458723c */ /* 0x044ff00000041858 */
[C---:B------:R-:W-:Y:S08]  /*6a40*/  HMMA.16816.F32.BF16 R80, R4.reuse, R10, R80 ;  /* 0x0000000a0450723c */ /* 0x040ff00000041850 */
[C---:B------:R-:W-:Y:S08]  /*6a50*/  HMMA.16816.F32.BF16 R76, R4.reuse, R20, R76 ;  /* 0x00000014044c723c */ /* 0x040ff0000004184c */
[----:B------:R-:W-:Y:S07]  /*6a60*/  HMMA.16816.F32.BF16 R72, R4, R22, R72 ;  /* 0x000000160448723c */ /* 0x000fee0000041848 */
[----:B---3--:R-:W-:-:S02]  /*6a70*/  F2FP.BF16.PACK_AB R4, R65, R107 ;  /* 0x0000006b4104723e */ /* 0x008fc400000010ff */
[----:B------:R-:W-:Y:S02]  /*6a80*/  F2FP.BF16.PACK_AB R5, R46, R62 ;  /* 0x0000003e2e05723e */ /* 0x000fe400000010ff */
[----:B------:R-:W-:Y:S02]  /*6a90*/  F2FP.BF16.PACK_AB R6, R67, R66 ;  /* 0x000000424306723e */ /* 0x000fe400000010ff */
[----:B------:R-:W-:Y:S01]  /*6aa0*/  F2FP.BF16.PACK_AB R7, R45, R44 ;  /* 0x0000002c2d07723e */ /* 0x000fe200000010ff */
[----:B------:R-:W-:Y:S02]  /*6ab0*/  IMAD.MOV.U32 R247, RZ, RZ, R185 ;  /* 0x000000fffff77224 */ /* 0x000fe400078e00b9 */
[----:B------:R-:W-:Y:S02]  /*6ac0*/  IMAD.MOV.U32 R165, RZ, RZ, R186 ;  /* 0x000000ffffa57224 */ /* 0x000fe400078e00ba */
[----:B------:R-:W-:Y:S02]  /*6ad0*/  FADD.FTZ R0, R218, R0 ;  /* 0x00000000da007221 */ /* 0x000fe40000010000 */
[----:B------:R-:W-:Y:S01]  /*6ae0*/  HMMA.16816.F32.BF16 R32, R4, R8, R32 ;  /* 0x000000080420723c */ /* 0x000fe20000041820 */
[----:B------:R-:W-:-:S06]  /*6af0*/  IMAD.MOV.U32 R128, RZ, RZ, R163 ;  /* 0x000000ffff807224 */ /* 0x000fcc00078e00a3 */
[----:B------:R-:W-:Y:S01]  /*6b00*/  FADD.FTZ R8, R225, R24 ;  /* 0x00000018e1087221 */ /* 0x000fe20000010000 */
[C---:B------:R-:W-:Y:S01]  /*6b10*/  HMMA.16816.F32.BF16 R116, R4.reuse, R20, R96 ;  /* 0x000000140474723c */ /* 0x040fe20000041860 */
[----:B------:R-:W-:Y:S02]  /*6b20*/  FADD.FTZ R0, R247, R0 ;  /* 0x00000000f7007221 */ /* 0x000fe40000010000 */
[----:B------:R-:W-:Y:S02]  /*6b30*/  FADD.FTZ R8, R226, R8 ;  /* 0x00000008e2087221 */ /* 0x000fe40000010000 */
[----:B------:R-:W-:Y:S02]  /*6b40*/  FADD.FTZ R2, R165, R2 ;  /* 0x00000002a5027221 */ /* 0x000fe40000010000 */
[----:B------:R-:W-:Y:S01]  /*6b50*/  IMAD.MOV.U32 R130, RZ, RZ, R174 ;  /* 0x000000ffff827224 */ /* 0x000fe200078e00ae */
[----:B------:R-:W-:Y:S01]  /*6b60*/  HMMA.16816.F32.BF16 R56, R4, R16, R56 ;  /* 0x000000100438723c */ /* 0x000fe20000041838 */
[----:B------:R-:W-:-:S02]  /*6b70*/  FADD.FTZ R3, R252, R3 ;  /* 0x00000003fc037221 */ /* 0x000fc40000010000 */
[----:B------:R-:W-:Y:S02]  /*6b80*/  IMAD.MOV.U32 R250, RZ, RZ, R168 ;  /* 0x000000fffffa7224 */ /* 0x000fe400078e00a8 */
[----:B------:R-:W-:-:S03]  /*6b90*/  FADD.FTZ R0, R167, R0 ;  /* 0x00000000a7007221 */ /* 0x000fc60000010000 */
[----:B------:R-:W-:Y:S01]  /*6ba0*/  HMMA.16816.F32.BF16 R52, R4, R18, R52 ;  /* 0x000000120434723c */ /* 0x000fe20000041834 */
[----:B------:R-:W-:-:S07]  /*6bb0*/  FADD.FTZ R2, R130, R2 ;  /* 0x0000000282027221 */ /* 0x000fce0000010000 */
[----:B------:R-:W-:Y:S01]  /*6bc0*/  HMMA.16816.F32.BF16 R48, R4, R12, R48 ;  /* 0x0000000c0430723c */ /* 0x000fe20000041830 */
[----:B------:R-:W-:-:S07]  /*6bd0*/  IMAD.MOV.U32 R252, RZ, RZ, R187 ;  /* 0x000000fffffc7224 */ /* 0x000fce00078e00bb */
[----:B------:R-:W-:Y:S01]  /*6be0*/  HMMA.16816.F32.BF16 R40, R4, R14, R40 ;  /* 0x0000000e0428723c */ /* 0x000fe20000041828 */
[----:B------:R-:W-:-:S07]  /*6bf0*/  FADD.FTZ R3, R250, R3 ;  /* 0x00000003fa037221 */ /* 0x000fce0000010000 */
[----:B------:R-:W-:Y:S01]  /*6c00*/  HMMA.16816.F32.BF16 R36, R4, R10, R36 ;  /* 0x0000000a0424723c */ /* 0x000fe20000041824 */
[----:B------:R-:W-:-:S07]  /*6c10*/  FADD.FTZ R0, R223, R0 ;  /* 0x00000000df007221 */ /* 0x000fce0000010000 */
[----:B------:R-:W-:Y:S01]  /*6c20*/  HMMA.16816.F32.BF16 R20, R4, R22, R84 ;  /* 0x000000160414723c */ /* 0x000fe20000041854 */
[----:B------:R-:W-:Y:S02]  /*6c30*/  IMAD.MOV.U32 R129, RZ, RZ, R173 ;  /* 0x000000ffff817224 */ /* 0x000fe400078e00ad */
[----:B------:R-:W-:Y:S01]  /*6c40*/  IMAD.MOV.U32 R156, RZ, RZ, R181 ;  /* 0x000000ffff9c7224 */ /* 0x000fe200078e00b5 */
[----:B------:R1:W-:Y:S01]  /*6c50*/  MUFU.EX2 R31, R60 ;  /* 0x0000003c001f7308 */ /* 0x0003e20000000800 */
[----:B------:R-:W-:Y:S01]  /*6c60*/  IMAD.MOV.U32 R174, RZ, RZ, R183 ;  /* 0x000000ffffae7224 */ /* 0x000fe200078e00b7 */
[----:B------:R-:W2:Y:S01]  /*6c70*/  LDSM.16.MT88.4 R168, [R233+0x3000] ;  /* 0x00300000e9a8783b */ /* 0x000ea20000004200 */
[----:B------:R-:W-:Y:S02]  /*6c80*/  FADD.FTZ R4, R128, R8 ;  /* 0x0000000880047221 */ /* 0x000fe40000010000 */
[----:B------:R-:W-:Y:S01]  /*6c90*/  IMAD.MOV.U32 R157, RZ, RZ, R180 ;  /* 0x000000ffff9d7224 */ /* 0x000fe200078e00b4 */
[----:B------:R-:W3:Y:S01]  /*6ca0*/  LDSM.16.MT88.4 R184, [R230+0x3000] ;  /* 0x00300000e6b8783b */ /* 0x000ee20000004200 */
[----:B------:R-:W-:-:S02]  /*6cb0*/  FADD.FTZ R7, R222, R4 ;  /* 0x00000004de077221 */ /* 0x000fc40000010000 */
[----:B------:R-:W-:Y:S02]  /*6cc0*/  FADD.FTZ R4, R220, R2 ;  /* 0x00000002dc047221 */ /* 0x000fe40000010000 */
[----:B------:R-:W-:Y:S02]  /*6cd0*/  IMAD.MOV.U32 R131, RZ, RZ, R179 ;  /* 0x000000ffff837224 */ /* 0x000fe400078e00b3 */
[----:B------:R-:W-:Y:S02]  /*6ce0*/  IMAD.MOV.U32 R217, RZ, RZ, R175 ;  /* 0x000000ffffd97224 */ /* 0x000fe400078e00af */
[----:B------:R-:W-:Y:S01]  /*6cf0*/  IMAD.MOV.U32 R247, RZ, RZ, R177 ;  /* 0x000000fffff77224 */ /* 0x000fe200078e00b1 */
[----:B------:R-:W-:Y:S01]  /*6d00*/  MUFU.EX2 R9, R147 ;  /* 0x0000009300097308 */ /* 0x000fe20000000800 */
[----:B------:R-:W-:Y:S01]  /*6d10*/  FADD.FTZ R3, R252, R3 ;  /* 0x00000003fc037221 */ /* 0x000fe20000010000 */
[----:B------:R-:W2:Y:S01]  /*6d20*/  LDSM.16.MT88.4 R12, [R232+0x3000] ;  /* 0x00300000e80c783b */ /* 0x000ea20000004200 */
[----:B------:R-:W-:-:S02]  /*6d30*/  FADD.FTZ R5, R224, R0 ;  /* 0x00000000e0057221 */ /* 0x000fc40000010000 */
[----:B------:R-:W-:-:S04]  /*6d40*/  FADD.FTZ R3, R129, R3 ;  /* 0x0000000381037221 */ /* 0x000fc80000010000 */
[----:B------:R-:W-:Y:S02]  /*6d50*/  FADD.FTZ R6, R221, R3 ;  /* 0x00000003dd067221 */ /* 0x000fe40000010000 */
[----:B------:R-:W-:Y:S02]  /*6d60*/  IMAD.MOV.U32 R173, RZ, RZ, R182 ;  /* 0x000000ffffad7224 */ /* 0x000fe400078e00b6 */
[----:B-1----:R-:W-:Y:S02]  /*6d70*/  IMAD.MOV.U32 R60, RZ, RZ, R156 ;  /* 0x000000ffff3c7224 */ /* 0x002fe400078e009c */
[----:B----4-:R-:W-:-:S04]  /*6d80*/  @P4 IMAD.HI.U32 R2, R227, c[0x0][0x2c8], RZ ;  /* 0x0000b200e3024a27 */ /* 0x010fc800078e00ff */
[----:B------:R-:W-:Y:S01]  /*6d90*/  IMAD.MOV.U32 R0, RZ, RZ, R227 ;  /* 0x000000ffff007224 */ /* 0x000fe200078e00e3 */
[----:B------:R-:W-:Y:S01]  /*6da0*/  @P4 SHF.R.U32.HI R0, RZ, c[0x0][0x2cc], R2 ;  /* 0x0000b300ff004a19 */ /* 0x000fe20000011602 */
[----:B------:R-:W-:-:S05]  /*6db0*/  IMAD.MOV.U32 R2, RZ, RZ, c[0x0][0x168] ;  /* 0x00005a00ff027624 */ /* 0x000fca00078e00ff */
[----:B------:R-:W-:Y:S01]  /*6dc0*/  IADD3 R3, R0, c[0x0][0x1d0], -R2 ;  /* 0x0000740000037a10 */ /* 0x000fe20007ffe802 */
[----:B------:R-:W-:-:S04]  /*6dd0*/  IMAD.MOV.U32 R2, RZ, RZ, RZ ;  /* 0x000000ffff027224 */ /* 0x000fc800078e00ff */
[----:B------:R-:W-:-:S05]  /*6de0*/  IMAD.HI R2, R3, -0x6db6db6d, R2 ;  /* 0x9249249303027827 */ /* 0x000fca00078e0202 */
[----:B------:R-:W-:Y:S01]  /*6df0*/  SHF.R.U32.HI R0, RZ, 0x1f, R2 ;  /* 0x0000001fff007819 */ /* 0x000fe20000011602 */
[----:B------:R-:W-:Y:S02]  /*6e00*/  IMAD.MOV.U32 R218, RZ, RZ, R173 ;  /* 0x000000ffffda7224 */ /* 0x000fe400078e00ad */
[----:B------:R-:W-:Y:S01]  /*6e10*/  IMAD.MOV.U32 R219, RZ, RZ, R174 ;  /* 0x000000ffffdb7224 */ /* 0x000fe200078e00ae */
[----:B------:R-:W-:Y:S01]  /*6e20*/  LEA.HI.SX32 R8, R2, R0, 0x1a ;  /* 0x0000000002087211 */ /* 0x000fe200078fd2ff */
[----:B------:R-:W-:Y:S02]  /*6e30*/  FADD.FTZ R0, R60, R7 ;  /* 0x000000073c007221 */ /* 0x000fe40000010000 */
[----:B------:R-:W-:Y:S02]  /*6e40*/  IMAD.MOV.U32 R110, RZ, RZ, R157 ;  /* 0x000000ffff6e7224 */ /* 0x000fe400078e009d */
[----:B------:R-:W-:Y:S02]  /*6e50*/  FADD.FTZ R3, R218, R6 ;  /* 0x00000006da037221 */ /* 0x000fe40000010000 */
[----:B------:R-:W-:-:S02]  /*6e60*/  FADD.FTZ R4, R248, R4 ;  /* 0x00000004f8047221 */ /* 0x000fc40000010000 */
[----:B------:R-:W-:Y:S02]  /*6e70*/  IMAD.MOV.U32 R111, RZ, RZ, R131 ;  /* 0x000000ffff6f7224 */ /* 0x000fe400078e0083 */
[----:B------:R-:W-:Y:S02]  /*6e80*/  FADD.FTZ R5, R217, R5 ;  /* 0x00000005d9057221 */ /* 0x000fe40000010000 */
[----:B------:R-:W-:Y:S02]  /*6e90*/  IMAD.MOV.U32 R250, RZ, RZ, R178 ;  /* 0x000000fffffa7224 */ /* 0x000fe400078e00b2 */
        /* <DEDUP_REMOVED lines=42> */
[----:B------:R-:W-:Y:S01]  /*7140*/  FADD.FTZ R3, R105, R3 ;  /* 0x0000000369037221 */ /* 0x000fe20000010000 */
[----:B------:R-:W4:Y:S01]  /*7150*/  MUFU.EX2 R10, R161 ;  /* 0x000000a1000a7308 */ /* 0x000f220000000800 */
[----:B------:R-:W-:Y:S02]  /*7160*/  FADD.FTZ R4, R104, R4 ;  /* 0x0000000468047221 */ /* 0x000fe40000010000 */
[----:B------:R-:W-:Y:S02]  /*7170*/  FADD.FTZ R5, R65, R5 ;  /* 0x0000000541057221 */ /* 0x000fe40000010000 */
[----:B------:R-:W-:-:S02]  /*7180*/  FADD.FTZ R2, R46, R0 ;  /* 0x000000002e027221 */ /* 0x000fc40000010000 */
[----:B------:R-:W-:Y:S01]  /*7190*/  FADD.FTZ R0, R106, R3 ;  /* 0x000000036a007221 */ /* 0x000fe20000010000 */
[----:B------:R-:W1:Y:S01]  /*71a0*/  MUFU.EX2 R28, R68 ;  /* 0x00000044001c7308 */ /* 0x000e620000000800 */
[----:B------:R-:W-:Y:S02]  /*71b0*/  FADD.FTZ R4, R64, R4 ;  /* 0x0000000440047221 */ /* 0x000fe40000010000 */
[----:B------:R-:W-:Y:S02]  /*71c0*/  FADD.FTZ R5, R66, R5 ;  /* 0x0000000542057221 */ /* 0x000fe40000010000 */
[----:B------:R-:W-:-:S03]  /*71d0*/  FADD.FTZ R3, R44, R2 ;  /* 0x000000022c037221 */ /* 0x000fc60000010000 */
[----:B------:R-:W1:Y:S01]  /*71e0*/  MUFU.EX2 R47, R47 ;  /* 0x0000002f002f7308 */ /* 0x000e620000000800 */
[----:B------:R-:W-:Y:S02]  /*71f0*/  FADD.FTZ R2, R108, R0 ;  /* 0x000000006c027221 */ /* 0x000fe40000010000 */
[----:B------:R-:W-:-:S05]  /*7200*/  FADD.FTZ R0, R69, R4 ;  /* 0x0000000445007221 */ /* 0x000fca0000010000 */
[----:B------:R-:W1:Y:S01]  /*7210*/  MUFU.EX2 R17, R162 ;  /* 0x000000a200117308 */ /* 0x000e620000000800 */
[----:B------:R-:W-:Y:S02]  /*7220*/  FADD.FTZ R5, R67, R5 ;  /* 0x0000000543057221 */ /* 0x000fe40000010000 */
[----:B------:R-:W-:-:S05]  /*7230*/  FADD.FTZ R4, R45, R3 ;  /* 0x000000032d047221 */ /* 0x000fca0000010000 */
[----:B------:R-:W2:Y:S01]  /*7240*/  MUFU.EX2 R16, R146 ;  /* 0x0000009200107308 */ /* 0x000ea20000000800 */
[----:B------:R-:W-:Y:S02]  /*7250*/  FADD.FTZ R3, R109, R2 ;  /* 0x000000026d037221 */ /* 0x000fe40000010000 */
[----:B------:R-:W-:-:S05]  /*7260*/  FADD.FTZ R2, R71, R0 ;  /* 0x0000000047027221 */ /* 0x000fca0000010000 */
[----:B------:R-:W2:Y:S01]  /*7270*/  MUFU.EX2 R27, R132 ;  /* 0x00000084001b7308 */ /* 0x000ea20000000800 */
[----:B-1----:R-:W-:-:S07]  /*7280*/  FADD.FTZ R0, R11, R5 ;  /* 0x000000050b007221 */ /* 0x002fce0000010000 */
[----:B------:R-:W1:Y:S01]  /*7290*/  MUFU.EX2 R19, R164 ;  /* 0x000000a400137308 */ /* 0x000e620000000800 */
[----:B----4-:R-:W-:-:S07]  /*72a0*/  FADD.FTZ R0, R10, R0 ;  /* 0x000000000a007221 */ /* 0x010fce0000010000 */
[----:B------:R-:W4:Y:S01]  /*72b0*/  MUFU.EX2 R18, R145 ;  /* 0x0000009100127308 */ /* 0x000f220000000800 */
[----:B------:R-:W-:-:S07]  /*72c0*/  FADD.FTZ R4, R9, R4 ;  /* 0x0000000409047221 */ /* 0x000fce0000010000 */
[----:B------:R-:W1:Y:S01]  /*72d0*/  MUFU.EX2 R25, R134 ;  /* 0x0000008600197308 */ /* 0x000e620000000800 */
[----:B------:R-:W-:-:S07]  /*72e0*/  FADD.FTZ R5, R28, R2 ;  /* 0x000000021c057221 */ /* 0x000fce0000010000 */
[----:B------:R-:W1:Y:S01]  /*72f0*/  MUFU.EX2 R30, R61 ;  /* 0x0000003d001e7308 */ /* 0x000e620000000800 */
[----:B------:R-:W-:-:S07]  /*7300*/  FADD.FTZ R3, R47, R3 ;  /* 0x000000032f037221 */ /* 0x000fce0000010000 */
[----:B------:R-:W1:Y:S01]  /*7310*/  MUFU.EX2 R24, R172 ;  /* 0x000000ac00187308 */ /* 0x000e620000000800 */
[----:B------:R-:W-:-:S07]  /*7320*/  FADD.FTZ R0, R17, R0 ;  /* 0x0000000011007221 */ /* 0x000fce0000010000 */
[----:B------:R-:W-:Y:S01]  /*7330*/  MUFU.EX2 R26, R144 ;  /* 0x00000090001a7308 */ /* 0x000fe20000000800 */
[----:B--2---:R-:W-:-:S07]  /*7340*/  FADD.FTZ R4, R16, R4 ;  /* 0x0000000410047221 */ /* 0x004fce0000010000 */
[----:B------:R-:W2:Y:S01]  /*7350*/  MUFU.EX2 R29, R63 ;  /* 0x0000003f001d7308 */ /* 0x000ea20000000800 */
[----:B------:R-:W-:Y:S01]  /*7360*/  FADD.FTZ R5, R27, R5 ;  /* 0x000000051b057221 */ /* 0x000fe20000010000 */
[----:B------:R-:W-:Y:S01]  /*7370*/  IMNMX R6, RZ, R8, !PT ;  /* 0x00000008ff067217 */ /* 0x000fe20007800200 */
[----:B------:R-:W-:Y:S02]  /*7380*/  FADD.FTZ R2, R31, R3 ;  /* 0x000000031f027221 */ /* 0x000fe40000010000 */
[----:B-1----:R-:W-:Y:S02]  /*7390*/  FADD.FTZ R0, R19, R0 ;  /* 0x0000000013007221 */ /* 0x002fe40000010000 */
[----:B----4-:R-:W-:Y:S02]  /*73a0*/  FADD.FTZ R3, R18, R4 ;  /* 0x0000000412037221 */ /* 0x010fe40000010000 */
[----:B------:R-:W-:Y:S01]  /*73b0*/  FADD.FTZ R4, R25, R5 ;  /* 0x0000000519047221 */ /* 0x000fe20000010000 */
[----:B------:R-:W-:Y:S01]  /*73c0*/  STL [R1+0x30], R6 ;  /* 0x0000300601007387 */ /* 0x000fe20000100800 */
[----:B------:R-:W-:-:S02]  /*73d0*/  FADD.FTZ R2, R30, R2 ;  /* 0x000000021e027221 */ /* 0x000fc40000010000 */
[----:B------:R-:W-:Y:S01]  /*73e0*/  FADD.FTZ R3, R24, R3 ;  /* 0x0000000318037221 */ /* 0x000fe20000010000 */
[----:B------:R1:W-:Y:S01]  /*73f0*/  STL [R1+0x10], R0 ;  /* 0x0000100001007387 */ /* 0x0003e20000100800 */
[----:B------:R-:W-:Y:S02]  /*7400*/  IMAD.MOV.U32 R252, RZ, RZ, R176 ;  /* 0x000000fffffc7224 */ /* 0x000fe400078e00b0 */
[----:B--2---:R-:W-:Y:S01]  /*7410*/  FADD.FTZ R2, R29, R2 ;  /* 0x000000021d027221 */ /* 0x004fe20000010000 */
[----:B------:R2:W-:Y:S02]  /*7420*/  STL [R1+0x18], R3 ;  /* 0x0000180301007387 */ /* 0x0005e40000100800 */
[----:B------:R-:W-:-:S04]  /*7430*/  IADD3 R247, R252, -0x2, RZ ;  /* 0xfffffffefcf77810 */ /* 0x000fc80007ffe0ff */
[----:B------:R-:W-:Y:S01]  /*7440*/  ISETP.GE.AND P0, PT, R247, R6, PT ;  /* 0x00000006f700720c */ /* 0x000fe20003f06270 */
[----:B-1----:R-:W-:-:S05]  /*7450*/  FADD.FTZ R0, R26, R4 ;  /* 0x000000041a007221 */ /* 0x002fca0000010000 */
[----:B------:R2:W-:Y:S04]  /*7460*/  STL [R1+0x1c], R0 ;  /* 0x00001c0001007387 */ /* 0x0005e80000100800 */
[----:B------:R2:W-:Y:S01]  /*7470*/  STL [R1+0x14], R2 ;  /* 0x0000140201007387 */ /* 0x0005e20000100800 */
[----:B------:R-:W-:Y:S02]  /*7480*/  F2FP.BF16.PACK_AB R124, R31, R47 ;  /* 0x0000002f1f7c723e */ /* 0x000fe400000010ff */
[----:B------:R-:W-:Y:S02]  /*7490*/  F2FP.BF16.PACK_AB R125, R27, R28 ;  /* 0x0000001c1b7d723e */ /* 0x000fe400000010ff */
[----:B------:R-:W-:Y:S02]  /*74a0*/  F2FP.BF16.PACK_AB R126, R29, R30 ;  /* 0x0000001e1d7e723e */ /* 0x000fe400000010ff */
[----:B------:R-:W-:-:S02]  /*74b0*/  F2FP.BF16.PACK_AB R127, R26, R25 ;  /* 0x000000191a7f723e */ /* 0x000fc400000010ff */
[----:B------:R-:W-:Y:S02]  /*74c0*/  F2FP.BF16.PACK_AB R128, R10, R11 ;  /* 0x0000000b0a80723e */ /* 0x000fe400000010ff */
[----:B------:R-:W-:Y:S02]  /*74d0*/  F2FP.BF16.PACK_AB R129, R16, R9 ;  /* 0x000000091081723e */ /* 0x000fe400000010ff */
[----:B------:R-:W-:Y:S02]  /*74e0*/  F2FP.BF16.PACK_AB R130, R19, R17 ;  /* 0x000000111382723e */ /* 0x000fe400000010ff */
[----:B------:R-:W-:Y:S01]  /*74f0*/  F2FP.BF16.PACK_AB R131, R24, R18 ;  /* 0x000000121883723e */ /* 0x000fe200000010ff */
[C---:B------:R-:W-:Y:S08]  /*7500*/  HMMA.16816.F32.BF16 R140, R124.reuse, R152, R140 ;  /* 0x000000987c8c723c */ /* 0x040ff0000004188c */
[C---:B------:R-:W-:Y:S08]  /*7510*/  HMMA.16816.F32.BF16 R148, R124.reuse, R154, R112 ;  /* 0x0000009a7c94723c */ /* 0x040ff00000041870 */
[C---:B------:R-:W-:Y:S08]  /*7520*/  HMMA.16816.F32.BF16 R160, R124.reuse, R168, R100 ;  /* 0x000000a87ca0723c */ /* 0x040ff00000041864 */
[C---:B------:R-:W-:Y:S08]  /*7530*/  HMMA.16816.F32.BF16 R164, R124.reuse, R170, R92 ;  /* 0x000000aa7ca4723c */ /* 0x040ff0000004185c */
[C---:B---3--:R-:W-:Y:S08]  /*7540*/  HMMA.16816.F32.BF16 R176, R124.reuse, R184, R88 ;  /* 0x000000b87cb0723c */ /* 0x048ff00000041858 */
        /* <DEDUP_REMOVED lines=12> */
[----:B--2---:R-:W2:Y:S01]  /*7610*/  LDL R252, [R1+0x80] ;  /* 0x0000800001fc7983 */ /* 0x004ea20000100800 */
[----:B------:R-:W-:Y:S01]  /*7620*/  IMAD.MOV.U32 R132, RZ, RZ, R136 ;  /* 0x000000ffff847224 */ /* 0x000fe200078e0088 */
[----:B------:R-:W-:Y:S01]  /*7630*/  MOV R3, R137 ;  /* 0x0000008900037202 */ /* 0x000fe20000000f00 */
[----:B------:R-:W-:Y:S01]  /*7640*/  IMAD.MOV.U32 R134, RZ, RZ, R70 ;  /* 0x000000ffff867224 */ /* 0x000fe200078e0046 */
[----:B------:R-:W-:-:S02]  /*7650*/  MOV R133, R135 ;  /* 0x0000008700857202 */ /* 0x000fc40000000f00 */
[----:B------:R-:W-:Y:S01]  /*7660*/  MOV R202, R247 ;  /* 0x000000f700ca7202 */ /* 0x000fe20000000f00 */
[----:B--2---:R-:W-:-:S05]  /*7670*/  IMAD.IADD R0, R252, 0x1, R227 ;  /* 0x00000001fc007824 */ /* 0x004fca00078e02e3 */
[----:B------:R1:W-:Y:S02]  /*7680*/  STL [R1+0x20], R0 ;  /* 0x0000200001007387 */ /* 0x0003e40000100800 */
[----:B-1----:R-:W-:-:S05]  /*7690*/  @P4 IMAD.HI.U32 R0, R0, c[0x0][0x2c8], RZ ;  /* 0x0000b20000004a27 */ /* 0x002fca00078e00ff */
[----:B------:R-:W-:-:S05]  /*76a0*/  @P4 SHF.R.U32.HI R0, RZ, c[0x0][0x2cc], R0 ;  /* 0x0000b300ff004a19 */ /* 0x000fca0000011600 */
[----:B------:R1:W-:Y:S02]  /*76b0*/  @P4 STL [R1+0x34], R0 ;  /* 0x0000340001004387 */ /* 0x0003e40000100800 */
.L_x_518:
[----:B------:R-:W-:Y:S04]  /*76c0*/  DEPBAR.LE SB0, 0x0 ;  /* 0x000080000000791a */ /* 0x000fe80000000000 */
[----:B------:R-:W-:Y:S01]  /*76d0*/  WARPSYNC 0xffffffff ;  /* 0xffffffff00007948 */ /* 0x000fe20003800000 */
[----:B------:R-:W-:Y:S01]  /*76e0*/  BAR.SYNC.DEFER_BLOCKING 0x0 ;  /* 0x0000000000007b1d */ /* 0x000fe20000010000 */
[C---:B------:R-:W-:Y:S02]  /*76f0*/  ISETP.GE.AND P2, PT, R202.reuse, RZ, PT ;  /* 0x000000ffca00720c */ /* 0x040fe40003f46270 */
[----:B------:R-:W-:Y:S11]  /*7700*/  IADD3 R247, R202, -0x1, RZ ;  /* 0xffffffffcaf77810 */ /* 0x000ff60007ffe0ff */
[----:B-12---:R-:W-:Y:S02]  /*7710*/  @P2 SHF.R.S32.HI R0, RZ, 0x1f, R202 ;  /* 0x0000001fff002819 */ /* 0x006fe400000114ca */
[----:B------:R-:W-:Y:S03]  /*7720*/  @P2 MOV R135, 0x5 ;  /* 0x0000000500872802 */ /* 0x000fe60000000f00 */
[----:B------:R-:W-:Y:S04]  /*7730*/  @P2 IMAD R0, R0, c[0x0][0x208], RZ ;  /* 0x0000820000002a24 */ /* 0x000fe800078e02ff */
[C---:B------:R-:W-:Y:S01]  /*7740*/  @P2 IMAD R0, R202.reuse, c[0x0][0x20c], R0 ;  /* 0x00008300ca002a24 */ /* 0x040fe200078e0200 */
[----:B-----5:R-:W-:Y:S08]  /*7750*/  LDSM.16.M88.4 R112, [R235] ;  /* 0x00000000eb70783b */ /* 0x020ff00000000200 */
[----:B------:R-:W1:Y:S08]  /*7760*/  LDSM.16.M88.4 R16, [R228] ;  /* 0x00000000e410783b */ /* 0x000e700000000200 */
[----:B------:R-:W2:Y:S08]  /*7770*/  LDSM.16.M88.4 R108, [R235+0x2000] ;  /* 0x00200000eb6c783b */ /* 0x000eb00000000200 */
[----:B------:R-:W3:Y:S08]  /*7780*/  LDSM.16.M88.4 R32, [R228+0x800] ;  /* 0x00080000e420783b */ /* 0x000ef00000000200 */
[----:B------:R-:W4:Y:S04]  /*7790*/  LDL R2, [R1+0x4c] ;  /* 0x00004c0001027983 */ /* 0x000f280000100800 */
[----:B------:R-:W3:Y:S08]  /*77a0*/  LDSM.16.M88.4 R48, [R228+0x1000] ;  /* 0x00100000e430783b */ /* 0x000ef00000000200 */
[----:B------:R-:W4:Y:S01]  /*77b0*/  LDL.64 R196, [R1+0x40] ;  /* 0x0000400001c47983 */ /* 0x000f220000100a00 */
[-C--:B-1----:R-:W-:Y:S05]  /*77c0*/  HMMA.16816.F32.BF16 R4, R112, R16.reuse, RZ ;  /* 0x000000107004723c */ /* 0x082fea00000418ff */
[----:B------:R-:W1:Y:S03]  /*77d0*/  LDSM.16.M88.4 R64, [R228+0x1800] ;  /* 0x00180000e440783b */ /* 0x000e660000000200 */
[C---:B--2---:R-:W-:Y:S05]  /*77e0*/  HMMA.16816.F32.BF16 R8, R108.reuse, R16, RZ ;  /* 0x000000106c08723c */ /* 0x044fea00000418ff */
[----:B------:R-:W2:Y:S03]  /*77f0*/  LDSM.16.M88.4 R80, [R228+0x2000] ;  /* 0x00200000e450783b */ /* 0x000ea60000000200 */
[-C--:B------:R-:W-:Y:S05]  /*7800*/  HMMA.16816.F32.BF16 R12, R108, R18.reuse, RZ ;  /* 0x000000126c0c723c */ /* 0x080fea00000418ff */
[----:B------:R-:W1:Y:S03]  /*7810*/  LDSM.16.M88.4 R96, [R228+0x2800] ;  /* 0x00280000e460783b */ /* 0x000e660000000200 */
[C---:B------:R-:W-:Y:S05]  /*7820*/  HMMA.16816.F32.BF16 R16, R112.reuse, R18, RZ ;  /* 0x000000127010723c */ /* 0x040fea00000418ff */
[----:B------:R-:W1:Y:S03]  /*7830*/  LDSM.16.M88.4 R136, [R228+0x3000] ;  /* 0x00300000e488783b */ /* 0x000e660000000200 */
[-C--:B---3--:R-:W-:Y:S05]  /*7840*/  HMMA.16816.F32.BF16 R20, R112, R32.reuse, RZ ;  /* 0x000000207014723c */ /* 0x088fea00000418ff */
[----:B------:R-:W-:Y:S03]  /*7850*/  LDSM.16.M88.4 R188, [R238] ;  /* 0x00000000eebc783b */ /* 0x000fe60000000200 */
[C---:B------:R-:W-:Y:S05]  /*7860*/  HMMA.16816.F32.BF16 R24, R108.reuse, R32, RZ ;  /* 0x000000206c18723c */ /* 0x040fea00000418ff */
[----:B------:R-:W3:Y:S03]  /*7870*/  LDSM.16.M88.4 R192, [R239] ;  /* 0x00000000efc0783b */ /* 0x000ee60000000200 */
[-C--:B------:R-:W-:Y:S05]  /*7880*/  HMMA.16816.F32.BF16 R28, R108, R34.reuse, RZ ;  /* 0x000000226c1c723c */ /* 0x080fea00000418ff */
[----:B------:R-:W-:Y:S04]  /*7890*/  STL [R1+0x98], R235 ;  /* 0x000098eb01007387 */ /* 0x000fe80000100800 */
[----:B------:R-:W-:Y:S01]  /*78a0*/  STL [R1+0x9c], R228 ;  /* 0x00009ce401007387 */ /* 0x000fe20000100800 */
[C---:B------:R-:W-:Y:S03]  /*78b0*/  HMMA.16816.F32.BF16 R32, R112.reuse, R34, RZ ;  /* 0x000000227020723c */ /* 0x040fe600000418ff */
[----:B------:R-:W-:Y:S04]  /*78c0*/  STL [R1+0xa0], R239 ;  /* 0x0000a0ef01007387 */ /* 0x000fe80000100800 */
[----:B------:R-:W-:Y:S01]  /*78d0*/  STL [R1+0xa4], R238 ;  /* 0x0000a4ee01007387 */ /* 0x000fe20000100800 */
[-C--:B------:R-:W-:Y:S03]  /*78e0*/  HMMA.16816.F32.BF16 R36, R112, R48.reuse, RZ ;  /* 0x000000307024723c */ /* 0x080fe600000418ff */
        /* <DEDUP_REMOVED lines=8> */
[C---:B------:R-:W-:Y:S08]  /*7970*/  HMMA.16816.F32.BF16 R48, R112.reuse, R50, RZ ;  /* 0x000000327030723c */ /* 0x040ff000000418ff */
[-C--:B-1----:R-:W-:Y:S08]  /*7980*/  HMMA.16816.F32.BF16 R52, R112, R64.reuse, RZ ;  /* 0x000000407034723c */ /* 0x082ff000000418ff */
        /* <DEDUP_REMOVED lines=15> */
[----:B------:R-:W1:Y:S07]  /*7a80*/  LDSM.16.M88.4 R136, [R238+0x2000] ;  /* 0x00200000ee88783b */ /* 0x000e6e0000000200 */
[-C--:B---3--:R-:W-:Y:S08]  /*7a90*/  HMMA.16816.F32.BF16 R4, R188, R192.reuse, R4 ;  /* 0x000000c0bc04723c */ /* 0x088ff00000041804 */
[C---:B-1----:R-:W-:Y:S08]  /*7aa0*/  HMMA.16816.F32.BF16 R8, R136.reuse, R192, R8 ;  /* 0x000000c08808723c */ /* 0x042ff00000041808 */
[-C--:B------:R-:W-:Y:S08]  /*7ab0*/  HMMA.16816.F32.BF16 R12, R136, R194.reuse, R12 ;  /* 0x000000c2880c723c */ /* 0x080ff0000004180c */
[C---:B------:R-:W-:Y:S01]  /*7ac0*/  HMMA.16816.F32.BF16 R16, R188.reuse, R194, R16 ;  /* 0x000000c2bc10723c */ /* 0x040fe20000041810 */
[----:B------:R-:W1:Y:S08]  /*7ad0*/  LDSM.16.M88.4 R192, [R245] ;  /* 0x00000000f5c0783b */ /* 0x000e700000000200 */
[----:B----4-:R-:W2:Y:S01]  /*7ae0*/  LDL R197, [R1+0x34] ;  /* 0x0000340001c57983 */ /* 0x010ea20000100800 */
[-C--:B-1----:R-:W-:Y:S08]  /*7af0*/  HMMA.16816.F32.BF16 R20, R188, R192.reuse, R20 ;  /* 0x000000c0bc14723c */ /* 0x082ff00000041814 */
[C---:B------:R-:W-:Y:S08]  /*7b00*/  HMMA.16816.F32.BF16 R24, R136.reuse, R192, R24 ;  /* 0x000000c08818723c */ /* 0x040ff00000041818 */
[-C--:B------:R-:W-:Y:S08]  /*7b10*/  HMMA.16816.F32.BF16 R28, R136, R194.reuse, R28 ;  /* 0x000000c2881c723c */ /* 0x080ff0000004181c */
[C---:B------:R-:W-:Y:S01]  /*7b20*/  HMMA.16816.F32.BF16 R32, R188.reuse, R194, R32 ;  /* 0x000000c2bc20723c */ /* 0x040fe20000041820 */
[----:B------:R-:W1:Y:S07]  /*7b30*/  LDSM.16.M88.4 R192, [R244] ;  /* 0x00000000f4c0783b */ /* 0x000e6e0000000200 */
        /* <DEDUP_REMOVED lines=22> */
[-C--:B------:R-:W-:Y:S07]  /*7ca0*/  HMMA.16816.F32.BF16 R108, R136, R194.reuse, R108 ;  /* 0x000000c2886c723c */ /* 0x080fee000004186c */
[----:B------:R-:W-:Y:S01]  /*7cb0*/  @P2 IMAD.WIDE.U32 R136, R202, c[0x0][0x208], RZ ;  /* 0x00008200ca882a25 */ /* 0x000fe200078e00ff */
[----:B------:R-:W-:Y:S04]  /*7cc0*/  HMMA.16816.F32.BF16 R112, R188, R194, R112 ;  /* 0x000000c2bc70723c */ /* 0x000fe80000041870 */
[----:B------:R-:W-:Y:S02]  /*7cd0*/  @P2 IMAD.MOV.U32 R138, RZ, RZ, R196 ;  /* 0x000000ffff8a2224 */ /* 0x000fe400078e00c4 */
[----:B------:R-:W-:Y:S01]  /*7ce0*/  @P2 IMAD.IADD R0, R137, 0x1, R0 ;  /* 0x0000000189002824 */ /* 0x000fe200078e0200 */
[----:B------:R-:W3:Y:S01]  /*7cf0*/  LDL R196, [R1+0x58] ;  /* 0x0000580001c47983 */ /* 0x000ee20000100800 */
[----:B------:R-:W-:Y:S03]  /*7d00*/  @P2 IMAD.MOV.U32 R139, RZ, RZ, R2 ;  /* 0x000000ffff8b2224 */ /* 0x000fe600078e0002 */
[----:B------:R-:W-:Y:S01]  /*7d10*/  STL [R1+0xc0], R236 ;  /* 0x0000c0ec01007387 */ /* 0x000fe20000100800 */
[----:B------:R-:W-:Y:S02]  /*7d20*/  @P2 IMAD.MOV.U32 R137, RZ, RZ, c[0x0][0x208] ;  /* 0x00008200ff892624 */ /* 0x000fe400078e00ff */
[----:B------:R-:W-:Y:S01]  /*7d30*/  @P2 IMAD.WIDE.U32 R138, R136, 0x70, R138 ;  /* 0x00000070888a2825 */ /* 0x000fe200078e008a */
[----:B------:R-:W-:Y:S03]  /*7d40*/  STL [R1+0xc4], R234 ;  /* 0x0000c4ea01007387 */ /* 0x000fe60000100800 */
[----:B------:R-:W-:Y:S01]  /*7d50*/  @P2 IMAD R2, R0, 0x70, RZ ;  /* 0x0000007000022824 */ /* 0x000fe200078e02ff */
[----:B------:R-:W-:Y:S01]  /*7d60*/  @P2 SHF.L.U64.HI R0, R137, R135, c[0x0][0x20c] ;  /* 0x0000830089002619 */ /* 0x000fe20000010287 */
[----:B------:R-:W-:Y:S01]  /*7d70*/  STL [R1+0xc8], R237 ;  /* 0x0000c8ed01007387 */ /* 0x000fe20000100800 */
[C---:B------:R-:W-:Y:S01]  /*7d80*/  @P2 LEA R136, P0, R138.reuse, c[0x0][0x1f8], 0x1 ;  /* 0x00007e008a882a11 */ /* 0x040fe200078008ff */
[----:B------:R-:W-:Y:S02]  /*7d90*/  @P2 IMAD.IADD R135, R139, 0x1, R2 ;  /* 0x000000018b872824 */ /* 0x000fe400078e0202 */
[----:B------:R-:W-:Y:S01]  /*7da0*/  @P2 IMAD.SHL.U32 R2, R137, 0x20, RZ ;  /* 0x0000002089022824 */ /* 0x000fe200078e00ff */
[----:B------:R-:W-:Y:S02]  /*7db0*/  STL [R1+0xcc], R231 ;  /* 0x0000cce701007387 */ /* 0x000fe40000100800 */
[----:B------:R-:W-:Y:S02]  /*7dc0*/  @P2 LEA.HI.X R137, R138, c[0x0][0x1fc], R135, 0x1, P0 ;  /* 0x00007f008a892a11 */ /* 0x000fe400000f0c87 */
[-C--:B------:R-:W-:Y:S03]  /*7dd0*/  @P2 IADD3 R138, P0, R136, R2.reuse, RZ ;  /* 0x00000002888a2210 */ /* 0x080fe60007f1e0ff */
[----:B------:R-:W-:Y:S01]  /*7de0*/  @!PT LDS RZ, [RZ] ;  /* 0x00000000fffff984 */ /* 0x000fe20000000800 */
[----:B------:R-:W-:Y:S01]  /*7df0*/  @!PT LDS RZ, [RZ] ;  /* 0x00000000fffff984 */ /* 0x000fe20000000800 */
[----:B------:R-:W-:Y:S01]  /*7e00*/  @!PT LDS RZ, [RZ] ;  /* 0x00000000fffff984 */ /* 0x000fe20000000800 */
[----:B------:R1:W-:Y:S02]  /*7e10*/  @P2 LDGSTS.E.BYPASS.LTC128B.128 [R246+0x100], [R136.64], !P6 ;  /* 0x0010000088f62fae */ /* 0x0003e4000f101d48 */
[--C-:B------:R-:W-:Y:S06]  /*7e20*/  @P2 IMAD.X R139, R137, 0x1, R0.reuse, P0 ;  /* 0x00000001898b2824 */ /* 0x100fec00000e0600 */
[----:B------:R4:W-:Y:S01]  /*7e30*/  @P2 LDGSTS.E.BYPASS.LTC128B.128 [R246+0x900], [R138.64], !P6 ;  /* 0x009000008af62fae */ /* 0x0009e2000f101d48 */
[-C--:B-1----:R-:W-:Y:S04]  /*7e40*/  @P2 IADD3 R136, P1, R138, R2.reuse, RZ ;  /* 0x000000028a882210 */ /* 0x082fe80007f3e0ff */
[----:B------:R-:W-:Y:S01]  /*7e50*/  @P2 IADD3 R192, P0, R136, R2, RZ ;  /* 0x0000000288c02210 */ /* 0x000fe20007f1e0ff */
[--C-:B------:R-:W-:Y:S05]  /*7e60*/  @P2 IMAD.X R137, R139, 0x1, R0.reuse, P1 ;  /* 0x000000018b892824 */ /* 0x100fea00008e0600 */
[----:B------:R1:W-:Y:S01]  /*7e70*/  @P2 LDGSTS.E.BYPASS.LTC128B.128 [R246+0x1100], [R136.64], !P6 ;  /* 0x0110000088f62fae */ /* 0x0003e2000f101d48 */
[----:B------:R-:W-:Y:S02]  /*7e80*/  @P2 IADD3.X R193, R137, R0, RZ, P0, !PT ;  /* 0x0000000089c12210 */ /* 0x000fe400007fe4ff */
[-C--:B----4-:R-:W-:Y:S05]  /*7e90*/  @P2 IADD3 R138, P0, R192, R2.reuse, RZ ;  /* 0x00000002c08a2210 */ /* 0x090fea0007f1e0ff */
[----:B------:R4:W-:Y:S01]  /*7ea0*/  @P2 LDGSTS.E.BYPASS.LTC128B.128 [R246+0x1900], [R192.64], !P6 ;  /* 0x01900000c0f62fae */ /* 0x0009e2000f101d48 */
[--C-:B------:R-:W-:Y:S07]  /*7eb0*/  @P2 IMAD.X R139, R193, 0x1, R0.reuse, P0 ;  /* 0x00000001c18b2824 */ /* 0x100fee00000e0600 */
[----:B------:R2:W-:Y:S01]  /*7ec0*/  @P2 LDGSTS.E.BYPASS.LTC128B.128 [R246+0x2100], [R138.64], !P6 ;  /* 0x021000008af62fae */ /* 0x0005e2000f101d48 */
[-C--:B-1----:R-:W-:Y:S05]  /*7ed0*/  @P2 IADD3 R136, P1, R138, R2.reuse, RZ ;  /* 0x000000028a882210 */ /* 0x082fea0007f3e0ff */
[--C-:B------:R-:W-:Y:S01]  /*7ee0*/  @P2 IMAD.X R137, R139, 0x1, R0.reuse, P1 ;  /* 0x000000018b892824 */ /* 0x100fe200008e0600 */
[----:B----4-:R-:W-:Y:S04]  /*7ef0*/  @P2 IADD3 R192, P0, R136, R2, RZ ;  /* 0x0000000288c02210 */ /* 0x010fe80007f1e0ff */
[----:B------:R2:W-:Y:S01]  /*7f00*/  @P2 LDGSTS.E.BYPASS.LTC128B.128 [R246+0x2900], [R136.64], !P6 ;  /* 0x0290000088f62fae */ /* 0x0005e2000f101d48 */
[----:B------:R-:W-:Y:S07]  /*7f10*/  @P2 IMAD.X R193, R137, 0x1, R0, P0 ;  /* 0x0000000189c12824 */ /* 0x000fee00000e0600 */
[----:B------:R1:W-:Y:S08]  /*7f20*/  @P2 LDGSTS.E.BYPASS.LTC128B.128 [R246+0x3100], [R192.64], !P6 ;  /* 0x03100000c0f62fae */ /* 0x0003f0000f101d48 */
[----:B------:R-:W-:Y:S08]  /*7f30*/  LDSM.16.M88.4 R188, [R234] ;  /* 0x00000000eabc783b */ /* 0x000ff00000000200 */
[----:B------:R4:W3:Y:S04]  /*7f40*/  LDL R0, [R1+0x20] ;  /* 0x0000200001007983 */ /* 0x0008e80000100800 */
[----:B--2---:R-:W2:Y:S08]  /*7f50*/  LDSM.16.M88.4 R136, [R236] ;  /* 0x00000000ec88783b */ /* 0x004eb00000000200 */
[----:B-1----:R-:W1:Y:S08]  /*7f60*/  LDSM.16.M88.4 R192, [R236+0x2000] ;  /* 0x00200000ecc0783b */ /* 0x002e700000000200 */
[----:B------:R-:W0:Y:S01]  /*7f70*/  LDGDEPBAR ;  /* 0x00000000000079af */ /* 0x000e220000000000 */
[-C--:B--2---:R-:W-:Y:S08]  /*7f80*/  HMMA.16816.F32.BF16 R4, R136, R188.reuse, R4 ;  /* 0x000000bc8804723c */ /* 0x084ff00000041804 */
[C---:B-1----:R-:W-:Y:S08]  /*7f90*/  HMMA.16816.F32.BF16 R8, R192.reuse, R188, R8 ;  /* 0x000000bcc008723c */ /* 0x042ff00000041808 */
[-C--:B------:R-:W-:Y:S08]  /*7fa0*/  HMMA.16816.F32.BF16 R12, R192, R190.reuse, R12 ;  /* 0x000000bec00c723c */ /* 0x080ff0000004180c */
[C---:B------:R-:W-:Y:S01]  /*7fb0*/  HMMA.16816.F32.BF16 R16, R136.reuse, R190, R16 ;  /* 0x000000be8810723c */ /* 0x040fe20000041810 */
[----:B------:R-:W1:Y:S07]  /*7fc0*/  LDSM.16.M88.4 R188, [R234+0x800] ;  /* 0x00080000eabc783b */ /* 0x000e6e0000000200 */
[-C--:B-1----:R-:W-:Y:S08]  /*7fd0*/  HMMA.16816.F32.BF16 R20, R136, R188.reuse, R20 ;  /* 0x000000bc8814723c */ /* 0x082ff00000041814 */
[C---:B------:R-:W-:Y:S08]  /*7fe0*/  HMMA.16816.F32.BF16 R24, R192.reuse, R188, R24 ;  /* 0x000000bcc018723c */ /* 0x040ff00000041818 */
        /* <DEDUP_REMOVED lines=12> */
[----:B------:R-:W1:Y:S03]  /*80b0*/  LDSM.16.M88.4 R188, [R234+0x2000] ;  /* 0x00200000eabc783b */ /* 0x000e660000000200 */
[----:B---3--:R-:W-:Y:S04]  /*80c0*/  @P4 IMAD.MOV.U32 R0, RZ, RZ, R197 ;  /* 0x000000ffff004224 */ /* 0x008fe800078e00c5 */
[-C--:B-1----:R-:W-:Y:S01]  /*80d0*/  HMMA.16816.F32.BF16 R68, R136, R188.reuse, R68 ;  /* 0x000000bc8844723c */ /* 0x082fe20000041844 */
[----:B------:R-:W-:Y:S07]  /*80e0*/  SHFL.IDX PT, R2, R0, 0x2, 0x1c1f ;  /* 0x005c1f0000027f89 */ /* 0x000fee00000e0000 */
[C---:B------:R-:W-:Y:S01]  /*80f0*/  HMMA.16816.F32.BF16 R72, R192.reuse, R188, R72 ;  /* 0x000000bcc048723c */ /* 0x040fe20000041848 */
[----:B------:R-:W-:Y:S07]  /*8100*/  SHFL.IDX PT, R135, R0, 0x1, 0x1c1f ;  /* 0x003c1f0000877f89 */ /* 0x000fee00000e0000 */
        /* <DEDUP_REMOVED lines=10> */
[-C--:B------:R-:W-:Y:S01]  /*81b0*/  HMMA.16816.F32.BF16 R108, R192, R190.reuse, R108 ;  /* 0x000000bec06c723c */ /* 0x080fe2000004186c */
[----:B------:R-:W-:Y:S07]  /*81c0*/  LDSM.16.M88.4 R192, [R237] ;  /* 0x00000000edc0783b */ /* 0x000fee0000000200 */
[----:B------:R-:W-:Y:S01]  /*81d0*/  HMMA.16816.F32.BF16 R112, R136, R190, R112 ;  /* 0x000000be8870723c */ /* 0x000fe20000041870 */
[----:B------:R-:W1:Y:S08]  /*81e0*/  LDSM.16.M88.4 R136, [R231] ;  /* 0x00000000e788783b */ /* 0x000e700000000200 */
[----:B------:R-:W2:Y:S01]  /*81f0*/  LDSM.16.M88.4 R188, [R237+0x2000] ;  /* 0x00200000edbc783b */ /* 0x000ea20000000200 */
[-C--:B-1----:R-:W-:Y:S08]  /*8200*/  HMMA.16816.F32.BF16 R4, R192, R136.reuse, R4 ;  /* 0x00000088c004723c */ /* 0x082ff00000041804 */
[C---:B--2---:R-:W-:Y:S08]  /*8210*/  HMMA.16816.F32.BF16 R8, R188.reuse, R136, R8 ;  /* 0x00000088bc08723c */ /* 0x044ff00000041808 */
        /* <DEDUP_REMOVED lines=27> */
[----:B------:R-:W1:Y:S01]  /*83d0*/  LDSM.16.M88.4 R136, [R231+0x3000] ;  /* 0x00300000e788783b */ /* 0x000e620000000200 */
[----:B------:R-:W-:Y:S07]  /*83e0*/  DEPBAR.LE SB0, 0x0 ;  /* 0x000080000000791a */ /* 0x000fee0000000000 */
[----:B------:R-:W-:Y:S01]  /*83f0*/  BAR.SYNC.DEFER_BLOCKING 0x0 ;  /* 0x0000000000007b1d */ /* 0x000fe20000010000 */
[-C--:B-1----:R-:W-:Y:S08]  /*8400*/  HMMA.16816.F32.BF16 R100, R192, R136.reuse, R100 ;  /* 0x00000088c064723c */ /* 0x082ff00000041864 */
[C---:B------:R-:W-:Y:S01]  /*8410*/  HMMA.16816.F32.BF16 R104, R188.reuse, R136, R104 ;  /* 0x00000088bc68723c */ /* 0x040fe20000041868 */
[----:B------:R-:W-:Y:S07]  /*8420*/  SHFL.IDX PT, R137, R0, 0x3, 0x1c1f ;  /* 0x007c1f0000897f89 */ /* 0x000fee00000e0000 */
[-C--:B------:R-:W-:Y:S01]  /*8430*/  HMMA.16816.F32.BF16 R108, R188, R138.reuse, R108 ;  /* 0x0000008abc6c723c */ /* 0x080fe2000004186c */
[----:B------:R1:W2:Y:S07]  /*8440*/  SHFL.IDX PT, R136, R0, RZ, 0x1c1f ;  /* 0x001c1fff00887589 */ /* 0x0002ae00000e0000 */
[----:B------:R-:W-:Y:S04]  /*8450*/  HMMA.16816.F32.BF16 R112, R192, R138, R112 ;  /* 0x0000008ac070723c */ /* 0x000fe80000041870 */
[----:B-1----:R-:W-:Y:S05]  /*8460*/  IMAD R0, R202, -0x70, RZ ;  /* 0xffffff90ca007824 */ /* 0x002fea00078e02ff */
[----:B------:R-:W-:Y:S04]  /*8470*/  IADD3 R0, -R196, 0x1, R0 ;  /* 0x00000001c4007810 */ /* 0x000fe80007ffe100 */
[----:B------:R-:W-:Y:S04]  /*8480*/  IADD3 R0, R0, c[0x0][0x1d0], RZ ;  /* 0x0000740000007a10 */ /* 0x000fe80007ffe0ff */
[----:B------:R-:W-:Y:S04]  /*8490*/  IADD3 R0, R0, -c[0x0][0x168], RZ ;  /* 0x80005a0000007a10 */ /* 0x000fe80007ffe0ff */
[C---:B--2---:R-:W-:Y:S01]  /*84a0*/  IADD3 R136, R0.reuse, R136, RZ ;  /* 0x0000008800887210 */ /* 0x044fe20007ffe0ff */
[C---:B------:R-:W-:Y:S02]  /*84b0*/  IMAD.IADD R2, R0.reuse, 0x1, R2 ;  /* 0x0000000100027824 */ /* 0x040fe400078e0202 */
[----:B------:R-:W-:Y:S01]  /*84c0*/  IMAD.IADD R135, R0, 0x1, R135 ;  /* 0x0000000100877824 */ /* 0x000fe200078e0287 */
[----:B------:R-:W-:Y:S01]  /*84d0*/  ISETP.GT.AND P3, PT, R136, RZ, PT ;  /* 0x000000ff8800720c */ /* 0x000fe20003f64270 */
[----:B------:R-:W-:Y:S01]  /*84e0*/  IMAD.IADD R0, R0, 0x1, R137 ;  /* 0x0000000100007824 */ /* 0x000fe200078e0289 */
[----:B------:R-:W-:Y:S02]  /*84f0*/  ISETP.GT.AND P2, PT, R136, 0x1, PT ;  /* 0x000000018800780c */ /* 0x000fe40003f44270 */
[----:B------:R-:W-:Y:S02]  /*8500*/  FSEL R188, R4, -INF , P3 ;  /* 0xff80000004bc7808 */ /* 0x000fe40001800000 */
[----:B------:R-:W-:Y:S02]  /*8510*/  ISETP.GT.AND P3, PT, R2, RZ, PT ;  /* 0x000000ff0200720c */ /* 0x000fe40003f64270 */
[----:B------:R-:W-:Y:S02]  /*8520*/  ISETP.GT.AND P0, PT, R135, 0x1, PT ;  /* 0x000000018700780c */ /* 0x000fe40003f04270 */
[----:B------:R-:W-:Y:S02]  /*8530*/  FSEL R197, R8, -INF , P3 ;  /* 0xff80000008c57808 */ /* 0x000fe40001800000 */
[C---:B------:R-:W-:Y:S02]  /*8540*/  ISETP.GT.AND P3, PT, R2.reuse, 0x8, PT ;  /* 0x000000080200780c */ /* 0x040fe40003f64270 */
[----:B------:R-:W-:Y:S02]  /*8550*/  FSEL R189, R5, -INF , P2 ;  /* 0xff80000005bd7808 */ /* 0x000fe40001000000 */
[----:B------:R-:W-:Y:S02]  /*8560*/  ISETP.GT.AND P2, PT, R2, 0x1, PT ;  /* 0x000000010200780c */ /* 0x000fe40003f44270 */
[----:B------:R-:W-:Y:S02]  /*8570*/  FSEL R191, R7, -INF , P0 ;  /* 0xff80000007bf7808 */ /* 0x000fe40000000000 */
[----:B------:R-:W-:Y:S02]  /*8580*/  FSEL R198, R9, -INF , P2 ;  /* 0xff80000009c67808 */ /* 0x000fe40001000000 */
[----:B------:R-:W-:Y:S02]  /*8590*/  ISETP.GT.AND P0, PT, R0, 0x1, PT ;  /* 0x000000010000780c */ /* 0x000fe40003f04270 */
[----:B------:R-:W-:Y:S02]  /*85a0*/  ISETP.GT.AND P2, PT, R2, 0x9, PT ;  /* 0x000000090200780c */ /* 0x000fe40003f44270 */
[----:B------:R-:W-:Y:S02]  /*85b0*/  FSEL R196, R12, -INF , P3 ;  /* 0xff8000000cc47808 */ /* 0x000fe40001800000 */
[----:B------:R-:W-:Y:S02]  /*85c0*/  ISETP.GT.AND P3, PT, R136, 0x8, PT ;  /* 0x000000088800780c */ /* 0x000fe40003f64270 */
[----:B------:R-:W-:Y:S02]  /*85d0*/  FMNMX.FTZ R137, R188, R3, !PT ;  /* 0x00000003bc897209 */ /* 0x000fe40007810000 */
[----:B------:R-:W-:Y:S02]  /*85e0*/  FSEL R201, R11, -INF , P0 ;  /* 0xff8000000bc97808 */ /* 0x000fe40000000000 */
[----:B------:R-:W-:Y:S02]  /*85f0*/  ISETP.GT.AND P0, PT, R0, 0x9, PT ;  /* 0x000000090000780c */ /* 0x000fe40003f04270 */
[----:B------:R-:W-:Y:S02]  /*8600*/  FSEL R199, R13, -INF , P2 ;  /* 0xff8000000dc77808 */ /* 0x000fe40001000000 */
[----:B------:R-:W-:Y:S02]  /*8610*/  ISETP.GT.AND P2, PT, R136, 0x9, PT ;  /* 0x000000098800780c */ /* 0x000fe40003f44270 */
[----:B------:R-:W-:Y:S02]  /*8620*/  FSEL R16, R16, -INF , P3 ;  /* 0xff80000010107808 */ /* 0x000fe40001800000 */
[----:B------:R-:W-:Y:S02]  /*8630*/  ISETP.GT.AND P3, PT, R136, 0x10, PT ;  /* 0x000000108800780c */ /* 0x000fe40003f64270 */
[----:B------:R-:W-:Y:S02]  /*8640*/  FMNMX.FTZ R137, R189, R137, !PT ;  /* 0x00000089bd897209 */ /* 0x000fe40007810000 */
        /* <DEDUP_REMOVED lines=11> */
[----:B------:R-:W-:Y:S02]  /*8700*/  FMNMX.FTZ R137, R17, R137, !PT ;  /* 0x0000008911897209 */ /* 0x000fe40007810000 */
        /* <DEDUP_REMOVED lines=31> */
[----:B------:R-:W-:Y:S02]  /*8900*/  FMNMX.FTZ R137, R36, R137, !PT ;  /* 0x0000008924897209 */ /* 0x000fe40007810000 */
        /* <DEDUP_REMOVED lines=21> */
[----:B------:R-:W-:Y:S02]  /*8a60*/  FSEL R51, R51, -INF , P0 ;  /* 0xff80000033337808 */ /* 0x000fe40000000000 */
[----:B------:R-:W-:Y:S02]  /*8a70*/  ISETP.GT.AND P0, PT, R135, 0x31, PT ;  /* 0x000000318700780c */ /* 0x000fe40003f04270 */
[C---:B------:R-:W-:Y:S02]  /*8a80*/  ISETP.GT.AND P2, PT, R2.reuse, 0x31, PT ;  /* 0x000000310200780c */ /* 0x040fe40003f44270 */
[----:B------:R-:W-:Y:S02]  /*8a90*/  ISETP.GT.AND P3, PT, R2, 0x38, PT ;  /* 0x000000380200780c */ /* 0x000fe40003f64270 */
[----:B------:R-:W-:Y:S02]  /*8aa0*/  FMNMX.FTZ R137, R49, R137, !PT ;  /* 0x0000008931897209 */ /* 0x000fe40007810000 */
[----:B------:R-:W-:Y:S02]  /*8ab0*/  ISETP.GT.AND P1, PT, R135, RZ, PT ;  /* 0x000000ff8700720c */ /* 0x000fe40003f24270 */
[----:B------:R-:W-:Y:S02]  /*8ac0*/  FSEL R242, R55, -INF , P0 ;  /* 0xff80000037f27808 */ /* 0x000fe40000000000 */
[----:B------:R-:W-:Y:S02]  /*8ad0*/  FSEL R238, R57, -INF , P2 ;  /* 0xff80000039ee7808 */ /* 0x000fe40001000000 */
[----:B------:R-:W-:Y:S02]  /*8ae0*/  FSEL R239, R60, -INF , P3 ;  /* 0xff8000003cef7808 */ /* 0x000fe40001800000 */
[----:B------:R-:W-:Y:S02]  /*8af0*/  FMNMX.FTZ R137, R52, R137, !PT ;  /* 0x0000008934897209 */ /* 0x000fe40007810000 */
[----:B------:R-:W-:Y:S02]  /*8b00*/  ISETP.GT.AND P0, PT, R0, 0x31, PT ;  /* 0x000000310000780c */ /* 0x000fe40003f04270 */
[----:B------:R-:W-:Y:S02]  /*8b10*/  ISETP.GT.AND P2, PT, R2, 0x39, PT ;  /* 0x000000390200780c */ /* 0x000fe40003f44270 */
[----:B------:R-:W-:Y:S02]  /*8b20*/  ISETP.GT.AND P3, PT, R136, 0x38, PT ;  /* 0x000000388800780c */ /* 0x000fe40003f64270 */
[----:B------:R-:W-:Y:S02]  /*8b30*/  FSEL R190, R6, -INF , P1 ;  /* 0xff80000006be7808 */ /* 0x000fe40000800000 */
[C---:B------:R-:W-:Y:S02]  /*8b40*/  ISETP.GT.AND P1, PT, R0.reuse, RZ, PT ;  /* 0x000000ff0000720c */ /* 0x040fe40003f24270 */
[----:B------:R-:W-:Y:S02]  /*8b50*/  FSEL R228, R61, -INF , P2 ;  /* 0xff8000003de47808 */ /* 0x000fe40001000000 */
[----:B------:R-:W-:Y:S02]  /*8b60*/  FMNMX.FTZ R137, R53, R137, !PT ;  /* 0x0000008935897209 */ /* 0x000fe40007810000 */
[----:B------:R-:W-:Y:S02]  /*8b70*/  FSEL R59, R59, -INF , P0 ;  /* 0xff8000003b3b7808 */ /* 0x000fe40000000000 */
[----:B------:R-:W-:Y:S02]  /*8b80*/  ISETP.GT.AND P0, PT, R0, 0x39, PT ;  /* 0x000000390000780c */ /* 0x000fe40003f04270 */
[----:B------:R-:W-:Y:S02]  /*8b90*/  ISETP.GT.AND P2, PT, R136, 0x39, PT ;  /* 0x000000398800780c */ /* 0x000fe40003f44270 */
[----:B------:R-:W-:Y:S02]  /*8ba0*/  FSEL R64, R64, -INF , P3 ;  /* 0xff80000040407808 */ /* 0x000fe40001800000 */
        /* <DEDUP_REMOVED lines=13> */
[C---:B------:R-:W-:Y:S02]  /*8c80*/  ISETP.GT.AND P3, PT, R2.reuse, 0x48, PT ;  /* 0x000000480200780c */ /* 0x040fe40003f64270 */
        /* <DEDUP_REMOVED lines=8> */
[----:B------:R-:W-:Y:S02]  /*8d10*/  FSEL R76, R76, -INF , P3 ;  /* 0xff8000004c4c7808 */ /* 0x000fe40001800000 */
[----:B------:R-:W-:Y:S01]  /*8d20*/  FSEL R29, R71, -INF , P0 ;  /* 0xff800000471d7808 */ /* 0x000fe20000000000 */
[----:B------:R-:W-:Y:S01]  /*8d30*/  STL [R1+0x8], R73 ;  /* 0x0000084901007387 */ /* 0x000fe20000100800 */
[----:B------:R-:W-:Y:S02]  /*8d40*/  ISETP.GT.AND P0, PT, R0, 0x41, PT ;  /* 0x000000410000780c */ /* 0x000fe40003f04270 */
[----:B------:R-:W-:Y:S02]  /*8d50*/  ISETP.GT.AND P2, PT, R2, 0x49, PT ;  /* 0x000000490200780c */ /* 0x000fe40003f44270 */
[----:B------:R-:W-:Y:S02]  /*8d60*/  ISETP.GT.AND P3, PT, R136, 0x48, PT ;  /* 0x000000488800780c */ /* 0x000fe40003f64270 */
[----:B------:R-:W-:Y:S02]  /*8d70*/  FMNMX.FTZ R137, R68, R137, !PT ;  /* 0x0000008944897209 */ /* 0x000fe40007810000 */
[----:B------:R-:W-:Y:S02]  /*8d80*/  FSEL R208, R22, -INF , P1 ;  /* 0xff80000016d07808 */ /* 0x000fe40000800000 */
[C---:B------:R-:W-:Y:S02]  /*8d90*/  ISETP.GT.AND P1, PT, R0.reuse, 0x10, PT ;  /* 0x000000100000780c */ /* 0x040fe40003f24270 */
[----:B------:R-:W-:Y:S02]  /*8da0*/  FSEL R244, R75, -INF , P0 ;  /* 0xff8000004bf47808 */ /* 0x000fe40000000000 */
[----:B------:R-:W-:Y:S02]  /*8db0*/  FSEL R77, R77, -INF , P2 ;  /* 0xff8000004d4d7808 */ /* 0x000fe40001000000 */
[----:B------:R-:W-:Y:S02]  /*8dc0*/  ISETP.GT.AND P0, PT, R0, 0x49, PT ;  /* 0x000000490000780c */ /* 0x000fe40003f04270 */
[----:B------:R-:W-:Y:S02]  /*8dd0*/  FSEL R80, R80, -INF , P3 ;  /* 0xff80000050507808 */ /* 0x000fe40001800000 */
[C---:B------:R-:W-:Y:S02]  /*8de0*/  ISETP.GT.AND P2, PT, R136.reuse, 0x49, PT ;  /* 0x000000498800780c */ /* 0x040fe40003f44270 */
[----:B------:R-:W-:Y:S02]  /*8df0*/  ISETP.GT.AND P3, PT, R136, 0x50, PT ;  /* 0x000000508800780c */ /* 0x000fe40003f64270 */
[----:B------:R-:W-:Y:S02]  /*8e00*/  FMNMX.FTZ R137, R15, R137, !PT ;  /* 0x000000890f897209 */ /* 0x000fe40007810000 */
[----:B------:R-:W-:Y:S02]  /*8e10*/  FSEL R215, R26, -INF , P1 ;  /* 0xff8000001ad77808 */ /* 0x000fe40000800000 */
[----:B------:R-:W-:Y:S02]  /*8e20*/  ISETP.GT.AND P1, PT, R0, 0x18, PT ;  /* 0x000000180000780c */ /* 0x000fe40003f24270 */
[----:B------:R-:W-:Y:S02]  /*8e30*/  FSEL R79, R79, -INF , P0 ;  /* 0xff8000004f4f7808 */ /* 0x000fe40000000000 */
[----:B------:R-:W-:Y:S02]  /*8e40*/  FSEL R81, R81, -INF , P2 ;  /* 0xff80000051517808 */ /* 0x000fe40001000000 */
[----:B------:R-:W-:Y:S02]  /*8e50*/  FMNMX.FTZ R137, R80, R137, !PT ;  /* 0x0000008950897209 */ /* 0x000fe40007810000 */
[C---:B------:R-:W-:Y:S02]  /*8e60*/  ISETP.GT.AND P0, PT, R135.reuse, 0x49, PT ;  /* 0x000000498700780c */ /* 0x040fe40003f04270 */
        /* <DEDUP_REMOVED lines=8> */
[C---:B------:R-:W-:Y:S02]  /*8ef0*/  ISETP.GT.AND P0, PT, R135.reuse, 0x51, PT ;  /* 0x000000518700780c */ /* 0x040fe40003f04270 */
[----:B------:R-:W-:Y:S02]  /*8f00*/  ISETP.GT.AND P2, PT, R136, 0x51, PT ;  /* 0x000000518800780c */ /* 0x000fe40003f44270 */
[----:B------:R-:W-:Y:S02]  /*8f10*/  FSEL R206, R34, -INF , P1 ;  /* 0xff80000022ce7808 */ /* 0x000fe40000800000 */
[----:B------:R-:W-:Y:S02]  /*8f20*/  ISETP.GT.AND P1, PT, R135, 0x20, PT ;  /* 0x000000208700780c */ /* 0x000fe40003f24270 */
[----:B------:R-:W-:Y:S02]  /*8f30*/  FSEL R218, R92, -INF , P3 ;  /* 0xff8000005cda7808 */ /* 0x000fe40001800000 */
[----:B------:R-:W-:Y:S02]  /*8f40*/  FSEL R13, R85, -INF , P2 ;  /* 0xff800000550d7808 */ /* 0x000fe40001000000 */
[----:B------:R-:W-:Y:S02]  /*8f50*/  FSEL R251, R87, -INF , P0 ;  /* 0xff80000057fb7808 */ /* 0x000fe40000000000 */
[----:B------:R-:W-:Y:S02]  /*8f60*/  ISETP.GT.AND P0, PT, R0, 0x51, PT ;  /* 0x000000510000780c */ /* 0x000fe40003f04270 */
[----:B------:R-:W-:Y:S02]  /*8f70*/  ISETP.GT.AND P3, PT, R136, 0x58, PT ;  /* 0x000000588800780c */ /* 0x000fe40003f64270 */
[----:B------:R-:W-:Y:S02]  /*8f80*/  FMNMX.FTZ R137, R14, R137, !PT ;  /* 0x000000890e897209 */ /* 0x000fe40007810000 */
[----:B------:R-:W-:Y:S02]  /*8f90*/  FSEL R38, R38, -INF , P1 ;  /* 0xff80000026267808 */ /* 0x000fe40000800000 */
[C---:B------:R-:W-:Y:S02]  /*8fa0*/  ISETP.GT.AND P1, PT, R0.reuse, 0x20, PT ;  /* 0x000000200000780c */ /* 0x040fe40003f24270 */
[----:B------:R-:W-:Y:S02]  /*8fb0*/  FSEL R234, R91, -INF , P0 ;  /* 0xff8000005bea7808 */ /* 0x000fe40000000000 */
[----:B------:R-:W-:Y:S02]  /*8fc0*/  ISETP.GT.AND P0, PT, R0, 0x59, PT ;  /* 0x000000590000780c */ /* 0x000fe40003f04270 */
[----:B------:R-:W-:Y:S02]  /*8fd0*/  FSEL R96, R96, -INF , P3 ;  /* 0xff80000060607808 */ /* 0x000fe40001800000 */
[----:B------:R-:W-:Y:S02]  /*8fe0*/  FMNMX.FTZ R137, R13, R137, !PT ;  /* 0x000000890d897209 */ /* 0x000fe40007810000 */
[----:B------:R-:W-:Y:S02]  /*8ff0*/  ISETP.GT.AND P5, PT, R136, 0x59, PT ;  /* 0x000000598800780c */ /* 0x000fe40003fa4270 */
[----:B------:R-:W-:Y:S02]  /*9000*/  FSEL R42, R42, -INF , P1 ;  /* 0xff8000002a2a7808 */ /* 0x000fe40000800000 */
[----:B------:R-:W-:Y:S02]  /*9010*/  ISETP.GT.AND P1, PT, R0, 0x28, PT ;  /* 0x000000280000780c */ /* 0x000fe40003f24270 */
[----:B------:R-:W-:Y:S02]  /*9020*/  ISETP.GT.AND P2, PT, R2, 0x51, PT ;  /* 0x000000510200780c */ /* 0x000fe40003f44270 */
[----:B------:R-:W-:Y:S02]  /*9030*/  FSEL R25, R95, -INF , P0 ;  /* 0xff8000005f197808 */ /* 0x000fe40000000000 */
[----:B------:R-:W-:Y:S02]  /*9040*/  FMNMX.FTZ R137, R96, R137, !PT ;  /* 0x0000008960897209 */ /* 0x000fe40007810000 */
[----:B------:R-:W-:Y:S02]  /*9050*/  ISETP.GT.AND P0, PT, R136, 0x60, PT ;  /* 0x000000608800780c */ /* 0x000fe40003f04270 */
[----:B------:R-:W-:Y:S02]  /*9060*/  FSEL R97, R97, -INF , P5 ;  /* 0xff80000061617808 */ /* 0x000fe40002800000 */
        /* <DEDUP_REMOVED lines=11> */
[----:B------:R-:W-:Y:S02]  /*9120*/  ISETP.GT.AND P2, PT, R135, 0x58, PT ;  /* 0x000000588700780c */ /* 0x000fe40003f44270 */
[----:B------:R-:W-:Y:S02]  /*9130*/  FMNMX.FTZ R137, R100, R137, !PT ;  /* 0x0000008964897209 */ /* 0x000fe40007810000 */
[----:B------:R-:W-:Y:S02]  /*9140*/  ISETP.GT.AND P5, PT, R136, 0x68, PT ;  /* 0x000000688800780c */ /* 0x000fe40003fa4270 */
[----:B------:R-:W-:Y:S02]  /*9150*/  FSEL R241, R54, -INF , P1 ;  /* 0xff80000036f17808 */ /* 0x000fe40000800000 */
[----:B------:R-:W-:Y:S02]  /*9160*/  ISETP.GT.AND P1, PT, R0, 0x30, PT ;  /* 0x000000300000780c */ /* 0x000fe40003f24270 */
[----:B------:R-:W-:Y:S02]  /*9170*/  FSEL R225, R98, -INF , P2 ;  /* 0xff80000062e17808 */ /* 0x000fe40001000000 */
[----:B------:R-:W-:Y:S02]  /*9180*/  FSEL R112, R112, -INF , P5 ;  /* 0xff80000070707808 */ /* 0x000fe40002800000 */
[----:B------:R-:W-:Y:S02]  /*9190*/  ISETP.GT.AND P2, PT, R136, 0x69, PT ;  /* 0x000000698800780c */ /* 0x000fe40003f44270 */
[----:B------:R-:W-:Y:S02]  /*91a0*/  FMNMX.FTZ R137, R101, R137, !PT ;  /* 0x0000008965897209 */ /* 0x000fe40007810000 */
[----:B------:R-:W-:Y:S02]  /*91b0*/  FSEL R58, R58, -INF , P1 ;  /* 0xff8000003a3a7808 */ /* 0x000fe40000800000 */
[----:B------:R-:W-:Y:S02]  /*91c0*/  ISETP.GT.AND P1, PT, R0, 0x38, PT ;  /* 0x000000380000780c */ /* 0x000fe40003f24270 */
[----:B------:R-:W-:Y:S02]  /*91d0*/  FSEL R113, R113, -INF , P2 ;  /* 0xff80000071717808 */ /* 0x000fe40001000000 */
[----:B------:R-:W-:Y:S02]  /*91e0*/  FMNMX.FTZ R137, R112, R137, !PT ;  /* 0x0000008970897209 */ /* 0x000fe40007810000 */
[----:B------:R-:W-:Y:S02]  /*91f0*/  FSEL R62, R62, -INF , P1 ;  /* 0xff8000003e3e7808 */ /* 0x000fe40000800000 */
[----:B------:R-:W-:Y:S02]  /*9200*/  ISETP.GT.AND P1, PT, R135, 0x38, PT ;  /* 0x000000388700780c */ /* 0x000fe40003f24270 */
[----:B------:R-:W-:Y:S02]  /*9210*/  FMNMX.FTZ R137, R113, R137, !PT ;  /* 0x0000008971897209 */ /* 0x000fe40007810000 */
[----:B------:R-:W-:Y:S02]  /*9220*/  FSEL R243, R66, -INF , P1 ;  /* 0xff80000042f37808 */ /* 0x000fe40000800000 */
[----:B------:R-:W-:Y:S01]  /*9230*/  ISETP.GT.AND P1, PT, R135, 0x40, PT ;  /* 0x000000408700780c */ /* 0x000fe20003f24270 */
[----:B------:R-:W1:Y:S01]  /*9240*/  SHFL.BFLY PT, R7, R137, 0x2, 0x1f ;  /* 0x0c401f0089077f89 */ /* 0x000e6200000e0000 */
[----:B------:R-:W-:Y:S02]  /*9250*/  FMNMX.FTZ R4, R190, R132, !PT ;  /* 0x00000084be047209 */ /* 0x000fe40007810000 */
[----:B------:R-:W-:Y:S02]  /*9260*/  FSEL R30, R70, -INF , P1 ;  /* 0xff800000461e7808 */ /* 0x000fe40000800000 */
[----:B------:R-:W-:Y:S02]  /*9270*/  ISETP.GT.AND P1, PT, R0, 0x40, PT ;  /* 0x000000400000780c */ /* 0x000fe40003f24270 */
[----:B------:R-:W-:Y:S02]  /*9280*/  FMNMX.FTZ R4, R191, R4, !PT ;  /* 0x00000004bf047209 */ /* 0x000fe40007810000 */
[----:B------:R-:W-:Y:S02]  /*9290*/  FSEL R74, R74, -INF , P1 ;  /* 0xff8000004a4a7808 */ /* 0x000fe40000800000 */
[----:B------:R-:W-:Y:S02]  /*92a0*/  FMNMX.FTZ R4, R18, R4, !PT ;  /* 0x0000000412047209 */ /* 0x000fe40007810000 */
[----:B------:R-:W-:Y:S01]  /*92b0*/  ISETP.GT.AND P1, PT, R0, 0x48, PT ;  /* 0x000000480000780c */ /* 0x000fe20003f24270 */
[----:B------:R-:W-:Y:S01]  /*92c0*/  STL [R1+0xc], R74 ;  /* 0x00000c4a01007387 */ /* 0x000fe20000100800 */
[----:B------:R-:W-:Y:S02]  /*92d0*/  FMNMX.FTZ R5, R19, R4, !PT ;  /* 0x0000000413057209 */ /* 0x000fe40007810000 */
[----:B------:R-:W-:Y:S01]  /*92e0*/  FMNMX.FTZ R4, R197, R133, !PT ;  /* 0x00000085c5047209 */ /* 0x000fe20007810000 */
[----:B------:R-:W-:Y:S01]  /*92f0*/  STL [R1], R88 ;  /* 0x0000005801007387 */ /* 0x000fe20000100800 */
[----:B------:R-:W-:Y:S02]  /*9300*/  FMNMX.FTZ R5, R208, R5, !PT ;  /* 0x00000005d0057209 */ /* 0x000fe40007810000 */
[----:B------:R-:W-:Y:S01]  /*9310*/  FMNMX.FTZ R4, R198, R4, !PT ;  /* 0x00000004c6047209 */ /* 0x000fe20007810000 */
[----:B------:R-:W-:Y:S01]  /*9320*/  STL [R1+0xd0], R241 ;  /* 0x0000d0f101007387 */ /* 0x000fe20000100800 */
[----:B------:R-:W-:Y:S02]  /*9330*/  FMNMX.FTZ R136, R209, R5, !PT ;  /* 0x00000005d1887209 */ /* 0x000fe40007810000 */
[----:B-1----:R-:W-:Y:S01]  /*9340*/  FMNMX.FTZ R137, R137, R7, !PT ;  /* 0x0000000789897209 */ /* 0x002fe20007810000 */
[----:B------:R-:W-:Y:S01]  /*9350*/  STL [R1+0xd4], R242 ;  /* 0x0000d4f201007387 */ /* 0x000fe20000100800 */
[----:B------:R-:W-:Y:S02]  /*9360*/  FMNMX.FTZ R136, R206, R136, !PT ;  /* 0x00000088ce887209 */ /* 0x000fe40007810000 */
[----:B------:R-:W-:Y:S01]  /*9370*/  FMNMX.FTZ R4, R196, R4, !PT ;  /* 0x00000004c4047209 */ /* 0x000fe20007810000 */
[----:B------:R-:W2:Y:S01]  /*9380*/  LDL.64 R8, [R1+0x38] ;  /* 0x0000380001087983 */ /* 0x000ea20000100a00 */
[----:B------:R-:W-:Y:S02]  /*9390*/  FMNMX.FTZ R136, R207, R136, !PT ;  /* 0x00000088cf887209 */ /* 0x000fe40007810000 */
[----:B------:R-:W-:Y:S02]  /*93a0*/  FMNMX.FTZ R4, R199, R4, !PT ;  /* 0x00000004c7047209 */ /* 0x000fe40007810000 */
[----:B------:R-:W-:Y:S01]  /*93b0*/  FMNMX.FTZ R136, R38, R136, !PT ;  /* 0x0000008826887209 */ /* 0x000fe20007810000 */
[----:B------:R-:W2:Y:S01]  /*93c0*/  LDL R7, [R1+0x48] ;  /* 0x0000480001077983 */ /* 0x000ea20000100800 */
        /* <DEDUP_REMOVED lines=11> */
[----:B------:R-:W-:Y:S02]  /*9480*/  FSEL R78, R78, -INF , P1 ;  /* 0xff8000004e4e7808 */ /* 0x000fe40000800000 */
[----:B------:R-:W-:Y:S02]  /*9490*/  ISETP.GT.AND P1, PT, R135, 0x48, PT ;  /* 0x000000488700780c */ /* 0x000fe40003f24270 */
        /* <DEDUP_REMOVED lines=23> */
[----:B------:R-:W-:Y:S01]  /*9610*/  FSEL R222, R99, -INF , P1 ;  /* 0xff80000063de7808 */ /* 0x000fe20000800000 */
[----:B------:R-:W-:Y:S01]  /*9620*/  IMAD.MOV.U32 R99, RZ, RZ, R82 ;  /* 0x000000ffff637224 */ /* 0x000fe200078e0052 */
[----:B------:R-:W-:Y:S02]  /*9630*/  FMNMX.FTZ R136, R29, R136, !PT ;  /* 0x000000881d887209 */ /* 0x000fe40007810000 */
[----:B------:R-:W-:Y:S02]  /*9640*/  FMNMX.FTZ R4, R238, R4, !PT ;  /* 0x00000004ee047209 */ /* 0x000fe40007810000 */
[----:B------:R-:W-:Y:S02]  /*9650*/  FMNMX.FTZ R5, R43, R5, !PT ;  /* 0x000000052b057209 */ /* 0x000fe40007810000 */
[----:B------:R-:W-:Y:S02]  /*9660*/  FMNMX.FTZ R136, R99, R136, !PT ;  /* 0x0000008863887209 */ /* 0x000fe40007810000 */
[----:B------:R-:W-:Y:S02]  /*9670*/  FMNMX.FTZ R4, R239, R4, !PT ;  /* 0x00000004ef047209 */ /* 0x000fe40007810000 */
[----:B------:R-:W-:Y:S02]  /*9680*/  FMNMX.FTZ R5, R240, R5, !PT ;  /* 0x00000005f0057209 */ /* 0x000fe40007810000 */
[----:B------:R-:W-:Y:S02]  /*9690*/  ISETP.GT.AND P0, PT, R135, 0x61, PT ;  /* 0x000000618700780c */ /* 0x000fe40003f04270 */
[----:B------:R-:W-:Y:S02]  /*96a0*/  FMNMX.FTZ R136, R31, R136, !PT ;  /* 0x000000881f887209 */ /* 0x000fe40007810000 */
[----:B------:R-:W-:Y:S02]  /*96b0*/  FMNMX.FTZ R4, R228, R4, !PT ;  /* 0x00000004e4047209 */ /* 0x000fe40007810000 */
[----:B------:R-:W-:Y:S02]  /*96c0*/  FSEL R94, R103, -INF , P0 ;  /* 0xff800000675e7808 */ /* 0x000fe40000000000 */
[----:B------:R-:W-:Y:S02]  /*96d0*/  MOV R103, R58 ;  /* 0x0000003a00677202 */ /* 0x000fe40000000f00 */
[----:B------:R-:W-:Y:S02]  /*96e0*/  FMNMX.FTZ R5, R47, R5, !PT ;  /* 0x000000052f057209 */ /* 0x000fe40007810000 */
        /* <DEDUP_REMOVED lines=9> */
[----:B------:R-:W-:Y:S02]  /*9780*/  FMNMX.FTZ R4, R62, R6, !PT ;  /* 0x000000063e047209 */ /* 0x000fe40007810000 */
[----:B------:R-:W-:Y:S01]  /*9790*/  FSEL R95, R102, -INF , P1 ;  /* 0xff800000665f7808 */ /* 0x000fe20000800000 */
[----:B------:R-:W1:Y:S01]  /*97a0*/  SHFL.BFLY PT, R6, R137, 0x1, 0x1f ;  /* 0x0c201f0089067f89 */ /* 0x000e6200000e0000 */
[----:B------:R-:W-:Y:S02]  /*97b0*/  FMNMX.FTZ R136, R222, R136, !PT ;  /* 0x00000088de887209 */ /* 0x000fe40007810000 */
[----:B------:R-:W-:Y:S02]  /*97c0*/  ISETP.GT.AND P3, PT, R135, 0x68, PT ;  /* 0x000000688700780c */ /* 0x000fe40003f64270 */
[----:B------:R-:W-:Y:S02]  /*97d0*/  FMNMX.FTZ R136, R95, R136, !PT ;  /* 0x000000885f887209 */ /* 0x000fe40007810000 */
[C---:B------:R-:W-:Y:S02]  /*97e0*/  ISETP.GT.AND P1, PT, R2.reuse, 0x60, PT ;  /* 0x000000600200780c */ /* 0x040fe40003f24270 */
[C---:B------:R-:W-:Y:S02]  /*97f0*/  ISETP.GT.AND P2, PT, R2.reuse, 0x61, PT ;  /* 0x000000610200780c */ /* 0x040fe40003f44270 */
[----:B------:R-:W-:Y:S02]  /*9800*/  ISETP.GT.AND P0, PT, R2, 0x68, PT ;  /* 0x000000680200780c */ /* 0x000fe40003f04270 */
[----:B------:R-:W-:Y:S02]  /*9810*/  FSEL R93, R114, -INF , P3 ;  /* 0xff800000725d7808 */ /* 0x000fe40001800000 */
[----:B------:R-:W-:Y:S02]  /*9820*/  ISETP.GT.AND P3, PT, R2, 0x69, PT ;  /* 0x000000690200780c */ /* 0x000fe40003f64270 */
[----:B------:R-:W-:Y:S02]  /*9830*/  FMNMX.FTZ R2, R77, R5, !PT ;  /* 0x000000054d027209 */ /* 0x000fe40007810000 */
[----:B------:R-:W-:Y:S02]  /*9840*/  FMNMX.FTZ R4, R63, R4, !PT ;  /* 0x000000043f047209 */ /* 0x000fe40007810000 */
[----:B------:R-:W-:Y:S02]  /*9850*/  ISETP.GT.AND P5, PT, R135, 0x69, PT ;  /* 0x000000698700780c */ /* 0x000fe40003fa4270 */
[----:B------:R-:W-:Y:S02]  /*9860*/  FMNMX.FTZ R136, R94, R136, !PT ;  /* 0x000000885e887209 */ /* 0x000fe40007810000 */
[----:B------:R-:W-:Y:S02]  /*9870*/  FMNMX.FTZ R5, R74, R4, !PT ;  /* 0x000000044a057209 */ /* 0x000fe40007810000 */
[----:B------:R-:W-:Y:S02]  /*9880*/  FMNMX.FTZ R2, R88, R2, !PT ;  /* 0x0000000258027209 */ /* 0x000fe40007810000 */
[----:B------:R-:W-:Y:S02]  /*9890*/  FSEL R92, R115, -INF , P5 ;  /* 0xff800000735c7808 */ /* 0x000fe40002800000 */
[----:B------:R-:W-:Y:S02]  /*98a0*/  FMNMX.FTZ R136, R93, R136, !PT ;  /* 0x000000885d887209 */ /* 0x000fe40007810000 */
[----:B------:R-:W-:Y:S02]  /*98b0*/  FMNMX.FTZ R5, R244, R5, !PT ;  /* 0x00000005f4057209 */ /* 0x000fe40007810000 */
[----:B------:R-:W-:Y:S02]  /*98c0*/  FMNMX.FTZ R2, R89, R2, !PT ;  /* 0x0000000259027209 */ /* 0x000fe40007810000 */
[----:B------:R-:W-:Y:S02]  /*98d0*/  FMNMX.FTZ R136, R92, R136, !PT ;  /* 0x000000885c887209 */ /* 0x000fe40007810000 */
[----:B------:R-:W-:Y:S02]  /*98e0*/  FMNMX.FTZ R4, R218, R2, !PT ;  /* 0x00000002da047209 */ /* 0x000fe40007810000 */
[----:B------:R-:W-:Y:S02]  /*98f0*/  FMNMX.FTZ R2, R78, R5, !PT ;  /* 0x000000054e027209 */ /* 0x000fe40007810000 */
[----:B------:R-:W3:Y:S01]  /*9900*/  SHFL.BFLY PT, R5, R136, 0x2, 0x1f ;  /* 0x0c401f0088057f89 */ /* 0x000ee200000e0000 */
[----:B------:R-:W-:Y:S02]  /*9910*/  FSEL R205, R104, -INF , P1 ;  /* 0xff80000068cd7808 */ /* 0x000fe40000800000 */
[----:B-1----:R-:W-:Y:S02]  /*9920*/  FMNMX.FTZ R137, R137, R6, !PT ;  /* 0x0000000689897209 */ /* 0x002fe40007810000 */
[----:B------:R-:W-:Y:S02]  /*9930*/  FMNMX.FTZ R4, R34, R4, !PT ;  /* 0x0000000422047209 */ /* 0x000fe40007810000 */
[----:B------:R-:W-:Y:S01]  /*9940*/  ISETP.GE.AND P5, PT, R202, 0x1, PT ;  /* 0x00000001ca00780c */ /* 0x000fe20003fa6270 */
[----:B------:R-:W-:Y:S01]  /*9950*/  FMUL.FTZ R6, R137, c[0x0][0x2d0] ;  /* 0x0000b40089067a20 */ /* 0x000fe20000410000 */
[----:B------:R-:W-:Y:S02]  /*9960*/  FSEL R195, R105, -INF , P2 ;  /* 0xff80000069c37808 */ /* 0x000fe40001000000 */
[----:B------:R-:W-:Y:S02]  /*9970*/  FMNMX.FTZ R4, R205, R4, !PT ;  /* 0x00000004cd047209 */ /* 0x000fe40007810000 */
[----:B------:R-:W-:Y:S01]  /*9980*/  FSEL R193, R109, -INF , P3 ;  /* 0xff8000006dc17808 */ /* 0x000fe20001800000 */
[----:B------:R-:W-:Y:S01]  /*9990*/  IMAD.MOV.U32 R109, RZ, RZ, R89 ;  /* 0x000000ffff6d7224 */ /* 0x000fe200078e0059 */
[----:B------:R-:W-:Y:S02]  /*99a0*/  FSETP.NEU.FTZ.AND P3, PT, R137, -INF , PT ;  /* 0xff8000008900780b */ /* 0x000fe40003f7d000 */
[----:B------:R-:W-:Y:S02]  /*99b0*/  FMNMX.FTZ R2, R79, R2, !PT ;  /* 0x000000024f027209 */ /* 0x000fe40007810000 */
[----:B------:R-:W-:Y:S01]  /*99c0*/  FSEL R194, R108, -INF , P0 ;  /* 0xff8000006cc27808 */ /* 0x000fe20000000000 */
[----:B------:R-:W-:Y:S01]  /*99d0*/  @P5 IMAD.WIDE.U32 R10, R247, c[0x0][0x1e0], RZ ;  /* 0x00007800f70a5a25 */ /* 0x000fe200078e00ff */
[----:B------:R-:W-:Y:S02]  /*99e0*/  FMNMX.FTZ R4, R195, R4, !PT ;  /* 0x00000004c3047209 */ /* 0x000fe40007810000 */
[----:B------:R-:W-:Y:S02]  /*99f0*/  FSEL R6, R6, RZ, P3 ;  /* 0x000000ff06067208 */ /* 0x000fe40001800000 */
[----:B------:R-:W-:Y:S02]  /*9a00*/  ISETP.GT.AND P1, PT, R0, 0x60, PT ;  /* 0x000000600000780c */ /* 0x000fe40003f24270 */
[----:B------:R-:W-:Y:S01]  /*9a10*/  FMNMX.FTZ R2, R28, R2, !PT ;  /* 0x000000021c027209 */ /* 0x000fe20007810000 */
[--C-:B------:R-:W-:Y:S01]  /*9a20*/  FFMA.FTZ R104, R68, c[0x0][0x2d0], -R6.reuse ;  /* 0x0000b40044687a23 */ /* 0x100fe20000010806 */
[----:B------:R-:W-:Y:S01]  /*9a30*/  FMNMX.FTZ R4, R194, R4, !PT ;  /* 0x00000004c2047209 */ /* 0x000fe20007810000 */
[--C-:B------:R-:W-:Y:S01]  /*9a40*/  FFMA.FTZ R87, R20, c[0x0][0x2d0], -R6.reuse ;  /* 0x0000b40014577a23 */ /* 0x100fe20000010806 */
[C---:B------:R-:W-:Y:S01]  /*9a50*/  ISETP.GT.AND P2, PT, R0.reuse, 0x61, PT ;  /* 0x000000610000780c */ /* 0x040fe20003f44270 */
[--C-:B------:R-:W-:Y:S01]  /*9a60*/  FFMA.FTZ R86, R21, c[0x0][0x2d0], -R6.reuse ;  /* 0x0000b40015567a23 */ /* 0x100fe20000010806 */
[----:B------:R-:W-:Y:S01]  /*9a70*/  ISETP.GT.AND P0, PT, R0, 0x69, PT ;  /* 0x000000690000780c */ /* 0x000fe20003f04270 */
[--C-:B------:R-:W-:Y:S01]  /*9a80*/  FFMA.FTZ R27, R14, c[0x0][0x2d0], -R6.reuse ;  /* 0x0000b4000e1b7a23 */ /* 0x100fe20000010806 */
[----:B------:R-:W-:Y:S01]  /*9a90*/  FSEL R250, R106, -INF , P1 ;  /* 0xff8000006afa7808 */ /* 0x000fe20000800000 */
[----:B------:R-:W-:Y:S01]  /*9aa0*/  MUFU.EX2 R115, R86 ;  /* 0x0000005600737308 */ /* 0x000fe20000000800 */
[----:B------:R-:W-:Y:S01]  /*9ab0*/  FMNMX.FTZ R4, R193, R4, !PT ;  /* 0x00000004c1047209 */ /* 0x000fe20007810000 */
[--C-:B------:R-:W-:Y:S01]  /*9ac0*/  FFMA.FTZ R26, R112, c[0x0][0x2d0], -R6.reuse ;  /* 0x0000b400701a7a23 */ /* 0x100fe20000010806 */
[----:B------:R-:W-:Y:S01]  /*9ad0*/  ISETP.GT.AND P1, PT, R0, 0x68, PT ;  /* 0x000000680000780c */ /* 0x000fe20003f24270 */
[--C-:B------:R-:W-:Y:S01]  /*9ae0*/  FFMA.FTZ R98, R36, c[0x0][0x2d0], -R6.reuse ;  /* 0x0000b40024627a23 */ /* 0x100fe20000010806 */
[----:B------:R-:W-:Y:S01]  /*9af0*/  FMNMX.FTZ R0, R234, R2, !PT ;  /* 0x00000002ea007209 */ /* 0x000fe20007810000 */
[----:B------:R-:W1:Y:S01]  /*9b00*/  SHFL.BFLY PT, R135, R4, 0x2, 0x1f ;  /* 0x0c401f0004877f89 */ /* 0x000e6200000e0000 */
[----:B------:R-:W-:Y:S01]  /*9b10*/  @P5 SHF.R.S32.HI R2, RZ, 0x1f, R247 ;  /* 0x0000001fff025819 */ /* 0x000fe200000114f7 */
[--C-:B------:R-:W-:Y:S01]  /*9b20*/  FFMA.FTZ R91, R37, c[0x0][0x2d0], -R6.reuse ;  /* 0x0000b400255b7a23 */ /* 0x100fe20000010806 */
[----:B---3--:R-:W-:Y:S01]  /*9b30*/  FMNMX.FTZ R136, R136, R5, !PT ;  /* 0x0000000588887209 */ /* 0x008fe20007810000 */
[--C-:B------:R-:W-:Y:S01]  /*9b40*/  FFMA.FTZ R242, R13, c[0x0][0x2d0], -R6.reuse ;  /* 0x0000b4000df27a23 */ /* 0x100fe20000010806 */
[----:B------:R-:W-:Y:S01]  /*9b50*/  FMNMX.FTZ R0, R231, R0, !PT ;  /* 0x00000000e7007209 */ /* 0x000fe20007810000 */
[----:B------:R-:W-:Y:S01]  /*9b60*/  @P5 IMAD R5, R2, c[0x0][0x1e0], RZ ;  /* 0x0000780002055a24 */ /* 0x000fe200078e02ff */
[----:B------:R-:W-:Y:S01]  /*9b70*/  FSEL R249, R107, -INF , P2 ;  /* 0xff8000006bf97808 */ /* 0x000fe20001000000 */
[----:B------:R-:W-:Y:S01]  /*9b80*/  FFMA.FTZ R2, R188, c[0x0][0x2d0], -R6 ;  /* 0x0000b400bc027a23 */ /* 0x000fe20000010806 */
[----:B------:R-:W-:Y:S01]  /*9b90*/  FSEL R71, R111, -INF , P0 ;  /* 0xff8000006f477808 */ /* 0x000fe20000000000 */
[----:B------:R-:W-:Y:S01]  /*9ba0*/  IMAD.MOV.U32 R107, RZ, RZ, R218 ;  /* 0x000000ffff6b7224 */ /* 0x000fe200078e00da */
[----:B------:R-:W-:Y:S01]  /*9bb0*/  FMNMX.FTZ R0, R25, R0, !PT ;  /* 0x0000000019007209 */ /* 0x000fe20007810000 */
[----:B------:R3:W-:Y:S01]  /*9bc0*/  MUFU.EX2 R192, R2 ;  /* 0x0000000200c07308 */ /* 0x0007e20000000800 */
[----:B------:R-:W-:Y:S01]  /*9bd0*/  @P5 IMAD R5, R247, c[0x0][0x1e4], R5 ;  /* 0x00007900f7055a24 */ /* 0x000fe200078e0205 */
[----:B------:R-:W-:Y:S01]  /*9be0*/  FSEL R226, R110, -INF , P1 ;  /* 0xff8000006ee27808 */ /* 0x000fe20000800000 */
[----:B------:R-:W4:Y:S01]  /*9bf0*/  SHFL.BFLY PT, R12, R136, 0x1, 0x1f ;  /* 0x0c201f00880c7f89 */ /* 0x000f2200000e0000 */
[----:B------:R-:W-:Y:S01]  /*9c00*/  FMNMX.FTZ R0, R250, R0, !PT ;  /* 0x00000000fa007209 */ /* 0x000fe20007810000 */
[----:B------:R-:W-:Y:S02]  /*9c10*/  @P5 IMAD.IADD R5, R11, 0x1, R5 ;  /* 0x000000010b055824 */ /* 0x000fe400078e0205 */
[--C-:B------:R-:W-:Y:S01]  /*9c20*/  FFMA.FTZ R237, R96, c[0x0][0x2d0], -R6.reuse ;  /* 0x0000b40060ed7a23 */ /* 0x100fe20000010806 */
[----:B------:R-:W-:Y:S01]  /*9c30*/  FMNMX.FTZ R0, R249, R0, !PT ;  /* 0x00000000f9007209 */ /* 0x000fe20007810000 */
[----:B------:R-:W-:Y:S01]  /*9c40*/  @P5 IMAD R5, R5, 0x70, RZ ;  /* 0x0000007005055824 */ /* 0x000fe200078e02ff */
[----:B------:R-:W-:Y:S01]  /*9c50*/  MOV R96, R47 ;  /* 0x0000002f00607202 */ /* 0x000fe20000000f00 */
[--C-:B------:R-:W-:Y:S01]  /*9c60*/  FFMA.FTZ R236, R101, c[0x0][0x2d0], -R6.reuse ;  /* 0x0000b40065ec7a23 */ /* 0x100fe20000010806 */
[----:B------:R-:W-:Y:S01]  /*9c70*/  FMNMX.FTZ R0, R226, R0, !PT ;  /* 0x00000000e2007209 */ /* 0x000fe20007810000 */
[--C-:B------:R-:W-:Y:S01]  /*9c80*/  FFMA.FTZ R241, R113, c[0x0][0x2d0], -R6.reuse ;  /* 0x0000b40071f17a23 */ /* 0x100fe20000010806 */
[----:B-1----:R-:W-:Y:S01]  /*9c90*/  FMNMX.FTZ R135, R4, R135, !PT ;  /* 0x0000008704877209 */ /* 0x002fe20007810000 */
[----:B------:R-:W-:Y:S01]  /*9ca0*/  MUFU.EX2 R113, R87 ;  /* 0x0000005700717308 */ /* 0x000fe20000000800 */
[----:B------:R-:W-:Y:S01]  /*9cb0*/  FMNMX.FTZ R0, R71, R0, !PT ;  /* 0x0000000047007209 */ /* 0x000fe20007810000 */
[--C-:B------:R-:W-:Y:S01]  /*9cc0*/  FFMA.FTZ R90, R48, c[0x0][0x2d0], -R6.reuse ;  /* 0x0000b400305a7a23 */ /* 0x100fe20000010806 */
[----:B------:R-:W-:Y:S01]  /*9cd0*/  MOV R101, R30 ;  /* 0x0000001e00657202 */ /* 0x000fe20000000f00 */
[--C-:B------:R-:W-:Y:S02]  /*9ce0*/  FFMA.FTZ R89, R49, c[0x0][0x2d0], -R6.reuse ;  /* 0x0000b40031597a23 */ /* 0x100fe40000010806 */
[--C-:B------:R-:W-:Y:S02]  /*9cf0*/  FFMA.FTZ R106, R80, c[0x0][0x2d0], -R6.reuse ;  /* 0x0000b400506a7a23 */ /* 0x100fe40000010806 */
[--C-:B------:R-:W-:Y:S01]  /*9d00*/  FFMA.FTZ R24, R97, c[0x0][0x2d0], -R6.reuse ;  /* 0x0000b40061187a23 */ /* 0x100fe20000010806 */
[----:B---3--:R-:W1:Y:S01]  /*9d10*/  SHFL.BFLY PT, R2, R0, 0x2, 0x1f ;  /* 0x0c401f0000027f89 */ /* 0x008e6200000e0000 */
[--C-:B------:R-:W-:Y:S01]  /*9d20*/  FFMA.FTZ R83, R32, c[0x0][0x2d0], -R6.reuse ;  /* 0x0000b40020537a23 */ /* 0x100fe20000010806 */
[----:B----4-:R-:W-:Y:S01]  /*9d30*/  FMNMX.FTZ R136, R136, R12, !PT ;  /* 0x0000000c88887209 */ /* 0x010fe20007810000 */
[--C-:B------:R-:W-:Y:S02]  /*9d40*/  FFMA.FTZ R82, R33, c[0x0][0x2d0], -R6.reuse ;  /* 0x0000b40021527a23 */ /* 0x100fe40000010806 */
[--C-:B------:R-:W-:Y:S01]  /*9d50*/  FFMA.FTZ R105, R15, c[0x0][0x2d0], -R6.reuse ;  /* 0x0000b4000f697a23 */ /* 0x100fe20000010806 */
[C---:B------:R-:W-:Y:S01]  /*9d60*/  FSETP.NEU.FTZ.AND P2, PT, R136.reuse, -INF , PT ;  /* 0xff8000008800780b */ /* 0x040fe20003f5d000 */
[----:B------:R-:W-:Y:S01]  /*9d70*/  MUFU.EX2 R139, R82 ;  /* 0x00000052008b7308 */ /* 0x000fe20000000800 */
[----:B------:R-:W-:Y:S02]  /*9d80*/  FMUL.FTZ R85, R136, c[0x0][0x2d0] ;  /* 0x0000b40088557a20 */ /* 0x000fe40000410000 */
[----:B------:R-:W-:Y:S03]  /*9d90*/  IMAD.MOV.U32 R97, RZ, RZ, R63 ;  /* 0x000000ffff617224 */ /* 0x000fe600078e003f */
[----:B------:R-:W-:Y:S05]  /*9da0*/  FSEL R85, R85, RZ, P2 ;  /* 0x000000ff55557208 */ /* 0x000fea0001000000 */
[--C-:B------:R-:W-:Y:S02]  /*9db0*/  FFMA.FTZ R101, R101, c[0x0][0x2d0], -R85.reuse ;  /* 0x0000b40065657a23 */ /* 0x100fe40000010855 */
[----:B------:R-:W-:Y:S01]  /*9dc0*/  FFMA.FTZ R99, R99, c[0x0][0x2d0], -R85 ;  /* 0x0000b40063637a23 */ /* 0x000fe20000010855 */
[----:B-1----:R-:W-:Y:S01]  /*9dd0*/  FMNMX.FTZ R0, R0, R2, !PT ;  /* 0x0000000200007209 */ /* 0x002fe20007810000 */
[--C-:B------:R-:W-:Y:S02]  /*9de0*/  FFMA.FTZ R2, R17, c[0x0][0x2d0], -R6.reuse ;  /* 0x0000b40011027a23 */ /* 0x100fe40000010806 */
[--C-:B------:R-:W-:Y:S02]  /*9df0*/  FFMA.FTZ R17, R100, c[0x0][0x2d0], -R6.reuse ;  /* 0x0000b40064117a23 */ /* 0x100fe40000010806 */
[----:B------:R1:W-:Y:S01]  /*9e00*/  MUFU.EX2 R227, R2 ;  /* 0x0000000200e37308 */ /* 0x0003e20000000800 */
[----:B------:R-:W-:Y:S04]  /*9e10*/  IMAD.MOV.U32 R100, RZ, RZ, R29 ;  /* 0x000000ffff647224 */ /* 0x000fe800078e001d */
[----:B------:R-:W-:Y:S01]  /*9e20*/  FFMA.FTZ R100, R100, c[0x0][0x2d0], -R85 ;  /* 0x0000b40064647a23 */ /* 0x000fe20000010855 */
[----:B-1----:R-:W1:Y:S01]  /*9e30*/  SHFL.BFLY PT, R2, R0, 0x1, 0x1f ;  /* 0x0c201f0000027f89 */ /* 0x002e6200000e0000 */
[----:B--2---:R-:W-:Y:S02]  /*9e40*/  @P5 IMAD.MOV.U32 R9, RZ, RZ, R7 ;  /* 0x000000ffff095224 */ /* 0x004fe400078e0007 */
[----:B------:R-:W-:Y:S02]  /*9e50*/  FFMA.FTZ R7, R189, c[0x0][0x2d0], -R6 ;  /* 0x0000b400bd077a23 */ /* 0x000fe40000010806 */
[----:B------:R-:W-:Y:S02]  /*9e60*/  @P5 IMAD.WIDE.U32 R8, R10, 0x70, R8 ;  /* 0x000000700a085825 */ /* 0x000fe400078e0008 */
[----:B------:R2:W3:Y:S03]  /*9e70*/  MUFU.EX2 R220, R7 ;  /* 0x0000000700dc7308 */ /* 0x0004e60000000800 */
[C---:B------:R-:W-:Y:S02]  /*9e80*/  @P5 LEA R4, P0, R8.reuse, c[0x0][0x1c8], 0x1 ;  /* 0x0000720008045a11 */ /* 0x040fe400078008ff */
[----:B------:R-:W-:Y:S02]  /*9e90*/  @P5 IADD3 R5, R9, R5, RZ ;  /* 0x0000000509055210 */ /* 0x000fe40007ffe0ff */
[----:B------:R-:W4:Y:S02]  /*9ea0*/  SHFL.BFLY PT, R9, R135, 0x1, 0x1f ;  /* 0x0c201f0087097f89 */ /* 0x000f2400000e0000 */
[----:B------:R-:W-:Y:S01]  /*9eb0*/  @P5 LEA.HI.X R5, R8, c[0x0][0x1cc], R5, 0x1, P0 ;  /* 0x0000730008055a11 */ /* 0x000fe200000f0c05 */
[----:B------:R-:W-:Y:S01]  /*9ec0*/  @P5 IMAD.MOV.U32 R8, RZ, RZ, c[0x0][0x1e0] ;  /* 0x00007800ff085624 */ /* 0x000fe200078e00ff */
[----:B-1----:R-:W-:Y:S01]  /*9ed0*/  FMNMX.FTZ R70, R0, R2, !PT ;  /* 0x0000000200467209 */ /* 0x002fe20007810000 */
[--C-:B------:R-:W-:Y:S03]  /*9ee0*/  FFMA.FTZ R0, R19, c[0x0][0x2d0], -R85.reuse ;  /* 0x0000b40013007a23 */ /* 0x100fe60000010855 */
[----:B------:R1:W-:Y:S01]  /*9ef0*/  @P5 LDGSTS.E.BYPASS.LTC128B.128 [R246+0x3900], [R4.64], !P6 ;  /* 0x0390000004f65fae */ /* 0x0003e2000f101d48 */
[----:B------:R1:W-:Y:S01]  /*9f00*/  MUFU.EX2 R224, R0 ;  /* 0x0000000000e07308 */ /* 0x0003e20000000800 */
[----:B------:R-:W-:Y:S02]  /*9f10*/  FMUL.FTZ R88, R70, c[0x0][0x2d0] ;  /* 0x0000b40046587a20 */ /* 0x000fe40000410000 */
[----:B--2---:R-:W-:Y:S01]  /*9f20*/  FFMA.FTZ R7, R16, c[0x0][0x2d0], -R6 ;  /* 0x0000b40010077a23 */ /* 0x004fe20000010806 */
[----:B---3--:R-:W-:Y:S06]  /*9f30*/  F2FP.BF16.PACK_AB R72, R220, R192 ;  /* 0x000000c0dc48723e */ /* 0x008fec00000010ff */
[----:B------:R-:W2:Y:S01]  /*9f40*/  MUFU.EX2 R248, R7 ;  /* 0x0000000700f87308 */ /* 0x000ea20000000800 */
[----:B----4-:R-:W-:Y:S01]  /*9f50*/  FMNMX.FTZ R135, R135, R9, !PT ;  /* 0x0000000987877209 */ /* 0x010fe20007810000 */
[--C-:B------:R-:W-:Y:S03]  /*9f60*/  FFMA.FTZ R9, R190, c[0x0][0x2d0], -R85.reuse ;  /* 0x0000b400be097a23 */ /* 0x100fe60000010855 */
[C---:B------:R-:W-:Y:S01]  /*9f70*/  FSETP.NEU.FTZ.AND P1, PT, R135.reuse, -INF , PT ;  /* 0xff8000008700780b */ /* 0x040fe20003f3d000 */
[----:B------:R-:W-:Y:S04]  /*9f80*/  FMUL.FTZ R84, R135, c[0x0][0x2d0] ;  /* 0x0000b40087547a20 */ /* 0x000fe80000410000 */
[----:B------:R3:W-:Y:S01]  /*9f90*/  MUFU.EX2 R102, R9 ;  /* 0x0000000900667308 */ /* 0x0007e20000000800 */
[----:B------:R-:W-:Y:S05]  /*9fa0*/  FSEL R84, R84, RZ, P1 ;  /* 0x000000ff54547208 */ /* 0x000fea0000800000 */
[--C-:B-1----:R-:W-:Y:S02]  /*9fb0*/  FFMA.FTZ R0, R197, c[0x0][0x2d0], -R84.reuse ;  /* 0x0000b400c5007a23 */ /* 0x102fe40000010854 */
[----:B------:R-:W-:Y:S02]  /*9fc0*/  FFMA.FTZ R86, R245, c[0x0][0x2d0], -R84 ;  /* 0x0000b400f5567a23 */ /* 0x000fe40000010854 */
[----:B------:R1:W-:Y:S01]  /*9fd0*/  MUFU.EX2 R138, R0 ;  /* 0x00000000008a7308 */ /* 0x0003e20000000800 */
[----:B------:R-:W-:Y:S01]  /*9fe0*/  FFMA.FTZ R197, R64, c[0x0][0x2d0], -R6 ;  /* 0x0000b40040c57a23 */ /* 0x000fe20000010806 */
[----:B--2---:R-:W-:Y:S01]  /*9ff0*/  F2FP.BF16.PACK_AB R74, R227, R248 ;  /* 0x000000f8e34a723e */ /* 0x004fe200000010ff */
[----:B------:R-:W-:Y:S02]  /*a000*/  @P5 IMAD.MOV.U32 R7, RZ, RZ, 0x5 ;  /* 0x00000005ff075424 */ /* 0x000fe400078e00ff */
[--C-:B------:R-:W-:Y:S03]  /*a010*/  FFMA.FTZ R109, R109, c[0x0][0x2d0], -R84.reuse ;  /* 0x0000b4006d6d7a23 */ /* 0x100fe60000010854 */
[C---:B------:R-:W-:Y:S01]  /*a020*/  @P5 SHF.L.U64.HI R7, R8.reuse, R7, c[0x0][0x1e4] ;  /* 0x0000790008075619 */ /* 0x040fe20000010207 */
[----:B------:R-:W-:Y:S02]  /*a030*/  @P5 IMAD.SHL.U32 R8, R8, 0x20, RZ ;  /* 0x0000002008085824 */ /* 0x000fe400078e00ff */
[----:B---3--:R-:W-:Y:S03]  /*a040*/  FFMA.FTZ R9, R191, c[0x0][0x2d0], -R85 ;  /* 0x0000b400bf097a23 */ /* 0x008fe60000010855 */
[----:B------:R-:W-:Y:S01]  /*a050*/  @P5 IADD3 R4, P0, R4, R8, RZ ;  /* 0x0000000804045210 */ /* 0x000fe20007f1e0ff */
[----:B------:R2:W3:Y:S04]  /*a060*/  MUFU.EX2 R219, R9 ;  /* 0x0000000900db7308 */ /* 0x0004e80000000800 */
[----:B------:R-:W-:Y:S05]  /*a070*/  @P5 IMAD.X R5, R7, 0x1, R5, P0 ;  /* 0x0000000107055824 */ /* 0x000fea00000e0605 */
[----:B------:R4:W-:Y:S01]  /*a080*/  @P5 LDGSTS.E.BYPASS.LTC128B.128 [R246+0x4100], [R4.64], !P6 ;  /* 0x0410000004f65fae */ /* 0x0009e2000f101d48 */
[----:B-1----:R-:W-:Y:S02]  /*a090*/  FFMA.FTZ R0, R198, c[0x0][0x2d0], -R84 ;  /* 0x0000b400c6007a23 */ /* 0x002fe40000010854 */
[----:B------:R-:W-:Y:S02]  /*a0a0*/  FFMA.FTZ R198, R53, c[0x0][0x2d0], -R6 ;  /* 0x0000b40035c67a23 */ /* 0x000fe40000010806 */
[----:B------:R1:W1:Y:S01]  /*a0b0*/  MUFU.EX2 R191, R0 ;  /* 0x0000000000bf7308 */ /* 0x0002620000000800 */
[----:B--2---:R-:W-:Y:S01]  /*a0c0*/  FFMA.FTZ R9, R18, c[0x0][0x2d0], -R85 ;  /* 0x0000b40012097a23 */ /* 0x004fe20000010855 */
[----:B---3--:R-:W-:Y:S08]  /*a0d0*/  F2FP.BF16.PACK_AB R73, R219, R102 ;  /* 0x00000066db49723e */ /* 0x008ff000000010ff */
[----:B------:R-:W2:Y:S01]  /*a0e0*/  MUFU.EX2 R223, R9 ;  /* 0x0000000900df7308 */ /* 0x000ea20000000800 */
[----:B----4-:R-:W-:Y:S01]  /*a0f0*/  @P5 IADD3 R4, P0, R4, R8, RZ ;  /* 0x0000000804045210 */ /* 0x010fe20007f1e0ff */
[----:B-1----:R-:W-:Y:S01]  /*a100*/  FFMA.FTZ R0, R196, c[0x0][0x2d0], -R84 ;  /* 0x0000b400c4007a23 */ /* 0x002fe20000010854 */
[----:B------:R-:W-:Y:S01]  /*a110*/  F2FP.BF16.PACK_AB R64, R191, R138 ;  /* 0x0000008abf40723e */ /* 0x000fe200000010ff */
[----:B------:R-:W-:Y:S01]  /*a120*/  FFMA.FTZ R196, R65, c[0x0][0x2d0], -R6 ;  /* 0x0000b40041c47a23 */ /* 0x000fe20000010806 */
[----:B------:R-:W-:Y:S05]  /*a130*/  @P5 IADD3.X R5, R5, R7, RZ, P0, !PT ;  /* 0x0000000705055210 */ /* 0x000fea00007fe4ff */
[----:B------:R1:W-:Y:S01]  /*a140*/  MUFU.EX2 R218, R0 ;  /* 0x0000000000da7308 */ /* 0x0003e20000000800 */
[----:B------:R3:W-:Y:S01]  /*a150*/  @P5 LDGSTS.E.BYPASS.LTC128B.128 [R246+0x4900], [R4.64], !P6 ;  /* 0x0490000004f65fae */ /* 0x0007e2000f101d48 */
[----:B--2---:R-:W-:Y:S01]  /*a160*/  F2FP.BF16.PACK_AB R75, R224, R223 ;  /* 0x000000dfe04b723e */ /* 0x004fe200000010ff */
[----:B-1----:R-:W-:Y:S02]  /*a170*/  FFMA.FTZ R0, R199, c[0x0][0x2d0], -R84 ;  /* 0x0000b400c7007a23 */ /* 0x002fe40000010854 */
[----:B------:R-:W-:Y:S05]  /*a180*/  FFMA.FTZ R199, R52, c[0x0][0x2d0], -R6 ;  /* 0x0000b40034c77a23 */ /* 0x000fea0000010806 */
[----:B------:R1:W2:Y:S01]  /*a190*/  MUFU.EX2 R221, R0 ;  /* 0x0000000000dd7308 */ /* 0x0002a20000000800 */
[----:B---3--:R-:W-:Y:S05]  /*a1a0*/  @P5 IADD3 R4, P0, R4, R8, RZ ;  /* 0x0000000804045210 */ /* 0x008fea0007f1e0ff */
[--C-:B------:R-:W-:Y:S05]  /*a1b0*/  @P5 IMAD.X R5, R5, 0x1, R7.reuse, P0 ;  /* 0x0000000105055824 */ /* 0x100fea00000e0607 */
[----:B------:R3:W-:Y:S01]  /*a1c0*/  @P5 LDGSTS.E.BYPASS.LTC128B.128 [R246+0x5100], [R4.64], !P6 ;  /* 0x0510000004f65fae */ /* 0x0007e2000f101d48 */
[----:B-1----:R-:W-:Y:S02]  /*a1d0*/  FSEL R0, R137, RZ, P3 ;  /* 0x000000ff89007208 */ /* 0x002fe40001800000 */
[----:B--2---:R-:W-:Y:S02]  /*a1e0*/  F2FP.BF16.PACK_AB R66, R221, R218 ;  /* 0x000000dadd42723e */ /* 0x004fe400000010ff */
[-C--:B---3--:R-:W-:Y:S05]  /*a1f0*/  @P5 IADD3 R4, P0, R4, R8.reuse, RZ ;  /* 0x0000000804045210 */ /* 0x088fea0007f1e0ff */
[--C-:B------:R-:W-:Y:S05]  /*a200*/  @P5 IMAD.X R5, R5, 0x1, R7.reuse, P0 ;  /* 0x0000000105055824 */ /* 0x100fea00000e0607 */
[----:B------:R1:W-:Y:S02]  /*a210*/  @P5 LDGSTS.E.BYPASS.LTC128B.128 [R246+0x5900], [R4.64], !P6 ;  /* 0x0590000004f65fae */ /* 0x0003e4000f101d48 */
[-C--:B-1----:R-:W-:Y:S04]  /*a220*/  @P5 IADD3 R4, P0, R4, R8.reuse, RZ ;  /* 0x0000000804045210 */ /* 0x082fe80007f1e0ff */
[----:B------:R-:W-:Y:S01]  /*a230*/  @P5 IADD3 R8, P3, R4, R8, RZ ;  /* 0x0000000804085210 */ /* 0x000fe20007f7e0ff */
[--C-:B------:R-:W-:Y:S01]  /*a240*/  @P5 IMAD.X R5, R5, 0x1, R7.reuse, P0 ;  /* 0x0000000105055824 */ /* 0x100fe200000e0607 */
[----:B------:R-:W-:Y:S03]  /*a250*/  FSETP.NEU.FTZ.AND P0, PT, R70, -INF , PT ;  /* 0xff8000004600780b */ /* 0x000fe60003f1d000 */
[----:B------:R-:W-:Y:S01]  /*a260*/  @P5 IMAD.X R9, R5, 0x1, R7, P3 ;  /* 0x0000000105095824 */ /* 0x000fe200018e0607 */
[----:B------:R-:W-:Y:S01]  /*a270*/  FSEL R88, R88, RZ, P0 ;  /* 0x000000ff58587208 */ /* 0x000fe20000000000 */
[----:B------:R1:W-:Y:S04]  /*a280*/  @P5 LDGSTS.E.BYPASS.LTC128B.128 [R246+0x6100], [R4.64], !P6 ;  /* 0x0610000004f65fae */ /* 0x0003e8000f101d48 */
[--C-:B------:R-:W-:Y:S02]  /*a290*/  FFMA.FTZ R2, R200, c[0x0][0x2d0], -R88.reuse ;  /* 0x0000b400c8027a23 */ /* 0x100fe40000010858 */
[--C-:B------:R-:W-:Y:S02]  /*a2a0*/  FFMA.FTZ R7, R201, c[0x0][0x2d0], -R88.reuse ;  /* 0x0000b400c9077a23 */ /* 0x100fe40000010858 */
[----:B------:R2:W-:Y:S01]  /*a2b0*/  MUFU.EX2 R188, R2 ;  /* 0x0000000200bc7308 */ /* 0x0005e20000000800 */
[----:B------:R3:W-:Y:S01]  /*a2c0*/  @P5 LDGSTS.E.BYPASS.LTC128B.128 [R246+0x6900], [R8.64], !P6 ;  /* 0x0690000008f65fae */ /* 0x0007e2000f101d48 */
[--C-:B------:R-:W-:Y:S02]  /*a2d0*/  FFMA.FTZ R250, R250, c[0x0][0x2d0], -R88.reuse ;  /* 0x0000b400fafa7a23 */ /* 0x100fe40000010858 */
[--C-:B------:R-:W-:Y:S02]  /*a2e0*/  FFMA.FTZ R249, R249, c[0x0][0x2d0], -R88.reuse ;  /* 0x0000b400f9f97a23 */ /* 0x100fe40000010858 */
[----:B------:R-:W-:Y:S02]  /*a2f0*/  FFMA.FTZ R226, R226, c[0x0][0x2d0], -R88 ;  /* 0x0000b400e2e27a23 */ /* 0x000fe40000010858 */
[----:B------:R-:W-:Y:S01]  /*a300*/  FFMA.FTZ R200, R81, c[0x0][0x2d0], -R6 ;  /* 0x0000b40051c87a23 */ /* 0x000fe20000010806 */
[----:B------:R-:W4:Y:S01]  /*a310*/  LDSM.16.MT88.4 R20, [R229] ;  /* 0x00000000e514783b */ /* 0x000f220000004200 */
[----:B------:R-:W3:Y:S01]  /*a320*/  MUFU.EX2 R190, R7 ;  /* 0x0000000700be7308 */ /* 0x000ee20000000800 */
[----:B------:R-:W-:Y:S06]  /*a330*/  IMAD.MOV.U32 R201, RZ, RZ, R62 ;  /* 0x000000ffffc97224 */ /* 0x000fec00078e003e */
[----:B------:R-:W-:Y:S01]  /*a340*/  LDSM.16.MT88.4 R52, [R230] ;  /* 0x00000000e634783b */ /* 0x000fe20000004200 */
[----:B-1----:R-:W-:Y:S01]  /*a350*/  FADD.FTZ R5, -R0, R3 ;  /* 0x0000000300057221 */ /* 0x002fe20000010100 */
[----:B------:R-:W-:Y:S02]  /*a360*/  FSEL R3, R136, RZ, P2 ;  /* 0x000000ff88037208 */ /* 0x000fe40001000000 */
[----:B------:R-:W-:Y:S02]  /*a370*/  FSEL R0, R70, RZ, P0 ;  /* 0x000000ff46007208 */ /* 0x000fe40000000000 */
[----:B--2---:R-:W-:Y:S01]  /*a380*/  FSEL R2, R135, RZ, P1 ;  /* 0x000000ff87027208 */ /* 0x004fe20000800000 */
[----:B------:R-:W-:Y:S01]  /*a390*/  FADD.FTZ R4, -R3, R132 ;  /* 0x0000008403047221 */ /* 0x000fe20000010100 */
[----:B------:R-:W-:Y:S01]  /*a3a0*/  MOV R132, R59 ;  /* 0x0000003b00847202 */ /* 0x000fe20000000f00 */
[----:B------:R-:W0:Y:S02]  /*a3b0*/  LDGDEPBAR ;  /* 0x00000000000079af */ /* 0x000e240000000000 */
[----:B------:R-:W-:Y:S02]  /*a3c0*/  FADD.FTZ R3, -R2, R133 ;  /* 0x0000008502037221 */ /* 0x000fe40000010100 */
[----:B------:R-:W-:Y:S02]  /*a3d0*/  FADD.FTZ R2, -R0, R134 ;  /* 0x0000008600027221 */ /* 0x000fe40000010100 */
[----:B------:R-:W-:Y:S01]  /*a3e0*/  FMUL.FTZ R0, R5, c[0x0][0x2d0] ;  /* 0x0000b40005007a20 */ /* 0x000fe20000410000 */
[----:B---3--:R-:W-:Y:S03]  /*a3f0*/  F2FP.BF16.PACK_AB R65, R190, R188 ;  /* 0x000000bcbe41723e */ /* 0x008fe600000010ff */
[----:B------:R1:W2:Y:S02]  /*a400*/  MUFU.EX2 R69, R0 ;  /* 0x0000000000457308 */ /* 0x0002a40000000800 */
[----:B-1----:R-:W-:Y:S02]  /*a410*/  FMUL.FTZ R0, R4, c[0x0][0x2d0] ;  /* 0x0000b40004007a20 */ /* 0x002fe40000410000 */
[C---:B--2---:R-:W-:Y:S06]  /*a420*/  FMUL.FTZ R5, R69.reuse, R145 ;  /* 0x0000009145057220 */ /* 0x044fec0000410000 */
[----:B------:R1:W2:Y:S01]  /*a430*/  MUFU.EX2 R68, R0 ;  /* 0x0000000000447308 */ /* 0x0002a20000000800 */
[C---:B------:R-:W-:Y:S02]  /*a440*/  FMUL.FTZ R4, R69.reuse, R144 ;  /* 0x0000009045047220 */ /* 0x040fe40000410000 */
[C---:B------:R-:W-:Y:S01]  /*a450*/  FMUL.FTZ R16, R69.reuse, R152 ;  /* 0x0000009845107220 */ /* 0x040fe20000410000 */
[----:B------:R-:W-:Y:S01]  /*a460*/  MOV R152, R17 ;  /* 0x0000001100987202 */ /* 0x000fe20000000f00 */
[C---:B------:R-:W-:Y:S02]  /*a470*/  FMUL.FTZ R17, R69.reuse, R153 ;  /* 0x0000009945117220 */ /* 0x040fe40000410000 */
[----:B------:R-:W-:Y:S02]  /*a480*/  IMAD.MOV.U32 R144, RZ, RZ, R34 ;  /* 0x000000ffff907224 */ /* 0x000fe400078e0022 */
[C---:B------:R-:W-:Y:S02]  /*a490*/  FMUL.FTZ R32, R69.reuse, R168 ;  /* 0x000000a845207220 */ /* 0x040fe40000410000 */
[C---:B------:R-:W-:Y:S02]  /*a4a0*/  FMUL.FTZ R33, R69.reuse, R169 ;  /* 0x000000a945217220 */ /* 0x040fe40000410000 */
[----:B------:R-:W-:Y:S02]  /*a4b0*/  IMAD.MOV.U32 R153, RZ, RZ, R42 ;  /* 0x000000ffff997224 */ /* 0x000fe400078e002a */
[C---:B------:R-:W-:Y:S02]  /*a4c0*/  FMUL.FTZ R48, R69.reuse, R184 ;  /* 0x000000b845307220 */ /* 0x040fe40000410000 */
[----:B------:R-:W-:Y:S02]  /*a4d0*/  FMUL.FTZ R49, R69, R185 ;  /* 0x000000b945317220 */ /* 0x000fe40000410000 */
[----:B------:R-:W-:Y:S02]  /*a4e0*/  IMAD.MOV.U32 R145, RZ, RZ, R78 ;  /* 0x000000ffff917224 */ /* 0x000fe400078e004e */
[----:B-1----:R-:W-:Y:S02]  /*a4f0*/  FMUL.FTZ R0, R3, c[0x0][0x2d0] ;  /* 0x0000b40003007a20 */ /* 0x002fe40000410000 */
[C---:B--2---:R-:W-:Y:S02]  /*a500*/  FMUL.FTZ R6, R68.reuse, R146 ;  /* 0x0000009244067220 */ /* 0x044fe40000410000 */
[----:B------:R1:W2:Y:S01]  /*a510*/  MUFU.EX2 R3, R0 ;  /* 0x0000000000037308 */ /* 0x0002a20000000800 */
[C---:B------:R-:W-:Y:S02]  /*a520*/  FMUL.FTZ R7, R68.reuse, R147 ;  /* 0x0000009344077220 */ /* 0x040fe40000410000 */
[----:B------:R-:W-:Y:S02]  /*a530*/  IMAD.MOV.U32 R147, RZ, RZ, R26 ;  /* 0x000000ffff937224 */ /* 0x000fe400078e001a */
[C---:B------:R-:W-:Y:S02]  /*a540*/  FMUL.FTZ R18, R68.reuse, R154 ;  /* 0x0000009a44127220 */ /* 0x040fe40000410000 */
[C---:B------:R-:W-:Y:S01]  /*a550*/  FMUL.FTZ R19, R68.reuse, R155 ;  /* 0x0000009b44137220 */ /* 0x040fe20000410000 */
[-C--:B----4-:R-:W-:Y:S05]  /*a560*/  HMMA.16816.F32.BF16 R4, R72, R20.reuse, R4 ;  /* 0x000000144804723c */ /* 0x090fea0000041804 */
[----:B------:R-:W-:Y:S02]  /*a570*/  IMAD.MOV.U32 R155, RZ, RZ, R25 ;  /* 0x000000ffff9b7224 */ /* 0x000fe400078e0019 */
[----:B------:R-:W-:Y:S02]  /*a580*/  IMAD.MOV.U32 R154, RZ, RZ, R28 ;  /* 0x000000ffff9a7224 */ /* 0x000fe400078e001c */
[C---:B------:R-:W-:Y:S03]  /*a590*/  FMUL.FTZ R34, R68.reuse, R170 ;  /* 0x000000aa44227220 */ /* 0x040fe60000410000 */
[----:B------:R-:W-:Y:S02]  /*a5a0*/  FMUL.FTZ R35, R68, R171 ;  /* 0x000000ab44237220 */ /* 0x000fe40000410000 */
[----:B------:R-:W-:Y:S02]  /*a5b0*/  IMAD.MOV.U32 R146, RZ, RZ, R77 ;  /* 0x000000ffff927224 */ /* 0x000fe400078e004d */
[----:B-1----:R-:W-:Y:S02]  /*a5c0*/  FMUL.FTZ R0, R2, c[0x0][0x2d0] ;  /* 0x0000b40002007a20 */ /* 0x002fe40000410000 */
[----:B------:R-:W-:Y:S02]  /*a5d0*/  FFMA.FTZ R2, R204, c[0x0][0x2d0], -R88 ;  /* 0x0000b400cc027a23 */ /* 0x000fe40000010858 */
[C---:B--2---:R-:W-:Y:S01]  /*a5e0*/  FMUL.FTZ R13, R3.reuse, R149 ;  /* 0x00000095030d7220 */ /* 0x044fe20000410000 */
[----:B------:R-:W-:Y:S01]  /*a5f0*/  MOV R149, R27 ;  /* 0x0000001b00957202 */ /* 0x000fe20000000f00 */
[----:B------:R1:W-:Y:S01]  /*a600*/  MUFU.EX2 R133, R2 ;  /* 0x0000000200857308 */ /* 0x0003e20000000800 */
[C---:B------:R-:W-:Y:S02]  /*a610*/  FMUL.FTZ R8, R3.reuse, R140 ;  /* 0x0000008c03087220 */ /* 0x040fe40000410000 */
[C---:B------:R-:W-:Y:S02]  /*a620*/  FMUL.FTZ R9, R3.reuse, R141 ;  /* 0x0000008d03097220 */ /* 0x040fe40000410000 */
[C---:B------:R-:W-:Y:S02]  /*a630*/  FMUL.FTZ R12, R3.reuse, R148 ;  /* 0x00000094030c7220 */ /* 0x040fe40000410000 */
[C---:B------:R-:W-:Y:S02]  /*a640*/  FMUL.FTZ R25, R3.reuse, R161 ;  /* 0x000000a103197220 */ /* 0x040fe40000410000 */
[C---:B------:R-:W-:Y:S01]  /*a650*/  FMUL.FTZ R28, R3.reuse, R164 ;  /* 0x000000a4031c7220 */ /* 0x040fe20000410000 */
[----:B------:R-:W2:Y:S01]  /*a660*/  MUFU.EX2 R0, R0 ;  /* 0x0000000000007308 */ /* 0x000ea20000000800 */
[----:B------:R-:W-:Y:S02]  /*a670*/  IMAD.MOV.U32 R141, RZ, RZ, R67 ;  /* 0x000000ffff8d7224 */ /* 0x000fe400078e0043 */
[C---:B------:R-:W-:Y:S02]  /*a680*/  FMUL.FTZ R29, R3.reuse, R165 ;  /* 0x000000a5031d7220 */ /* 0x040fe40000410000 */
[----:B------:R-:W-:Y:S02]  /*a690*/  IMAD.MOV.U32 R140, RZ, RZ, R31 ;  /* 0x000000ffff8c7224 */ /* 0x000fe400078e001f */
[----:B------:R-:W-:Y:S02]  /*a6a0*/  IMAD.MOV.U32 R161, RZ, RZ, R50 ;  /* 0x000000ffffa17224 */ /* 0x000fe400078e0032 */
[----:B------:R-:W-:Y:S01]  /*a6b0*/  FMUL.FTZ R50, R68, R186 ;  /* 0x000000ba44327220 */ /* 0x000fe20000410000 */
[----:B------:R-:W-:Y:S01]  /*a6c0*/  MUFU.EX2 R148, R90 ;  /* 0x0000005a00947308 */ /* 0x000fe20000000800 */
[----:B------:R-:W-:Y:S02]  /*a6d0*/  IMAD.MOV.U32 R204, RZ, RZ, R76 ;  /* 0x000000ffffcc7224 */ /* 0x000fe400078e004c */
[----:B------:R-:W-:Y:S02]  /*a6e0*/  FMUL.FTZ R56, R3, R120 ;  /* 0x0000007803387220 */ /* 0x000fe40000410000 */
[----:B-1----:R-:W-:Y:S02]  /*a6f0*/  FFMA.FTZ R2, R203, c[0x0][0x2d0], -R88 ;  /* 0x0000b400cb027a23 */ /* 0x002fe40000010858 */
[C---:B------:R-:W-:Y:S02]  /*a700*/  FMUL.FTZ R57, R3.reuse, R121 ;  /* 0x0000007903397220 */ /* 0x040fe40000410000 */
[C---:B------:R-:W-:Y:S01]  /*a710*/  FMUL.FTZ R60, R3.reuse, R124 ;  /* 0x0000007c033c7220 */ /* 0x040fe20000410000 */
[----:B------:R-:W1:Y:S01]  /*a720*/  MUFU.EX2 R189, R2 ;  /* 0x0000000200bd7308 */ /* 0x000e620000000800 */
[----:B------:R-:W-:Y:S02]  /*a730*/  IMAD.MOV.U32 R203, RZ, RZ, R24 ;  /* 0x000000ffffcb7224 */ /* 0x000fe400078e0018 */
[----:B------:R-:W-:Y:S02]  /*a740*/  FMUL.FTZ R24, R3, R160 ;  /* 0x000000a003187220 */ /* 0x000fe40000410000 */
[C---:B--2---:R-:W-:Y:S02]  /*a750*/  FMUL.FTZ R26, R0.reuse, R162 ;  /* 0x000000a2001a7220 */ /* 0x044fe40000410000 */
[----:B------:R-:W-:Y:S02]  /*a760*/  IMAD.MOV.U32 R162, RZ, RZ, R39 ;  /* 0x000000ffffa27224 */ /* 0x000fe400078e0027 */
[C---:B------:R-:W-:Y:S02]  /*a770*/  FMUL.FTZ R27, R0.reuse, R163 ;  /* 0x000000a3001b7220 */ /* 0x040fe40000410000 */
[----:B------:R-:W-:Y:S02]  /*a780*/  IMAD.MOV.U32 R163, RZ, RZ, R38 ;  /* 0x000000ffffa37224 */ /* 0x000fe400078e0026 */
[----:B------:R-:W2:Y:S01]  /*a790*/  LDSM.16.MT88.4 R36, [R233] ;  /* 0x00000000e924783b */ /* 0x000ea20000004200 */
[C---:B------:R-:W-:Y:S02]  /*a7a0*/  FMUL.FTZ R10, R0.reuse, R142 ;  /* 0x0000008e000a7220 */ /* 0x040fe40000410000 */
[C---:B------:R-:W-:Y:S02]  /*a7b0*/  FMUL.FTZ R11, R0.reuse, R143 ;  /* 0x0000008f000b7220 */ /* 0x040fe40000410000 */
[C---:B------:R-:W-:Y:S02]  /*a7c0*/  FMUL.FTZ R14, R0.reuse, R150 ;  /* 0x00000096000e7220 */ /* 0x040fe40000410000 */
[C---:B------:R-:W-:Y:S02]  /*a7d0*/  FMUL.FTZ R15, R0.reuse, R151 ;  /* 0x00000097000f7220 */ /* 0x040fe40000410000 */
[----:B------:R-:W-:Y:S01]  /*a7e0*/  MUFU.EX2 R151, R89 ;  /* 0x0000005900977308 */ /* 0x000fe20000000800 */
[C---:B------:R-:W-:Y:S01]  /*a7f0*/  FMUL.FTZ R30, R0.reuse, R166 ;  /* 0x000000a6001e7220 */ /* 0x040fe20000410000 */
[----:B-1----:R-:W-:Y:S01]  /*a800*/  F2FP.BF16.PACK_AB R67, R189, R133 ;  /* 0x00000085bd43723e */ /* 0x002fe200000010ff */
[----:B------:R-:W-:Y:S02]  /*a810*/  FMUL.FTZ R31, R0, R167 ;  /* 0x000000a7001f7220 */ /* 0x000fe40000410000 */
[----:B------:R-:W-:Y:S02]  /*a820*/  FFMA.FTZ R2, R208, c[0x0][0x2d0], -R85 ;  /* 0x0000b400d0027a23 */ /* 0x000fe40000010855 */
[----:B------:R-:W-:Y:S02]  /*a830*/  IMAD.MOV.U32 R150, RZ, RZ, R79 ;  /* 0x000000ffff967224 */ /* 0x000fe400078e004f */
[C---:B------:R-:W-:Y:S01]  /*a840*/  HMMA.16816.F32.BF16 R8, R64.reuse, R20, R8 ;  /* 0x000000144008723c */ /* 0x040fe20000041808 */
[----:B------:R1:W-:Y:S01]  /*a850*/  MUFU.EX2 R111, R2 ;  /* 0x00000002006f7308 */ /* 0x0003e20000000800 */
[----:B------:R-:W3:Y:S02]  /*a860*/  LDSM.16.MT88.4 R76, [R232] ;  /* 0x00000000e84c783b */ /* 0x000ee40000004200 */
[C---:B------:R-:W-:Y:S02]  /*a870*/  FMUL.FTZ R42, R0.reuse, R178 ;  /* 0x000000b2002a7220 */ /* 0x040fe40000410000 */
[----:B------:R-:W-:Y:S02]  /*a880*/  IMAD.MOV.U32 R142, RZ, RZ, R43 ;  /* 0x000000ffff8e7224 */ /* 0x000fe400078e002b */
[-C--:B------:R-:W-:Y:S04]  /*a890*/  HMMA.16816.F32.BF16 R12, R64, R22.reuse, R12 ;  /* 0x00000016400c723c */ /* 0x080fe8000004180c */
[C---:B------:R-:W-:Y:S02]  /*a8a0*/  FMUL.FTZ R20, R69.reuse, R156 ;  /* 0x0000009c45147220 */ /* 0x040fe40000410000 */
[----:B------:R-:W-:Y:S02]  /*a8b0*/  FMUL.FTZ R21, R69, R157 ;  /* 0x0000009d45157220 */ /* 0x000fe40000410000 */
[C---:B------:R-:W-:Y:S04]  /*a8c0*/  HMMA.16816.F32.BF16 R16, R72.reuse, R22, R16 ;  /* 0x000000164810723c */ /* 0x040fe80000041810 */
[C---:B------:R-:W-:Y:S02]  /*a8d0*/  FMUL.FTZ R43, R0.reuse, R179 ;  /* 0x000000b3002b7220 */ /* 0x040fe40000410000 */
[----:B------:R-:W-:Y:S02]  /*a8e0*/  FMUL.FTZ R58, R0, R122 ;  /* 0x0000007a003a7220 */ /* 0x000fe40000410000 */
[C---:B------:R-:W-:Y:S04]  /*a8f0*/  FMUL.FTZ R22, R68.reuse, R158 ;  /* 0x0000009e44167220 */ /* 0x040fe80000410000 */
[----:B------:R-:W-:Y:S01]  /*a900*/  FMUL.FTZ R23, R68, R159 ;  /* 0x0000009f44177220 */ /* 0x000fe20000410000 */
[----:B------:R-:W-:Y:S01]  /*a910*/  MOV R159, R40 ;  /* 0x00000028009f7202 */ /* 0x000fe20000000f00 */
[C---:B------:R-:W-:Y:S02]  /*a920*/  FMUL.FTZ R40, R3.reuse, R176 ;  /* 0x000000b003287220 */ /* 0x040fe40000410000 */
[----:B------:R-:W-:Y:S02]  /*a930*/  IMAD.MOV.U32 R158, RZ, RZ, R41 ;  /* 0x000000ffff9e7224 */ /* 0x000fe400078e0029 */
[----:B------:R-:W-:Y:S01]  /*a940*/  FMUL.FTZ R41, R3, R177 ;  /* 0x000000b103297220 */ /* 0x000fe20000410000 */
[-C--:B--2---:R-:W-:Y:S03]  /*a950*/  HMMA.16816.F32.BF16 R20, R72, R36.reuse, R20 ;  /* 0x000000244814723c */ /* 0x084fe60000041814 */
[----:B-1----:R-:W-:Y:S02]  /*a960*/  FFMA.FTZ R2, R209, c[0x0][0x2d0], -R85 ;  /* 0x0000b400d1027a23 */ /* 0x002fe40000010855 */
[----:B------:R-:W-:Y:S02]  /*a970*/  IMAD.MOV.U32 R156, RZ, RZ, R45 ;  /* 0x000000ffff9c7224 */ /* 0x000fe400078e002d */
[C---:B------:R-:W-:Y:S01]  /*a980*/  FMUL.FTZ R45, R3.reuse, R181 ;  /* 0x000000b5032d7220 */ /* 0x040fe20000410000 */
[C---:B------:R-:W-:Y:S04]  /*a990*/  HMMA.16816.F32.BF16 R24, R64.reuse, R36, R24 ;  /* 0x000000244018723c */ /* 0x040fe80000041818 */
[----:B------:R-:W-:Y:S02]  /*a9a0*/  IMAD.MOV.U32 R157, RZ, RZ, R44 ;  /* 0x000000ffff9d7224 */ /* 0x000fe400078e002c */
[----:B------:R-:W-:Y:S02]  /*a9b0*/  FMUL.FTZ R44, R3, R180 ;  /* 0x000000b4032c7220 */ /* 0x000fe40000410000 */
[-C--:B------:R-:W-:Y:S04]  /*a9c0*/  HMMA.16816.F32.BF16 R28, R64, R38.reuse, R28 ;  /* 0x00000026401c723c */ /* 0x080fe8000004181c */
[C---:B------:R-:W-:Y:S02]  /*a9d0*/  FMUL.FTZ R36, R69.reuse, R172 ;  /* 0x000000ac45247220 */ /* 0x040fe40000410000 */
[----:B------:R-:W-:Y:S02]  /*a9e0*/  FMUL.FTZ R37, R69, R173 ;  /* 0x000000ad45257220 */ /* 0x000fe40000410000 */
[C---:B------:R-:W-:Y:S04]  /*a9f0*/  HMMA.16816.F32.BF16 R32, R72.reuse, R38, R32 ;  /* 0x000000264820723c */ /* 0x040fe80000041820 */
[C---:B------:R-:W-:Y:S02]  /*aa00*/  FMUL.FTZ R46, R0.reuse, R182 ;  /* 0x000000b6002e7220 */ /* 0x040fe40000410000 */
[----:B------:R-:W-:Y:S02]  /*aa10*/  FMUL.FTZ R47, R0, R183 ;  /* 0x000000b7002f7220 */ /* 0x000fe40000410000 */
[C---:B------:R-:W-:Y:S04]  /*aa20*/  FMUL.FTZ R38, R68.reuse, R174 ;  /* 0x000000ae44267220 */ /* 0x040fe80000410000 */
[C---:B------:R-:W-:Y:S02]  /*aa30*/  FMUL.FTZ R39, R68.reuse, R175 ;  /* 0x000000af44277220 */ /* 0x040fe40000410000 */
[----:B------:R-:W-:Y:S02]  /*aa40*/  IMAD.MOV.U32 R160, RZ, RZ, R51 ;  /* 0x000000ffffa07224 */ /* 0x000fe400078e0033 */
[----:B------:R-:W-:Y:S02]  /*aa50*/  FMUL.FTZ R51, R68, R187 ;  /* 0x000000bb44337220 */ /* 0x000fe40000410000 */
[C---:B------:R-:W-:Y:S01]  /*aa60*/  FMUL.FTZ R59, R0.reuse, R123 ;  /* 0x0000007b003b7220 */ /* 0x040fe20000410000 */
[-C--:B------:R-:W-:Y:S03]  /*aa70*/  HMMA.16816.F32.BF16 R36, R72, R52.reuse, R36 ;  /* 0x000000344824723c */ /* 0x080fe60000041824 */
[----:B------:R-:W-:Y:S02]  /*aa80*/  FMUL.FTZ R61, R3, R125 ;  /* 0x0000007d033d7220 */ /* 0x000fe40000410000 */
[----:B------:R-:W-:Y:S01]  /*aa90*/  MUFU.EX2 R125, R98 ;  /* 0x00000062007d7308 */ /* 0x000fe20000000800 */
[C---:B------:R-:W-:Y:S02]  /*aaa0*/  FMUL.FTZ R62, R0.reuse, R126 ;  /* 0x0000007e003e7220 */ /* 0x040fe40000410000 */
[C---:B------:R-:W-:Y:S04]  /*aab0*/  HMMA.16816.F32.BF16 R40, R64.reuse, R52, R40 ;  /* 0x000000344028723c */ /* 0x040fe80000041828 */
[----:B------:R-:W-:Y:S02]  /*aac0*/  FMUL.FTZ R63, R0, R127 ;  /* 0x0000007f003f7220 */ /* 0x000fe40000410000 */
[----:B------:R-:W-:Y:S01]  /*aad0*/  FFMA.FTZ R89, R243, c[0x0][0x2d0], -R85 ;  /* 0x0000b400f3597a23 */ /* 0x000fe20000010855 */
[----:B------:R-:W1:Y:S01]  /*aae0*/  MUFU.EX2 R126, R83 ;  /* 0x00000053007e7308 */ /* 0x000e620000000800 */
[C---:B------:R-:W-:Y:S01]  /*aaf0*/  FMUL.FTZ R52, R69.reuse, R116 ;  /* 0x0000007445347220 */ /* 0x040fe20000410000 */
[-C--:B------:R-:W-:Y:S03]  /*ab00*/  HMMA.16816.F32.BF16 R44, R64, R54.reuse, R44 ;  /* 0x00000036402c723c */ /* 0x080fe6000004182c */
[C---:B------:R-:W-:Y:S02]  /*ab10*/  FMUL.FTZ R53, R69.reuse, R117 ;  /* 0x0000007545357220 */ /* 0x040fe40000410000 */
[----:B------:R-:W-:Y:S03]  /*ab20*/  IMAD.MOV.U32 R177, RZ, RZ, R201 ;  /* 0x000000ffffb17224 */ /* 0x000fe600078e00c9 */
[----:B------:R2:W4:Y:S01]  /*ab30*/  MUFU.EX2 R116, R2 ;  /* 0x0000000200747308 */ /* 0x0005220000000800 */
[C---:B------:R-:W-:Y:S07]  /*ab40*/  HMMA.16816.F32.BF16 R48, R72.reuse, R54, R48 ;  /* 0x000000364830723c */ /* 0x040fee0000041830 */
[C---:B------:R-:W-:Y:S02]  /*ab50*/  FMUL.FTZ R55, R68.reuse, R119 ;  /* 0x0000007744377220 */ /* 0x040fe40000410000 */
[----:B------:R-:W-:Y:S07]  /*ab60*/  FMUL.FTZ R54, R68, R118 ;  /* 0x0000007644367220 */ /* 0x000fee0000410000 */
[-C--:B---3--:R-:W-:Y:S03]  /*ab70*/  HMMA.16816.F32.BF16 R52, R72, R76.reuse, R52 ;  /* 0x0000004c4834723c */ /* 0x088fe60000041834 */
[--C-:B--2---:R-:W-:Y:S05]  /*ab80*/  FFMA.FTZ R2, R206, c[0x0][0x2d0], -R85.reuse ;  /* 0x0000b400ce027a23 */ /* 0x104fea0000010855 */
[C---:B------:R-:W-:Y:S01]  /*ab90*/  HMMA.16816.F32.BF16 R56, R64.reuse, R76, R56 ;  /* 0x0000004c4038723c */ /* 0x040fe20000041838 */
[----:B------:R-:W-:Y:S07]  /*aba0*/  MUFU.EX2 R206, R99 ;  /* 0x0000006300ce7308 */ /* 0x000fee0000000800 */
[-C--:B------:R-:W-:Y:S03]  /*abb0*/  HMMA.16816.F32.BF16 R60, R64, R78.reuse, R60 ;  /* 0x0000004e403c723c */ /* 0x080fe6000004183c */
[----:B------:R2:W-:Y:S04]  /*abc0*/  MUFU.EX2 R122, R2 ;  /* 0x00000002007a7308 */ /* 0x0005e80000000800 */
[C---:B------:R-:W-:Y:S02]  /*abd0*/  FMUL.FTZ R67, R68.reuse, R131 ;  /* 0x0000008344437220 */ /* 0x040fe40000410000 */
[C---:B------:R-:W-:Y:S03]  /*abe0*/  FMUL.FTZ R64, R69.reuse, R128 ;  /* 0x0000008045407220 */ /* 0x040fe60000410000 */
[----:B------:R-:W-:Y:S01]  /*abf0*/  FMUL.FTZ R65, R69, R129 ;  /* 0x0000008145417220 */ /* 0x000fe20000410000 */
[----:B------:R-:W-:Y:S01]  /*ac00*/  MUFU.EX2 R128, R91 ;  /* 0x0000005b00807308 */ /* 0x000fe20000000800 */
[----:B------:R-:W-:Y:S07]  /*ac10*/  FMUL.FTZ R66, R68, R130 ;  /* 0x0000008244427220 */ /* 0x000fee0000410000 */
[----:B------:R-:W-:Y:S01]  /*ac20*/  HMMA.16816.F32.BF16 R64, R72, R78, R64 ;  /* 0x0000004e4840723c */ /* 0x000fe20000041840 */
[----:B------:R-:W3:Y:S03]  /*ac30*/  LDSM.16.MT88.4 R76, [R229+0x800] ;  /* 0x00080000e54c783b */ /* 0x000ee60000004200 */
[--C-:B--2---:R-:W-:Y:S03]  /*ac40*/  FFMA.FTZ R2, R207, c[0x0][0x2d0], -R85.reuse ;  /* 0x0000b400cf027a23 */ /* 0x104fe60000010855 */
[----:B------:R-:W-:Y:S02]  /*ac50*/  F2FP.BF16.PACK_AB R72, R115, R113 ;  /* 0x000000717348723e */ /* 0x000fe400000010ff */
[----:B-1----:R-:W-:Y:S01]  /*ac60*/  F2FP.BF16.PACK_AB R74, R139, R126 ;  /* 0x0000007e8b4a723e */ /* 0x002fe200000010ff */
[----:B------:R1:W2:Y:S02]  /*ac70*/  MUFU.EX2 R134, R2 ;  /* 0x0000000200867308 */ /* 0x0002a40000000800 */
[----:B----4-:R-:W-:Y:S01]  /*ac80*/  F2FP.BF16.PACK_AB R73, R116, R111 ;  /* 0x0000006f7449723e */ /* 0x010fe200000010ff */
[--C-:B-1----:R-:W-:Y:S01]  /*ac90*/  FFMA.FTZ R2, R211, c[0x0][0x2d0], -R84.reuse ;  /* 0x0000b400d3027a23 */ /* 0x102fe20000010854 */
[----:B--2---:R-:W-:Y:S06]  /*aca0*/  F2FP.BF16.PACK_AB R75, R134, R122 ;  /* 0x0000007a864b723e */ /* 0x004fec00000010ff */
[----:B------:R1:W-:Y:S01]  /*acb0*/  MUFU.EX2 R114, R2 ;  /* 0x0000000200727308 */ /* 0x0003e20000000800 */
[-C--:B---3--:R-:W-:Y:S03]  /*acc0*/  HMMA.16816.F32.BF16 R4, R72, R76.reuse, R4 ;  /* 0x0000004c4804723c */ /* 0x088fe60000041804 */
[--C-:B-1----:R-:W-:Y:S06]  /*acd0*/  FFMA.FTZ R2, R212, c[0x0][0x2d0], -R84.reuse ;  /* 0x0000b400d4027a23 */ /* 0x102fec0000010854 */
[----:B------:R-:W-:Y:S10]  /*ace0*/  MUFU.EX2 R212, R89 ;  /* 0x0000005900d47308 */ /* 0x000ff40000000800 */
[----:B------:R1:W2:Y:S02]  /*acf0*/  MUFU.EX2 R117, R2 ;  /* 0x0000000200757308 */ /* 0x0002a40000000800 */
[--C-:B-1----:R-:W-:Y:S01]  /*ad00*/  FFMA.FTZ R2, R210, c[0x0][0x2d0], -R84.reuse ;  /* 0x0000b400d2027a23 */ /* 0x102fe20000010854 */
[----:B--2---:R-:W-:Y:S07]  /*ad10*/  F2FP.BF16.PACK_AB R80, R117, R114 ;  /* 0x000000727550723e */ /* 0x004fee00000010ff */
[----:B------:R1:W-:Y:S02]  /*ad20*/  MUFU.EX2 R119, R2 ;  /* 0x0000000200777308 */ /* 0x0003e40000000800 */
[----:B-1----:R-:W-:Y:S08]  /*ad30*/  FFMA.FTZ R2, R213, c[0x0][0x2d0], -R84 ;  /* 0x0000b400d5027a23 */ /* 0x002ff00000010854 */
[----:B------:R-:W-:Y:S10]  /*ad40*/  MUFU.EX2 R213, R200 ;  /* 0x000000c800d57308 */ /* 0x000ff40000000800 */
[----:B------:R1:W2:Y:S02]  /*ad50*/  MUFU.EX2 R143, R2 ;  /* 0x00000002008f7308 */ /* 0x0002a40000000800 */
[--C-:B-1----:R-:W-:Y:S01]  /*ad60*/  FFMA.FTZ R2, R215, c[0x0][0x2d0], -R88.reuse ;  /* 0x0000b400d7027a23 */ /* 0x102fe20000010858 */
[----:B--2---:R-:W-:Y:S07]  /*ad70*/  F2FP.BF16.PACK_AB R82, R143, R119 ;  /* 0x000000778f52723e */ /* 0x004fee00000010ff */
[----:B------:R1:W-:Y:S02]  /*ad80*/  MUFU.EX2 R108, R2 ;  /* 0x00000002006c7308 */ /* 0x0003e40000000800 */
[--C-:B-1----:R-:W-:Y:S08]  /*ad90*/  FFMA.FTZ R2, R217, c[0x0][0x2d0], -R88.reuse ;  /* 0x0000b400d9027a23 */ /* 0x102ff00000010858 */
[----:B------:R1:W2:Y:S02]  /*ada0*/  MUFU.EX2 R110, R2 ;  /* 0x00000002006e7308 */ /* 0x0002a40000000800 */
[--C-:B-1----:R-:W-:Y:S01]  /*adb0*/  FFMA.FTZ R2, R214, c[0x0][0x2d0], -R88.reuse ;  /* 0x0000b400d6027a23 */ /* 0x102fe20000010858 */
[----:B--2---:R-:W-:Y:S07]  /*adc0*/  F2FP.BF16.PACK_AB R81, R110, R108 ;  /* 0x0000006c6e51723e */ /* 0x004fee00000010ff */
[----:B------:R-:W-:Y:S10]  /*add0*/  MUFU.EX2 R214, R197 ;  /* 0x000000c500d67308 */ /* 0x000ff40000000800 */
[----:B------:R1:W-:Y:S02]  /*ade0*/  MUFU.EX2 R112, R2 ;  /* 0x0000000200707308 */ /* 0x0003e40000000800 */
[----:B-1----:R-:W-:Y:S08]  /*adf0*/  FFMA.FTZ R2, R216, c[0x0][0x2d0], -R88 ;  /* 0x0000b400d8027a23 */ /* 0x002ff00000010858 */
[----:B------:R-:W-:Y:S10]  /*ae00*/  MUFU.EX2 R216, R196 ;  /* 0x000000c400d87308 */ /* 0x000ff40000000800 */
[----:B------:R1:W2:Y:S02]  /*ae10*/  MUFU.EX2 R131, R2 ;  /* 0x0000000200837308 */ /* 0x0002a40000000800 */
[----:B-1----:R-:W-:Y:S01]  /*ae20*/  FFMA.FTZ R2, R163, c[0x0][0x2d0], -R85 ;  /* 0x0000b400a3027a23 */ /* 0x002fe20000010855 */
[----:B--2---:R-:W-:Y:S01]  /*ae30*/  F2FP.BF16.PACK_AB R83, R131, R112 ;  /* 0x000000708353723e */ /* 0x004fe200000010ff */
[----:B------:R-:W-:Y:S01]  /*ae40*/  IMAD.MOV.U32 R163, RZ, RZ, R162 ;  /* 0x000000ffffa37224 */ /* 0x000fe200078e00a2 */
[----:B------:R-:W-:Y:S05]  /*ae50*/  MOV R162, R161 ;  /* 0x000000a100a27202 */ /* 0x000fea0000000f00 */
[----:B------:R1:W-:Y:S01]  /*ae60*/  MUFU.EX2 R124, R2 ;  /* 0x00000002007c7308 */ /* 0x0003e20000000800 */
[----:B------:R-:W-:Y:S02]  /*ae70*/  IMAD.MOV.U32 R161, RZ, RZ, R160 ;  /* 0x000000ffffa17224 */ /* 0x000fe400078e00a0 */
[----:B------:R-:W-:Y:S01]  /*ae80*/  IMAD.MOV.U32 R160, RZ, RZ, R159 ;  /* 0x000000ffffa07224 */ /* 0x000fe200078e009f */
[C---:B------:R-:W-:Y:S04]  /*ae90*/  HMMA.16816.F32.BF16 R8, R80.reuse, R76, R8 ;  /* 0x0000004c5008723c */ /* 0x040fe80000041808 */
[----:B------:R-:W-:Y:S02]  /*aea0*/  IMAD.MOV.U32 R159, RZ, RZ, R158 ;  /* 0x000000ffff9f7224 */ /* 0x000fe400078e009e */
[----:B------:R-:W-:Y:S01]  /*aeb0*/  IMAD.MOV.U32 R158, RZ, RZ, R157 ;  /* 0x000000ffff9e7224 */ /* 0x000fe200078e009d */
[----:B------:R-:W-:Y:S01]  /*aec0*/  MOV R157, R156 ;  /* 0x0000009c009d7202 */ /* 0x000fe20000000f00 */
[-C--:B------:R-:W-:Y:S04]  /*aed0*/  HMMA.16816.F32.BF16 R12, R80, R78.reuse, R12 ;  /* 0x0000004e500c723c */ /* 0x080fe8000004180c */
[----:B------:R-:W-:Y:S02]  /*aee0*/  IMAD.MOV.U32 R156, RZ, RZ, R153 ;  /* 0x000000ffff9c7224 */ /* 0x000fe400078e0099 */
[----:B------:R-:W-:Y:S02]  /*aef0*/  IMAD.MOV.U32 R153, RZ, RZ, R150 ;  /* 0x000000ffff997224 */ /* 0x000fe400078e0096 */
[C---:B------:R-:W-:Y:S01]  /*af00*/  HMMA.16816.F32.BF16 R16, R72.reuse, R78, R16 ;  /* 0x0000004e4810723c */ /* 0x040fe20000041810 */
[----:B------:R-:W2:Y:S03]  /*af10*/  LDSM.16.MT88.4 R76, [R233+0x800] ;  /* 0x00080000e94c783b */ /* 0x000ea60000004200 */
[----:B------:R-:W-:Y:S02]  /*af20*/  IMAD.MOV.U32 R150, RZ, RZ, R142 ;  /* 0x000000ffff967224 */ /* 0x000fe400078e008e */
[----:B------:R-:W-:Y:S01]  /*af30*/  IMAD.MOV.U32 R142, RZ, RZ, R141 ;  /* 0x000000ffff8e7224 */ /* 0x000fe200078e008d */
[----:B------:R-:W-:Y:S01]  /*af40*/  MOV R141, R140 ;  /* 0x0000008c008d7202 */ /* 0x000fe20000000f00 */
[----:B------:R-:W-:Y:S04]  /*af50*/  IMAD.MOV.U32 R140, RZ, RZ, R132 ;  /* 0x000000ffff8c7224 */ /* 0x000fe800078e0084 */
[----:B------:R-:W-:Y:S02]  /*af60*/  IMAD.MOV.U32 R132, RZ, RZ, R107 ;  /* 0x000000ffff847224 */ /* 0x000fe400078e006b */
[----:B------:R-:W3:Y:S01]  /*af70*/  LDL.LU R107, [R1] ;  /* 0x00000000016b7983 */ /* 0x000ee20000300800 */
[----:B-1----:R-:W-:Y:S02]  /*af80*/  FFMA.FTZ R2, R163, c[0x0][0x2d0], -R85 ;  /* 0x0000b400a3027a23 */ /* 0x002fe40000010855 */
[----:B------:R-:W-:Y:S02]  /*af90*/  IMAD.MOV.U32 R163, RZ, RZ, R162 ;  /* 0x000000ffffa37224 */ /* 0x000fe400078e00a2 */
[----:B------:R-:W-:Y:S01]  /*afa0*/  IMAD.MOV.U32 R162, RZ, RZ, R161 ;  /* 0x000000ffffa27224 */ /* 0x000fe200078e00a1 */
[----:B------:R-:W-:Y:S01]  /*afb0*/  MOV R161, R160 ;  /* 0x000000a000a17202 */ /* 0x000fe20000000f00 */
[----:B------:R-:W-:Y:S01]  /*afc0*/  IMAD.MOV.U32 R160, RZ, RZ, R159 ;  /* 0x000000ffffa07224 */ /* 0x000fe200078e009f */
[----:B------:R1:W4:Y:S01]  /*afd0*/  MUFU.EX2 R127, R2 ;  /* 0x00000002007f7308 */ /* 0x0003220000000800 */
[----:B------:R-:W-:Y:S02]  /*afe0*/  IMAD.MOV.U32 R159, RZ, RZ, R158 ;  /* 0x000000ffff9f7224 */ /* 0x000fe400078e009e */
[----:B------:R-:W-:Y:S02]  /*aff0*/  IMAD.MOV.U32 R158, RZ, RZ, R157 ;  /* 0x000000ffff9e7224 */ /* 0x000fe400078e009d */
[----:B------:R-:W-:Y:S01]  /*b000*/  IMAD.MOV.U32 R157, RZ, RZ, R156 ;  /* 0x000000ffff9d7224 */ /* 0x000fe200078e009c */
[----:B------:R-:W-:Y:S01]  /*b010*/  MOV R156, R150 ;  /* 0x00000096009c7202 */ /* 0x000fe20000000f00 */
[----:B------:R-:W-:Y:S02]  /*b020*/  IMAD.MOV.U32 R150, RZ, RZ, R142 ;  /* 0x000000ffff967224 */ /* 0x000fe400078e008e */
[----:B------:R-:W-:Y:S02]  /*b030*/  IMAD.MOV.U32 R142, RZ, RZ, R141 ;  /* 0x000000ffff8e7224 */ /* 0x000fe400078e008d */
[----:B------:R-:W-:Y:S02]  /*b040*/  IMAD.MOV.U32 R141, RZ, RZ, R146 ;  /* 0x000000ffff8d7224 */ /* 0x000fe400078e0092 */
[----:B------:R-:W3:Y:S01]  /*b050*/  LDL.LU R146, [R1+0xc] ;  /* 0x00000c0001927983 */ /* 0x000ee20000300800 */
[----:B------:R-:W-:Y:S02]  /*b060*/  IMAD.MOV.U32 R164, RZ, RZ, R162 ;  /* 0x000000ffffa47224 */ /* 0x000fe400078e00a2 */
[----:B------:R-:W-:Y:S02]  /*b070*/  IMAD.MOV.U32 R162, RZ, RZ, R160 ;  /* 0x000000ffffa27224 */ /* 0x000fe400078e00a0 */
[----:B------:R-:W-:Y:S01]  /*b080*/  IMAD.MOV.U32 R160, RZ, RZ, R158 ;  /* 0x000000ffffa07224 */ /* 0x000fe200078e009e */
[-C--:B--2---:R-:W-:Y:S03]  /*b090*/  HMMA.16816.F32.BF16 R20, R72, R76.reuse, R20 ;  /* 0x0000004c4814723c */ /* 0x084fe60000041814 */
[----:B------:R-:W-:Y:S02]  /*b0a0*/  IMAD.MOV.U32 R158, RZ, RZ, R156 ;  /* 0x000000ffff9e7224 */ /* 0x000fe400078e009c */
[----:B-1----:R-:W-:Y:S01]  /*b0b0*/  FFMA.FTZ R2, R163, c[0x0][0x2d0], -R85 ;  /* 0x0000b400a3027a23 */ /* 0x002fe20000010855 */
[----:B------:R-:W-:Y:S01]  /*b0c0*/  MOV R163, R161 ;  /* 0x000000a100a37202 */ /* 0x000fe20000000f00 */
[----:B------:R-:W-:Y:S01]  /*b0d0*/  IMAD.MOV.U32 R156, RZ, RZ, R142 ;  /* 0x000000ffff9c7224 */ /* 0x000fe200078e008e */
[C---:B------:R-:W-:Y:S04]  /*b0e0*/  HMMA.16816.F32.BF16 R24, R80.reuse, R76, R24 ;  /* 0x0000004c5018723c */ /* 0x040fe80000041818 */
[----:B------:R-:W-:Y:S01]  /*b0f0*/  IMAD.MOV.U32 R161, RZ, RZ, R159 ;  /* 0x000000ffffa17224 */ /* 0x000fe200078e009f */
[----:B------:R-:W-:Y:S01]  /*b100*/  MOV R159, R157 ;  /* 0x0000009d009f7202 */ /* 0x000fe20000000f00 */
[----:B------:R-:W-:Y:S02]  /*b110*/  IMAD.MOV.U32 R157, RZ, RZ, R150 ;  /* 0x000000ffff9d7224 */ /* 0x000fe400078e0096 */
[-C--:B------:R-:W-:Y:S04]  /*b120*/  HMMA.16816.F32.BF16 R28, R80, R78.reuse, R28 ;  /* 0x0000004e501c723c */ /* 0x080fe8000004181c */
[----:B------:R-:W-:Y:S02]  /*b130*/  IMAD.MOV.U32 R150, RZ, RZ, R96 ;  /* 0x000000ffff967224 */ /* 0x000fe400078e0060 */
[----:B------:R-:W-:Y:S01]  /*b140*/  IMAD.MOV.U32 R165, RZ, RZ, R163 ;  /* 0x000000ffffa57224 */ /* 0x000fe200078e00a3 */
[----:B------:R-:W-:Y:S01]  /*b150*/  MOV R163, R161 ;  /* 0x000000a100a37202 */ /* 0x000fe20000000f00 */
[C---:B------:R-:W-:Y:S01]  /*b160*/  HMMA.16816.F32.BF16 R32, R72.reuse, R78, R32 ;  /* 0x0000004e4820723c */ /* 0x040fe20000041820 */
[----:B------:R-:W2:Y:S03]  /*b170*/  LDL.LU R96, [R1+0x8] ;  /* 0x0000080001607983 */ /* 0x000ea60000300800 */
[----:B------:R-:W-:Y:S01]  /*b180*/  IMAD.MOV.U32 R161, RZ, RZ, R159 ;  /* 0x000000ffffa17224 */ /* 0x000fe200078e009f */
[----:B------:R-:W-:Y:S01]  /*b190*/  MOV R159, R157 ;  /* 0x0000009d009f7202 */ /* 0x000fe20000000f00 */
[----:B------:R-:W-:Y:S01]  /*b1a0*/  IMAD.MOV.U32 R157, RZ, RZ, R150 ;  /* 0x000000ffff9d7224 */ /* 0x000fe200078e0096 */
[----:B------:R-:W1:Y:S01]  /*b1b0*/  LDSM.16.MT88.4 R76, [R230+0x800] ;  /* 0x00080000e64c783b */ /* 0x000e620000004200 */
[--C-:B------:R-:W-:Y:S06]  /*b1c0*/  FFMA.FTZ R132, R132, c[0x0][0x2d0], -R84.reuse ;  /* 0x0000b40084847a23 */ /* 0x100fec0000010854 */
[----:B------:R-:W-:Y:S01]  /*b1d0*/  MUFU.EX2 R132, R132 ;  /* 0x0000008400847308 */ /* 0x000fe20000000800 */
[-C--:B-1----:R-:W-:Y:S08]  /*b1e0*/  HMMA.16816.F32.BF16 R36, R72, R76.reuse, R36 ;  /* 0x0000004c4824723c */ /* 0x082ff00000041824 */
[C---:B------:R-:W-:Y:S08]  /*b1f0*/  HMMA.16816.F32.BF16 R40, R80.reuse, R76, R40 ;  /* 0x0000004c5028723c */ /* 0x040ff00000041828 */
[-C--:B------:R-:W-:Y:S08]  /*b200*/  HMMA.16816.F32.BF16 R44, R80, R78.reuse, R44 ;  /* 0x0000004e502c723c */ /* 0x080ff0000004182c */
[C---:B------:R-:W-:Y:S01]  /*b210*/  HMMA.16816.F32.BF16 R48, R72.reuse, R78, R48 ;  /* 0x0000004e4830723c */ /* 0x040fe20000041830 */
[----:B------:R-:W1:Y:S07]  /*b220*/  LDSM.16.MT88.4 R76, [R232+0x800] ;  /* 0x00080000e84c783b */ /* 0x000e6e0000004200 */
[-C--:B-1----:R-:W-:Y:S08]  /*b230*/  HMMA.16816.F32.BF16 R52, R72, R76.reuse, R52 ;  /* 0x0000004c4834723c */ /* 0x082ff00000041834 */
[C---:B------:R-:W-:Y:S08]  /*b240*/  HMMA.16816.F32.BF16 R56, R80.reuse, R76, R56 ;  /* 0x0000004c5038723c */ /* 0x040ff00000041838 */
[-C--:B------:R-:W-:Y:S08]  /*b250*/  HMMA.16816.F32.BF16 R60, R80, R78.reuse, R60 ;  /* 0x0000004e503c723c */ /* 0x080ff0000004183c */
[----:B------:R-:W-:Y:S01]  /*b260*/  HMMA.16816.F32.BF16 R64, R72, R78, R64 ;  /* 0x0000004e4840723c */ /* 0x000fe20000041840 */
[----:B------:R-:W1:Y:S06]  /*b270*/  LDSM.16.MT88.4 R76, [R229+0x1000] ;  /* 0x00100000e54c783b */ /* 0x000e6c0000004200 */
[----:B------:R-:W-:Y:S02]  /*b280*/  F2FP.BF16.PACK_AB R74, R151, R148 ;  /* 0x00000094974a723e */ /* 0x000fe400000010ff */
[----:B----4-:R-:W-:Y:S03]  /*b290*/  F2FP.BF16.PACK_AB R73, R127, R124 ;  /* 0x0000007c7f49723e */ /* 0x010fe600000010ff */
[----:B---3--:R-:W-:Y:S01]  /*b2a0*/  FFMA.FTZ R107, R107, c[0x0][0x2d0], -R84 ;  /* 0x0000b4006b6b7a23 */ /* 0x008fe20000010854 */
[----:B------:R-:W-:Y:S02]  /*b2b0*/  MOV R142, R146 ;  /* 0x00000092008e7202 */ /* 0x000fe40000000f00 */
[----:B------:R3:W-:Y:S02]  /*b2c0*/  MUFU.EX2 R146, R2 ;  /* 0x0000000200927308 */ /* 0x0007e40000000800 */
[----:B------:R-:W-:Y:S04]  /*b2d0*/  MOV R181, R142 ;  /* 0x0000008e00b57202 */ /* 0x000fe80000000f00 */
[----:B------:R-:W-:Y:S04]  /*b2e0*/  MOV R185, R181 ;  /* 0x000000b500b97202 */ /* 0x000fe80000000f00 */
[----:B------:R-:W-:Y:S01]  /*b2f0*/  MUFU.EX2 R142, R199 ;  /* 0x000000c7008e7308 */ /* 0x000fe20000000800 */
[----:B---3--:R-:W-:Y:S02]  /*b300*/  FFMA.FTZ R2, R164, c[0x0][0x2d0], -R85 ;  /* 0x0000b400a4027a23 */ /* 0x008fe40000010855 */
[----:B------:R-:W-:Y:S07]  /*b310*/  IMAD.MOV.U32 R164, RZ, RZ, R162 ;  /* 0x000000ffffa47224 */ /* 0x000fee00078e00a2 */
[----:B------:R3:W4:Y:S01]  /*b320*/  MUFU.EX2 R150, R2 ;  /* 0x0000000200967308 */ /* 0x0007220000000800 */
[----:B------:R-:W-:Y:S02]  /*b330*/  IMAD.MOV.U32 R162, RZ, RZ, R160 ;  /* 0x000000ffffa27224 */ /* 0x000fe400078e00a0 */
[----:B------:R-:W-:Y:S02]  /*b340*/  IMAD.MOV.U32 R160, RZ, RZ, R158 ;  /* 0x000000ffffa07224 */ /* 0x000fe400078e009e */
[----:B------:R-:W-:Y:S02]  /*b350*/  IMAD.MOV.U32 R158, RZ, RZ, R156 ;  /* 0x000000ffff9e7224 */ /* 0x000fe400078e009c */
[----:B------:R-:W-:Y:S01]  /*b360*/  IMAD.MOV.U32 R156, RZ, RZ, R204 ;  /* 0x000000ffff9c7224 */ /* 0x000fe200078e00cc */
[----:B------:R-:W-:Y:S01]  /*b370*/  MOV R204, R242 ;  /* 0x000000f200cc7202 */ /* 0x000fe20000000f00 */
[--C-:B--2---:R-:W-:Y:S01]  /*b380*/  FFMA.FTZ R96, R96, c[0x0][0x2d0], -R84.reuse ;  /* 0x0000b40060607a23 */ /* 0x104fe20000010854 */
[----:B------:R-:W2:Y:S01]  /*b390*/  LDL.LU R242, [R1+0xd4] ;  /* 0x0000d40001f27983 */ /* 0x000ea20000300800 */
[----:B---3--:R-:W-:Y:S01]  /*b3a0*/  FFMA.FTZ R2, R165, c[0x0][0x2d0], -R84 ;  /* 0x0000b400a5027a23 */ /* 0x008fe20000010854 */
[----:B----4-:R-:W-:Y:S01]  /*b3b0*/  F2FP.BF16.PACK_AB R75, R150, R146 ;  /* 0x00000092964b723e */ /* 0x010fe200000010ff */
[----:B------:R-:W-:Y:S02]  /*b3c0*/  IMAD.MOV.U32 R165, RZ, RZ, R164 ;  /* 0x000000ffffa57224 */ /* 0x000fe400078e00a4 */
[----:B------:R3:W-:Y:S01]  /*b3d0*/  MUFU.EX2 R121, R2 ;  /* 0x0000000200797308 */ /* 0x0007e20000000800 */
[----:B------:R-:W-:Y:S02]  /*b3e0*/  IMAD.MOV.U32 R164, RZ, RZ, R163 ;  /* 0x000000ffffa47224 */ /* 0x000fe400078e00a3 */
[----:B------:R-:W-:Y:S01]  /*b3f0*/  IMAD.MOV.U32 R163, RZ, RZ, R162 ;  /* 0x000000ffffa37224 */ /* 0x000fe200078e00a2 */
[----:B------:R-:W-:Y:S01]  /*b400*/  MOV R162, R161 ;  /* 0x000000a100a27202 */ /* 0x000fe20000000f00 */
[----:B------:R-:W-:Y:S02]  /*b410*/  IMAD.MOV.U32 R161, RZ, RZ, R160 ;  /* 0x000000ffffa17224 */ /* 0x000fe400078e00a0 */
[----:B------:R-:W-:Y:S02]  /*b420*/  IMAD.MOV.U32 R160, RZ, RZ, R159 ;  /* 0x000000ffffa07224 */ /* 0x000fe400078e009f */
[----:B------:R-:W-:Y:S01]  /*b430*/  IMAD.MOV.U32 R159, RZ, RZ, R158 ;  /* 0x000000ffff9f7224 */ /* 0x000fe200078e009e */
[----:B------:R-:W-:Y:S01]  /*b440*/  MOV R158, R157 ;  /* 0x0000009d009e7202 */ /* 0x000fe20000000f00 */
[----:B------:R-:W-:Y:S02]  /*b450*/  IMAD.MOV.U32 R157, RZ, RZ, R156 ;  /* 0x000000ffff9d7224 */ /* 0x000fe400078e009c */
[----:B------:R-:W-:Y:S02]  /*b460*/  IMAD.MOV.U32 R156, RZ, RZ, R241 ;  /* 0x000000ffff9c7224 */ /* 0x000fe400078e00f1 */
[----:B------:R-:W4:Y:S01]  /*b470*/  LDL.LU R241, [R1+0xd0] ;  /* 0x0000d00001f17983 */ /* 0x000f220000300800 */
[----:B---3--:R-:W-:Y:S02]  /*b480*/  FFMA.FTZ R2, R165, c[0x0][0x2d0], -R84 ;  /* 0x0000b400a5027a23 */ /* 0x008fe40000010854 */
[----:B------:R-:W-:Y:S01]  /*b490*/  IMAD.MOV.U32 R165, RZ, RZ, R164 ;  /* 0x000000ffffa57224 */ /* 0x000fe200078e00a4 */
[----:B------:R-:W-:Y:S01]  /*b4a0*/  MOV R164, R163 ;  /* 0x000000a300a47202 */ /* 0x000fe20000000f00 */
[----:B------:R3:W-:Y:S01]  /*b4b0*/  MUFU.EX2 R129, R2 ;  /* 0x0000000200817308 */ /* 0x0007e20000000800 */
[----:B------:R-:W-:Y:S02]  /*b4c0*/  IMAD.MOV.U32 R163, RZ, RZ, R162 ;  /* 0x000000ffffa37224 */ /* 0x000fe400078e00a2 */
[----:B------:R-:W-:Y:S02]  /*b4d0*/  IMAD.MOV.U32 R162, RZ, RZ, R161 ;  /* 0x000000ffffa27224 */ /* 0x000fe400078e00a1 */
        /* <DEDUP_REMOVED lines=8> */
[----:B------:R-:W-:Y:S02]  /*b560*/  IMAD.MOV.U32 R155, RZ, RZ, R231 ;  /* 0x000000ffff9b7224 */ /* 0x000fe400078e00e7 */
[----:B------:R-:W-:Y:S01]  /*b570*/  IMAD.MOV.U32 R162, RZ, RZ, R160 ;  /* 0x000000ffffa27224 */ /* 0x000fe200078e00a0 */
[----:B------:R-:W-:Y:S01]  /*b580*/  MOV R160, R158 ;  /* 0x0000009e00a07202 */ /* 0x000fe20000000f00 */
[----:B------:R-:W-:Y:S01]  /*b590*/  IMAD.MOV.U32 R158, RZ, RZ, R155 ;  /* 0x000000ffff9e7224 */ /* 0x000fe200078e009b */
[----:B------:R-:W-:Y:S01]  /*b5a0*/  MOV R155, R237 ;  /* 0x000000ed009b7202 */ /* 0x000fe20000000f00 */
[----:B------:R1:W5:Y:S01]  /*b5b0*/  LDL.LU R231, [R1+0xcc] ;  /* 0x0000cc0001e77983 */ /* 0x0003620000300800 */
[--C-:B---3--:R-:W-:Y:S03]  /*b5c0*/  FFMA.FTZ R2, R165, c[0x0][0x2d0], -R84.reuse ;  /* 0x0000b400a5027a23 */ /* 0x108fe60000010854 */
[----:B------:R3:W5:Y:S01]  /*b5d0*/  LDL.LU R237, [R1+0xc8] ;  /* 0x0000c80001ed7983 */ /* 0x0007620000300800 */
[----:B------:R-:W-:Y:S02]  /*b5e0*/  IMAD.MOV.U32 R165, RZ, RZ, R163 ;  /* 0x000000ffffa57224 */ /* 0x000fe400078e00a3 */
[----:B------:R-:W-:Y:S02]  /*b5f0*/  IMAD.MOV.U32 R163, RZ, RZ, R161 ;  /* 0x000000ffffa37224 */ /* 0x000fe400078e00a1 */
[----:B------:R-:W-:Y:S02]  /*b600*/  IMAD.MOV.U32 R161, RZ, RZ, R159 ;  /* 0x000000ffffa17224 */ /* 0x000fe400078e009f */
[----:B------:R-:W-:Y:S02]  /*b610*/  IMAD.MOV.U32 R159, RZ, RZ, R157 ;  /* 0x000000ffff9f7224 */ /* 0x000fe400078e009d */
[----:B------:R-:W-:Y:S02]  /*b620*/  IMAD.MOV.U32 R157, RZ, RZ, R147 ;  /* 0x000000ffff9d7224 */ /* 0x000fe400078e0093 */
[----:B------:R1:W-:Y:S01]  /*b630*/  MUFU.EX2 R147, R2 ;  /* 0x0000000200937308 */ /* 0x0003e20000000800 */
[----:B------:R-:W-:Y:S02]  /*b640*/  IMAD.MOV.U32 R167, RZ, RZ, R165 ;  /* 0x000000ffffa77224 */ /* 0x000fe400078e00a5 */
[----:B------:R-:W-:Y:S02]  /*b650*/  IMAD.MOV.U32 R165, RZ, RZ, R163 ;  /* 0x000000ffffa57224 */ /* 0x000fe400078e00a3 */
[----:B------:R-:W-:Y:S02]  /*b660*/  IMAD.MOV.U32 R163, RZ, RZ, R161 ;  /* 0x000000ffffa37224 */ /* 0x000fe400078e00a1 */
[----:B------:R-:W-:Y:S02]  /*b670*/  IMAD.MOV.U32 R161, RZ, RZ, R159 ;  /* 0x000000ffffa17224 */ /* 0x000fe400078e009f */
[----:B------:R-:W-:Y:S02]  /*b680*/  IMAD.MOV.U32 R159, RZ, RZ, R157 ;  /* 0x000000ffff9f7224 */ /* 0x000fe400078e009d */
[----:B------:R-:W-:Y:S02]  /*b690*/  IMAD.MOV.U32 R157, RZ, RZ, R149 ;  /* 0x000000ffff9d7224 */ /* 0x000fe400078e0095 */
[----:B-1----:R-:W-:Y:S02]  /*b6a0*/  FFMA.FTZ R2, R166, c[0x0][0x2d0], -R84 ;  /* 0x0000b400a6027a23 */ /* 0x002fe40000010854 */
[----:B------:R-:W-:Y:S01]  /*b6b0*/  IMAD.MOV.U32 R166, RZ, RZ, R164 ;  /* 0x000000ffffa67224 */ /* 0x000fe200078e00a4 */
[----:B------:R-:W-:Y:S01]  /*b6c0*/  MOV R164, R162 ;  /* 0x000000a200a47202 */ /* 0x000fe20000000f00 */
[----:B------:R1:W1:Y:S01]  /*b6d0*/  MUFU.EX2 R149, R2 ;  /* 0x0000000200957308 */ /* 0x0002620000000800 */
[----:B------:R-:W-:Y:S01]  /*b6e0*/  IMAD.MOV.U32 R162, RZ, RZ, R160 ;  /* 0x000000ffffa27224 */ /* 0x000fe200078e00a0 */
[----:B------:R-:W-:Y:S01]  /*b6f0*/  MOV R160, R158 ;  /* 0x0000009e00a07202 */ /* 0x000fe20000000f00 */
[----:B------:R-:W-:Y:S01]  /*b700*/  IMAD.MOV.U32 R158, RZ, RZ, R155 ;  /* 0x000000ffff9e7224 */ /* 0x000fe200078e009b */
[----:B------:R-:W-:Y:S02]  /*b710*/  MOV R155, R234 ;  /* 0x000000ea009b7202 */ /* 0x000fe40000000f00 */
[----:B------:R3:W5:Y:S01]  /*b720*/  LDL.LU R234, [R1+0xc4] ;  /* 0x0000c40001ea7983 */ /* 0x0007620000300800 */
[----:B-1----:R-:W-:Y:S01]  /*b730*/  FFMA.FTZ R2, R167, c[0x0][0x2d0], -R88 ;  /* 0x0000b400a7027a23 */ /* 0x002fe20000010858 */
[----:B------:R-:W-:Y:S01]  /*b740*/  F2FP.BF16.PACK_AB R82, R149, R147 ;  /* 0x000000939552723e */ /* 0x000fe200000010ff */
        /* <DEDUP_REMOVED lines=13> */
[----:B------:R-:W-:Y:S01]  /*b820*/  FFMA.FTZ R87, R166, c[0x0][0x2d0], -R85 ;  /* 0x0000b400a6577a23 */ /* 0x000fe20000010855 */
[----:B------:R3:W5:Y:S01]  /*b830*/  LDL.LU R236, [R1+0xc0] ;  /* 0x0000c00001ec7983 */ /* 0x0007620000300800 */
[----:B------:R-:W-:Y:S02]  /*b840*/  IMAD.MOV.U32 R166, RZ, RZ, R165 ;  /* 0x000000ffffa67224 */ /* 0x000fe400078e00a5 */
[----:B------:R-:W-:Y:S01]  /*b850*/  IMAD.MOV.U32 R165, RZ, RZ, R164 ;  /* 0x000000ffffa57224 */ /* 0x000fe200078e00a4 */
[----:B------:R-:W-:Y:S01]  /*b860*/  MUFU.EX2 R215, R87 ;  /* 0x0000005700d77308 */ /* 0x000fe20000000800 */
[----:B------:R-:W-:Y:S01]  /*b870*/  IMAD.MOV.U32 R164, RZ, RZ, R163 ;  /* 0x000000ffffa47224 */ /* 0x000fe200078e00a3 */
[----:B------:R-:W-:Y:S01]  /*b880*/  MOV R163, R162 ;  /* 0x000000a200a37202 */ /* 0x000fe20000000f00 */
[----:B------:R-:W-:Y:S01]  /*b890*/  IMAD.MOV.U32 R162, RZ, RZ, R160 ;  /* 0x000000ffffa27224 */ /* 0x000fe200078e00a0 */
[----:B------:R-:W-:Y:S01]  /*b8a0*/  MOV R174, R165 ;  /* 0x000000a500ae7202 */ /* 0x000fe20000000f00 */
        /* <DEDUP_REMOVED lines=8> */
[----:B------:R-:W-:Y:S01]  /*b930*/  IMAD.MOV.U32 R145, RZ, RZ, R106 ;  /* 0x000000ffff917224 */ /* 0x000fe200078e006a */
[----:B------:R-:W-:Y:S01]  /*b940*/  MOV R170, R154 ;  /* 0x0000009a00aa7202 */ /* 0x000fe20000000f00 */
[--C-:B-1----:R-:W-:Y:S02]  /*b950*/  FFMA.FTZ R2, R240, c[0x0][0x2d0], -R88.reuse ;  /* 0x0000b400f0027a23 */ /* 0x102fe40000010858 */
[----:B------:R-:W-:Y:S01]  /*b960*/  IMAD.MOV.U32 R172, RZ, RZ, R145 ;  /* 0x000000ffffac7224 */ /* 0x000fe200078e0091 */
[----:B------:R3:W5:Y:S01]  /*b970*/  LDL.LU R240, [R1+0xbc] ;  /* 0x0000bc0001f07983 */ /* 0x0007620000300800 */
[----:B------:R1:W-:Y:S01]  /*b980*/  MUFU.EX2 R145, R2 ;  /* 0x0000000200917308 */ /* 0x0003e20000000800 */
[----:B------:R-:W-:Y:S01]  /*b990*/  FFMA.FTZ R72, R167, c[0x0][0x2d0], -R88 ;  /* 0x0000b400a7487a23 */ /* 0x000fe20000010858 */
[----:B------:R-:W-:Y:S01]  /*b9a0*/  MOV R167, R159 ;  /* 0x0000009f00a77202 */ /* 0x000fe20000000f00 */
[----:B------:R-:W-:Y:S02]  /*b9b0*/  IMAD.MOV.U32 R173, RZ, RZ, R164 ;  /* 0x000000ffffad7224 */ /* 0x000fe400078e00a4 */
[----:B------:R-:W-:Y:S02]  /*b9c0*/  IMAD.MOV.U32 R106, RZ, RZ, R244 ;  /* 0x000000ffff6a7224 */ /* 0x000fe400078e00f4 */
[--C-:B------:R-:W-:Y:S02]  /*b9d0*/  FFMA.FTZ R154, R93, c[0x0][0x2d0], -R85.reuse ;  /* 0x0000b4005d9a7a23 */ /* 0x100fe40000010855 */
[----:B------:R-:W-:Y:S01]  /*b9e0*/  FFMA.FTZ R98, R166, c[0x0][0x2d0], -R85 ;  /* 0x0000b400a6627a23 */ /* 0x000fe20000010855 */
[----:B------:R-:W3:Y:S01]  /*b9f0*/  MUFU.EX2 R123, R72 ;  /* 0x00000048007b7308 */ /* 0x000ee20000000800 */
[----:B------:R-:W-:Y:S02]  /*ba00*/  IMAD.MOV.U32 R165, RZ, RZ, R163 ;  /* 0x000000ffffa57224 */ /* 0x000fe400078e00a3 */
[----:B------:R-:W-:Y:S02]  /*ba10*/  IMAD.MOV.U32 R168, RZ, RZ, R158 ;  /* 0x000000ffffa87224 */ /* 0x000fe400078e009e */
[----:B------:R-:W-:Y:S02]  /*ba20*/  IMAD.MOV.U32 R169, RZ, RZ, R157 ;  /* 0x000000ffffa97224 */ /* 0x000fe400078e009d */
[----:B------:R-:W-:Y:S02]  /*ba30*/  IMAD.MOV.U32 R163, RZ, RZ, R155 ;  /* 0x000000ffffa37224 */ /* 0x000fe400078e009b */
[----:B------:R-:W-:Y:S01]  /*ba40*/  FFMA.FTZ R155, R92, c[0x0][0x2d0], -R85 ;  /* 0x0000b4005c9b7a23 */ /* 0x000fe20000010855 */
[----:B------:R-:W-:Y:S01]  /*ba50*/  MUFU.EX2 R211, R98 ;  /* 0x0000006200d37308 */ /* 0x000fe20000000800 */
[----:B------:R-:W-:Y:S02]  /*ba60*/  IMAD.MOV.U32 R164, RZ, RZ, R153 ;  /* 0x000000ffffa47224 */ /* 0x000fe400078e0099 */
[----:B------:R-:W-:Y:S02]  /*ba70*/  FFMA.FTZ R153, R94, c[0x0][0x2d0], -R85 ;  /* 0x0000b4005e997a23 */ /* 0x000fe40000010855 */
[----:B-1----:R-:W-:Y:S01]  /*ba80*/  FFMA.FTZ R2, R174, c[0x0][0x2d0], -R88 ;  /* 0x0000b400ae027a23 */ /* 0x002fe20000010858 */
[----:B------:R-:W-:Y:S01]  /*ba90*/  MOV R174, R173 ;  /* 0x000000ad00ae7202 */ /* 0x000fe20000000f00 */
[----:B------:R-:W-:Y:S02]  /*baa0*/  IMAD.MOV.U32 R173, RZ, RZ, R141 ;  /* 0x000000ffffad7224 */ /* 0x000fe400078e008d */
[----:B------:R-:W-:Y:S02]  /*bab0*/  IMAD.MOV.U32 R141, RZ, RZ, R140 ;  /* 0x000000ffff8d7224 */ /* 0x000fe400078e008c */
[----:B------:R-:W-:Y:S01]  /*bac0*/  IMAD.MOV.U32 R140, RZ, RZ, R144 ;  /* 0x000000ffff8c7224 */ /* 0x000fe200078e0090 */
[----:B------:R-:W-:Y:S01]  /*bad0*/  MOV R144, R97 ;  /* 0x0000006100907202 */ /* 0x000fe20000000f00 */
[----:B------:R-:W-:Y:S01]  /*bae0*/  IMAD.MOV.U32 R171, RZ, RZ, R152 ;  /* 0x000000ffffab7224 */ /* 0x000fe200078e0098 */
[----:B---3--:R-:W-:Y:S01]  /*baf0*/  F2FP.BF16.PACK_AB R81, R123, R118 ;  /* 0x000000767b51723e */ /* 0x008fe200000010ff */
[----:B------:R-:W-:Y:S02]  /*bb00*/  FFMA.FTZ R152, R95, c[0x0][0x2d0], -R85 ;  /* 0x0000b4005f987a23 */ /* 0x000fe40000010855 */
[----:B------:R-:W-:Y:S02]  /*bb10*/  IMAD.MOV.U32 R159, RZ, RZ, R105 ;  /* 0x000000ffff9f7224 */ /* 0x000fe400078e0069 */
[----:B------:R-:W-:Y:S02]  /*bb20*/  IMAD.MOV.U32 R158, RZ, RZ, R104 ;  /* 0x000000ffff9e7224 */ /* 0x000fe400078e0068 */
[----:B------:R-:W-:Y:S02]  /*bb30*/  IMAD.MOV.U32 R157, RZ, RZ, R103 ;  /* 0x000000ffff9d7224 */ /* 0x000fe400078e0067 */
[--C-:B------:R-:W-:Y:S02]  /*bb40*/  FFMA.FTZ R103, R252, c[0x0][0x2d0], -R85.reuse ;  /* 0x0000b400fc677a23 */ /* 0x100fe40000010855 */
[--C-:B------:R-:W-:Y:S02]  /*bb50*/  FFMA.FTZ R104, R251, c[0x0][0x2d0], -R85.reuse ;  /* 0x0000b400fb687a23 */ /* 0x100fe40000010855 */
[----:B------:R-:W-:Y:S02]  /*bb60*/  FFMA.FTZ R105, R225, c[0x0][0x2d0], -R85 ;  /* 0x0000b400e1697a23 */ /* 0x000fe40000010855 */
[----:B------:R-:W-:Y:S02]  /*bb70*/  IMAD.MOV.U32 R175, RZ, RZ, R174 ;  /* 0x000000ffffaf7224 */ /* 0x000fe400078e00ae */
[----:B------:R-:W-:Y:S02]  /*bb80*/  IMAD.MOV.U32 R174, RZ, RZ, R173 ;  /* 0x000000ffffae7224 */ /* 0x000fe400078e00ad */
[----:B------:R-:W-:Y:S01]  /*bb90*/  IMAD.MOV.U32 R173, RZ, RZ, R140 ;  /* 0x000000ffffad7224 */ /* 0x000fe200078e008c */
[----:B------:R-:W-:Y:S01]  /*bba0*/  MOV R140, R144 ;  /* 0x00000090008c7202 */ /* 0x000fe20000000f00 */
[----:B------:R-:W-:Y:S01]  /*bbb0*/  IMAD.MOV.U32 R166, RZ, RZ, R160 ;  /* 0x000000ffffa67224 */ /* 0x000fe200078e00a0 */
[----:B------:R-:W-:Y:S01]  /*bbc0*/  MOV R160, R106 ;  /* 0x0000006a00a07202 */ /* 0x000fe20000000f00 */
[----:B------:R-:W-:Y:S01]  /*bbd0*/  FFMA.FTZ R106, R222, c[0x0][0x2d0], -R85 ;  /* 0x0000b400de6a7a23 */ /* 0x000fe20000010855 */
[----:B------:R-:W1:Y:S01]  /*bbe0*/  MUFU.EX2 R144, R2 ;  /* 0x0000000200907308 */ /* 0x000e620000000800 */
[--C-:B------:R-:W-:Y:S02]  /*bbf0*/  FFMA.FTZ R92, R239, c[0x0][0x2d0], -R84.reuse ;  /* 0x0000b400ef5c7a23 */ /* 0x100fe40000010854 */
[--C-:B------:R-:W-:Y:S02]  /*bc00*/  FFMA.FTZ R93, R228, c[0x0][0x2d0], -R84.reuse ;  /* 0x0000b400e45d7a23 */ /* 0x100fe40000010854 */
[--C-:B------:R-:W-:Y:S02]  /*bc10*/  FFMA.FTZ R97, R235, c[0x0][0x2d0], -R84.reuse ;  /* 0x0000b400eb617a23 */ /* 0x100fe40000010854 */
[----:B------:R-:W-:Y:S02]  /*bc20*/  FFMA.FTZ R94, R174, c[0x0][0x2d0], -R84 ;  /* 0x0000b400ae5e7a23 */ /* 0x000fe40000010854 */
[----:B------:R-:W-:Y:S01]  /*bc30*/  IMAD.MOV.U32 R174, RZ, RZ, R172 ;  /* 0x000000ffffae7224 */ /* 0x000fe200078e00ac */
[----:B------:R-:W-:Y:S01]  /*bc40*/  MUFU.EX2 R178, R92 ;  /* 0x0000005c00b27308 */ /* 0x000fe20000000800 */
[----:B------:R-:W-:Y:S02]  /*bc50*/  IMAD.MOV.U32 R172, RZ, RZ, R157 ;  /* 0x000000ffffac7224 */ /* 0x000fe400078e009d */
[----:B------:R-:W-:Y:S02]  /*bc60*/  IMAD.MOV.U32 R183, RZ, RZ, R140 ;  /* 0x000000ffffb77224 */ /* 0x000fe400078e008c */
[----:B------:R-:W-:Y:S02]  /*bc70*/  IMAD.MOV.U32 R176, RZ, RZ, R159 ;  /* 0x000000ffffb07224 */ /* 0x000fe400078e009f */
[----:B------:R-:W-:Y:S02]  /*bc80*/  FFMA.FTZ R95, R175, c[0x0][0x2d0], -R84 ;  /* 0x0000b400af5f7a23 */ /* 0x000fe40000010854 */
[----:B------:R-:W-:Y:S01]  /*bc90*/  IMAD.MOV.U32 R180, RZ, RZ, R176 ;  /* 0x000000ffffb47224 */ /* 0x000fe200078e00b0 */
[----:B------:R-:W-:Y:S01]  /*bca0*/  MUFU.EX2 R140, R86 ;  /* 0x00000056008c7308 */ /* 0x000fe20000000800 */
[----:B------:R-:W-:Y:S02]  /*bcb0*/  IMAD.MOV.U32 R176, RZ, RZ, R141 ;  /* 0x000000ffffb07224 */ /* 0x000fe400078e008d */
[--C-:B------:R-:W-:Y:S01]  /*bcc0*/  FFMA.FTZ R130, R173, c[0x0][0x2d0], -R84.reuse ;  /* 0x0000b400ad827a23 */ /* 0x100fe20000010854 */
[----:B-1----:R-:W-:Y:S01]  /*bcd0*/  F2FP.BF16.PACK_AB R83, R144, R145 ;  /* 0x000000919053723e */ /* 0x002fe200000010ff */
[--C-:B------:R-:W-:Y:S01]  /*bce0*/  FFMA.FTZ R157, R205, c[0x0][0x2d0], -R84.reuse ;  /* 0x0000b400cd9d7a23 */ /* 0x100fe20000010854 */
[----:B------:R-:W-:Y:S01]  /*bcf0*/  MOV R173, R158 ;  /* 0x0000009e00ad7202 */ /* 0x000fe20000000f00 */
[--C-:B------:R-:W-:Y:S02]  /*bd00*/  FFMA.FTZ R158, R195, c[0x0][0x2d0], -R84.reuse ;  /* 0x0000b400c39e7a23 */ /* 0x100fe40000010854 */
[----:B------:R-:W-:Y:S01]  /*bd10*/  FFMA.FTZ R159, R194, c[0x0][0x2d0], -R84 ;  /* 0x0000b400c29f7a23 */ /* 0x000fe20000010854 */
[----:B------:R-:W-:Y:S01]  /*bd20*/  MUFU.EX2 R201, R93 ;  /* 0x0000005d00c97308 */ /* 0x000fe20000000800 */
[----:B------:R-:W-:Y:S02]  /*bd30*/  IMAD.MOV.U32 R175, RZ, RZ, R160 ;  /* 0x000000ffffaf7224 */ /* 0x000fe400078e00a0 */
[----:B------:R-:W-:Y:S02]  /*bd40*/  FFMA.FTZ R160, R193, c[0x0][0x2d0], -R84 ;  /* 0x0000b400c1a07a23 */ /* 0x000fe40000010854 */
[----:B------:R-:W-:Y:S02]  /*bd50*/  IMAD.MOV.U32 R184, RZ, RZ, R175 ;  /* 0x000000ffffb87224 */ /* 0x000fe400078e00af */
[----:B------:R-:W-:Y:S01]  /*bd60*/  IMAD.MOV.U32 R175, RZ, RZ, R171 ;  /* 0x000000ffffaf7224 */ /* 0x000fe200078e00ab */
[----:B------:R-:W-:Y:S01]  /*bd70*/  MOV R171, R169 ;  /* 0x000000a900ab7202 */ /* 0x000fe20000000f00 */
[----:B------:R-:W-:Y:S01]  /*bd80*/  IMAD.MOV.U32 R169, RZ, RZ, R167 ;  /* 0x000000ffffa97224 */ /* 0x000fe200078e00a7 */
[----:B------:R-:W-:Y:S01]  /*bd90*/  MUFU.EX2 R207, R95 ;  /* 0x0000005f00cf7308 */ /* 0x000fe20000000800 */
[----:B------:R-:W-:Y:S02]  /*bda0*/  IMAD.MOV.U32 R182, RZ, RZ, R173 ;  /* 0x000000ffffb67224 */ /* 0x000fe400078e00ad */
[----:B------:R-:W-:Y:S07]  /*bdb0*/  IMAD.MOV.U32 R167, RZ, RZ, R204 ;  /* 0x000000ffffa77224 */ /* 0x000fee00078e00cc */
[----:B------:R1:W-:Y:S01]  /*bdc0*/  MUFU.EX2 R209, R94 ;  /* 0x0000005e00d17308 */ /* 0x0003e20000000800 */
[--C-:B--2---:R-:W-:Y:S09]  /*bdd0*/  FFMA.FTZ R90, R242, c[0x0][0x2d0], -R85.reuse ;  /* 0x0000b400f25a7a23 */ /* 0x104ff20000010855 */
[----:B------:R-:W-:Y:S10]  /*bde0*/  MUFU.EX2 R200, R169 ;  /* 0x000000a900c87308 */ /* 0x000ff40000000800 */
[----:B------:R-:W-:Y:S01]  /*bdf0*/  MUFU.EX2 R210, R90 ;  /* 0x0000005a00d27308 */ /* 0x000fe20000000800 */
[----:B-1----:R-:W-:Y:S09]  /*be00*/  LDSM.16.MT88.4 R92, [R230+0x1800] ;  /* 0x00180000e65c783b */ /* 0x002ff20000004200 */
[----:B------:R1:W-:Y:S10]  /*be10*/  MUFU.EX2 R204, R100 ;  /* 0x0000006400cc7308 */ /* 0x0003f40000000800 */
[----:B------:R-:W-:Y:S01]  /*be20*/  MUFU.EX2 R194, R103 ;  /* 0x0000006700c27308 */ /* 0x000fe20000000800 */
[----:B----4-:R-:W-:Y:S02]  /*be30*/  FFMA.FTZ R91, R241, c[0x0][0x2d0], -R85 ;  /* 0x0000b400f15b7a23 */ /* 0x010fe40000010855 */
[----:B------:R2:W5:Y:S01]  /*be40*/  LDL.LU R241, [R1+0xb8] ;  /* 0x0000b80001f17983 */ /* 0x0005620000300800 */
[----:B------:R-:W-:Y:S03]  /*be50*/  FFMA.FTZ R85, R238, c[0x0][0x2d0], -R84 ;  /* 0x0000b400ee557a23 */ /* 0x000fe60000010854 */
[----:B------:R2:W5:Y:S03]  /*be60*/  LDL.LU R242, [R1+0xb4] ;  /* 0x0000b40001f27983 */ /* 0x0005660000300800 */
[----:B------:R3:W4:Y:S01]  /*be70*/  MUFU.EX2 R179, R85 ;  /* 0x0000005500b37308 */ /* 0x0007220000000800 */
[----:B------:R2:W5:Y:S01]  /*be80*/  LDL.LU R243, [R1+0xb0] ;  /* 0x0000b00001f37983 */ /* 0x0005620000300800 */
[--C-:B-1----:R-:W-:Y:S03]  /*be90*/  FFMA.FTZ R100, R156, c[0x0][0x2d0], -R88.reuse ;  /* 0x0000b4009c647a23 */ /* 0x102fe60000010858 */
[----:B------:R2:W5:Y:S01]  /*bea0*/  LDL.LU R244, [R1+0xac] ;  /* 0x0000ac0001f47983 */ /* 0x0005620000300800 */
[----:B------:R-:W-:Y:S03]  /*beb0*/  FFMA.FTZ R156, R71, c[0x0][0x2d0], -R88 ;  /* 0x0000b400479c7a23 */ /* 0x000fe60000010858 */
[----:B------:R2:W5:Y:S01]  /*bec0*/  LDL.LU R245, [R1+0xa8] ;  /* 0x0000a80001f57983 */ /* 0x0005620000300800 */
[----:B------:R-:W-:Y:S03]  /*bed0*/  MUFU.EX2 R141, R91 ;  /* 0x0000005b008d7308 */ /* 0x000fe60000000800 */
[----:B------:R2:W5:Y:S04]  /*bee0*/  LDL.LU R238, [R1+0xa4] ;  /* 0x0000a40001ee7983 */ /* 0x0005680000300800 */
[----:B------:R2:W5:Y:S03]  /*bef0*/  LDL.LU R239, [R1+0xa0] ;  /* 0x0000a00001ef7983 */ /* 0x0005660000300800 */
[----:B------:R-:W-:Y:S01]  /*bf00*/  MUFU.EX2 R103, R153 ;  /* 0x0000009900677308 */ /* 0x000fe20000000800 */
[----:B------:R2:W5:Y:S04]  /*bf10*/  LDL.LU R228, [R1+0x9c] ;  /* 0x00009c0001e47983 */ /* 0x0005680000300800 */
[----:B------:R2:W5:Y:S04]  /*bf20*/  LDL.LU R235, [R1+0x98] ;  /* 0x0000980001eb7983 */ /* 0x0005680000300800 */
[----:B------:R-:W2:Y:S01]  /*bf30*/  LDL.LU R72, [R1+0x10] ;  /* 0x0000100001487983 */ /* 0x000ea20000300800 */
[----:B------:R1:W-:Y:S03]  /*bf40*/  MUFU.EX2 R208, R174 ;  /* 0x000000ae00d07308 */ /* 0x0003e60000000800 */
[----:B------:R-:W4:Y:S04]  /*bf50*/  LDL.LU R80, [R1+0x18] ;  /* 0x0000180001507983 */ /* 0x000f280000300800 */
[----:B------:R-:W4:Y:S03]  /*bf60*/  LDL.LU R2, [R1+0x14] ;  /* 0x0000140001027983 */ /* 0x000f260000300800 */
[----:B------:R-:W-:Y:S01]  /*bf70*/  MUFU.EX2 R173, R198 ;  /* 0x000000c600ad7308 */ /* 0x000fe20000000800 */
[----:B---3--:R-:W-:Y:S09]  /*bf80*/  LDSM.16.MT88.4 R84, [R232+0x1000] ;  /* 0x00100000e854783b */ /* 0x008ff20000004200 */
[----:B------:R-:W-:Y:S01]  /*bf90*/  MUFU.EX2 R205, R180 ;  /* 0x000000b400cd7308 */ /* 0x000fe20000000800 */
[----:B-1----:R-:W-:Y:S02]  /*bfa0*/  IMAD.MOV.U32 R174, RZ, RZ, R170 ;  /* 0x000000ffffae7224 */ /* 0x002fe400078e00aa */
[----:B------:R-:W-:Y:S02]  /*bfb0*/  IMAD.MOV.U32 R170, RZ, RZ, R168 ;  /* 0x000000ffffaa7224 */ /* 0x000fe400078e00a8 */
[----:B------:R-:W-:Y:S01]  /*bfc0*/  IMAD.MOV.U32 R168, RZ, RZ, R165 ;  /* 0x000000ffffa87224 */ /* 0x000fe200078e00a5 */
[----:B------:R-:W-:Y:S01]  /*bfd0*/  MOV R165, R203 ;  /* 0x000000cb00a57202 */ /* 0x000fe20000000f00 */
[--C-:B------:R-:W-:Y:S03]  /*bfe0*/  FFMA.FTZ R98, R170, c[0x0][0x2d0], -R88.reuse ;  /* 0x0000b400aa627a23 */ /* 0x100fe60000010858 */
[----:B------:R1:W-:Y:S01]  /*bff0*/  MUFU.EX2 R180, R97 ;  /* 0x0000006100b47308 */ /* 0x0003e20000000800 */
[--C-:B------:R-:W-:Y:S09]  /*c000*/  FFMA.FTZ R99, R168, c[0x0][0x2d0], -R88.reuse ;  /* 0x0000b400a8637a23 */ /* 0x100ff20000010858 */
[----:B------:R-:W-:Y:S10]  /*c010*/  MUFU.EX2 R203, R96 ;  /* 0x0000006000cb7308 */ /* 0x000ff40000000800 */
[----:B------:R-:W-:Y:S01]  /*c020*/  MUFU.EX2 R197, R167 ;  /* 0x000000a700c57308 */ /* 0x000fe20000000800 */
[----:B-1----:R-:W-:Y:S02]  /*c030*/  FFMA.FTZ R97, R171, c[0x0][0x2d0], -R88 ;  /* 0x0000b400ab617a23 */ /* 0x002fe40000010858 */
[----:B------:R-:W-:Y:S07]  /*c040*/  LDSM.16.MT88.4 R168, [R233+0x3000] ;  /* 0x00300000e9a8783b */ /* 0x000fee0000004200 */
[----:B------:R-:W-:Y:S10]  /*c050*/  MUFU.EX2 R193, R104 ;  /* 0x0000006800c17308 */ /* 0x000ff40000000800 */
[----:B------:R-:W-:Y:S10]  /*c060*/  MUFU.EX2 R104, R162 ;  /* 0x000000a200687308 */ /* 0x000ff40000000800 */
[----:B------:R-:W-:Y:S10]  /*c070*/  MUFU.EX2 R120, R98 ;  /* 0x0000006200787308 */ /* 0x000ff40000000800 */
[----:B------:R-:W-:Y:S01]  /*c080*/  MUFU.EX2 R98, R158 ;  /* 0x0000009e00627308 */ /* 0x000fe20000000800 */
[----:B--2---:R-:W-:Y:S01]  /*c090*/  FFMA.FTZ R69, R69, R72, R192 ;  /* 0x0000004845457223 */ /* 0x004fe200000100c0 */
[----:B------:R-:W-:Y:S08]  /*c0a0*/  F2FP.BF16.PACK_AB R72, R128, R125 ;  /* 0x0000007d8048723e */ /* 0x000ff000000010ff */
[----:B------:R-:W-:Y:S01]  /*c0b0*/  MUFU.EX2 R192, R166 ;  /* 0x000000a600c07308 */ /* 0x000fe20000000800 */
[----:B----4-:R-:W-:Y:S01]  /*c0c0*/  FFMA.FTZ R102, R68, R80, R102 ;  /* 0x0000005044667223 */ /* 0x010fe20000010066 */
[----:B------:R-:W-:Y:S01]  /*c0d0*/  F2FP.BF16.PACK_AB R80, R129, R121 ;  /* 0x000000798150723e */ /* 0x000fe200000010ff */
[-C--:B------:R-:W-:Y:S03]  /*c0e0*/  HMMA.16816.F32.BF16 R4, R72, R76.reuse, R4 ;  /* 0x0000004c4804723c */ /* 0x080fe60000041804 */
[----:B------:R-:W-:Y:S02]  /*c0f0*/  FFMA.FTZ R68, R3, R2, R138 ;  /* 0x0000000203447223 */ /* 0x000fe4000001008a */
[----:B------:R-:W2:Y:S01]  /*c100*/  LDL.LU R3, [R1+0x1c] ;  /* 0x00001c0001037983 */ /* 0x000ea20000300800 */
[----:B------:R-:W-:Y:S01]  /*c110*/  FFMA.FTZ R2, R172, c[0x0][0x2d0], -R88 ;  /* 0x0000b400ac027a23 */ /* 0x000fe20000010858 */
[----:B------:R-:W-:Y:S01]  /*c120*/  MUFU.EX2 R138, R109 ;  /* 0x0000006d008a7308 */ /* 0x000fe20000000800 */
[C---:B------:R-:W-:Y:S04]  /*c130*/  HMMA.16816.F32.BF16 R8, R80.reuse, R76, R8 ;  /* 0x0000004c5008723c */ /* 0x040fe80000041808 */
[----:B------:R-:W-:Y:S04]  /*c140*/  FADD.FTZ R68, R191, R68 ;  /* 0x00000044bf447221 */ /* 0x000fe80000010000 */
[-C--:B------:R-:W-:Y:S01]  /*c150*/  HMMA.16816.F32.BF16 R12, R80, R78.reuse, R12 ;  /* 0x0000004e500c723c */ /* 0x080fe2000004180c */
[----:B------:R1:W-:Y:S03]  /*c160*/  MUFU.EX2 R172, R2 ;  /* 0x0000000200ac7308 */ /* 0x0003e60000000800 */
[----:B------:R-:W-:Y:S04]  /*c170*/  FADD.FTZ R68, R218, R68 ;  /* 0x00000044da447221 */ /* 0x000fe80000010000 */
[C---:B------:R-:W-:Y:S01]  /*c180*/  HMMA.16816.F32.BF16 R16, R72.reuse, R78, R16 ;  /* 0x0000004e4810723c */ /* 0x040fe20000041810 */
[----:B------:R-:W3:Y:S02]  /*c190*/  LDSM.16.MT88.4 R76, [R233+0x1000] ;  /* 0x00100000e94c783b */ /* 0x000ee40000004200 */
[----:B------:R-:W-:Y:S10]  /*c1a0*/  MUFU.EX2 R191, R165 ;  /* 0x000000a500bf7308 */ /* 0x000ff40000000800 */
[----:B------:R-:W-:Y:S01]  /*c1b0*/  MUFU.EX2 R109, R99 ;  /* 0x00000063006d7308 */ /* 0x000fe20000000800 */
[--C-:B-1----:R-:W-:Y:S09]  /*c1c0*/  FFMA.FTZ R2, R176, c[0x0][0x2d0], -R88.reuse ;  /* 0x0000b400b0027a23 */ /* 0x102ff20000010858 */
[----:B------:R1:W4:Y:S10]  /*c1d0*/  MUFU.EX2 R176, R2 ;  /* 0x0000000200b07308 */ /* 0x0003340000000800 */
[----:B------:R-:W-:Y:S01]  /*c1e0*/  MUFU.EX2 R99, R157 ;  /* 0x0000009d00637308 */ /* 0x000fe20000000800 */
[-C--:B---3--:R-:W-:Y:S03]  /*c1f0*/  HMMA.16816.F32.BF16 R20, R72, R76.reuse, R20 ;  /* 0x0000004c4814723c */ /* 0x088fe60000041814 */
[--C-:B-1----:R-:W-:Y:S05]  /*c200*/  FFMA.FTZ R2, R177, c[0x0][0x2d0], -R88.reuse ;  /* 0x0000b400b1027a23 */ /* 0x102fea0000010858 */
[C---:B------:R-:W-:Y:S01]  /*c210*/  HMMA.16816.F32.BF16 R24, R80.reuse, R76, R24 ;  /* 0x0000004c5018723c */ /* 0x040fe20000041818 */
[----:B------:R1:W-:Y:S07]  /*c220*/  MUFU.EX2 R177, R2 ;  /* 0x0000000200b17308 */ /* 0x0003ee0000000800 */
[-C--:B------:R-:W-:Y:S08]  /*c230*/  HMMA.16816.F32.BF16 R28, R80, R78.reuse, R28 ;  /* 0x0000004e501c723c */ /* 0x080ff0000004181c */
[C---:B------:R-:W-:Y:S01]  /*c240*/  HMMA.16816.F32.BF16 R32, R72.reuse, R78, R32 ;  /* 0x0000004e4820723c */ /* 0x040fe20000041820 */
[----:B------:R-:W3:Y:S03]  /*c250*/  LDSM.16.MT88.4 R76, [R230+0x1000] ;  /* 0x00100000e64c783b */ /* 0x000ee60000004200 */
[--C-:B-1----:R-:W-:Y:S02]  /*c260*/  FFMA.FTZ R2, R183, c[0x0][0x2d0], -R88.reuse ;  /* 0x0000b400b7027a23 */ /* 0x102fe40000010858 */
[----:B------:R-:W-:Y:S10]  /*c270*/  MUFU.EX2 R183, R182 ;  /* 0x000000b600b77308 */ /* 0x000ff40000000800 */
[----:B------:R1:W1:Y:S10]  /*c280*/  MUFU.EX2 R181, R2 ;  /* 0x0000000200b57308 */ /* 0x0002740000000800 */
[----:B------:R-:W-:Y:S01]  /*c290*/  MUFU.EX2 R182, R101 ;  /* 0x0000006500b67308 */ /* 0x000fe20000000800 */
[-C--:B---3--:R-:W-:Y:S09]  /*c2a0*/  HMMA.16816.F32.BF16 R36, R72, R76.reuse, R36 ;  /* 0x0000004c4824723c */ /* 0x088ff20000041824 */
[----:B------:R-:W-:Y:S03]  /*c2b0*/  MUFU.EX2 R101, R154 ;  /* 0x0000009a00657308 */ /* 0x000fe60000000800 */
[----:B-1----:R-:W-:Y:S01]  /*c2c0*/  FFMA.FTZ R2, R185, c[0x0][0x2d0], -R88 ;  /* 0x0000b400b9027a23 */ /* 0x002fe20000010858 */
[C---:B------:R-:W-:Y:S06]  /*c2d0*/  HMMA.16816.F32.BF16 R40, R80.reuse, R76, R40 ;  /* 0x0000004c5028723c */ /* 0x040fec0000041828 */
[----:B------:R1:W-:Y:S02]  /*c2e0*/  MUFU.EX2 R196, R2 ;  /* 0x0000000200c47308 */ /* 0x0003e40000000800 */
[-C--:B------:R-:W-:Y:S08]  /*c2f0*/  HMMA.16816.F32.BF16 R44, R80, R78.reuse, R44 ;  /* 0x0000004e502c723c */ /* 0x080ff0000004182c */
[C---:B------:R-:W-:Y:S01]  /*c300*/  HMMA.16816.F32.BF16 R48, R72.reuse, R78, R48 ;  /* 0x0000004e4830723c */ /* 0x040fe20000041830 */
[----:B------:R-:W3:Y:S07]  /*c310*/  LDSM.16.MT88.4 R76, [R229+0x1800] ;  /* 0x00180000e54c783b */ /* 0x000eee0000004200 */
[-C--:B------:R-:W-:Y:S04]  /*c320*/  HMMA.16816.F32.BF16 R52, R72, R84.reuse, R52 ;  /* 0x000000544834723c */ /* 0x080fe80000041834 */
[----:B-1----:R-:W-:Y:S04]  /*c330*/  FADD.FTZ R2, R220, R69 ;  /* 0x00000045dc027221 */ /* 0x002fe80000010000 */
[C---:B------:R-:W-:Y:S04]  /*c340*/  HMMA.16816.F32.BF16 R56, R80.reuse, R84, R56 ;  /* 0x000000545038723c */ /* 0x040fe80000041838 */
[----:B------:R-:W-:Y:S04]  /*c350*/  FADD.FTZ R2, R248, R2 ;  /* 0x00000002f8027221 */ /* 0x000fe80000010000 */
[-C--:B------:R-:W-:Y:S04]  /*c360*/  HMMA.16816.F32.BF16 R60, R80, R86.reuse, R60 ;  /* 0x00000056503c723c */ /* 0x080fe8000004183c */
[----:B------:R-:W-:Y:S02]  /*c370*/  FADD.FTZ R96, R227, R2 ;  /* 0x00000002e3607221 */ /* 0x000fe40000010000 */
[----:B------:R-:W-:Y:S01]  /*c380*/  FADD.FTZ R2, R221, R68 ;  /* 0x00000044dd027221 */ /* 0x000fe20000010000 */
[----:B------:R-:W-:Y:S01]  /*c390*/  F2FP.BF16.PACK_AB R80, R179, R140 ;  /* 0x0000008cb350723e */ /* 0x000fe200000010ff */
[----:B------:R-:W-:Y:S01]  /*c3a0*/  HMMA.16816.F32.BF16 R64, R72, R86, R64 ;  /* 0x000000564840723c */ /* 0x000fe20000041840 */
[----:B------:R-:W-:Y:S03]  /*c3b0*/  LDSM.16.MT88.4 R84, [R232+0x1800] ;  /* 0x00180000e854783b */ /* 0x000fe60000004200 */
[----:B------:R-:W-:Y:S01]  /*c3c0*/  F2FP.BF16.PACK_AB R82, R201, R178 ;  /* 0x000000b2c952723e */ /* 0x000fe200000010ff */
[----:B------:R-:W-:Y:S01]  /*c3d0*/  FADD.FTZ R2, R114, R2 ;  /* 0x0000000272027221 */ /* 0x000fe20000010000 */
[----:B----4-:R-:W-:Y:S02]  /*c3e0*/  F2FP.BF16.PACK_AB R81, R176, R172 ;  /* 0x000000acb051723e */ /* 0x010fe400000010ff */
[----:B------:R-:W-:Y:S01]  /*c3f0*/  F2FP.BF16.PACK_AB R72, R173, R142 ;  /* 0x0000008ead48723e */ /* 0x000fe200000010ff */
[----:B------:R-:W-:Y:S03]  /*c400*/  FADD.FTZ R2, R117, R2 ;  /* 0x0000000275027221 */ /* 0x000fe60000010000 */
[----:B------:R-:W-:Y:S02]  /*c410*/  F2FP.BF16.PACK_AB R74, R216, R214 ;  /* 0x000000d6d84a723e */ /* 0x000fe400000010ff */
[----:B------:R-:W-:Y:S02]  /*c420*/  F2FP.BF16.PACK_AB R73, R210, R141 ;  /* 0x0000008dd249723e */ /* 0x000fe400000010ff */
[----:B------:R-:W-:Y:S02]  /*c430*/  F2FP.BF16.PACK_AB R75, R215, R212 ;  /* 0x000000d4d74b723e */ /* 0x000fe400000010ff */
[----:B------:R-:W-:Y:S05]  /*c440*/  F2FP.BF16.PACK_AB R83, R181, R177 ;  /* 0x000000b1b553723e */ /* 0x000fea00000010ff */
[-C--:B---3--:R-:W-:Y:S08]  /*c450*/  HMMA.16816.F32.BF16 R4, R72, R76.reuse, R4 ;  /* 0x0000004c4804723c */ /* 0x088ff00000041804 */
[C---:B------:R-:W-:Y:S08]  /*c460*/  HMMA.16816.F32.BF16 R8, R80.reuse, R76, R8 ;  /* 0x0000004c5008723c */ /* 0x040ff00000041808 */
[-C--:B------:R-:W-:Y:S08]  /*c470*/  HMMA.16816.F32.BF16 R12, R80, R78.reuse, R12 ;  /* 0x0000004e500c723c */ /* 0x080ff0000004180c */
[C---:B------:R-:W-:Y:S01]  /*c480*/  HMMA.16816.F32.BF16 R16, R72.reuse, R78, R16 ;  /* 0x0000004e4810723c */ /* 0x040fe20000041810 */
[----:B------:R-:W-:Y:S03]  /*c490*/  LDSM.16.MT88.4 R76, [R229+0x2000] ;  /* 0x00200000e54c783b */ /* 0x000fe60000004200 */
[----:B--2---:R-:W-:Y:S02]  /*c4a0*/  FFMA.FTZ R3, R0, R3, R188 ;  /* 0x0000000300037223 */ /* 0x004fe400000100bc */
[--C-:B------:R-:W-:Y:S01]  /*c4b0*/  FFMA.FTZ R0, R184, c[0x0][0x2d0], -R88.reuse ;  /* 0x0000b400b8007a23 */ /* 0x100fe20000010858 */
[----:B------:R-:W-:Y:S02]  /*c4c0*/  MUFU.EX2 R188, R107 ;  /* 0x0000006b00bc7308 */ /* 0x000fe40000000800 */
[----:B------:R-:W-:Y:S03]  /*c4d0*/  LDSM.16.MT88.4 R184, [R230+0x3000] ;  /* 0x00300000e6b8783b */ /* 0x000fe60000004200 */
[----:B------:R-:W-:Y:S04]  /*c4e0*/  FADD.FTZ R3, R190, R3 ;  /* 0x00000003be037221 */ /* 0x000fe80000010000 */
[----:B------:R-:W-:Y:S01]  /*c4f0*/  FADD.FTZ R3, R133, R3 ;  /* 0x0000000385037221 */ /* 0x000fe20000010000 */
[----:B------:R1:W-:Y:S03]  /*c500*/  MUFU.EX2 R195, R0 ;  /* 0x0000000000c37308 */ /* 0x0003e60000000800 */
[----:B------:R-:W-:Y:S04]  /*c510*/  FADD.FTZ R69, R189, R3 ;  /* 0x00000003bd457221 */ /* 0x000fe80000010000 */
[----:B------:R-:W-:Y:S03]  /*c520*/  FADD.FTZ R69, R108, R69 ;  /* 0x000000456c457221 */ /* 0x000fe60000010000 */
[----:B------:R-:W-:Y:S10]  /*c530*/  MUFU.EX2 R190, R105 ;  /* 0x0000006900be7308 */ /* 0x000ff40000000800 */
[----:B------:R-:W-:Y:S01]  /*c540*/  MUFU.EX2 R105, R152 ;  /* 0x0000009800697308 */ /* 0x000fe20000000800 */
[--C-:B-1----:R-:W-:Y:S09]  /*c550*/  FFMA.FTZ R0, R175, c[0x0][0x2d0], -R88.reuse ;  /* 0x0000b400af007a23 */ /* 0x102ff20000010858 */
[----:B------:R1:W-:Y:S10]  /*c560*/  MUFU.EX2 R198, R0 ;  /* 0x0000000000c67308 */ /* 0x0003f40000000800 */
[----:B------:R-:W-:Y:S10]  /*c570*/  MUFU.EX2 R108, R100 ;  /* 0x00000064006c7308 */ /* 0x000ff40000000800 */
[----:B------:R2:W3:Y:S01]  /*c580*/  MUFU.EX2 R100, R155 ;  /* 0x0000009b00647308 */ /* 0x0004e20000000800 */
[----:B-1----:R-:W-:Y:S02]  /*c590*/  FFMA.FTZ R0, R174, c[0x0][0x2d0], -R88 ;  /* 0x0000b400ae007a23 */ /* 0x002fe40000010858 */
[----:B------:R-:W1:Y:S07]  /*c5a0*/  LDSM.16.MT88.4 R88, [R233+0x1800] ;  /* 0x00180000e958783b */ /* 0x000e6e0000004200 */
[----:B------:R4:W-:Y:S10]  /*c5b0*/  MUFU.EX2 R199, R0 ;  /* 0x0000000000c77308 */ /* 0x0009f40000000800 */
[----:B------:R-:W-:Y:S01]  /*c5c0*/  MUFU.EX2 R189, R106 ;  /* 0x0000006a00bd7308 */ /* 0x000fe20000000800 */
[----:B--2---:R-:W-:Y:S09]  /*c5d0*/  LDSM.16.MT88.4 R152, [R229+0x3000] ;  /* 0x00300000e598783b */ /* 0x004ff20000004200 */
[----:B------:R-:W-:Y:S01]  /*c5e0*/  MUFU.EX2 R107, R164 ;  /* 0x000000a4006b7308 */ /* 0x000fe20000000800 */
[----:B----4-:R-:W-:Y:S04]  /*c5f0*/  FADD.FTZ R0, R219, R102 ;  /* 0x00000066db007221 */ /* 0x010fe80000010000 */
[----:B------:R-:W-:Y:S05]  /*c600*/  FADD.FTZ R0, R223, R0 ;  /* 0x00000000df007221 */ /* 0x000fea0000010000 */
[----:B------:R-:W2:Y:S01]  /*c610*/  MUFU.EX2 R102, R161 ;  /* 0x000000a100667308 */ /* 0x000ea20000000800 */
[----:B------:R-:W-:Y:S02]  /*c620*/  FADD.FTZ R71, R224, R0 ;  /* 0x00000000e0477221 */ /* 0x000fe40000010000 */
[----:B------:R-:W-:Y:S01]  /*c630*/  FADD.FTZ R0, R113, R96 ;  /* 0x0000006071007221 */ /* 0x000fe20000010000 */
[-C--:B-1----:R-:W-:Y:S03]  /*c640*/  HMMA.16816.F32.BF16 R20, R72, R88.reuse, R20 ;  /* 0x000000584814723c */ /* 0x082fe60000041814 */
[----:B------:R-:W-:Y:S03]  /*c650*/  FADD.FTZ R68, R115, R0 ;  /* 0x0000000073447221 */ /* 0x000fe60000010000 */
[----:B------:R-:W1:Y:S01]  /*c660*/  MUFU.EX2 R106, R163 ;  /* 0x000000a3006a7308 */ /* 0x000e620000000800 */
[----:B------:R-:W-:Y:S02]  /*c670*/  FADD.FTZ R0, R110, R69 ;  /* 0x000000456e007221 */ /* 0x000fe40000010000 */
[----:B------:R-:W4:Y:S01]  /*c680*/  LDL R110, [R1+0x30] ;  /* 0x00003000016e7983 */ /* 0x000f220000100800 */
[C---:B------:R-:W-:Y:S04]  /*c690*/  HMMA.16816.F32.BF16 R24, R80.reuse, R88, R24 ;  /* 0x000000585018723c */ /* 0x040fe80000041818 */
[----:B------:R-:W-:Y:S02]  /*c6a0*/  FADD.FTZ R69, R112, R0 ;  /* 0x0000000070457221 */ /* 0x000fe40000010000 */
[----:B------:R-:W-:Y:S01]  /*c6b0*/  FADD.FTZ R3, R111, R71 ;  /* 0x000000476f037221 */ /* 0x000fe20000010000 */
[----:B------:R-:W-:Y:S01]  /*c6c0*/  MUFU.EX2 R133, R97 ;  /* 0x0000006100857308 */ /* 0x000fe20000000800 */
[-C--:B------:R-:W-:Y:S04]  /*c6d0*/  HMMA.16816.F32.BF16 R28, R80, R90.reuse, R28 ;  /* 0x0000005a501c723c */ /* 0x080fe8000004181c */
[----:B------:R-:W-:Y:S02]  /*c6e0*/  FADD.FTZ R71, R119, R2 ;  /* 0x0000000277477221 */ /* 0x000fe40000010000 */
[----:B------:R-:W-:Y:S02]  /*c6f0*/  FADD.FTZ R3, R116, R3 ;  /* 0x0000000374037221 */ /* 0x000fe40000010000 */
[C---:B------:R-:W-:Y:S01]  /*c700*/  HMMA.16816.F32.BF16 R32, R72.reuse, R90, R32 ;  /* 0x0000005a4820723c */ /* 0x040fe20000041820 */
[----:B------:R-:W1:Y:S01]  /*c710*/  LDSM.16.MT88.4 R88, [R233+0x2000] ;  /* 0x00200000e958783b */ /* 0x000e620000004200 */
[----:B------:R2:W-:Y:S02]  /*c720*/  MUFU.EX2 R111, R130 ;  /* 0x00000082006f7308 */ /* 0x0005e40000000800 */
[----:B------:R-:W-:Y:S02]  /*c730*/  FADD.FTZ R3, R122, R3 ;  /* 0x000000037a037221 */ /* 0x000fe40000010000 */
[----:B------:R-:W-:Y:S02]  /*c740*/  FADD.FTZ R68, R126, R68 ;  /* 0x000000447e447221 */ /* 0x000fe40000010000 */
[-C--:B------:R-:W-:Y:S04]  /*c750*/  HMMA.16816.F32.BF16 R36, R72, R92.reuse, R36 ;  /* 0x0000005c4824723c */ /* 0x080fe80000041824 */
[----:B------:R-:W-:Y:S02]  /*c760*/  FADD.FTZ R0, R134, R3 ;  /* 0x0000000386007221 */ /* 0x000fe40000010000 */
[----:B------:R-:W-:Y:S01]  /*c770*/  FADD.FTZ R3, R131, R69 ;  /* 0x0000004583037221 */ /* 0x000fe20000010000 */
[----:B---3--:R-:W-:Y:S01]  /*c780*/  F2FP.BF16.PACK_AB R131, R100, R101 ;  /* 0x000000656483723e */ /* 0x008fe200000010ff */
[C---:B------:R-:W-:Y:S01]  /*c790*/  HMMA.16816.F32.BF16 R40, R80.reuse, R92, R40 ;  /* 0x0000005c5028723c */ /* 0x040fe20000041828 */
[----:B------:R-:W-:Y:S03]  /*c7a0*/  MUFU.EX2 R69, R156 ;  /* 0x0000009c00457308 */ /* 0x000fe60000000800 */
[----:B------:R-:W-:Y:S02]  /*c7b0*/  FADD.FTZ R3, R118, R3 ;  /* 0x0000000376037221 */ /* 0x000fe40000010000 */
[----:B------:R-:W-:Y:S01]  /*c7c0*/  FADD.FTZ R0, R124, R0 ;  /* 0x000000007c007221 */ /* 0x000fe20000010000 */
[----:B------:R-:W-:Y:S01]  /*c7d0*/  F2FP.BF16.PACK_AB R124, R98, R99 ;  /* 0x00000063627c723e */ /* 0x000fe200000010ff */
[-C--:B------:R-:W-:Y:S04]  /*c7e0*/  HMMA.16816.F32.BF16 R44, R80, R94.reuse, R44 ;  /* 0x0000005e502c723c */ /* 0x080fe8000004182c */
[----:B--2---:R-:W-:Y:S01]  /*c7f0*/  F2FP.BF16.PACK_AB R130, R102, R104 ;  /* 0x000000686682723e */ /* 0x004fe200000010ff */
[----:B------:R-:W-:Y:S02]  /*c800*/  FADD.FTZ R96, R127, R0 ;  /* 0x000000007f607221 */ /* 0x000fe40000010000 */
[----:B------:R-:W-:Y:S01]  /*c810*/  FADD.FTZ R0, R123, R3 ;  /* 0x000000037b007221 */ /* 0x000fe20000010000 */
[C---:B------:R-:W-:Y:S01]  /*c820*/  HMMA.16816.F32.BF16 R48, R72.reuse, R94, R48 ;  /* 0x0000005e4830723c */ /* 0x040fe20000041830 */
[----:B------:R-:W2:Y:S03]  /*c830*/  LDSM.16.MT88.4 R92, [R230+0x2000] ;  /* 0x00200000e65c783b */ /* 0x000ea60000004200 */
[----:B------:R-:W-:Y:S02]  /*c840*/  FADD.FTZ R0, R145, R0 ;  /* 0x0000000091007221 */ /* 0x000fe40000010000 */
[----:B------:R-:W-:Y:S02]  /*c850*/  FADD.FTZ R3, R146, R96 ;  /* 0x0000006092037221 */ /* 0x000fe40000010000 */
[-C--:B------:R-:W-:Y:S04]  /*c860*/  HMMA.16816.F32.BF16 R52, R72, R84.reuse, R52 ;  /* 0x000000544834723c */ /* 0x080fe80000041834 */
[----:B------:R-:W-:Y:S02]  /*c870*/  FADD.FTZ R0, R144, R0 ;  /* 0x0000000090007221 */ /* 0x000fe40000010000 */
[----:B------:R-:W-:Y:S02]  /*c880*/  FADD.FTZ R2, R139, R68 ;  /* 0x000000448b027221 */ /* 0x000fe40000010000 */
[C---:B------:R-:W-:Y:S04]  /*c890*/  HMMA.16816.F32.BF16 R56, R80.reuse, R84, R56 ;  /* 0x000000545038723c */ /* 0x040fe80000041838 */
[----:B------:R-:W-:Y:S02]  /*c8a0*/  FADD.FTZ R68, R143, R71 ;  /* 0x000000478f447221 */ /* 0x000fe40000010000 */
[----:B------:R-:W3:Y:S01]  /*c8b0*/  MUFU.EX2 R71, R226 ;  /* 0x000000e200477308 */ /* 0x000ee20000000800 */
[----:B------:R-:W-:Y:S01]  /*c8c0*/  FADD.FTZ R2, R125, R2 ;  /* 0x000000027d027221 */ /* 0x000fe20000010000 */
[-C--:B------:R-:W-:Y:S04]  /*c8d0*/  HMMA.16816.F32.BF16 R60, R80, R86.reuse, R60 ;  /* 0x00000056503c723c */ /* 0x080fe8000004183c */
[----:B------:R-:W-:Y:S01]  /*c8e0*/  FADD.FTZ R97, R128, R2 ;  /* 0x0000000280617221 */ /* 0x000fe20000010000 */
[----:B-1----:R-:W-:Y:S01]  /*c8f0*/  F2FP.BF16.PACK_AB R128, R106, R107 ;  /* 0x0000006b6a80723e */ /* 0x002fe200000010ff */
[----:B------:R-:W-:Y:S01]  /*c900*/  FADD.FTZ R68, R121, R68 ;  /* 0x0000004479447221 */ /* 0x000fe20000010000 */
[----:B------:R-:W-:Y:S01]  /*c910*/  F2FP.BF16.PACK_AB R80, R203, R180 ;  /* 0x000000b4cb50723e */ /* 0x000fe200000010ff */
[----:B------:R-:W-:Y:S01]  /*c920*/  HMMA.16816.F32.BF16 R64, R72, R86, R64 ;  /* 0x000000564840723c */ /* 0x000fe20000041840 */
[----:B------:R-:W1:Y:S03]  /*c930*/  LDSM.16.MT88.4 R84, [R232+0x2000] ;  /* 0x00200000e854783b */ /* 0x000e660000004200 */
[----:B------:R-:W-:Y:S01]  /*c940*/  F2FP.BF16.PACK_AB R82, R209, R207 ;  /* 0x000000cfd152723e */ /* 0x000fe200000010ff */
[----:B------:R-:W-:Y:S01]  /*c950*/  FADD.FTZ R2, R129, R68 ;  /* 0x0000004481027221 */ /* 0x000fe20000010000 */
[----:B------:R-:W-:Y:S01]  /*c960*/  F2FP.BF16.PACK_AB R81, R195, R196 ;  /* 0x000000c4c351723e */ /* 0x000fe200000010ff */
[----:B------:R-:W-:Y:S01]  /*c970*/  FADD.FTZ R0, R172, R0 ;  /* 0x00000000ac007221 */ /* 0x000fe20000010000 */
[----:B------:R-:W-:Y:S01]  /*c980*/  F2FP.BF16.PACK_AB R72, R205, R183 ;  /* 0x000000b7cd48723e */ /* 0x000fe200000010ff */
[----:B------:R-:W-:Y:S03]  /*c990*/  FADD.FTZ R2, R147, R2 ;  /* 0x0000000293027221 */ /* 0x000fe60000010000 */
[----:B------:R-:W-:Y:S01]  /*c9a0*/  F2FP.BF16.PACK_AB R74, R213, R208 ;  /* 0x000000d0d54a723e */ /* 0x000fe200000010ff */
        /* <DEDUP_REMOVED lines=9> */
[----:B---3--:R-:W-:Y:S01]  /*ca40*/  F2FP.BF16.PACK_AB R127, R69, R71 ;  /* 0x00000047457f723e */ /* 0x008fe200000010ff */
[-C--:B------:R-:W-:Y:S03]  /*ca50*/  HMMA.16816.F32.BF16 R4, R72, R76.reuse, R4 ;  /* 0x0000004c4804723c */ /* 0x080fe60000041804 */
[----:B------:R-:W-:Y:S02]  /*ca60*/  FADD.FTZ R2, R179, R2 ;  /* 0x00000002b3027221 */ /* 0x000fe40000010000 */
[----:B------:R-:W-:Y:S02]  /*ca70*/  FADD.FTZ R68, R142, R68 ;  /* 0x000000448e447221 */ /* 0x000fe40000010000 */
[----:B------:R-:W-:Y:S01]  /*ca80*/  FADD.FTZ R3, R150, R3 ;  /* 0x0000000396037221 */ /* 0x000fe20000010000 */
[C---:B------:R-:W-:Y:S04]  /*ca90*/  HMMA.16816.F32.BF16 R8, R80.reuse, R76, R8 ;  /* 0x0000004c5008723c */ /* 0x040fe80000041808 */
[----:B------:R-:W-:Y:S02]  /*caa0*/  FADD.FTZ R3, R141, R3 ;  /* 0x000000038d037221 */ /* 0x000fe40000010000 */
[----:B------:R-:W-:Y:S02]  /*cab0*/  IMAD.MOV.U32 R134, RZ, RZ, R70 ;  /* 0x000000ffff867224 */ /* 0x000fe400078e0046 */
[-C--:B------:R-:W-:Y:S04]  /*cac0*/  HMMA.16816.F32.BF16 R12, R80, R78.reuse, R12 ;  /* 0x0000004e500c723c */ /* 0x080fe8000004180c */
[----:B------:R-:W-:Y:S04]  /*cad0*/  FADD.FTZ R3, R210, R3 ;  /* 0x00000003d2037221 */ /* 0x000fe80000010000 */
[C---:B------:R-:W-:Y:S01]  /*cae0*/  HMMA.16816.F32.BF16 R16, R72.reuse, R78, R16 ;  /* 0x0000004e4810723c */ /* 0x040fe20000041810 */
[----:B------:R-:W3:Y:S07]  /*caf0*/  LDSM.16.MT88.4 R76, [R229+0x2800] ;  /* 0x00280000e54c783b */ /* 0x000eee0000004200 */
[-C--:B------:R-:W-:Y:S08]  /*cb00*/  HMMA.16816.F32.BF16 R20, R72, R88.reuse, R20 ;  /* 0x000000584814723c */ /* 0x080ff00000041814 */
[C---:B------:R-:W-:Y:S08]  /*cb10*/  HMMA.16816.F32.BF16 R24, R80.reuse, R88, R24 ;  /* 0x000000585018723c */ /* 0x040ff00000041818 */
[-C--:B------:R-:W-:Y:S08]  /*cb20*/  HMMA.16816.F32.BF16 R28, R80, R90.reuse, R28 ;  /* 0x0000005a501c723c */ /* 0x080ff0000004181c */
[C---:B------:R-:W-:Y:S01]  /*cb30*/  HMMA.16816.F32.BF16 R32, R72.reuse, R90, R32 ;  /* 0x0000005a4820723c */ /* 0x040fe20000041820 */
[----:B------:R-:W3:Y:S07]  /*cb40*/  LDSM.16.MT88.4 R88, [R233+0x2800] ;  /* 0x00280000e958783b */ /* 0x000eee0000004200 */
[-C--:B--2---:R-:W-:Y:S08]  /*cb50*/  HMMA.16816.F32.BF16 R36, R72, R92.reuse, R36 ;  /* 0x0000005c4824723c */ /* 0x084ff00000041824 */
[C---:B------:R-:W-:Y:S08]  /*cb60*/  HMMA.16816.F32.BF16 R40, R80.reuse, R92, R40 ;  /* 0x0000005c5028723c */ /* 0x040ff00000041828 */
[-C--:B------:R-:W-:Y:S08]  /*cb70*/  HMMA.16816.F32.BF16 R44, R80, R94.reuse, R44 ;  /* 0x0000005e502c723c */ /* 0x080ff0000004182c */
[C---:B------:R-:W-:Y:S01]  /*cb80*/  HMMA.16816.F32.BF16 R48, R72.reuse, R94, R48 ;  /* 0x0000005e4830723c */ /* 0x040fe20000041830 */
[----:B------:R-:W2:Y:S07]  /*cb90*/  LDSM.16.MT88.4 R92, [R230+0x2800] ;  /* 0x00280000e65c783b */ /* 0x000eae0000004200 */
[-C--:B-1----:R-:W-:Y:S08]  /*cba0*/  HMMA.16816.F32.BF16 R52, R72, R84.reuse, R52 ;  /* 0x000000544834723c */ /* 0x082ff00000041834 */
[C---:B------:R-:W-:Y:S08]  /*cbb0*/  HMMA.16816.F32.BF16 R56, R80.reuse, R84, R56 ;  /* 0x000000545038723c */ /* 0x040ff00000041838 */
[-C--:B------:R-:W-:Y:S07]  /*cbc0*/  HMMA.16816.F32.BF16 R60, R80, R86.reuse, R60 ;  /* 0x00000056503c723c */ /* 0x080fee000004183c */
[----:B------:R-:W-:Y:S01]  /*cbd0*/  F2FP.BF16.PACK_AB R80, R138, R188 ;  /* 0x000000bc8a50723e */ /* 0x000fe200000010ff */
[----:B------:R-:W-:Y:S01]  /*cbe0*/  HMMA.16816.F32.BF16 R64, R72, R86, R64 ;  /* 0x000000564840723c */ /* 0x000fe20000041840 */
[----:B------:R-:W1:Y:S03]  /*cbf0*/  LDSM.16.MT88.4 R84, [R232+0x2800] ;  /* 0x00280000e854783b */ /* 0x000e660000004200 */
[----:B------:R-:W-:Y:S02]  /*cc00*/  F2FP.BF16.PACK_AB R81, R120, R133 ;  /* 0x000000857851723e */ /* 0x000fe400000010ff */
[----:B------:R-:W-:Y:S02]  /*cc10*/  F2FP.BF16.PACK_AB R82, R111, R132 ;  /* 0x000000846f52723e */ /* 0x000fe400000010ff */
[----:B------:R-:W-:Y:S04]  /*cc20*/  F2FP.BF16.PACK_AB R72, R197, R200 ;  /* 0x000000c8c548723e */ /* 0x000fe800000010ff */
[----:B------:R-:W-:Y:S02]  /*cc30*/  F2FP.BF16.PACK_AB R73, R193, R194 ;  /* 0x000000c2c149723e */ /* 0x000fe400000010ff */
[----:B------:R-:W-:Y:S02]  /*cc40*/  F2FP.BF16.PACK_AB R74, R191, R192 ;  /* 0x000000c0bf4a723e */ /* 0x000fe400000010ff */
[----:B------:R-:W-:Y:S02]  /*cc50*/  F2FP.BF16.PACK_AB R75, R189, R190 ;  /* 0x000000bebd4b723e */ /* 0x000fe400000010ff */
[----:B------:R-:W-:Y:S05]  /*cc60*/  F2FP.BF16.PACK_AB R83, R108, R109 ;  /* 0x0000006d6c53723e */ /* 0x000fea00000010ff */
[-C--:B---3--:R-:W-:Y:S08]  /*cc70*/  HMMA.16816.F32.BF16 R4, R72, R76.reuse, R4 ;  /* 0x0000004c4804723c */ /* 0x088ff00000041804 */
[C---:B------:R-:W-:Y:S01]  /*cc80*/  HMMA.16816.F32.BF16 R8, R80.reuse, R76, R8 ;  /* 0x0000004c5008723c */ /* 0x040fe20000041808 */
[----:B------:R-:W-:Y:S07]  /*cc90*/  MUFU.EX2 R76, R160 ;  /* 0x000000a0004c7308 */ /* 0x000fee0000000800 */
[-C--:B------:R-:W-:Y:S03]  /*cca0*/  HMMA.16816.F32.BF16 R12, R80, R78.reuse, R12 ;  /* 0x0000004e500c723c */ /* 0x080fe6000004180c */
[----:B------:R-:W3:Y:S05]  /*ccb0*/  MUFU.EX2 R77, R159 ;  /* 0x0000009f004d7308 */ /* 0x000eea0000000800 */
[C---:B------:R-:W-:Y:S05]  /*ccc0*/  HMMA.16816.F32.BF16 R16, R72.reuse, R78, R16 ;  /* 0x0000004e4810723c */ /* 0x040fea0000041810 */
[----:B------:R-:W-:Y:S03]  /*ccd0*/  MUFU.EX2 R78, R249 ;  /* 0x000000f9004e7308 */ /* 0x000fe60000000800 */
[-C--:B------:R-:W-:Y:S07]  /*cce0*/  HMMA.16816.F32.BF16 R20, R72, R88.reuse, R20 ;  /* 0x000000584814723c */ /* 0x080fee0000041814 */
[----:B------:R-:W1:Y:S01]  /*ccf0*/  MUFU.EX2 R79, R250 ;  /* 0x000000fa004f7308 */ /* 0x000e620000000800 */
[C---:B------:R-:W-:Y:S04]  /*cd00*/  HMMA.16816.F32.BF16 R24, R80.reuse, R88, R24 ;  /* 0x000000585018723c */ /* 0x040fe80000041818 */
[----:B---3--:R-:W-:Y:S04]  /*cd10*/  F2FP.BF16.PACK_AB R126, R76, R77 ;  /* 0x0000004d4c7e723e */ /* 0x008fe800000010ff */
[-C--:B------:R-:W-:Y:S03]  /*cd20*/  HMMA.16816.F32.BF16 R28, R80, R90.reuse, R28 ;  /* 0x0000005a501c723c */ /* 0x080fe6000004181c */
[----:B----4-:R-:W-:Y:S01]  /*cd30*/  ISETP.GT.AND P0, PT, R202, R110, PT ;  /* 0x0000006eca00720c */ /* 0x010fe20003f04270 */
[----:B------:R-:W-:Y:S04]  /*cd40*/  IMAD.MOV.U32 R202, RZ, RZ, R247 ;  /* 0x000000ffffca7224 */ /* 0x000fe800078e00f7 */
[C---:B------:R-:W-:Y:S04]  /*cd50*/  HMMA.16816.F32.BF16 R32, R72.reuse, R90, R32 ;  /* 0x0000005a4820723c */ /* 0x040fe80000041820 */
[----:B-1----:R-:W-:Y:S04]  /*cd60*/  F2FP.BF16.PACK_AB R125, R78, R79 ;  /* 0x0000004f4e7d723e */ /* 0x002fe800000010ff */
[-C--:B--2---:R-:W-:Y:S08]  /*cd70*/  HMMA.16816.F32.BF16 R36, R72, R92.reuse, R36 ;  /* 0x0000005c4824723c */ /* 0x084ff00000041824 */
[C---:B------:R-:W-:Y:S08]  /*cd80*/  HMMA.16816.F32.BF16 R40, R80.reuse, R92, R40 ;  /* 0x0000005c5028723c */ /* 0x040ff00000041828 */
[-C--:B------:R-:W-:Y:S08]  /*cd90*/  HMMA.16816.F32.BF16 R44, R80, R94.reuse, R44 ;  /* 0x0000005e502c723c */ /* 0x080ff0000004182c */
[C---:B------:R-:W-:Y:S08]  /*cda0*/  HMMA.16816.F32.BF16 R48, R72.reuse, R94, R48 ;  /* 0x0000005e4830723c */ /* 0x040ff00000041830 */
[-C--:B------:R-:W-:Y:S08]  /*cdb0*/  HMMA.16816.F32.BF16 R52, R72, R84.reuse, R52 ;  /* 0x000000544834723c */ /* 0x080ff00000041834 */
[C---:B------:R-:W-:Y:S08]  /*cdc0*/  HMMA.16816.F32.BF16 R56, R80.reuse, R84, R56 ;  /* 0x000000545038723c */ /* 0x040ff00000041838 */
[-C--:B------:R-:W-:Y:S08]  /*cdd0*/  HMMA.16816.F32.BF16 R60, R80, R86.reuse, R60 ;  /* 0x00000056503c723c */ /* 0x080ff0000004183c */
[----:B------:R-:W-:Y:S08]  /*cde0*/  HMMA.16816.F32.BF16 R64, R72, R86, R64 ;  /* 0x000000564840723c */ /* 0x000ff00000041840 */
        /* <DEDUP_REMOVED lines=50> */
[----:B------:R-:W-:Y:S01]  /*d110*/  FADD.FTZ R0, R132, R9 ;  /* 0x0000000984007221 */ /* 0x000fe20000010000 */
[----:B------:R-:W-:Y:S01]  /*d120*/  MOV R132, R136 ;  /* 0x0000008800847202 */ /* 0x000fe20000000f00 */
        /* <DEDUP_REMOVED lines=23> */
[----:B------:R-:W-:Y:S01]  /*d2a0*/  FADD.FTZ R0, R69, R0 ;  /* 0x0000000045007221 */ /* 0x000fe20000010000 */
[----:B------:R1:W-:Y:S01]  /*d2b0*/  STL [R1+0x18], R3 ;  /* 0x0000180301007387 */ /* 0x0003e20000100800 */
[----:B------:R-:W-:Y:S03]  /*d2c0*/  IMAD.MOV.U32 R133, RZ, RZ, R135 ;  /* 0x000000ffff857224 */ /* 0x000fe600078e0087 */
[----:B------:R2:W-:Y:S04]  /*d2d0*/  STL [R1+0x14], R2 ;  /* 0x0000140201007387 */ /* 0x0005e80000100800 */
[----:B------:R2:W-:Y:S01]  /*d2e0*/  STL [R1+0x1c], R0 ;  /* 0x00001c0001007387 */ /* 0x0005e20000100800 */
[----:B-1----:R-:W-:Y:S01]  /*d2f0*/  IMAD.MOV.U32 R3, RZ, RZ, R137 ;  /* 0x000000ffff037224 */ /* 0x002fe200078e0089 */
[----:B------:R-:W-:-:S05]  /*d300*/  @P0 BRA `(.L_x_518) ;  /* 0xffffa3b000000947 */ /* 0x000fca000383ffff */
.L_x_517:
[----:B--2---:R-:W-:-:S13]  /*d310*/  ISETP.GE.AND P0, PT, R247, RZ, PT ;  /* 0x000000fff700720c */ /* 0x004fda0003f06270 */
[----:B------:R-:W-:Y:S05]  /*d320*/  @!P0 BRA `(.L_x_519) ;  /* 0x0000403000008947 */ /* 0x000fea0003800000 */
[----:B------:R-:W-:Y:S01]  /*d330*/  IMAD.MOV.U32 R3, RZ, RZ, R136 ;  /* 0x000000ffff037224 */ /* 0x000fe200078e0088 */
[----:B------:R-:W-:Y:S01]  /*d340*/  MOV R138, R70 ;  /* 0x00000046008a7202 */ /* 0x000fe20000000f00 */
[----:B------:R-:W-:Y:S01]  /*d350*/  IMAD.MOV.U32 R0, RZ, RZ, R137 ;  /* 0x000000ffff007224 */ /* 0x000fe200078e0089 */
[----:B------:R-:W-:Y:S02]  /*d360*/  MOV R132, R135 ;  /* 0x0000008700847202 */ /* 0x000fe40000000f00 */
.L_x_520:
[----:B------:R-:W2:Y:S01]  /*d370*/  LDL R76, [R1+0x4c] ;  /* 0x00004c00014c7983 */ /* 0x000ea20000100800 */
[----:B------:R-:W-:Y:S04]  /*d380*/  DEPBAR.LE SB0, 0x0 ;  /* 0x000080000000791a */ /* 0x000fe80000000000 */
[----:B------:R-:W3:Y:S01]  /*d390*/  LDL.64 R74, [R1+0x40] ;  /* 0x00004000014a7983 */ /* 0x000ee20000100a00 */
[----:B------:R-:W-:Y:S01]  /*d3a0*/  WARPSYNC 0xffffffff ;  /* 0xffffffff00007948 */ /* 0x000fe20003800000 */
[----:B------:R-:W-:Y:S01]  /*d3b0*/  SHF.R.S32.HI R2, RZ, 0x1f, R247 ;  /* 0x0000001fff027819 */ /* 0x000fe200000114f7 */
[C---:B------:R-:W-:Y:S01]  /*d3c0*/  IMAD.WIDE.U32 R72, R247.reuse, c[0x0][0x208], RZ ;  /* 0x00008200f7487a25 */ /* 0x040fe200078e00ff */
[----:B------:R-:W-:Y:S02]  /*d3d0*/  MOV R78, c[0x0][0x208] ;  /* 0x00008200004e7a02 */ /* 0x000fe40000000f00 */
[----:B------:R-:W-:Y:S01]  /*d3e0*/  BAR.SYNC.DEFER_BLOCKING 0x0 ;  /* 0x0000000000007b1d */ /* 0x000fe20000010000 */
[----:B------:R-:W-:Y:S01]  /*d3f0*/  IMAD R2, R2, c[0x0][0x208], RZ ;  /* 0x0000820002027a24 */ /* 0x000fe200078e02ff */
[----:B------:R-:W-:Y:S02]  /*d400*/  SHF.L.U32 R104, R78, 0x5, RZ ;  /* 0x000000054e687819 */ /* 0x000fe400000006ff */
[----:B------:R-:W-:Y:S01]  /*d410*/  MOV R252, 0x5 ;  /* 0x0000000500fc7802 */ /* 0x000fe20000000f00 */
[----:B------:R-:W-:Y:S05]  /*d420*/  IMAD R2, R247, c[0x0][0x20c], R2 ;  /* 0x00008300f7027a24 */ /* 0x000fea00078e0202 */
[----:B------:R-:W-:Y:S05]  /*d430*/  IADD3 R2, R73, R2, RZ ;  /* 0x0000000249027210 */ /* 0x000fea0007ffe0ff */
[----:B------:R-:W-:Y:S01]  /*d440*/  IMAD R2, R2, 0x70, RZ ;  /* 0x0000007002027824 */ /* 0x000fe200078e02ff */
[----:B-----5:R-:W-:Y:S08]  /*d450*/  LDSM.16.M88.4 R112, [R235] ;  /* 0x00000000eb70783b */ /* 0x020ff00000000200 */
[----:B------:R-:W1:Y:S08]  /*d460*/  LDSM.16.M88.4 R16, [R228] ;  /* 0x00000000e410783b */ /* 0x000e700000000200 */
[----:B------:R-:W4:Y:S08]  /*d470*/  LDSM.16.M88.4 R108, [R235+0x2000] ;  /* 0x00200000eb6c783b */ /* 0x000f300000000200 */
[----:B------:R-:W4:Y:S08]  /*d480*/  LDSM.16.M88.4 R32, [R228+0x800] ;  /* 0x00080000e420783b */ /* 0x000f300000000200 */
[----:B------:R-:W4:Y:S08]  /*d490*/  LDSM.16.M88.4 R48, [R228+0x1000] ;  /* 0x00100000e430783b */ /* 0x000f300000000200 */
[----:B------:R-:W4:Y:S01]  /*d4a0*/  LDSM.16.M88.4 R64, [R228+0x1800] ;  /* 0x00180000e440783b */ /* 0x000f220000000200 */
[-C--:B-1----:R-:W-:Y:S07]  /*d4b0*/  HMMA.16816.F32.BF16 R4, R112, R16.reuse, RZ ;  /* 0x000000107004723c */ /* 0x082fee00000418ff */
[----:B------:R-:W1:Y:S01]  /*d4c0*/  LDSM.16.M88.4 R80, [R228+0x2000] ;  /* 0x00200000e450783b */ /* 0x000e620000000200 */
[C---:B----4-:R-:W-:Y:S07]  /*d4d0*/  HMMA.16816.F32.BF16 R8, R108.reuse, R16, RZ ;  /* 0x000000106c08723c */ /* 0x050fee00000418ff */
[----:B------:R-:W4:Y:S01]  /*d4e0*/  LDSM.16.M88.4 R96, [R228+0x2800] ;  /* 0x00280000e460783b */ /* 0x000f220000000200 */
[-C--:B------:R-:W-:Y:S07]  /*d4f0*/  HMMA.16816.F32.BF16 R12, R108, R18.reuse, RZ ;  /* 0x000000126c0c723c */ /* 0x080fee00000418ff */
[----:B------:R-:W1:Y:S01]  /*d500*/  LDSM.16.M88.4 R188, [R228+0x3000] ;  /* 0x00300000e4bc783b */ /* 0x000e620000000200 */
[C---:B------:R-:W-:Y:S07]  /*d510*/  HMMA.16816.F32.BF16 R16, R112.reuse, R18, RZ ;  /* 0x000000127010723c */ /* 0x040fee00000418ff */
[----:B------:R-:W-:Y:S01]  /*d520*/  LDSM.16.M88.4 R192, [R238] ;  /* 0x00000000eec0783b */ /* 0x000fe20000000200 */
[-C--:B------:R-:W-:Y:S07]  /*d530*/  HMMA.16816.F32.BF16 R20, R112, R32.reuse, RZ ;  /* 0x000000207014723c */ /* 0x080fee00000418ff */
[----:B------:R-:W1:Y:S01]  /*d540*/  LDSM.16.M88.4 R196, [R239] ;  /* 0x00000000efc4783b */ /* 0x000e620000000200 */
[C---:B------:R-:W-:Y:S07]  /*d550*/  HMMA.16816.F32.BF16 R24, R108.reuse, R32, RZ ;  /* 0x000000206c18723c */ /* 0x040fee00000418ff */
[----:B------:R-:W1:Y:S01]  /*d560*/  LDSM.16.M88.4 R200, [R238+0x2000] ;  /* 0x00200000eec8783b */ /* 0x000e620000000200 */
[-C--:B------:R-:W-:Y:S07]  /*d570*/  HMMA.16816.F32.BF16 R28, R108, R34.reuse, RZ ;  /* 0x000000226c1c723c */ /* 0x080fee00000418ff */
[----:B------:R-:W1:Y:S01]  /*d580*/  LDSM.16.M88.4 R204, [R245] ;  /* 0x00000000f5cc783b */ /* 0x000e620000000200 */
[C---:B------:R-:W-:Y:S07]  /*d590*/  HMMA.16816.F32.BF16 R32, R112.reuse, R34, RZ ;  /* 0x000000227020723c */ /* 0x040fee00000418ff */
[----:B------:R-:W1:Y:S01]  /*d5a0*/  LDSM.16.M88.4 R208, [R244] ;  /* 0x00000000f4d0783b */ /* 0x000e620000000200 */
[-C--:B------:R-:W-:Y:S07]  /*d5b0*/  HMMA.16816.F32.BF16 R36, R112, R48.reuse, RZ ;  /* 0x000000307024723c */ /* 0x080fee00000418ff */
[----:B------:R-:W1:Y:S01]  /*d5c0*/  LDSM.16.M88.4 R212, [R243] ;  /* 0x00000000f3d4783b */ /* 0x000e620000000200 */
[C---:B------:R-:W-:Y:S07]  /*d5d0*/  HMMA.16816.F32.BF16 R40, R108.reuse, R48, RZ ;  /* 0x000000306c28723c */ /* 0x040fee00000418ff */
[----:B------:R-:W1:Y:S01]  /*d5e0*/  LDSM.16.M88.4 R216, [R242] ;  /* 0x00000000f2d8783b */ /* 0x000e620000000200 */
[-C--:B------:R-:W-:Y:S07]  /*d5f0*/  HMMA.16816.F32.BF16 R44, R108, R50.reuse, RZ ;  /* 0x000000326c2c723c */ /* 0x080fee00000418ff */
[----:B------:R-:W1:Y:S01]  /*d600*/  LDSM.16.M88.4 R220, [R241] ;  /* 0x00000000f1dc783b */ /* 0x000e620000000200 */
[C---:B------:R-:W-:Y:S07]  /*d610*/  HMMA.16816.F32.BF16 R48, R112.reuse, R50, RZ ;  /* 0x000000327030723c */ /* 0x040fee00000418ff */
[----:B------:R-:W2:Y:S01]  /*d620*/  LDSM.16.M88.4 R224, [R240] ;  /* 0x00000000f0e0783b */ /* 0x000ea20000000200 */
[-C--:B------:R-:W-:Y:S08]  /*d630*/  HMMA.16816.F32.BF16 R52, R112, R64.reuse, RZ ;  /* 0x000000407034723c */ /* 0x080ff000000418ff */
[C---:B------:R-:W-:Y:S08]  /*d640*/  HMMA.16816.F32.BF16 R56, R108.reuse, R64, RZ ;  /* 0x000000406c38723c */ /* 0x040ff000000418ff */
[-C--:B------:R-:W-:Y:S08]  /*d650*/  HMMA.16816.F32.BF16 R60, R108, R66.reuse, RZ ;  /* 0x000000426c3c723c */ /* 0x080ff000000418ff */
[C---:B------:R-:W-:Y:S08]  /*d660*/  HMMA.16816.F32.BF16 R64, R112.reuse, R66, RZ ;  /* 0x000000427040723c */ /* 0x040ff000000418ff */
[-C--:B-1----:R-:W-:Y:S01]  /*d670*/  HMMA.16816.F32.BF16 R68, R112, R80.reuse, RZ ;  /* 0x000000507044723c */ /* 0x082fe200000418ff */
[----:B--2---:R-:W-:Y:S03]  /*d680*/  MOV R77, R76 ;  /* 0x0000004c004d7202 */ /* 0x004fe60000000f00 */
[----:B---3--:R-:W-:Y:S05]  /*d690*/  MOV R76, R74 ;  /* 0x0000004a004c7202 */ /* 0x008fea0000000f00 */
[----:B------:R-:W-:Y:S02]  /*d6a0*/  IMAD.WIDE.U32 R76, R72, 0x70, R76 ;  /* 0x00000070484c7825 */ /* 0x000fe400078e004c */
[C---:B------:R-:W-:Y:S03]  /*d6b0*/  HMMA.16816.F32.BF16 R72, R108.reuse, R80, RZ ;  /* 0x000000506c48723c */ /* 0x040fe600000418ff */
[----:B------:R-:W-:Y:S02]  /*d6c0*/  LEA R90, P0, R76, c[0x0][0x1f8], 0x1 ;  /* 0x00007e004c5a7a11 */ /* 0x000fe400078008ff */
[----:B------:R-:W-:Y:S02]  /*d6d0*/  IADD3 R2, R77, R2, RZ ;  /* 0x000000024d027210 */ /* 0x000fe40007ffe0ff */
[----:B------:R-:W-:Y:S02]  /*d6e0*/  IADD3 R88, P1, R90, R104, RZ ;  /* 0x000000685a587210 */ /* 0x000fe40007f3e0ff */
[----:B------:R-:W-:Y:S03]  /*d6f0*/  LEA.HI.X R91, R76, c[0x0][0x1fc], R2, 0x1, P0 ;  /* 0x00007f004c5b7a11 */ /* 0x000fe600000f0c02 */
[----:B------:R-:W-:Y:S02]  /*d700*/  SHF.L.U64.HI R2, R78, R252, c[0x0][0x20c] ;  /* 0x000083004e027619 */ /* 0x000fe400000102fc */
[-C--:B------:R-:W-:Y:S01]  /*d710*/  HMMA.16816.F32.BF16 R76, R108, R82.reuse, RZ ;  /* 0x000000526c4c723c */ /* 0x080fe200000418ff */
[----:B------:R-:W-:Y:S01]  /*d720*/  @!PT LDS RZ, [RZ] ;  /* 0x00000000fffff984 */ /* 0x000fe20000000800 */
[----:B------:R-:W-:Y:S01]  /*d730*/  @!PT LDS RZ, [RZ] ;  /* 0x00000000fffff984 */ /* 0x000fe20000000800 */
[----:B------:R-:W-:Y:S01]  /*d740*/  @!PT LDS RZ, [RZ] ;  /* 0x00000000fffff984 */ /* 0x000fe20000000800 */
[----:B------:R1:W-:Y:S01]  /*d750*/  LDGSTS.E.BYPASS.LTC128B.128 [R246+0x100], [R90.64], !P6 ;  /* 0x001000005af67fae */ /* 0x0003e2000f101d48 */
[----:B------:R-:W-:Y:S02]  /*d760*/  IADD3.X R89, R91, R2, RZ, P1, !PT ;  /* 0x000000025b597210 */ /* 0x000fe40000ffe4ff */
[----:B------:R-:W-:Y:S04]  /*d770*/  IADD3 R94, P0, R88, R104, RZ ;  /* 0x00000068585e7210 */ /* 0x000fe80007f1e0ff */
[C---:B------:R-:W-:Y:S01]  /*d780*/  HMMA.16816.F32.BF16 R80, R112.reuse, R82, RZ ;  /* 0x000000527050723c */ /* 0x040fe200000418ff */
[----:B------:R1:W-:Y:S03]  /*d790*/  LDGSTS.E.BYPASS.LTC128B.128 [R246+0x900], [R88.64], !P6 ;  /* 0x0090000058f67fae */ /* 0x0003e6000f101d48 */
[----:B------:R-:W-:Y:S02]  /*d7a0*/  IADD3.X R95, R89, R2, RZ, P0, !PT ;  /* 0x00000002595f7210 */ /* 0x000fe400007fe4ff */
[----:B------:R-:W-:Y:S02]  /*d7b0*/  IADD3 R92, P1, R94, R104, RZ ;  /* 0x000000685e5c7210 */ /* 0x000fe40007f3e0ff */
[-C--:B----4-:R-:W-:Y:S01]  /*d7c0*/  HMMA.16816.F32.BF16 R84, R112, R96.reuse, RZ ;  /* 0x000000607054723c */ /* 0x090fe200000418ff */
[----:B------:R2:W-:Y:S03]  /*d7d0*/  LDGSTS.E.BYPASS.LTC128B.128 [R246+0x1100], [R94.64], !P6 ;  /* 0x011000005ef67fae */ /* 0x0005e6000f101d48 */
[----:B------:R-:W-:Y:S02]  /*d7e0*/  IADD3.X R93, R95, R2, RZ, P1, !PT ;  /* 0x000000025f5d7210 */ /* 0x000fe40000ffe4ff */
[----:B------:R-:W-:Y:S03]  /*d7f0*/  IADD3 R102, P0, R92, R104, RZ ;  /* 0x000000685c667210 */ /* 0x000fe60007f1e0ff */
[----:B------:R2:W-:Y:S03]  /*d800*/  LDGSTS.E.BYPASS.LTC128B.128 [R246+0x1900], [R92.64], !P6 ;  /* 0x019000005cf67fae */ /* 0x0005e6000f101d48 */
[----:B------:R-:W-:Y:S02]  /*d810*/  IADD3.X R103, R93, R2, RZ, P0, !PT ;  /* 0x000000025d677210 */ /* 0x000fe400007fe4ff */
[----:B------:R-:W-:Y:S03]  /*d820*/  IADD3 R100, P0, R102, R104, RZ ;  /* 0x0000006866647210 */ /* 0x000fe60007f1e0ff */
[----:B------:R3:W-:Y:S01]  /*d830*/  LDGSTS.E.BYPASS.LTC128B.128 [R246+0x2100], [R102.64], !P6 ;  /* 0x0210000066f67fae */ /* 0x0007e2000f101d48 */
[----:B------:R-:W-:Y:S01]  /*d840*/  IADD3.X R101, R103, R2, RZ, P0, !PT ;  /* 0x0000000267657210 */ /* 0x000fe200007fe4ff */
[C---:B-1----:R-:W-:Y:S06]  /*d850*/  HMMA.16816.F32.BF16 R88, R108.reuse, R96, RZ ;  /* 0x000000606c58723c */ /* 0x042fec00000418ff */
[----:B------:R1:W-:Y:S02]  /*d860*/  LDGSTS.E.BYPASS.LTC128B.128 [R246+0x2900], [R100.64], !P6 ;  /* 0x0290000064f67fae */ /* 0x0003e4000f101d48 */
[-C--:B--2---:R-:W-:Y:S08]  /*d870*/  HMMA.16816.F32.BF16 R92, R108, R98.reuse, RZ ;  /* 0x000000626c5c723c */ /* 0x084ff000000418ff */
[C---:B------:R-:W-:Y:S04]  /*d880*/  HMMA.16816.F32.BF16 R96, R112.reuse, R98, RZ ;  /* 0x000000627060723c */ /* 0x040fe800000418ff */
[----:B---3--:R-:W-:Y:S04]  /*d890*/  IADD3 R102, P0, R100, R104, RZ ;  /* 0x0000006864667210 */ /* 0x008fe80007f1e0ff */
[----:B------:R-:W-:Y:S02]  /*d8a0*/  IADD3.X R103, R101, R2, RZ, P0, !PT ;  /* 0x0000000265677210 */ /* 0x000fe400007fe4ff */
[C---:B------:R-:W-:Y:S02]  /*d8b0*/  ISETP.GT.AND P0, PT, R247.reuse, RZ, PT ;  /* 0x000000fff700720c */ /* 0x040fe40003f04270 */
[----:B------:R-:W-:Y:S01]  /*d8c0*/  IADD3 R247, R247, -0x1, RZ ;  /* 0xfffffffff7f77810 */ /* 0x000fe20007ffe0ff */
[----:B------:R1:W-:Y:S08]  /*d8d0*/  LDGSTS.E.BYPASS.LTC128B.128 [R246+0x3100], [R102.64], !P6 ;  /* 0x0310000066f67fae */ /* 0x0003f0000f101d48 */
[----:B------:R-:W0:Y:S01]  /*d8e0*/  LDGDEPBAR ;  /* 0x00000000000079af */ /* 0x000e220000000000 */
[-C--:B-1----:R-:W-:Y:S08]  /*d8f0*/  HMMA.16816.F32.BF16 R100, R112, R188.reuse, RZ ;  /* 0x000000bc7064723c */ /* 0x082ff000000418ff */
[C---:B------:R-:W-:Y:S08]  /*d900*/  HMMA.16816.F32.BF16 R104, R108.reuse, R188, RZ ;  /* 0x000000bc6c68723c */ /* 0x040ff000000418ff */
[-C--:B------:R-:W-:Y:S08]  /*d910*/  HMMA.16816.F32.BF16 R108, R108, R190.reuse, RZ ;  /* 0x000000be6c6c723c */ /* 0x080ff000000418ff */
[----:B------:R-:W-:Y:S01]  /*d920*/  HMMA.16816.F32.BF16 R112, R112, R190, RZ ;  /* 0x000000be7070723c */ /* 0x000fe200000418ff */
[----:B------:R-:W-:Y:S07]  /*d930*/  LDSM.16.M88.4 R188, [R236] ;  /* 0x00000000ecbc783b */ /* 0x000fee0000000200 */
[-C--:B------:R-:W-:Y:S08]  /*d940*/  HMMA.16816.F32.BF16 R4, R192, R196.reuse, R4 ;  /* 0x000000c4c004723c */ /* 0x080ff00000041804 */
        /* <DEDUP_REMOVED lines=118> */
[C---:B------:R-:W-:Y:S01]  /*e0b0*/  HMMA.16816.F32.BF16 R72, R200.reuse, R204, R72 ;  /* 0x000000ccc848723c */ /* 0x040fe20000041848 */
[----:B------:R-:W2:Y:S03]  /*e0c0*/  LDL.64 R204, [R1+0x38] ;  /* 0x0000380001cc7983 */ /* 0x000ea60000100a00 */
[----:B------:R-:W-:Y:S02]  /*e0d0*/  FMNMX.FTZ R133, R39, R133, !PT ;  /* 0x0000008527857209 */ /* 0x000fe40007810000 */
[----:B------:R-:W-:Y:S02]  /*e0e0*/  FMNMX.FTZ R134, R28, R134, !PT ;  /* 0x000000861c867209 */ /* 0x000fe40007810000 */
[-C--:B------:R-:W-:Y:S04]  /*e0f0*/  HMMA.16816.F32.BF16 R76, R200, R206.reuse, R76 ;  /* 0x000000cec84c723c */ /* 0x080fe8000004184c */
[----:B------:R-:W-:Y:S02]  /*e100*/  FMNMX.FTZ R2, R52, R2, !PT ;  /* 0x0000000234027209 */ /* 0x000fe40007810000 */
[----:B------:R-:W-:Y:S02]  /*e110*/  FMNMX.FTZ R134, R29, R134, !PT ;  /* 0x000000861d867209 */ /* 0x000fe40007810000 */
[C---:B------:R-:W-:Y:S01]  /*e120*/  HMMA.16816.F32.BF16 R80, R192.reuse, R206, R80 ;  /* 0x000000cec050723c */ /* 0x040fe20000041850 */
[----:B------:R-:W4:Y:S03]  /*e130*/  LDL R207, [R1+0x48] ;  /* 0x0000480001cf7983 */ /* 0x000f260000100800 */
        /* <DEDUP_REMOVED lines=66> */
[----:B------:R-:W3:Y:S01]  /*e560*/  SHFL.BFLY PT, R136, R2, 0x2, 0x1f ;  /* 0x0c401f0002887f89 */ /* 0x000ee200000e0000 */
        /* <DEDUP_REMOVED lines=14> */
[----:B---3--:R-:W-:Y:S02]  /*e650*/  FMNMX.FTZ R2, R2, R136, !PT ;  /* 0x0000008802027209 */ /* 0x008fe40007810000 */
[----:B------:R-:W-:Y:S02]  /*e660*/  FMNMX.FTZ R133, R108, R133, !PT ;  /* 0x000000856c857209 */ /* 0x000fe40007810000 */
[----:B------:R-:W-:Y:S01]  /*e670*/  FMNMX.FTZ R134, R78, R134, !PT ;  /* 0x000000864e867209 */ /* 0x000fe20007810000 */
[----:B------:R-:W3:Y:S01]  /*e680*/  SHFL.BFLY PT, R136, R2, 0x1, 0x1f ;  /* 0x0c201f0002887f89 */ /* 0x000ee200000e0000 */
[----:B------:R-:W-:Y:S02]  /*e690*/  FMNMX.FTZ R133, R109, R133, !PT ;  /* 0x000000856d857209 */ /* 0x000fe40007810000 */
        /* <DEDUP_REMOVED lines=11> */
[----:B---3--:R-:W-:Y:S01]  /*e750*/  FMNMX.FTZ R136, R2, R136, !PT ;  /* 0x0000008802887209 */ /* 0x008fe20007810000 */
[----:B------:R-:W-:Y:S01]  /*e760*/  FMUL.FTZ R2, R0, c[0x0][0x2d0] ;  /* 0x0000b40000027a20 */ /* 0x000fe20000410000 */
[----:B------:R-:W-:Y:S01]  /*e770*/  FMNMX.FTZ R0, R107, R134, !PT ;  /* 0x000000866b007209 */ /* 0x000fe20007810000 */
[----:B------:R1:W-:Y:S01]  /*e780*/  MUFU.EX2 R217, R4 ;  /* 0x0000000400d97308 */ /* 0x0003e20000000800 */
[--C-:B------:R-:W-:Y:S02]  /*e790*/  FFMA.FTZ R20, R20, c[0x0][0x2d0], -R139.reuse ;  /* 0x0000b40014147a23 */ /* 0x100fe4000001088b */
[--C-:B------:R-:W-:Y:S01]  /*e7a0*/  FFMA.FTZ R21, R21, c[0x0][0x2d0], -R139.reuse ;  /* 0x0000b40015157a23 */ /* 0x100fe2000001088b */
[----:B------:R-:W-:Y:S01]  /*e7b0*/  FMNMX.FTZ R133, R133, R135, !PT ;  /* 0x0000008785857209 */ /* 0x000fe20007810000 */
[--C-:B------:R-:W-:Y:S01]  /*e7c0*/  FFMA.FTZ R36, R36, c[0x0][0x2d0], -R139.reuse ;  /* 0x0000b40024247a23 */ /* 0x100fe2000001088b */
[----:B------:R-:W-:Y:S01]  /*e7d0*/  FMNMX.FTZ R0, R110, R0, !PT ;  /* 0x000000006e007209 */ /* 0x000fe20007810000 */
[--C-:B------:R-:W-:Y:S02]  /*e7e0*/  FFMA.FTZ R37, R37, c[0x0][0x2d0], -R139.reuse ;  /* 0x0000b40025257a23 */ /* 0x100fe4000001088b */
[--C-:B------:R-:W-:Y:S01]  /*e7f0*/  FFMA.FTZ R64, R64, c[0x0][0x2d0], -R139.reuse ;  /* 0x0000b40040407a23 */ /* 0x100fe2000001088b */
[----:B------:R3:W3:Y:S01]  /*e800*/  MUFU.EX2 R134, R2 ;  /* 0x0000000200867308 */ /* 0x0006e20000000800 */
[----:B------:R-:W3:Y:S01]  /*e810*/  SHFL.BFLY PT, R135, R133, 0x1, 0x1f ;  /* 0x0c201f0085877f89 */ /* 0x000ee200000e0000 */
[----:B------:R-:W-:Y:S01]  /*e820*/  FMNMX.FTZ R0, R111, R0, !PT ;  /* 0x000000006f007209 */ /* 0x000fe20007810000 */
[----:B------:R-:W-:Y:S02]  /*e830*/  FMUL.FTZ R188, R136, c[0x0][0x2d0] ;  /* 0x0000b40088bc7a20 */ /* 0x000fe40000410000 */
[----:B------:R-:W-:Y:S02]  /*e840*/  FFMA.FTZ R5, R5, c[0x0][0x2d0], -R139 ;  /* 0x0000b40005057a23 */ /* 0x000fe4000001088b */
[--C-:B------:R-:W-:Y:S02]  /*e850*/  FFMA.FTZ R6, R6, c[0x0][0x2d0], -R188.reuse ;  /* 0x0000b40006067a23 */ /* 0x100fe400000108bc */
[--C-:B------:R-:W-:Y:S01]  /*e860*/  FFMA.FTZ R22, R22, c[0x0][0x2d0], -R188.reuse ;  /* 0x0000b40016167a23 */ /* 0x100fe200000108bc */
[----:B------:R-:W-:Y:S01]  /*e870*/  MUFU.EX2 R218, R5 ;  /* 0x0000000500da7308 */ /* 0x000fe20000000800 */
[--C-:B------:R-:W-:Y:S02]  /*e880*/  FFMA.FTZ R23, R23, c[0x0][0x2d0], -R188.reuse ;  /* 0x0000b40017177a23 */ /* 0x100fe400000108bc */
[--C-:B------:R-:W-:Y:S01]  /*e890*/  FFMA.FTZ R38, R38, c[0x0][0x2d0], -R188.reuse ;  /* 0x0000b40026267a23 */ /* 0x100fe200000108bc */
[----:B-1----:R-:W-:Y:S01]  /*e8a0*/  @P0 SHF.R.S32.HI R4, RZ, 0x1f, R247 ;  /* 0x0000001fff040819 */ /* 0x002fe200000114f7 */
[--C-:B------:R-:W-:Y:S02]  /*e8b0*/  FFMA.FTZ R39, R39, c[0x0][0x2d0], -R188.reuse ;  /* 0x0000b40027277a23 */ /* 0x100fe400000108bc */
[----:B------:R-:W-:Y:S02]  /*e8c0*/  FFMA.FTZ R65, R65, c[0x0][0x2d0], -R139 ;  /* 0x0000b40041417a23 */ /* 0x000fe4000001088b */
[--C-:B------:R-:W-:Y:S01]  /*e8d0*/  FFMA.FTZ R66, R66, c[0x0][0x2d0], -R188.reuse ;  /* 0x0000b40042427a23 */ /* 0x100fe200000108bc */
[----:B------:R1:W-:Y:S01]  /*e8e0*/  MUFU.EX2 R215, R6 ;  /* 0x0000000600d77308 */ /* 0x0003e20000000800 */
[--C-:B------:R-:W-:Y:S02]  /*e8f0*/  FFMA.FTZ R7, R7, c[0x0][0x2d0], -R188.reuse ;  /* 0x0000b40007077a23 */ /* 0x100fe400000108bc */
[--C-:B------:R-:W-:Y:S02]  /*e900*/  FFMA.FTZ R67, R67, c[0x0][0x2d0], -R188.reuse ;  /* 0x0000b40043437a23 */ /* 0x100fe400000108bc */
[----:B---3--:R-:W-:Y:S01]  /*e910*/  FADD.FTZ R2, -R136, R3 ;  /* 0x0000000388027221 */ /* 0x008fe20000010100 */
[----:B------:R-:W-:Y:S01]  /*e920*/  FMNMX.FTZ R135, R133, R135, !PT ;  /* 0x0000008785877209 */ /* 0x000fe20007810000 */
[----:B------:R-:W3:Y:S01]  /*e930*/  SHFL.BFLY PT, R3, R0, 0x2, 0x1f ;  /* 0x0c401f0000037f89 */ /* 0x000ee200000e0000 */
[--C-:B------:R-:W-:Y:S02]  /*e940*/  FFMA.FTZ R68, R68, c[0x0][0x2d0], -R139.reuse ;  /* 0x0000b40044447a23 */ /* 0x100fe4000001088b */
[----:B------:R-:W-:Y:S01]  /*e950*/  MUFU.EX2 R216, R7 ;  /* 0x0000000700d87308 */ /* 0x000fe20000000800 */
[----:B------:R-:W-:Y:S02]  /*e960*/  FMUL.FTZ R2, R2, c[0x0][0x2d0] ;  /* 0x0000b40002027a20 */ /* 0x000fe40000410000 */
[--C-:B------:R-:W-:Y:S02]  /*e970*/  FFMA.FTZ R69, R69, c[0x0][0x2d0], -R139.reuse ;  /* 0x0000b40045457a23 */ /* 0x100fe4000001088b */
[--C-:B------:R-:W-:Y:S02]  /*e980*/  FFMA.FTZ R70, R70, c[0x0][0x2d0], -R188.reuse ;  /* 0x0000b40046467a23 */ /* 0x100fe400000108bc */
[--C-:B------:R-:W-:Y:S02]  /*e990*/  FFMA.FTZ R71, R71, c[0x0][0x2d0], -R188.reuse ;  /* 0x0000b40047477a23 */ /* 0x100fe400000108bc */
[--C-:B------:R-:W-:Y:S01]  /*e9a0*/  FFMA.FTZ R16, R16, c[0x0][0x2d0], -R139.reuse ;  /* 0x0000b40010107a23 */ /* 0x100fe2000001088b */
[----:B------:R2:W2:Y:S01]  /*e9b0*/  MUFU.EX2 R133, R2 ;  /* 0x0000000200857308 */ /* 0x0004a20000000800 */
[--C-:B------:R-:W-:Y:S02]  /*e9c0*/  FFMA.FTZ R17, R17, c[0x0][0x2d0], -R139.reuse ;  /* 0x0000b40011117a23 */ /* 0x100fe4000001088b */
[----:B------:R-:W-:Y:S02]  /*e9d0*/  FFMA.FTZ R18, R18, c[0x0][0x2d0], -R188 ;  /* 0x0000b40012127a23 */ /* 0x000fe400000108bc */
[----:B-1----:R-:W-:Y:S02]  /*e9e0*/  @P0 IMAD R6, R4, c[0x0][0x1e0], RZ ;  /* 0x0000780004060a24 */ /* 0x002fe400078e02ff */
[C---:B------:R-:W-:Y:S03]  /*e9f0*/  @P0 IMAD.WIDE.U32 R4, R247.reuse, c[0x0][0x1e0], RZ ;  /* 0x00007800f7040a25 */ /* 0x040fe600078e00ff */
[----:B------:R-:W-:Y:S01]  /*ea00*/  MUFU.EX2 R249, R20 ;  /* 0x0000001400f97308 */ /* 0x000fe20000000800 */
[----:B---3--:R-:W-:Y:S01]  /*ea10*/  FMNMX.FTZ R0, R0, R3, !PT ;  /* 0x0000000300007209 */ /* 0x008fe20007810000 */
[----:B------:R-:W-:Y:S02]  /*ea20*/  @P0 IMAD R6, R247, c[0x0][0x1e4], R6 ;  /* 0x00007900f7060a24 */ /* 0x000fe400078e0206 */
[----:B------:R-:W-:Y:S02]  /*ea30*/  FFMA.FTZ R19, R19, c[0x0][0x2d0], -R188 ;  /* 0x0000b40013137a23 */ /* 0x000fe400000108bc */
[C---:B------:R-:W-:Y:S01]  /*ea40*/  FMUL.FTZ R116, R134.reuse, R116 ;  /* 0x0000007486747220 */ /* 0x040fe20000410000 */
[----:B------:R-:W-:Y:S01]  /*ea50*/  @P0 IADD3 R6, R5, R6, RZ ;  /* 0x0000000605060210 */ /* 0x000fe20007ffe0ff */
[----:B------:R-:W-:Y:S02]  /*ea60*/  FMUL.FTZ R117, R134, R117 ;  /* 0x0000007586757220 */ /* 0x000fe40000410000 */
[----:B------:R-:W-:Y:S01]  /*ea70*/  MUFU.EX2 R223, R21 ;  /* 0x0000001500df7308 */ /* 0x000fe20000000800 */
[--C-:B------:R-:W-:Y:S02]  /*ea80*/  FFMA.FTZ R52, R52, c[0x0][0x2d0], -R139.reuse ;  /* 0x0000b40034347a23 */ /* 0x100fe4000001088b */
[----:B------:R-:W-:Y:S02]  /*ea90*/  @P0 IMAD R6, R6, 0x70, RZ ;  /* 0x0000007006060824 */ /* 0x000fe400078e02ff */
[----:B--2---:R-:W-:Y:S02]  /*eaa0*/  FADD.FTZ R2, -R135, R132 ;  /* 0x0000008487027221 */ /* 0x004fe40000010100 */
[C---:B------:R-:W-:Y:S02]  /*eab0*/  FMUL.FTZ R118, R133.reuse, R118 ;  /* 0x0000007685767220 */ /* 0x040fe40000410000 */
[----:B------:R-:W-:Y:S01]  /*eac0*/  FMUL.FTZ R2, R2, c[0x0][0x2d0] ;  /* 0x0000b40002027a20 */ /* 0x000fe20000410000 */
[----:B------:R-:W-:Y:S01]  /*ead0*/  MUFU.EX2 R208, R22 ;  /* 0x0000001600d07308 */ /* 0x000fe20000000800 */
[----:B------:R-:W-:Y:S02]  /*eae0*/  FMUL.FTZ R119, R133, R119 ;  /* 0x0000007785777220 */ /* 0x000fe40000410000 */
[--C-:B------:R-:W-:Y:S02]  /*eaf0*/  FFMA.FTZ R53, R53, c[0x0][0x2d0], -R139.reuse ;  /* 0x0000b40035357a23 */ /* 0x100fe4000001088b */
[--C-:B------:R-:W-:Y:S02]  /*eb00*/  FFMA.FTZ R54, R54, c[0x0][0x2d0], -R188.reuse ;  /* 0x0000b40036367a23 */ /* 0x100fe400000108bc */
[--C-:B------:R-:W-:Y:S02]  /*eb10*/  FFMA.FTZ R55, R55, c[0x0][0x2d0], -R188.reuse ;  /* 0x0000b40037377a23 */ /* 0x100fe400000108bc */
[C---:B------:R-:W-:Y:S01]  /*eb20*/  FMUL.FTZ R128, R134.reuse, R128 ;  /* 0x0000008086807220 */ /* 0x040fe20000410000 */
[----:B------:R1:W2:Y:S01]  /*eb30*/  MUFU.EX2 R132, R2 ;  /* 0x0000000200847308 */ /* 0x0002a20000000800 */
[----:B------:R-:W-:Y:S02]  /*eb40*/  FMUL.FTZ R129, R134, R129 ;  /* 0x0000008186817220 */ /* 0x000fe40000410000 */
[C---:B------:R-:W-:Y:S02]  /*eb50*/  FMUL.FTZ R130, R133.reuse, R130 ;  /* 0x0000008285827220 */ /* 0x040fe40000410000 */
[----:B------:R-:W-:Y:S02]  /*eb60*/  FMUL.FTZ R131, R133, R131 ;  /* 0x0000008385837220 */ /* 0x000fe40000410000 */
[--C-:B------:R-:W-:Y:S02]  /*eb70*/  FFMA.FTZ R82, R82, c[0x0][0x2d0], -R188.reuse ;  /* 0x0000b40052527a23 */ /* 0x100fe400000108bc */
[--C-:B------:R-:W-:Y:S01]  /*eb80*/  FFMA.FTZ R83, R83, c[0x0][0x2d0], -R188.reuse ;  /* 0x0000b40053537a23 */ /* 0x100fe200000108bc */
[----:B------:R-:W-:Y:S01]  /*eb90*/  MUFU.EX2 R224, R23 ;  /* 0x0000001700e07308 */ /* 0x000fe20000000800 */
        /* <DEDUP_REMOVED lines=8> */
[----:B-1----:R-:W1:Y:S01]  /*ec20*/  SHFL.BFLY PT, R2, R0, 0x1, 0x1f ;  /* 0x0c201f0000027f89 */ /* 0x002e6200000e0000 */
[C---:B--2---:R-:W-:Y:S02]  /*ec30*/  FMUL.FTZ R120, R132.reuse, R120 ;  /* 0x0000007884787220 */ /* 0x044fe40000410000 */
[C---:B------:R-:W-:Y:S02]  /*ec40*/  FMUL.FTZ R121, R132.reuse, R121 ;  /* 0x0000007984797220 */ /* 0x040fe40000410000 */
[C---:B------:R-:W-:Y:S01]  /*ec50*/  FMUL.FTZ R124, R132.reuse, R124 ;  /* 0x0000007c847c7220 */ /* 0x040fe20000410000 */
[----:B------:R2:W-:Y:S01]  /*ec60*/  MUFU.EX2 R251, R17 ;  /* 0x0000001100fb7308 */ /* 0x0005e20000000800 */
[----:B------:R-:W-:Y:S02]  /*ec70*/  FMUL.FTZ R125, R132, R125 ;  /* 0x0000007d847d7220 */ /* 0x000fe40000410000 */
[--C-:B------:R-:W-:Y:S02]  /*ec80*/  FFMA.FTZ R80, R80, c[0x0][0x2d0], -R139.reuse ;  /* 0x0000b40050507a23 */ /* 0x100fe4000001088b */
[--C-:B------:R-:W-:Y:S02]  /*ec90*/  FFMA.FTZ R33, R33, c[0x0][0x2d0], -R139.reuse ;  /* 0x0000b40021217a23 */ /* 0x100fe4000001088b */
[--C-:B------:R-:W-:Y:S02]  /*eca0*/  FFMA.FTZ R81, R81, c[0x0][0x2d0], -R139.reuse ;  /* 0x0000b40051517a23 */ /* 0x100fe4000001088b */
[--C-:B------:R-:W-:Y:S01]  /*ecb0*/  FFMA.FTZ R96, R96, c[0x0][0x2d0], -R139.reuse ;  /* 0x0000b40060607a23 */ /* 0x100fe2000001088b */
[----:B------:R4:W-:Y:S01]  /*ecc0*/  MUFU.EX2 R248, R18 ;  /* 0x0000001200f87308 */ /* 0x0009e20000000800 */
[--C-:B------:R-:W-:Y:S02]  /*ecd0*/  FFMA.FTZ R97, R97, c[0x0][0x2d0], -R139.reuse ;  /* 0x0000b40061617a23 */ /* 0x100fe4000001088b */
[--C-:B------:R-:W-:Y:S02]  /*ece0*/  FFMA.FTZ R98, R98, c[0x0][0x2d0], -R188.reuse ;  /* 0x0000b40062627a23 */ /* 0x100fe400000108bc */
[----:B---3--:R-:W-:Y:S02]  /*ecf0*/  FMUL.FTZ R16, R134, R152 ;  /* 0x0000009886107220 */ /* 0x008fe40000410000 */
[----:B------:R-:W-:Y:S01]  /*ed00*/  FFMA.FTZ R99, R99, c[0x0][0x2d0], -R188 ;  /* 0x0000b40063637a23 */ /* 0x000fe200000108bc */
[----:B-1----:R-:W-:Y:S01]  /*ed10*/  FMNMX.FTZ R2, R0, R2, !PT ;  /* 0x0000000200027209 */ /* 0x002fe20007810000 */
[--C-:B------:R-:W-:Y:S01]  /*ed20*/  FFMA.FTZ R84, R84, c[0x0][0x2d0], -R139.reuse ;  /* 0x0000b40054547a23 */ /* 0x100fe2000001088b */
[----:B------:R1:W-:Y:S01]  /*ed30*/  MUFU.EX2 R250, R19 ;  /* 0x0000001300fa7308 */ /* 0x0003e20000000800 */
[----:B------:R-:W-:Y:S02]  /*ed40*/  FFMA.FTZ R85, R85, c[0x0][0x2d0], -R139 ;  /* 0x0000b40055557a23 */ /* 0x000fe4000001088b */
[C---:B------:R-:W-:Y:S02]  /*ed50*/  FMUL.FTZ R3, R2.reuse, c[0x0][0x2d0] ;  /* 0x0000b40002037a20 */ /* 0x040fe40000410000 */
[----:B------:R-:W-:Y:S02]  /*ed60*/  FADD.FTZ R0, -R2, R138 ;  /* 0x0000008a02007221 */ /* 0x000fe40000010100 */
[--C-:B------:R-:W-:Y:S02]  /*ed70*/  FFMA.FTZ R10, R10, c[0x0][0x2d0], -R3.reuse ;  /* 0x0000b4000a0a7a23 */ /* 0x100fe40000010803 */
[--C-:B------:R-:W-:Y:S01]  /*ed80*/  FFMA.FTZ R11, R11, c[0x0][0x2d0], -R3.reuse ;  /* 0x0000b4000b0b7a23 */ /* 0x100fe20000010803 */
[----:B------:R-:W-:Y:S01]  /*ed90*/  MUFU.EX2 R198, R36 ;  /* 0x0000002400c67308 */ /* 0x000fe20000000800 */
[----:B--2---:R-:W-:Y:S02]  /*eda0*/  FMUL.FTZ R17, R134, R153 ;  /* 0x0000009986117220 */ /* 0x004fe40000410000 */
[--C-:B------:R-:W-:Y:S02]  /*edb0*/  FFMA.FTZ R58, R58, c[0x0][0x2d0], -R3.reuse ;  /* 0x0000b4003a3a7a23 */ /* 0x100fe40000010803 */
[----:B----4-:R-:W-:Y:S02]  /*edc0*/  FMUL.FTZ R18, R133, R154 ;  /* 0x0000009a85127220 */ /* 0x010fe40000410000 */
[--C-:B------:R-:W-:Y:S02]  /*edd0*/  FFMA.FTZ R59, R59, c[0x0][0x2d0], -R3.reuse ;  /* 0x0000b4003b3b7a23 */ /* 0x100fe40000010803 */
[--C-:B------:R-:W-:Y:S01]  /*ede0*/  FFMA.FTZ R74, R74, c[0x0][0x2d0], -R3.reuse ;  /* 0x0000b4004a4a7a23 */ /* 0x100fe20000010803 */
[----:B------:R2:W-:Y:S01]  /*edf0*/  MUFU.EX2 R189, R10 ;  /* 0x0000000a00bd7308 */ /* 0x0005e20000000800 */
[--C-:B------:R-:W-:Y:S02]  /*ee00*/  FFMA.FTZ R75, R75, c[0x0][0x2d0], -R3.reuse ;  /* 0x0000b4004b4b7a23 */ /* 0x100fe40000010803 */
[----:B------:R-:W-:Y:S02]  /*ee10*/  FMUL.FTZ R138, R135, c[0x0][0x2d0] ;  /* 0x0000b400878a7a20 */ /* 0x000fe40000410000 */
        /* <DEDUP_REMOVED lines=13> */
[--C-:B------:R-:W-:Y:S02]  /*eef0*/  FFMA.FTZ R13, R13, c[0x0][0x2d0], -R138.reuse ;  /* 0x0000b4000d0d7a23 */ /* 0x100fe4000001088a */
[--C-:B------:R-:W-:Y:S02]  /*ef00*/  FFMA.FTZ R60, R60, c[0x0][0x2d0], -R138.reuse ;  /* 0x0000b4003c3c7a23 */ /* 0x100fe4000001088a */
[----:B------:R-:W-:Y:S01]  /*ef10*/  FFMA.FTZ R61, R61, c[0x0][0x2d0], -R138 ;  /* 0x0000b4003d3d7a23 */ /* 0x000fe2000001088a */
[----:B------:R-:W-:Y:S01]  /*ef20*/  MUFU.EX2 R202, R37 ;  /* 0x0000002500ca7308 */ /* 0x000fe20000000800 */
[--C-:B------:R-:W-:Y:S02]  /*ef30*/  FFMA.FTZ R62, R62, c[0x0][0x2d0], -R3.reuse ;  /* 0x0000b4003e3e7a23 */ /* 0x100fe40000010803 */
[--C-:B------:R-:W-:Y:S01]  /*ef40*/  FFMA.FTZ R63, R63, c[0x0][0x2d0], -R3.reuse ;  /* 0x0000b4003f3f7a23 */ /* 0x100fe20000010803 */
[----:B-1----:R-:W-:Y:S01]  /*ef50*/  @P0 MOV R11, R207 ;  /* 0x000000cf000b0202 */ /* 0x002fe20000000f00 */
[----:B------:R-:W-:Y:S02]  /*ef60*/  FFMA.FTZ R78, R78, c[0x0][0x2d0], -R3 ;  /* 0x0000b4004e4e7a23 */ /* 0x000fe40000010803 */
[----:B------:R-:W-:Y:S02]  /*ef70*/  FMUL.FTZ R0, R0, c[0x0][0x2d0] ;  /* 0x0000b40000007a20 */ /* 0x000fe40000410000 */
[----:B------:R-:W-:Y:S01]  /*ef80*/  @P0 IMAD.WIDE.U32 R10, R4, 0x70, R10 ;  /* 0x00000070040a0825 */ /* 0x000fe200078e000a */
[----:B------:R1:W-:Y:S01]  /*ef90*/  MUFU.EX2 R213, R9 ;  /* 0x0000000900d57308 */ /* 0x0003e20000000800 */
[----:B------:R-:W-:Y:S02]  /*efa0*/  @P0 MOV R4, c[0x0][0x1e0] ;  /* 0x0000780000040a02 */ /* 0x000fe40000000f00 */
[--C-:B------:R-:W-:Y:S01]  /*efb0*/  FFMA.FTZ R24, R24, c[0x0][0x2d0], -R138.reuse ;  /* 0x0000b40018187a23 */ /* 0x100fe2000001088a */
[----:B---3--:R-:W-:Y:S01]  /*efc0*/  @P0 LEA R8, P2, R10, c[0x0][0x1c8], 0x1 ;  /* 0x000072000a080a11 */ /* 0x008fe200078408ff */
[--C-:B------:R-:W-:Y:S01]  /*efd0*/  FFMA.FTZ R25, R25, c[0x0][0x2d0], -R138.reuse ;  /* 0x0000b40019197a23 */ /* 0x100fe2000001088a */
[----:B------:R-:W-:Y:S01]  /*efe0*/  @P0 IADD3 R7, R11, R6, RZ ;  /* 0x000000060b070210 */ /* 0x000fe20007ffe0ff */
[--C-:B------:R-:W-:Y:S01]  /*eff0*/  FFMA.FTZ R26, R26, c[0x0][0x2d0], -R3.reuse ;  /* 0x0000b4001a1a7a23 */ /* 0x100fe20000010803 */
[C---:B------:R-:W-:Y:S01]  /*f000*/  @P0 SHF.L.U32 R5, R4.reuse, 0x5, RZ ;  /* 0x0000000504050819 */ /* 0x040fe200000006ff */
[--C-:B------:R-:W-:Y:S01]  /*f010*/  FFMA.FTZ R27, R27, c[0x0][0x2d0], -R3.reuse ;  /* 0x0000b4001b1b7a23 */ /* 0x100fe20000010803 */
[----:B------:R-:W-:Y:S01]  /*f020*/  MUFU.EX2 R192, R38 ;  /* 0x0000002600c07308 */ /* 0x000fe20000000800 */
[----:B------:R-:W-:Y:S01]  /*f030*/  @P0 SHF.L.U64.HI R4, R4, R252, c[0x0][0x1e4] ;  /* 0x0000790004040619 */ /* 0x000fe200000102fc */
[--C-:B------:R-:W-:Y:S01]  /*f040*/  FFMA.FTZ R28, R28, c[0x0][0x2d0], -R138.reuse ;  /* 0x0000b4001c1c7a23 */ /* 0x100fe2000001088a */
[-C--:B------:R-:W-:Y:S01]  /*f050*/  @P0 IADD3 R6, P1, R8, R5.reuse, RZ ;  /* 0x0000000508060210 */ /* 0x080fe20007f3e0ff */
[--C-:B------:R-:W-:Y:S02]  /*f060*/  FFMA.FTZ R29, R29, c[0x0][0x2d0], -R138.reuse ;  /* 0x0000b4001d1d7a23 */ /* 0x100fe4000001088a */
[--C-:B------:R-:W-:Y:S02]  /*f070*/  FFMA.FTZ R30, R30, c[0x0][0x2d0], -R3.reuse ;  /* 0x0000b4001e1e7a23 */ /* 0x100fe40000010803 */
[----:B------:R-:W-:Y:S02]  /*f080*/  FFMA.FTZ R31, R31, c[0x0][0x2d0], -R3 ;  /* 0x0000b4001f1f7a23 */ /* 0x000fe40000010803 */
[----:B------:R2:W-:Y:S01]  /*f090*/  MUFU.EX2 R226, R12 ;  /* 0x0000000c00e27308 */ /* 0x0005e20000000800 */
[--C-:B------:R-:W-:Y:S02]  /*f0a0*/  FFMA.FTZ R40, R40, c[0x0][0x2d0], -R138.reuse ;  /* 0x0000b40028287a23 */ /* 0x100fe4000001088a */
[--C-:B------:R-:W-:Y:S01]  /*f0b0*/  FFMA.FTZ R41, R41, c[0x0][0x2d0], -R138.reuse ;  /* 0x0000b40029297a23 */ /* 0x100fe2000001088a */
[----:B-1----:R-:W-:Y:S01]  /*f0c0*/  @P0 LEA.HI.X R9, R10, c[0x0][0x1cc], R7, 0x1, P2 ;  /* 0x000073000a090a11 */ /* 0x002fe200010f0c07 */
[--C-:B------:R-:W-:Y:S02]  /*f0d0*/  FFMA.FTZ R42, R42, c[0x0][0x2d0], -R3.reuse ;  /* 0x0000b4002a2a7a23 */ /* 0x100fe40000010803 */
[--C-:B------:R-:W-:Y:S01]  /*f0e0*/  FFMA.FTZ R43, R43, c[0x0][0x2d0], -R3.reuse ;  /* 0x0000b4002b2b7a23 */ /* 0x100fe20000010803 */
[-C--:B------:R-:W-:Y:S01]  /*f0f0*/  @P0 IADD3.X R7, R9, R4.reuse, RZ, P1, !PT ;  /* 0x0000000409070210 */ /* 0x080fe20000ffe4ff */
[----:B------:R1:W-:Y:S01]  /*f100*/  @P0 LDGSTS.E.BYPASS.LTC128B.128 [R246+0x3900], [R8.64], !P6 ;  /* 0x0390000008f60fae */ /* 0x0003e2000f101d48 */
[----:B------:R-:W-:Y:S01]  /*f110*/  MUFU.EX2 R199, R39 ;  /* 0x0000002700c77308 */ /* 0x000fe20000000800 */
[--C-:B------:R-:W-:Y:S02]  /*f120*/  FFMA.FTZ R44, R44, c[0x0][0x2d0], -R138.reuse ;  /* 0x0000b4002c2c7a23 */ /* 0x100fe4000001088a */
[--C-:B------:R-:W-:Y:S02]  /*f130*/  FFMA.FTZ R45, R45, c[0x0][0x2d0], -R138.reuse ;  /* 0x0000b4002d2d7a23 */ /* 0x100fe4000001088a */
[--C-:B------:R-:W-:Y:S02]  /*f140*/  FFMA.FTZ R46, R46, c[0x0][0x2d0], -R3.reuse ;  /* 0x0000b4002e2e7a23 */ /* 0x100fe40000010803 */
[----:B------:R3:W-:Y:S01]  /*f150*/  @P0 LDGSTS.E.BYPASS.LTC128B.128 [R246+0x4100], [R6.64], !P6 ;  /* 0x0410000006f60fae */ /* 0x0007e2000f101d48 */
[--C-:B------:R-:W-:Y:S02]  /*f160*/  FFMA.FTZ R47, R47, c[0x0][0x2d0], -R3.reuse ;  /* 0x0000b4002f2f7a23 */ /* 0x100fe40000010803 */
[----:B------:R4:W-:Y:S01]  /*f170*/  MUFU.EX2 R227, R13 ;  /* 0x0000000d00e37308 */ /* 0x0009e20000000800 */
[--C-:B------:R-:W-:Y:S02]  /*f180*/  FFMA.FTZ R79, R79, c[0x0][0x2d0], -R3.reuse ;  /* 0x0000b4004f4f7a23 */ /* 0x100fe40000010803 */
[--C-:B------:R-:W-:Y:S01]  /*f190*/  FFMA.FTZ R90, R90, c[0x0][0x2d0], -R3.reuse ;  /* 0x0000b4005a5a7a23 */ /* 0x100fe20000010803 */
[-C--:B--2---:R-:W-:Y:S01]  /*f1a0*/  @P0 IADD3 R12, P3, R6, R5.reuse, RZ ;  /* 0x00000005060c0210 */ /* 0x084fe20007f7e0ff */
[--C-:B------:R-:W-:Y:S02]  /*f1b0*/  FFMA.FTZ R91, R91, c[0x0][0x2d0], -R3.reuse ;  /* 0x0000b4005b5b7a23 */ /* 0x100fe40000010803 */
[--C-:B------:R-:W-:Y:S01]  /*f1c0*/  FFMA.FTZ R94, R94, c[0x0][0x2d0], -R3.reuse ;  /* 0x0000b4005e5e7a23 */ /* 0x100fe20000010803 */
[-C--:B------:R-:W-:Y:S01]  /*f1d0*/  @P0 IADD3 R10, P2, R12, R5.reuse, RZ ;  /* 0x000000050c0a0210 */ /* 0x080fe20007f5e0ff */
[--C-:B------:R-:W-:Y:S01]  /*f1e0*/  FFMA.FTZ R95, R95, c[0x0][0x2d0], -R3.reuse ;  /* 0x0000b4005f5f7a23 */ /* 0x100fe20000010803 */
[----:B------:R-:W2:Y:S01]  /*f1f0*/  MUFU.EX2 R0, R0 ;  /* 0x0000000000007308 */ /* 0x000ea20000000800 */
[--C-:B------:R-:W-:Y:S02]  /*f200*/  FFMA.FTZ R107, R107, c[0x0][0x2d0], -R3.reuse ;  /* 0x0000b4006b6b7a23 */ /* 0x100fe40000010803 */
[----:B------:R-:W-:Y:S02]  /*f210*/  FFMA.FTZ R110, R110, c[0x0][0x2d0], -R3 ;  /* 0x0000b4006e6e7a23 */ /* 0x000fe40000010803 */
[--C-:B------:R-:W-:Y:S01]  /*f220*/  FFMA.FTZ R76, R76, c[0x0][0x2d0], -R138.reuse ;  /* 0x0000b4004c4c7a23 */ /* 0x100fe2000001088a */
[-C--:B-1----:R-:W-:Y:S01]  /*f230*/  @P0 IADD3 R8, P1, R10, R5.reuse, RZ ;  /* 0x000000050a080210 */ /* 0x082fe20007f3e0ff */
[----:B------:R-:W-:Y:S02]  /*f240*/  FFMA.FTZ R77, R77, c[0x0][0x2d0], -R138 ;  /* 0x0000b4004d4d7a23 */ /* 0x000fe4000001088a */
[--C-:B------:R-:W-:Y:S01]  /*f250*/  FFMA.FTZ R86, R86, c[0x0][0x2d0], -R188.reuse ;  /* 0x0000b40056567a23 */ /* 0x100fe200000108bc */
[----:B------:R1:W-:Y:S01]  /*f260*/  MUFU.EX2 R191, R14 ;  /* 0x0000000e00bf7308 */ /* 0x0003e20000000800 */
[----:B------:R-:W-:Y:S02]  /*f270*/  FFMA.FTZ R87, R87, c[0x0][0x2d0], -R188 ;  /* 0x0000b40057577a23 */ /* 0x000fe400000108bc */
[--C-:B------:R-:W-:Y:S01]  /*f280*/  FFMA.FTZ R100, R100, c[0x0][0x2d0], -R139.reuse ;  /* 0x0000b40064647a23 */ /* 0x100fe2000001088b */
[-C--:B----4-:R-:W-:Y:S01]  /*f290*/  @P0 IADD3.X R13, R7, R4.reuse, RZ, P3, !PT ;  /* 0x00000004070d0210 */ /* 0x090fe20001ffe4ff */
[--C-:B------:R-:W-:Y:S02]  /*f2a0*/  FFMA.FTZ R101, R101, c[0x0][0x2d0], -R139.reuse ;  /* 0x0000b40065657a23 */ /* 0x100fe4000001088b */
[--C-:B------:R-:W-:Y:S01]  /*f2b0*/  FFMA.FTZ R112, R112, c[0x0][0x2d0], -R139.reuse ;  /* 0x0000b40070707a23 */ /* 0x100fe2000001088b */
[-C--:B------:R-:W-:Y:S01]  /*f2c0*/  @P0 IADD3.X R11, R13, R4.reuse, RZ, P2, !PT ;  /* 0x000000040d0b0210 */ /* 0x080fe200017fe4ff */
[----:B------:R4:W-:Y:S01]  /*f2d0*/  @P0 LDGSTS.E.BYPASS.LTC128B.128 [R246+0x4900], [R12.64], !P6 ;  /* 0x049000000cf60fae */ /* 0x0009e2000f101d48 */
[----:B---3--:R-:W-:Y:S01]  /*f2e0*/  @P0 IADD3 R6, P2, R8, R5, RZ ;  /* 0x0000000508060210 */ /* 0x008fe20007f5e0ff */
[----:B------:R3:W3:Y:S01]  /*f2f0*/  MUFU.EX2 R193, R15 ;  /* 0x0000000f00c17308 */ /* 0x0006e20000000800 */
[----:B------:R-:W-:Y:S01]  /*f300*/  @P0 IADD3.X R9, R11, R4, RZ, P1, !PT ;  /* 0x000000040b090210 */ /* 0x000fe20000ffe4ff */
[----:B------:R-:W-:Y:S02]  /*f310*/  FFMA.FTZ R139, R113, c[0x0][0x2d0], -R139 ;  /* 0x0000b400718b7a23 */ /* 0x000fe4000001088b */
[C---:B--2---:R-:W-:Y:S01]  /*f320*/  FMUL.FTZ R126, R0.reuse, R126 ;  /* 0x0000007e007e7220 */ /* 0x044fe20000410000 */
[----:B------:R-:W-:Y:S01]  /*f330*/  @P0 IADD3.X R7, R9, R4, RZ, P2, !PT ;  /* 0x0000000409070210 */ /* 0x000fe200017fe4ff */
[----:B------:R2:W-:Y:S01]  /*f340*/  @P0 LDGSTS.E.BYPASS.LTC128B.128 [R246+0x5100], [R10.64], !P6 ;  /* 0x051000000af60fae */ /* 0x0005e2000f101d48 */
[C---:B------:R-:W-:Y:S02]  /*f350*/  FMUL.FTZ R127, R0.reuse, R127 ;  /* 0x0000007f007f7220 */ /* 0x040fe40000410000 */
[C---:B------:R-:W-:Y:S01]  /*f360*/  FMUL.FTZ R122, R0.reuse, R122 ;  /* 0x0000007a007a7220 */ /* 0x040fe20000410000 */
[----:B------:R2:W-:Y:S01]  /*f370*/  MUFU.EX2 R209, R24 ;  /* 0x0000001800d17308 */ /* 0x0005e20000000800 */
[C---:B------:R-:W-:Y:S02]  /*f380*/  FMUL.FTZ R123, R0.reuse, R123 ;  /* 0x0000007b007b7220 */ /* 0x040fe40000410000 */
[----:B-1----:R-:W-:Y:S01]  /*f390*/  FMUL.FTZ R14, R0, R150 ;  /* 0x00000096000e7220 */ /* 0x002fe20000410000 */
[----:B------:R1:W-:Y:S01]  /*f3a0*/  @P0 LDGSTS.E.BYPASS.LTC128B.128 [R246+0x5900], [R8.64], !P6 ;  /* 0x0590000008f60fae */ /* 0x0003e2000f101d48 */
[--C-:B------:R-:W-:Y:S02]  /*f3b0*/  FFMA.FTZ R88, R88, c[0x0][0x2d0], -R138.reuse ;  /* 0x0000b40058587a23 */ /* 0x100fe4000001088a */
[--C-:B------:R-:W-:Y:S02]  /*f3c0*/  FFMA.FTZ R89, R89, c[0x0][0x2d0], -R138.reuse ;  /* 0x0000b40059597a23 */ /* 0x100fe4000001088a */
[--C-:B------:R-:W-:Y:S01]  /*f3d0*/  FFMA.FTZ R92, R92, c[0x0][0x2d0], -R138.reuse ;  /* 0x0000b4005c5c7a23 */ /* 0x100fe2000001088a */
[----:B------:R1:W-:Y:S01]  /*f3e0*/  MUFU.EX2 R220, R25 ;  /* 0x0000001900dc7308 */ /* 0x0003e20000000800 */
[----:B------:R-:W-:Y:S01]  /*f3f0*/  FFMA.FTZ R93, R93, c[0x0][0x2d0], -R138 ;  /* 0x0000b4005d5d7a23 */ /* 0x000fe2000001088a */
[----:B------:R1:W-:Y:S01]  /*f400*/  @P0 LDGSTS.E.BYPASS.LTC128B.128 [R246+0x6100], [R6.64], !P6 ;  /* 0x0610000006f60fae */ /* 0x0003e2000f101d48 */
[--C-:B------:R-:W-:Y:S01]  /*f410*/  FFMA.FTZ R102, R102, c[0x0][0x2d0], -R188.reuse ;  /* 0x0000b40066667a23 */ /* 0x100fe200000108bc */
[----:B----4-:R-:W-:Y:S01]  /*f420*/  @P0 IADD3 R12, P1, R6, R5, RZ ;  /* 0x00000005060c0210 */ /* 0x010fe20007f3e0ff */
[----:B------:R-:W-:Y:S01]  /*f430*/  FMUL.FTZ R5, R134, R145 ;  /* 0x0000009186057220 */ /* 0x000fe20000410000 */
[----:B------:R-:W-:Y:S01]  /*f440*/  F2FP.BF16.PACK_AB R145, R216, R215 ;  /* 0x000000d7d891723e */ /* 0x000fe200000010ff */
[----:B---3--:R-:W-:Y:S01]  /*f450*/  FMUL.FTZ R15, R0, R151 ;  /* 0x00000097000f7220 */ /* 0x008fe20000410000 */
[----:B------:R-:W-:Y:S01]  /*f460*/  @P0 IADD3.X R13, R7, R4, RZ, P1, !PT ;  /* 0x00000004070d0210 */ /* 0x000fe20000ffe4ff */
[----:B------:R-:W-:Y:S01]  /*f470*/  FMUL.FTZ R4, R134, R144 ;  /* 0x0000009086047220 */ /* 0x000fe20000410000 */
[----:B------:R-:W-:Y:S01]  /*f480*/  F2FP.BF16.PACK_AB R144, R218, R217 ;  /* 0x000000d9da90723e */ /* 0x000fe200000010ff */
[----:B------:R3:W-:Y:S01]  /*f490*/  MUFU.EX2 R194, R26 ;  /* 0x0000001a00c27308 */ /* 0x0007e20000000800 */
[C---:B--2---:R-:W-:Y:S01]  /*f4a0*/  FMUL.FTZ R10, R0.reuse, R142 ;  /* 0x0000008e000a7220 */ /* 0x044fe20000410000 */
[----:B------:R2:W-:Y:S01]  /*f4b0*/  @P0 LDGSTS.E.BYPASS.LTC128B.128 [R246+0x6900], [R12.64], !P6 ;  /* 0x069000000cf60fae */ /* 0x0005e2000f101d48 */
[----:B------:R-:W-:Y:S01]  /*f4c0*/  F2FP.BF16.PACK_AB R142, R227, R226 ;  /* 0x000000e2e38e723e */ /* 0x000fe200000010ff */
[----:B------:R-:W-:Y:S01]  /*f4d0*/  FMUL.FTZ R11, R0, R143 ;  /* 0x0000008f000b7220 */ /* 0x000fe20000410000 */
[----:B------:R-:W-:Y:S01]  /*f4e0*/  F2FP.BF16.PACK_AB R143, R193, R191 ;  /* 0x000000bfc18f723e */ /* 0x000fe200000010ff */
[C---:B------:R-:W-:Y:S02]  /*f4f0*/  FMUL.FTZ R24, R132.reuse, R160 ;  /* 0x000000a084187220 */ /* 0x040fe40000410000 */
[----:B------:R-:W-:Y:S02]  /*f500*/  FFMA.FTZ R103, R103, c[0x0][0x2d0], -R188 ;  /* 0x0000b40067677a23 */ /* 0x000fe400000108bc */
[----:B------:R-:W4:Y:S01]  /*f510*/  LDSM.16.MT88.4 R20, [R229] ;  /* 0x00000000e514783b */ /* 0x000f220000004200 */
[C---:B-1----:R-:W-:Y:S01]  /*f520*/  FMUL.FTZ R8, R132.reuse, R140 ;  /* 0x0000008c84087220 */ /* 0x042fe20000410000 */
[----:B------:R-:W-:Y:S01]  /*f530*/  F2FP.BF16.PACK_AB R140, R213, R212 ;  /* 0x000000d4d58c723e */ /* 0x000fe200000010ff */
[----:B------:R-:W-:Y:S01]  /*f540*/  FMUL.FTZ R9, R132, R141 ;  /* 0x0000008d84097220 */ /* 0x000fe20000410000 */
[----:B------:R-:W-:Y:S01]  /*f550*/  F2FP.BF16.PACK_AB R141, R190, R189 ;  /* 0x000000bdbe8d723e */ /* 0x000fe200000010ff */
[----:B------:R1:W-:Y:S01]  /*f560*/  MUFU.EX2 R195, R27 ;  /* 0x0000001b00c37308 */ /* 0x0003e20000000800 */
[----:B------:R-:W-:Y:S02]  /*f570*/  FMUL.FTZ R25, R132, R161 ;  /* 0x000000a184197220 */ /* 0x000fe40000410000 */
[----:B------:R-:W-:Y:S01]  /*f580*/  FMUL.FTZ R6, R133, R146 ;  /* 0x0000009285067220 */ /* 0x000fe20000410000 */
[----:B------:R-:W-:Y:S01]  /*f590*/  F2FP.BF16.PACK_AB R146, R251, R221 ;  /* 0x000000ddfb92723e */ /* 0x000fe200000010ff */
[C---:B------:R-:W-:Y:S01]  /*f5a0*/  FMUL.FTZ R7, R133.reuse, R147 ;  /* 0x0000009385077220 */ /* 0x040fe20000410000 */
[----:B------:R-:W-:Y:S01]  /*f5b0*/  F2FP.BF16.PACK_AB R147, R250, R248 ;  /* 0x000000f8fa93723e */ /* 0x000fe200000010ff */
[----:B------:R-:W4:Y:S01]  /*f5c0*/  LDSM.16.MT88.4 R36, [R233] ;  /* 0x00000000e924783b */ /* 0x000f220000004200 */
[--C-:B------:R-:W-:Y:S02]  /*f5d0*/  FFMA.FTZ R108, R108, c[0x0][0x2d0], -R138.reuse ;  /* 0x0000b4006c6c7a23 */ /* 0x100fe4000001088a */
[----:B------:R-:W-:Y:S01]  /*f5e0*/  MUFU.EX2 R204, R72 ;  /* 0x0000004800cc7308 */ /* 0x000fe20000000800 */
[----:B---3--:R-:W-:Y:S02]  /*f5f0*/  FMUL.FTZ R26, R0, R162 ;  /* 0x000000a2001a7220 */ /* 0x008fe40000410000 */
[C---:B--2---:R-:W-:Y:S02]  /*f600*/  FMUL.FTZ R12, R132.reuse, R148 ;  /* 0x00000094840c7220 */ /* 0x044fe40000410000 */
[----:B------:R-:W-:Y:S01]  /*f610*/  LDSM.16.MT88.4 R152, [R232] ;  /* 0x00000000e898783b */ /* 0x000fe20000004200 */
[----:B------:R-:W-:Y:S04]  /*f620*/  FMUL.FTZ R13, R132, R149 ;  /* 0x00000095840d7220 */ /* 0x000fe80000410000 */
[----:B------:R-:W-:Y:S03]  /*f630*/  MUFU.EX2 R203, R73 ;  /* 0x0000004900cb7308 */ /* 0x000fe60000000800 */
[----:B------:R-:W2:Y:S01]  /*f640*/  LDSM.16.MT88.4 R148, [R230] ;  /* 0x00000000e694783b */ /* 0x000ea20000004200 */
[----:B-1----:R-:W-:Y:S06]  /*f650*/  FMUL.FTZ R27, R0, R163 ;  /* 0x000000a3001b7220 */ /* 0x002fec0000410000 */
[----:B------:R1:W-:Y:S01]  /*f660*/  MUFU.EX2 R222, R29 ;  /* 0x0000001d00de7308 */ /* 0x0003e20000000800 */
[----:B------:R-:W0:Y:S01]  /*f670*/  LDGDEPBAR ;  /* 0x00000000000079af */ /* 0x000e220000000000 */
[-C--:B----4-:R-:W-:Y:S08]  /*f680*/  HMMA.16816.F32.BF16 R4, R144, R20.reuse, R4 ;  /* 0x000000149004723c */ /* 0x090ff00000041804 */
[----:B------:R-:W-:Y:S01]  /*f690*/  MUFU.EX2 R211, R32 ;  /* 0x0000002000d37308 */ /* 0x000fe20000000800 */
[C---:B------:R-:W-:Y:S09]  /*f6a0*/  HMMA.16816.F32.BF16 R8, R140.reuse, R20, R8 ;  /* 0x000000148c08723c */ /* 0x040ff20000041808 */
[----:B------:R-:W-:Y:S01]  /*f6b0*/  MUFU.EX2 R210, R34 ;  /* 0x0000002200d27308 */ /* 0x000fe20000000800 */
[-C--:B------:R-:W-:Y:S03]  /*f6c0*/  HMMA.16816.F32.BF16 R12, R140, R22.reuse, R12 ;  /* 0x000000168c0c723c */ /* 0x080fe6000004180c */
[C---:B------:R-:W-:Y:S02]  /*f6d0*/  FMUL.FTZ R20, R134.reuse, R156 ;  /* 0x0000009c86147220 */ /* 0x040fe40000410000 */
[----:B------:R-:W-:Y:S03]  /*f6e0*/  FMUL.FTZ R21, R134, R157 ;  /* 0x0000009d86157220 */ /* 0x000fe60000410000 */
[C---:B------:R-:W-:Y:S01]  /*f6f0*/  HMMA.16816.F32.BF16 R16, R144.reuse, R22, R16 ;  /* 0x000000169010723c */ /* 0x040fe20000041810 */
[----:B------:R3:W4:Y:S03]  /*f700*/  MUFU.EX2 R225, R28 ;  /* 0x0000001c00e17308 */ /* 0x0007260000000800 */
[C---:B-1----:R-:W-:Y:S01]  /*f710*/  FMUL.FTZ R29, R132.reuse, R165 ;  /* 0x000000a5841d7220 */ /* 0x042fe20000410000 */
[----:B------:R-:W-:Y:S02]  /*f720*/  MOV R165, R202 ;  /* 0x000000ca00a57202 */ /* 0x000fe40000000f00 */
[C---:B------:R-:W-:Y:S02]  /*f730*/  FMUL.FTZ R22, R133.reuse, R158 ;  /* 0x0000009e85167220 */ /* 0x040fe40000410000 */
[C---:B------:R-:W-:Y:S02]  /*f740*/  FMUL.FTZ R23, R133.reuse, R159 ;  /* 0x0000009f85177220 */ /* 0x040fe40000410000 */
[----:B------:R1:W-:Y:S05]  /*f750*/  MUFU.EX2 R197, R30 ;  /* 0x0000001e00c57308 */ /* 0x0003ea0000000800 */
[-C--:B------:R-:W-:Y:S05]  /*f760*/  HMMA.16816.F32.BF16 R20, R144, R36.reuse, R20 ;  /* 0x000000249014723c */ /* 0x080fea0000041814 */
[----:B------:R2:W-:Y:S03]  /*f770*/  MUFU.EX2 R196, R31 ;  /* 0x0000001f00c47308 */ /* 0x0005e60000000800 */
[C---:B------:R-:W-:Y:S04]  /*f780*/  HMMA.16816.F32.BF16 R24, R140.reuse, R36, R24 ;  /* 0x000000248c18723c */ /* 0x040fe80000041818 */
[----:B---3--:R-:W-:Y:S01]  /*f790*/  FMUL.FTZ R28, R132, R164 ;  /* 0x000000a4841c7220 */ /* 0x008fe20000410000 */
[----:B----4-:R-:W-:Y:S02]  /*f7a0*/  MOV R162, R225 ;  /* 0x000000e100a27202 */ /* 0x010fe40000000f00 */
[----:B------:R-:W3:Y:S01]  /*f7b0*/  MUFU.EX2 R219, R35 ;  /* 0x0000002300db7308 */ /* 0x000ee20000000800 */
[----:B------:R-:W-:Y:S04]  /*f7c0*/  FMUL.FTZ R36, R134, R172 ;  /* 0x000000ac86247220 */ /* 0x000fe80000410000 */
[----:B-1----:R-:W-:Y:S02]  /*f7d0*/  FMUL.FTZ R30, R0, R166 ;  /* 0x000000a6001e7220 */ /* 0x002fe40000410000 */
[----:B------:R-:W-:Y:S03]  /*f7e0*/  FMUL.FTZ R37, R134, R173 ;  /* 0x000000ad86257220 */ /* 0x000fe60000410000 */
[----:B------:R-:W1:Y:S01]  /*f7f0*/  MUFU.EX2 R214, R33 ;  /* 0x0000002100d67308 */ /* 0x000e620000000800 */
[----:B--2---:R-:W-:Y:S01]  /*f800*/  FMUL.FTZ R31, R0, R167 ;  /* 0x000000a7001f7220 */ /* 0x004fe20000410000 */
[----:B------:R-:W-:Y:S08]  /*f810*/  MOV R167, R192 ;  /* 0x000000c000a77202 */ /* 0x000ff00000000f00 */
[----:B------:R-:W2:Y:S01]  /*f820*/  MUFU.EX2 R32, R48 ;  /* 0x0000003000207308 */ /* 0x000ea20000000800 */
[-C--:B------:R-:W-:Y:S03]  /*f830*/  HMMA.16816.F32.BF16 R28, R140, R38.reuse, R28 ;  /* 0x000000268c1c723c */ /* 0x080fe6000004181c */
[----:B---3--:R-:W-:Y:S06]  /*f840*/  MOV R160, R219 ;  /* 0x000000db00a07202 */ /* 0x008fec0000000f00 */
[----:B------:R-:W3:Y:S03]  /*f850*/  MUFU.EX2 R35, R49 ;  /* 0x0000003100237308 */ /* 0x000ee60000000800 */
[----:B-1----:R-:W-:Y:S07]  /*f860*/  MOV R161, R214 ;  /* 0x000000d600a17202 */ /* 0x002fee0000000f00 */
[----:B------:R-:W1:Y:S01]  /*f870*/  MUFU.EX2 R33, R50 ;  /* 0x0000003200217308 */ /* 0x000e620000000800 */
[----:B--2---:R-:W-:Y:S01]  /*f880*/  MOV R163, R32 ;  /* 0x0000002000a37202 */ /* 0x004fe20000000f00 */
[C---:B------:R-:W-:Y:S01]  /*f890*/  FMUL.FTZ R32, R134.reuse, R168 ;  /* 0x000000a886207220 */ /* 0x040fe20000410000 */
[----:B------:R-:W-:Y:S01]  /*f8a0*/  MOV R168, R208 ;  /* 0x000000d000a87202 */ /* 0x000fe20000000f00 */
[C---:B------:R-:W-:Y:S01]  /*f8b0*/  FMUL.FTZ R48, R134.reuse, R184 ;  /* 0x000000b886307220 */ /* 0x040fe20000410000 */
[----:B------:R-:W-:Y:S05]  /*f8c0*/  MOV R184, R210 ;  /* 0x000000d200b87202 */ /* 0x000fea0000000f00 */
[----:B------:R-:W2:Y:S01]  /*f8d0*/  MUFU.EX2 R34, R51 ;  /* 0x0000003300227308 */ /* 0x000ea20000000800 */
[----:B---3--:R-:W-:Y:S01]  /*f8e0*/  MOV R156, R35 ;  /* 0x00000023009c7202 */ /* 0x008fe20000000f00 */
[C---:B------:R-:W-:Y:S01]  /*f8f0*/  FMUL.FTZ R35, R133.reuse, R171 ;  /* 0x000000ab85237220 */ /* 0x040fe20000410000 */
[----:B------:R-:W-:Y:S01]  /*f900*/  MOV R171, R224 ;  /* 0x000000e000ab7202 */ /* 0x000fe20000000f00 */
[C---:B------:R-:W-:Y:S06]  /*f910*/  FMUL.FTZ R49, R134.reuse, R185 ;  /* 0x000000b986317220 */ /* 0x040fec0000410000 */
[----:B------:R3:W4:Y:S01]  /*f920*/  MUFU.EX2 R200, R41 ;  /* 0x0000002900c87308 */ /* 0x0007220000000800 */
[----:B-1----:R-:W-:Y:S01]  /*f930*/  MOV R159, R33 ;  /* 0x00000021009f7202 */ /* 0x002fe20000000f00 */
[----:B------:R-:W-:Y:S01]  /*f940*/  FMUL.FTZ R33, R134, R169 ;  /* 0x000000a986217220 */ /* 0x000fe20000410000 */
[----:B------:R-:W-:Y:S01]  /*f950*/  MOV R169, R209 ;  /* 0x000000d100a97202 */ /* 0x000fe20000000f00 */
[C---:B------:R-:W-:Y:S01]  /*f960*/  FMUL.FTZ R50, R133.reuse, R186 ;  /* 0x000000ba85327220 */ /* 0x040fe20000410000 */
[----:B------:R-:W-:Y:S05]  /*f970*/  MOV R186, R199 ;  /* 0x000000c700ba7202 */ /* 0x000fea0000000f00 */
[----:B------:R1:W-:Y:S01]  /*f980*/  MUFU.EX2 R164, R42 ;  /* 0x0000002a00a47308 */ /* 0x0003e20000000800 */
[----:B--2---:R-:W-:Y:S01]  /*f990*/  MOV R157, R34 ;  /* 0x00000022009d7202 */ /* 0x004fe20000000f00 */
[C---:B------:R-:W-:Y:S01]  /*f9a0*/  FMUL.FTZ R34, R133.reuse, R170 ;  /* 0x000000aa85227220 */ /* 0x040fe20000410000 */
[----:B------:R-:W-:Y:S01]  /*f9b0*/  MOV R170, R223 ;  /* 0x000000df00aa7202 */ /* 0x000fe20000000f00 */
[C---:B------:R-:W-:Y:S01]  /*f9c0*/  FMUL.FTZ R51, R133.reuse, R187 ;  /* 0x000000bb85337220 */ /* 0x040fe20000410000 */
[----:B------:R-:W-:Y:S05]  /*f9d0*/  MOV R187, R211 ;  /* 0x000000d300bb7202 */ /* 0x000fea0000000f00 */
[----:B------:R2:W-:Y:S01]  /*f9e0*/  MUFU.EX2 R192, R43 ;  /* 0x0000002b00c07308 */ /* 0x0005e20000000800 */
[C---:B------:R-:W-:Y:S04]  /*f9f0*/  HMMA.16816.F32.BF16 R32, R144.reuse, R38, R32 ;  /* 0x000000269020723c */ /* 0x040fe80000041820 */
[----:B---3--:R-:W-:Y:S01]  /*fa00*/  FMUL.FTZ R41, R132, R177 ;  /* 0x000000b184297220 */ /* 0x008fe20000410000 */
[----:B----4-:R-:W-:Y:S02]  /*fa10*/  MOV R185, R200 ;  /* 0x000000c800b97202 */ /* 0x010fe40000000f00 */
[C---:B------:R-:W-:Y:S02]  /*fa20*/  FMUL.FTZ R38, R133.reuse, R174 ;  /* 0x000000ae85267220 */ /* 0x040fe40000410000 */
[----:B------:R3:W4:Y:S03]  /*fa30*/  MUFU.EX2 R201, R40 ;  /* 0x0000002800c97308 */ /* 0x0007260000000800 */
[----:B------:R-:W-:Y:S02]  /*fa40*/  FMUL.FTZ R39, R133, R175 ;  /* 0x000000af85277220 */ /* 0x000fe40000410000 */
[C---:B-1----:R-:W-:Y:S05]  /*fa50*/  FMUL.FTZ R42, R0.reuse, R178 ;  /* 0x000000b2002a7220 */ /* 0x042fea0000410000 */
[-C--:B------:R-:W-:Y:S01]  /*fa60*/  HMMA.16816.F32.BF16 R36, R144, R148.reuse, R36 ;  /* 0x000000949024723c */ /* 0x080fe20000041824 */
[----:B------:R1:W-:Y:S02]  /*fa70*/  MUFU.EX2 R252, R44 ;  /* 0x0000002c00fc7308 */ /* 0x0003e40000000800 */
[----:B--2---:R-:W-:Y:S08]  /*fa80*/  FMUL.FTZ R43, R0, R179 ;  /* 0x000000b3002b7220 */ /* 0x004ff00000410000 */
[----:B------:R2:W2:Y:S01]  /*fa90*/  MUFU.EX2 R158, R45 ;  /* 0x0000002d009e7308 */ /* 0x0004a20000000800 */
[C---:B---3--:R-:W-:Y:S01]  /*faa0*/  FMUL.FTZ R40, R132.reuse, R176 ;  /* 0x000000b084287220 */ /* 0x048fe20000410000 */
[----:B----4-:R-:W-:Y:S08]  /*fab0*/  MOV R166, R201 ;  /* 0x000000c900a67202 */ /* 0x010ff00000000f00 */
[----:B------:R3:W-:Y:S01]  /*fac0*/  MUFU.EX2 R172, R46 ;  /* 0x0000002e00ac7308 */ /* 0x0007e20000000800 */
[C---:B------:R-:W-:Y:S04]  /*fad0*/  HMMA.16816.F32.BF16 R40, R140.reuse, R148, R40 ;  /* 0x000000948c28723c */ /* 0x040fe80000041828 */
[C---:B-1----:R-:W-:Y:S05]  /*fae0*/  FMUL.FTZ R44, R132.reuse, R180 ;  /* 0x000000b4842c7220 */ /* 0x042fea0000410000 */
[----:B------:R1:W3:Y:S03]  /*faf0*/  MUFU.EX2 R173, R47 ;  /* 0x0000002f00ad7308 */ /* 0x0002e60000000800 */
[----:B--2---:R-:W-:Y:S07]  /*fb00*/  FMUL.FTZ R45, R132, R181 ;  /* 0x000000b5842d7220 */ /* 0x004fee0000410000 */
[----:B------:R2:W-:Y:S01]  /*fb10*/  MUFU.EX2 R225, R52 ;  /* 0x0000003400e17308 */ /* 0x0005e20000000800 */
[C---:B---3--:R-:W-:Y:S09]  /*fb20*/  FMUL.FTZ R46, R0.reuse, R182 ;  /* 0x000000b6002e7220 */ /* 0x048ff20000410000 */
[----:B------:R3:W-:Y:S01]  /*fb30*/  MUFU.EX2 R224, R53 ;  /* 0x0000003500e07308 */ /* 0x0007e20000000800 */
[----:B-1----:R-:W-:Y:S09]  /*fb40*/  FMUL.FTZ R47, R0, R183 ;  /* 0x000000b7002f7220 */ /* 0x002ff20000410000 */
[----:B------:R-:W-:Y:S01]  /*fb50*/  MUFU.EX2 R223, R64 ;  /* 0x0000004000df7308 */ /* 0x000fe20000000800 */
[-C--:B------:R-:W-:Y:S03]  /*fb60*/  HMMA.16816.F32.BF16 R44, R140, R150.reuse, R44 ;  /* 0x000000968c2c723c */ /* 0x080fe6000004182c */
[----:B--2---:R-:W-:Y:S05]  /*fb70*/  F2FP.BF16.PACK_AB R52, R170, R249 ;  /* 0x000000f9aa34723e */ /* 0x004fea00000010ff */
[C---:B------:R-:W-:Y:S01]  /*fb80*/  HMMA.16816.F32.BF16 R48, R144.reuse, R150, R48 ;  /* 0x000000969030723c */ /* 0x040fe20000041830 */
[----:B------:R-:W1:Y:S01]  /*fb90*/  LDSM.16.MT88.4 R148, [R229+0x800] ;  /* 0x00080000e594783b */ /* 0x000e620000004200 */
[----:B------:R-:W-:Y:S02]  /*fba0*/  MUFU.EX2 R179, R66 ;  /* 0x0000004200b37308 */ /* 0x000fe40000000800 */
[----:B---3--:R-:W-:Y:S04]  /*fbb0*/  F2FP.BF16.PACK_AB R53, R171, R168 ;  /* 0x000000a8ab35723e */ /* 0x008fe800000010ff */
[-C--:B------:R-:W-:Y:S04]  /*fbc0*/  HMMA.16816.F32.BF16 R116, R144, R152.reuse, R116 ;  /* 0x000000989074723c */ /* 0x080fe80000041874 */
[----:B------:R-:W-:Y:S04]  /*fbd0*/  MUFU.EX2 R219, R67 ;  /* 0x0000004300db7308 */ /* 0x000fe80000000800 */
[C---:B------:R-:W-:Y:S06]  /*fbe0*/  HMMA.16816.F32.BF16 R120, R140.reuse, R152, R120 ;  /* 0x000000988c78723c */ /* 0x040fec0000041878 */
[----:B------:R2:W-:Y:S01]  /*fbf0*/  MUFU.EX2 R175, R54 ;  /* 0x0000003600af7308 */ /* 0x0005e20000000800 */
[----:B------:R-:W-:Y:S01]  /*fc00*/  MOV R153, R220 ;  /* 0x000000dc00997202 */ /* 0x000fe20000000f00 */
[-C--:B------:R-:W-:Y:S04]  /*fc10*/  HMMA.16816.F32.BF16 R124, R140, R154.reuse, R124 ;  /* 0x0000009a8c7c723c */ /* 0x080fe8000004187c */
[----:B------:R-:W-:Y:S03]  /*fc20*/  MOV R152, R222 ;  /* 0x000000de00987202 */ /* 0x000fe60000000f00 */
[----:B------:R-:W-:Y:S01]  /*fc30*/  F2FP.BF16.PACK_AB R140, R153, R169 ;  /* 0x000000a9998c723e */ /* 0x000fe200000010ff */
[----:B------:R-:W-:Y:S01]  /*fc40*/  HMMA.16816.F32.BF16 R128, R144, R154, R128 ;  /* 0x0000009a9080723c */ /* 0x000fe20000041880 */
[----:B------:R3:W-:Y:S01]  /*fc50*/  MUFU.EX2 R220, R55 ;  /* 0x0000003700dc7308 */ /* 0x0007e20000000800 */
[----:B------:R-:W3:Y:S02]  /*fc60*/  LDSM.16.MT88.4 R144, [R233+0x800] ;  /* 0x00080000e990783b */ /* 0x000ee40000004200 */
[----:B------:R-:W-:Y:S02]  /*fc70*/  F2FP.BF16.PACK_AB R142, R152, R162 ;  /* 0x000000a2988e723e */ /* 0x000fe400000010ff */
[----:B------:R-:W-:Y:S02]  /*fc80*/  F2FP.BF16.PACK_AB R141, R195, R194 ;  /* 0x000000c2c38d723e */ /* 0x000fe400000010ff */
[----:B------:R-:W-:Y:S02]  /*fc90*/  F2FP.BF16.PACK_AB R143, R196, R197 ;  /* 0x000000c5c48f723e */ /* 0x000fe400000010ff */
[----:B------:R-:W4:Y:S01]  /*fca0*/  LDL.LU R155, [R1+0x18] ;  /* 0x00001800019b7983 */ /* 0x000f220000300800 */
[----:B------:R3:W-:Y:S01]  /*fcb0*/  MUFU.EX2 R222, R65 ;  /* 0x0000004100de7308 */ /* 0x0007e20000000800 */
[----:B--2---:R-:W-:Y:S02]  /*fcc0*/  F2FP.BF16.PACK_AB R54, R161, R187 ;  /* 0x000000bba136723e */ /* 0x004fe400000010ff */
[----:B------:R-:W2:Y:S07]  /*fcd0*/  LDL.LU R154, [R1+0x14] ;  /* 0x00001400019a7983 */ /* 0x000eae0000300800 */
[----:B------:R-:W-:Y:S01]  /*fce0*/  MUFU.EX2 R174, R56 ;  /* 0x0000003800ae7308 */ /* 0x000fe20000000800 */
[----:B---3--:R-:W-:Y:S09]  /*fcf0*/  F2FP.BF16.PACK_AB R55, R160, R184 ;  /* 0x000000b8a037723e */ /* 0x008ff200000010ff */
[----:B------:R-:W3:Y:S01]  /*fd00*/  MUFU.EX2 R178, R57 ;  /* 0x0000003900b27308 */ /* 0x000ee20000000800 */
[-C--:B-1----:R-:W-:Y:S01]  /*fd10*/  HMMA.16816.F32.BF16 R4, R52, R148.reuse, R4 ;  /* 0x000000943404723c */ /* 0x082fe20000041804 */
[----:B------:R-:W1:Y:S07]  /*fd20*/  LDSM.16.MT88.4 R64, [R230+0x800] ;  /* 0x00080000e640783b */ /* 0x000e6e0000004200 */
[C---:B------:R-:W-:Y:S01]  /*fd30*/  HMMA.16816.F32.BF16 R8, R140.reuse, R148, R8 ;  /* 0x000000948c08723c */ /* 0x040fe20000041808 */
[----:B------:R-:W-:Y:S07]  /*fd40*/  MUFU.EX2 R177, R58 ;  /* 0x0000003a00b17308 */ /* 0x000fee0000000800 */
[-C--:B------:R-:W-:Y:S03]  /*fd50*/  HMMA.16816.F32.BF16 R12, R140, R150.reuse, R12 ;  /* 0x000000968c0c723c */ /* 0x080fe6000004180c */
[----:B------:R1:W1:Y:S05]  /*fd60*/  MUFU.EX2 R176, R59 ;  /* 0x0000003b00b07308 */ /* 0x00026a0000000800 */
[C---:B------:R-:W-:Y:S01]  /*fd70*/  HMMA.16816.F32.BF16 R16, R52.reuse, R150, R16 ;  /* 0x000000963410723c */ /* 0x040fe20000041810 */
[----:B------:R-:W3:Y:S04]  /*fd80*/  LDSM.16.MT88.4 R148, [R232+0x800] ;  /* 0x00080000e894783b */ /* 0x000ee80000004200 */
[----:B------:R-:W-:Y:S03]  /*fd90*/  MUFU.EX2 R182, R68 ;  /* 0x0000004400b67308 */ /* 0x000fe60000000800 */
[-C--:B------:R-:W-:Y:S07]  /*fda0*/  HMMA.16816.F32.BF16 R20, R52, R144.reuse, R20 ;  /* 0x000000903414723c */ /* 0x080fee0000041814 */
[----:B------:R-:W-:Y:S01]  /*fdb0*/  MUFU.EX2 R211, R69 ;  /* 0x0000004500d37308 */ /* 0x000fe20000000800 */
[C---:B------:R-:W-:Y:S01]  /*fdc0*/  HMMA.16816.F32.BF16 R24, R140.reuse, R144, R24 ;  /* 0x000000908c18723c */ /* 0x040fe20000041818 */
[----:B------:R-:W2:Y:S04]  /*fdd0*/  LDL.LU R145, [R1+0x1c] ;  /* 0x00001c0001917983 */ /* 0x000ea80000300800 */
[----:B-1----:R-:W1:Y:S02]  /*fde0*/  LDSM.16.MT88.4 R56, [R229+0x1000] ;  /* 0x00100000e538783b */ /* 0x002e640000004200 */
[----:B------:R-:W-:Y:S01]  /*fdf0*/  MOV R144, R198 ;  /* 0x000000c600907202 */ /* 0x000fe20000000f00 */
[-C--:B------:R-:W-:Y:S01]  /*fe00*/  HMMA.16816.F32.BF16 R28, R140, R146.reuse, R28 ;  /* 0x000000928c1c723c */ /* 0x080fe2000004181c */
[----:B------:R-:W-:Y:S07]  /*fe10*/  MUFU.EX2 R210, R70 ;  /* 0x0000004600d27308 */ /* 0x000fee0000000800 */
[C---:B------:R-:W-:Y:S01]  /*fe20*/  HMMA.16816.F32.BF16 R32, R52.reuse, R146, R32 ;  /* 0x000000923420723c */ /* 0x040fe20000041820 */
[----:B------:R-:W2:Y:S02]  /*fe30*/  LDL.LU R147, [R1+0x10] ;  /* 0x0000100001937983 */ /* 0x000ea40000300800 */
[----:B------:R3:W-:Y:S04]  /*fe40*/  MUFU.EX2 R209, R71 ;  /* 0x0000004700d17308 */ /* 0x0007e80000000800 */
[----:B------:R-:W-:Y:S01]  /*fe50*/  MOV R146, R171 ;  /* 0x000000ab00927202 */ /* 0x000fe20000000f00 */
[-C--:B------:R-:W-:Y:S05]  /*fe60*/  HMMA.16816.F32.BF16 R36, R52, R64.reuse, R36 ;  /* 0x000000403424723c */ /* 0x080fea0000041824 */
[----:B------:R1:W-:Y:S03]  /*fe70*/  MUFU.EX2 R214, R60 ;  /* 0x0000003c00d67308 */ /* 0x0003e60000000800 */
[C---:B------:R-:W-:Y:S07]  /*fe80*/  HMMA.16816.F32.BF16 R40, R140.reuse, R64, R40 ;  /* 0x000000408c28723c */ /* 0x040fee0000041828 */
[----:B------:R1:W1:Y:S01]  /*fe90*/  MUFU.EX2 R183, R61 ;  /* 0x0000003d00b77308 */ /* 0x0002620000000800 */
[-C--:B------:R-:W-:Y:S01]  /*fea0*/  HMMA.16816.F32.BF16 R44, R140, R66.reuse, R44 ;  /* 0x000000428c2c723c */ /* 0x080fe2000004182c */
[----:B---3--:R-:W-:Y:S07]  /*feb0*/  LDSM.16.MT88.4 R68, [R230+0x1000] ;  /* 0x00100000e644783b */ /* 0x008fee0000004200 */
[C---:B------:R-:W-:Y:S01]  /*fec0*/  HMMA.16816.F32.BF16 R48, R52.reuse, R66, R48 ;  /* 0x000000423430723c */ /* 0x040fe20000041830 */
[----:B------:R3:W-:Y:S01]  /*fed0*/  MUFU.EX2 R181, R62 ;  /* 0x0000003e00b57308 */ /* 0x0007e20000000800 */
[----:B------:R-:W3:Y:S02]  /*fee0*/  LDSM.16.MT88.4 R64, [R233+0x1000] ;  /* 0x00100000e940783b */ /* 0x000ee40000004200 */
[----:B-1----:R-:W-:Y:S04]  /*fef0*/  F2FP.BF16.PACK_AB R60, R185, R166 ;  /* 0x000000a6b93c723e */ /* 0x002fe800000010ff */
[-C--:B------:R-:W-:Y:S03]  /*ff00*/  HMMA.16816.F32.BF16 R116, R52, R148.reuse, R116 ;  /* 0x000000943474723c */ /* 0x080fe60000041874 */
[----:B------:R1:W1:Y:S01]  /*ff10*/  MUFU.EX2 R180, R63 ;  /* 0x0000003f00b47308 */ /* 0x0002620000000800 */
[----:B------:R-:W-:Y:S04]  /*ff20*/  F2FP.BF16.PACK_AB R61, R192, R164 ;  /* 0x000000a4c03d723e */ /* 0x000fe800000010ff */
[C---:B------:R-:W-:Y:S05]  /*ff30*/  HMMA.16816.F32.BF16 R120, R140.reuse, R148, R120 ;  /* 0x000000948c78723c */ /* 0x040fea0000041878 */
[----:B------:R-:W-:Y:S02]  /*ff40*/  MUFU.EX2 R206, R82 ;  /* 0x0000005200ce7308 */ /* 0x000fe40000000800 */
[----:B------:R-:W-:Y:S01]  /*ff50*/  MOV R148, R169 ;  /* 0x000000a900947202 */ /* 0x000fe20000000f00 */
[-C--:B------:R-:W-:Y:S04]  /*ff60*/  HMMA.16816.F32.BF16 R124, R140, R150.reuse, R124 ;  /* 0x000000968c7c723c */ /* 0x080fe8000004187c */
[----:B---3--:R-:W-:Y:S02]  /*ff70*/  F2FP.BF16.PACK_AB R62, R158, R252 ;  /* 0x000000fc9e3e723e */ /* 0x008fe400000010ff */
[----:B------:R-:W-:Y:S01]  /*ff80*/  MOV R149, R170 ;  /* 0x000000aa00957202 */ /* 0x000fe20000000f00 */
[----:B------:R-:W-:Y:S01]  /*ff90*/  MUFU.EX2 R82, R75 ;  /* 0x0000004b00527308 */ /* 0x000fe20000000800 */
[----:B------:R-:W-:Y:S04]  /*ffa0*/  HMMA.16816.F32.BF16 R128, R52, R150, R128 ;  /* 0x000000963480723c */ /* 0x000fe80000041880 */
[----:B-1----:R-:W-:Y:S02]  /*ffb0*/  F2FP.BF16.PACK_AB R63, R173, R172 ;  /* 0x000000acad3f723e */ /* 0x002fe400000010ff */
[----:B------:R-:W-:Y:S02]  /*ffc0*/  MOV R143, R168 ;  /* 0x000000a8008f7202 */ /* 0x000fe40000000f00 */
[----:B------:R-:W-:Y:S01]  /*ffd0*/  F2FP.BF16.PACK_AB R53, R186, R167 ;  /* 0x000000a7ba35723e */ /* 0x000fe200000010ff */
[----:B------:R-:W-:Y:S01]  /*ffe0*/  LDSM.16.MT88.4 R168, [R233+0x3000] ;  /* 0x00300000e9a8783b */ /* 0x000fe20000004200 */
[----:B------:R-:W-:Y:S02]  /*fff0*/  MUFU.EX2 R205, R83 ;  /* 0x0000005300cd7308 */ /* 0x000fe40000000800 */
[----:B------:R-:W-:Y:S02]  /*10000*/  F2FP.BF16.PACK_AB R52, R165, R144 ;  /* 0x00000090a534723e */ /* 0x000fe400000010ff */
[----:B------:R-:W-:Y:S02]  /*10010*/  F2FP.BF16.PACK_AB R54, R156, R163 ;  /* 0x000000a39c36723e */ /* 0x000fe400000010ff */
[----:B------:R-:W-:Y:S04]  /*10020*/  F2FP.BF16.PACK_AB R55, R157, R159 ;  /* 0x0000009f9d37723e */ /* 0x000fe800000010ff */
[----:B------:R1:W3:Y:S03]  /*10030*/  MUFU.EX2 R83, R74 ;  /* 0x0000004a00537308 */ /* 0x0002e60000000800 */
[-C--:B------:R-:W-:Y:S07]  /*10040*/  HMMA.16816.F32.BF16 R4, R52, R56.reuse, R4 ;  /* 0x000000383404723c */ /* 0x080fee0000041804 */
        /* <DEDUP_REMOVED lines=14> */
[----:B------:R-:W2:Y:S01]  /*10130*/  LDSM.16.MT88.4 R64, [R229+0x1800] ;  /* 0x00180000e540783b */ /* 0x000ea20000004200 */
[----:B------:R-:W1:Y:S06]  /*10140*/  MUFU.EX2 R201, R77 ;  /* 0x0000004d00c97308 */ /* 0x000e6c0000000800 */
[-C--:B------:R-:W-:Y:S04]  /*10150*/  HMMA.16816.F32.BF16 R36, R52, R68.reuse, R36 ;  /* 0x000000443424723c */ /* 0x080fe80000041824 */
[----:B------:R1:W1:Y:S04]  /*10160*/  MUFU.EX2 R81, R79 ;  /* 0x0000004f00517308 */ /* 0x0002680000000800 */
[C---:B------:R-:W-:Y:S06]  /*10170*/  HMMA.16816.F32.BF16 R40, R60.reuse, R68, R40 ;  /* 0x000000443c28723c */ /* 0x040fec0000041828 */
[----:B------:R3:W-:Y:S02]  /*10180*/  MUFU.EX2 R200, R84 ;  /* 0x0000005400c87308 */ /* 0x0007e40000000800 */
[-C--:B------:R-:W-:Y:S08]  /*10190*/  HMMA.16816.F32.BF16 R44, R60, R70.reuse, R44 ;  /* 0x000000463c2c723c */ /* 0x080ff0000004182c */
[C---:B------:R-:W-:Y:S01]  /*101a0*/  HMMA.16816.F32.BF16 R48, R52.reuse, R70, R48 ;  /* 0x000000463430723c */ /* 0x040fe20000041830 */
[----:B------:R-:W-:Y:S01]  /*101b0*/  LDSM.16.MT88.4 R68, [R230+0x1800] ;  /* 0x00180000e644783b */ /* 0x000fe20000004200 */
[----:B------:R3:W-:Y:S02]  /*101c0*/  MUFU.EX2 R199, R85 ;  /* 0x0000005500c77308 */ /* 0x0007e40000000800 */
[--C-:B-1----:R-:W-:Y:S01]  /*101d0*/  FFMA.FTZ R79, R106, c[0x0][0x2d0], -R3.reuse ;  /* 0x0000b4006a4f7a23 */ /* 0x102fe20000010803 */
[----:B------:R-:W-:Y:S01]  /*101e0*/  MOV R106, R185 ;  /* 0x000000b9006a7202 */ /* 0x000fe20000000f00 */
[----:B------:R-:W-:Y:S01]  /*101f0*/  FFMA.FTZ R3, R111, c[0x0][0x2d0], -R3 ;  /* 0x0000b4006f037a23 */ /* 0x000fe20000010803 */
[----:B------:R-:W-:Y:S01]  /*10200*/  MOV R111, R186 ;  /* 0x000000ba006f7202 */ /* 0x000fe20000000f00 */
[-C--:B------:R-:W-:Y:S04]  /*10210*/  HMMA.16816.F32.BF16 R116, R52, R56.reuse, R116 ;  /* 0x000000383474723c */ /* 0x080fe80000041874 */
[----:B------:R1:W-:Y:S01]  /*10220*/  MUFU.EX2 R198, R86 ;  /* 0x0000005600c67308 */ /* 0x0003e20000000800 */
[--C-:B---3--:R-:W-:Y:S01]  /*10230*/  FFMA.FTZ R84, R105, c[0x0][0x2d0], -R138.reuse ;  /* 0x0000b40069547a23 */ /* 0x108fe2000001088a */
[----:B------:R-:W-:Y:S02]  /*10240*/  MOV R105, R159 ;  /* 0x0000009f00697202 */ /* 0x000fe40000000f00 */
[C---:B------:R-:W-:Y:S06]  /*10250*/  HMMA.16816.F32.BF16 R120, R60.reuse, R56, R120 ;  /* 0x000000383c78723c */ /* 0x040fec0000041878 */
[----:B------:R-:W-:Y:S01]  /*10260*/  MUFU.EX2 R84, R84 ;  /* 0x0000005400547308 */ /* 0x000fe20000000800 */
[----:B------:R-:W-:Y:S01]  /*10270*/  F2FP.BF16.PACK_AB R56, R178, R174 ;  /* 0x000000aeb238723e */ /* 0x000fe200000010ff */
[-C--:B------:R-:W-:Y:S01]  /*10280*/  HMMA.16816.F32.BF16 R124, R60, R58.reuse, R124 ;  /* 0x0000003a3c7c723c */ /* 0x080fe2000004187c */
[----:B------:R-:W3:Y:S03]  /*10290*/  LDSM.16.MT88.4 R60, [R233+0x1800] ;  /* 0x00180000e93c783b */ /* 0x000ee60000004200 */
[----:B------:R-:W-:Y:S01]  /*102a0*/  F2FP.BF16.PACK_AB R57, R176, R177 ;  /* 0x000000b1b039723e */ /* 0x000fe200000010ff */
[--C-:B------:R-:W-:Y:S01]  /*102b0*/  FFMA.FTZ R85, R104, c[0x0][0x2d0], -R138.reuse ;  /* 0x0000b40068557a23 */ /* 0x100fe2000001088a */
[----:B------:R-:W-:Y:S01]  /*102c0*/  MOV R104, R156 ;  /* 0x0000009c00687202 */ /* 0x000fe20000000f00 */
[----:B------:R-:W-:Y:S01]  /*102d0*/  FFMA.FTZ R138, R109, c[0x0][0x2d0], -R138 ;  /* 0x0000b4006d8a7a23 */ /* 0x000fe2000001088a */
[----:B------:R-:W-:Y:S01]  /*102e0*/  HMMA.16816.F32.BF16 R128, R52, R58, R128 ;  /* 0x0000003a3480723c */ /* 0x000fe20000041880 */
[----:B------:R-:W-:Y:S03]  /*102f0*/  MUFU.EX2 R113, R87 ;  /* 0x0000005700717308 */ /* 0x000fe60000000800 */
[----:B------:R-:W-:Y:S01]  /*10300*/  MOV R109, R163 ;  /* 0x000000a3006d7202 */ /* 0x000fe20000000f00 */
[--C-:B-1----:R-:W-:Y:S01]  /*10310*/  FFMA.FTZ R86, R114, c[0x0][0x2d0], -R188.reuse ;  /* 0x0000b40072567a23 */ /* 0x102fe200000108bc */
[----:B------:R-:W-:Y:S01]  /*10320*/  MOV R114, R158 ;  /* 0x0000009e00727202 */ /* 0x000fe20000000f00 */
[----:B------:R-:W-:Y:S01]  /*10330*/  FFMA.FTZ R188, R115, c[0x0][0x2d0], -R188 ;  /* 0x0000b40073bc7a23 */ /* 0x000fe200000108bc */
[----:B------:R-:W-:Y:S03]  /*10340*/  F2FP.BF16.PACK_AB R52, R224, R225 ;  /* 0x000000e1e034723e */ /* 0x000fe600000010ff */
[----:B------:R-:W-:Y:S01]  /*10350*/  MUFU.EX2 R138, R138 ;  /* 0x0000008a008a7308 */ /* 0x000fe20000000800 */
[----:B------:R-:W-:Y:S02]  /*10360*/  F2FP.BF16.PACK_AB R54, R222, R223 ;  /* 0x000000dfde36723e */ /* 0x000fe400000010ff */
[----:B------:R-:W-:Y:S01]  /*10370*/  F2FP.BF16.PACK_AB R53, R220, R175 ;  /* 0x000000afdc35723e */ /* 0x000fe200000010ff */
[----:B----4-:R-:W-:Y:S01]  /*10380*/  FFMA.FTZ R133, R133, R155, R215 ;  /* 0x0000009b85857223 */ /* 0x010fe200000100d7 */
[----:B------:R-:W-:Y:S02]  /*10390*/  F2FP.BF16.PACK_AB R55, R219, R179 ;  /* 0x000000b3db37723e */ /* 0x000fe400000010ff */
[----:B------:R-:W-:Y:S01]  /*103a0*/  F2FP.BF16.PACK_AB R58, R183, R214 ;  /* 0x000000d6b73a723e */ /* 0x000fe200000010ff */
[----:B------:R-:W-:Y:S01]  /*103b0*/  FADD.FTZ R133, R216, R133 ;  /* 0x00000085d8857221 */ /* 0x000fe20000010000 */
[----:B------:R-:W-:Y:S01]  /*103c0*/  F2FP.BF16.PACK_AB R59, R180, R181 ;  /* 0x000000b5b43b723e */ /* 0x000fe200000010ff */
[----:B--2---:R-:W-:Y:S01]  /*103d0*/  FFMA.FTZ R132, R132, R154, R212 ;  /* 0x0000009a84847223 */ /* 0x004fe200000100d4 */
[----:B------:R-:W-:Y:S01]  /*103e0*/  MUFU.EX2 R188, R188 ;  /* 0x000000bc00bc7308 */ /* 0x000fe20000000800 */
[-C--:B------:R-:W-:Y:S03]  /*103f0*/  HMMA.16816.F32.BF16 R4, R52, R64.reuse, R4 ;  /* 0x000000403404723c */ /* 0x080fe60000041804 */
[----:B------:R-:W-:Y:S01]  /*10400*/  FADD.FTZ R132, R213, R132 ;  /* 0x00000084d5847221 */ /* 0x000fe20000010000 */
[----:B------:R-:W-:Y:S04]  /*10410*/  MOV R115, R157 ;  /* 0x0000009d00737202 */ /* 0x000fe80000000f00 */
[C---:B------:R-:W-:Y:S01]  /*10420*/  HMMA.16816.F32.BF16 R8, R56.reuse, R64, R8 ;  /* 0x000000403808723c */ /* 0x040fe20000041808 */
[----:B------:R-:W-:Y:S07]  /*10430*/  MUFU.EX2 R87, R112 ;  /* 0x0000007000577308 */ /* 0x000fee0000000800 */
[-C--:B------:R-:W-:Y:S03]  /*10440*/  HMMA.16816.F32.BF16 R12, R56, R66.reuse, R12 ;  /* 0x00000042380c723c */ /* 0x080fe6000004180c */
[----:B------:R-:W-:Y:S05]  /*10450*/  MUFU.EX2 R86, R86 ;  /* 0x0000005600567308 */ /* 0x000fea0000000800 */
[C---:B------:R-:W-:Y:S01]  /*10460*/  HMMA.16816.F32.BF16 R16, R52.reuse, R66, R16 ;  /* 0x000000423410723c */ /* 0x040fe20000041810 */
[----:B------:R-:W-:Y:S04]  /*10470*/  LDSM.16.MT88.4 R64, [R233+0x2000] ;  /* 0x00200000e940783b */ /* 0x000fe80000004200 */
[----:B------:R-:W-:Y:S03]  /*10480*/  MUFU.EX2 R96, R96 ;  /* 0x0000006000607308 */ /* 0x000fe60000000800 */
[-C--:B---3--:R-:W-:Y:S07]  /*10490*/  HMMA.16816.F32.BF16 R20, R52, R60.reuse, R20 ;  /* 0x0000003c3414723c */ /* 0x088fee0000041814 */
[----:B------:R-:W-:Y:S01]  /*104a0*/  MUFU.EX2 R97, R97 ;  /* 0x0000006100617308 */ /* 0x000fe20000000800 */
[C---:B------:R-:W-:Y:S08]  /*104b0*/  HMMA.16816.F32.BF16 R24, R56.reuse, R60, R24 ;  /* 0x0000003c3818723c */ /* 0x040ff00000041818 */
[-C--:B------:R-:W-:Y:S01]  /*104c0*/  HMMA.16816.F32.BF16 R28, R56, R62.reuse, R28 ;  /* 0x0000003e381c723c */ /* 0x080fe2000004181c */
[----:B------:R-:W-:Y:S03]  /*104d0*/  MUFU.EX2 R98, R98 ;  /* 0x0000006200627308 */ /* 0x000fe60000000800 */
[----:B------:R-:W-:Y:S04]  /*104e0*/  FFMA.FTZ R0, R0, R145, R189 ;  /* 0x0000009100007223 */ /* 0x000fe800000100bd */
[C---:B------:R-:W-:Y:S01]  /*104f0*/  HMMA.16816.F32.BF16 R32, R52.reuse, R62, R32 ;  /* 0x0000003e3420723c */ /* 0x040fe20000041820 */
[----:B------:R-:W1:Y:S02]  /*10500*/  LDSM.16.MT88.4 R60, [R229+0x2000] ;  /* 0x00200000e53c783b */ /* 0x000e640000004200 */
[----:B------:R-:W-:Y:S01]  /*10510*/  MUFU.EX2 R99, R99 ;  /* 0x0000006300637308 */ /* 0x000fe20000000800 */
[----:B------:R-:W-:Y:S01]  /*10520*/  MOV R145, R152 ;  /* 0x0000009800917202 */ /* 0x000fe20000000f00 */
[----:B------:R-:W-:Y:S02]  /*10530*/  FADD.FTZ R76, R190, R0 ;  /* 0x00000000be4c7221 */ /* 0x000fe40000010000 */
[----:B------:R-:W-:Y:S01]  /*10540*/  FADD.FTZ R0, R226, R132 ;  /* 0x00000084e2007221 */ /* 0x000fe20000010000 */
[-C--:B------:R-:W-:Y:S04]  /*10550*/  HMMA.16816.F32.BF16 R36, R52, R68.reuse, R36 ;  /* 0x000000443424723c */ /* 0x080fe80000041824 */
[----:B------:R-:W-:Y:S01]  /*10560*/  FADD.FTZ R0, R227, R0 ;  /* 0x00000000e3007221 */ /* 0x000fe20000010000 */
[----:B------:R-:W-:Y:S01]  /*10570*/  MOV R215, R145 ;  /* 0x0000009100d77202 */ /* 0x000fe20000000f00 */
[----:B------:R-:W-:Y:S01]  /*10580*/  MUFU.EX2 R88, R88 ;  /* 0x0000005800587308 */ /* 0x000fe20000000800 */
[----:B------:R-:W-:Y:S01]  /*10590*/  FFMA.FTZ R134, R134, R147, R217 ;  /* 0x0000009386867223 */ /* 0x000fe200000100d9 */
[C---:B------:R-:W-:Y:S04]  /*105a0*/  HMMA.16816.F32.BF16 R40, R56.reuse, R68, R40 ;  /* 0x000000443828723c */ /* 0x040fe80000041828 */
[----:B------:R-:W-:Y:S01]  /*105b0*/  MOV R147, R153 ;  /* 0x0000009900937202 */ /* 0x000fe20000000f00 */
[----:B------:R-:W-:Y:S01]  /*105c0*/  FADD.FTZ R0, R148, R0 ;  /* 0x0000000094007221 */ /* 0x000fe20000010000 */
[----:B------:R-:W-:Y:S01]  /*105d0*/  LDSM.16.MT88.4 R152, [R229+0x3000] ;  /* 0x00300000e598783b */ /* 0x000fe20000004200 */
[----:B------:R-:W-:Y:S01]  /*105e0*/  MOV R217, R144 ;  /* 0x0000009000d97202 */ /* 0x000fe20000000f00 */
[-C--:B------:R-:W-:Y:S01]  /*105f0*/  HMMA.16816.F32.BF16 R44, R56, R70.reuse, R44 ;  /* 0x00000046382c723c */ /* 0x080fe2000004182c */
[----:B------:R-:W-:Y:S03]  /*10600*/  MUFU.EX2 R89, R89 ;  /* 0x0000005900597308 */ /* 0x000fe60000000800 */
[----:B------:R-:W-:Y:S01]  /*10610*/  FADD.FTZ R134, R218, R134 ;  /* 0x00000086da867221 */ /* 0x000fe20000010000 */
[----:B------:R-:W-:Y:S03]  /*10620*/  MOV R132, R135 ;  /* 0x0000008700847202 */ /* 0x000fe60000000f00 */
[C---:B------:R-:W-:Y:S01]  /*10630*/  HMMA.16816.F32.BF16 R48, R52.reuse, R70, R48 ;  /* 0x000000463430723c */ /* 0x040fe20000041830 */
[----:B------:R-:W2:Y:S02]  /*10640*/  LDSM.16.MT88.4 R68, [R230+0x2000] ;  /* 0x00200000e644783b */ /* 0x000ea40000004200 */
[----:B------:R-:W-:Y:S01]  /*10650*/  MUFU.EX2 R90, R90 ;  /* 0x0000005a005a7308 */ /* 0x000fe20000000800 */
[----:B------:R-:W-:Y:S04]  /*10660*/  FADD.FTZ R134, R221, R134 ;  /* 0x00000086dd867221 */ /* 0x000fe80000010000 */
[-C--:B------:R-:W-:Y:S05]  /*10670*/  HMMA.16816.F32.BF16 R116, R52, R72.reuse, R116 ;  /* 0x000000483474723c */ /* 0x080fea0000041874 */
[----:B------:R-:W-:Y:S03]  /*10680*/  MUFU.EX2 R91, R91 ;  /* 0x0000005b005b7308 */ /* 0x000fe60000000800 */
[C---:B------:R-:W-:Y:S07]  /*10690*/  HMMA.16816.F32.BF16 R120, R56.reuse, R72, R120 ;  /* 0x000000483878723c */ /* 0x040fee0000041878 */
[----:B------:R-:W-:Y:S01]  /*106a0*/  MUFU.EX2 R92, R92 ;  /* 0x0000005c005c7308 */ /* 0x000fe20000000800 */
[-C--:B------:R-:W-:Y:S07]  /*106b0*/  HMMA.16816.F32.BF16 R124, R56, R74.reuse, R124 ;  /* 0x0000004a387c723c */ /* 0x080fee000004187c */
        /* <DEDUP_REMOVED lines=11> */
[----:B------:R-:W-:Y:S05]  /*10770*/  F2FP.BF16.PACK_AB R59, R81, R80 ;  /* 0x00000050513b723e */ /* 0x000fea00000010ff */
[-C--:B-1----:R-:W-:Y:S01]  /*10780*/  HMMA.16816.F32.BF16 R4, R52, R60.reuse, R4 ;  /* 0x0000003c3404723c */ /* 0x082fe20000041804 */
[----:B------:R-:W1:Y:S07]  /*10790*/  MUFU.EX2 R95, R95 ;  /* 0x0000005f005f7308 */ /* 0x000e6e0000000800 */
[C---:B------:R-:W-:Y:S03]  /*107a0*/  HMMA.16816.F32.BF16 R8, R56.reuse, R60, R8 ;  /* 0x0000003c3808723c */ /* 0x040fe60000041808 */
[----:B------:R-:W-:Y:S05]  /*107b0*/  MUFU.EX2 R100, R100 ;  /* 0x0000006400647308 */ /* 0x000fea0000000800 */
[-C--:B------:R-:W-:Y:S05]  /*107c0*/  HMMA.16816.F32.BF16 R12, R56, R62.reuse, R12 ;  /* 0x0000003e380c723c */ /* 0x080fea000004180c */
[----:B------:R-:W-:Y:S03]  /*107d0*/  MUFU.EX2 R101, R101 ;  /* 0x0000006500657308 */ /* 0x000fe60000000800 */
[C---:B------:R-:W-:Y:S01]  /*107e0*/  HMMA.16816.F32.BF16 R16, R52.reuse, R62, R16 ;  /* 0x0000003e3410723c */ /* 0x040fe20000041810 */
[----:B------:R-:W1:Y:S06]  /*107f0*/  LDSM.16.MT88.4 R60, [R229+0x2800] ;  /* 0x00280000e53c783b */ /* 0x000e6c0000004200 */
[----:B------:R-:W-:Y:S01]  /*10800*/  MUFU.EX2 R102, R102 ;  /* 0x0000006600667308 */ /* 0x000fe20000000800 */
[-C--:B------:R-:W-:Y:S08]  /*10810*/  HMMA.16816.F32.BF16 R20, R52, R64.reuse, R20 ;  /* 0x000000403414723c */ /* 0x080ff00000041814 */
[C---:B------:R-:W-:Y:S01]  /*10820*/  HMMA.16816.F32.BF16 R24, R56.reuse, R64, R24 ;  /* 0x000000403818723c */ /* 0x040fe20000041818 */
[----:B------:R-:W-:Y:S07]  /*10830*/  MUFU.EX2 R103, R103 ;  /* 0x0000006700677308 */ /* 0x000fee0000000800 */
[-C--:B------:R-:W-:Y:S03]  /*10840*/  HMMA.16816.F32.BF16 R28, R56, R66.reuse, R28 ;  /* 0x00000042381c723c */ /* 0x080fe6000004181c */
[----:B------:R-:W-:Y:S05]  /*10850*/  MUFU.EX2 R85, R85 ;  /* 0x0000005500557308 */ /* 0x000fea0000000800 */
[C---:B------:R-:W-:Y:S01]  /*10860*/  HMMA.16816.F32.BF16 R32, R52.reuse, R66, R32 ;  /* 0x000000423420723c */ /* 0x040fe20000041820 */
[----:B------:R-:W1:Y:S04]  /*10870*/  LDSM.16.MT88.4 R64, [R233+0x2800] ;  /* 0x00280000e940783b */ /* 0x000e680000004200 */
[----:B------:R-:W-:Y:S03]  /*10880*/  MUFU.EX2 R79, R79 ;  /* 0x0000004f004f7308 */ /* 0x000fe60000000800 */
[-C--:B--2---:R-:W-:Y:S08]  /*10890*/  HMMA.16816.F32.BF16 R36, R52, R68.reuse, R36 ;  /* 0x000000443424723c */ /* 0x084ff00000041824 */
[C---:B------:R-:W-:Y:S07]  /*108a0*/  HMMA.16816.F32.BF16 R40, R56.reuse, R68, R40 ;  /* 0x000000443828723c */ /* 0x040fee0000041828 */
[----:B------:R-:W-:Y:S01]  /*108b0*/  FADD.FTZ R68, R248, R133 ;  /* 0x00000085f8447221 */ /* 0x000fe20000010000 */
[-C--:B------:R-:W-:Y:S04]  /*108c0*/  HMMA.16816.F32.BF16 R44, R56, R70.reuse, R44 ;  /* 0x00000046382c723c */ /* 0x080fe8000004182c */
[----:B------:R-:W-:Y:S04]  /*108d0*/  FADD.FTZ R78, R250, R68 ;  /* 0x00000044fa4e7221 */ /* 0x000fe80000010000 */
[C---:B------:R-:W-:Y:S01]  /*108e0*/  HMMA.16816.F32.BF16 R48, R52.reuse, R70, R48 ;  /* 0x000000463430723c */ /* 0x040fe20000041830 */
[----:B------:R-:W2:Y:S07]  /*108f0*/  LDSM.16.MT88.4 R68, [R230+0x2800] ;  /* 0x00280000e644783b */ /* 0x000eae0000004200 */
[-C--:B---3--:R-:W-:Y:S08]  /*10900*/  HMMA.16816.F32.BF16 R116, R52, R72.reuse, R116 ;  /* 0x000000483474723c */ /* 0x088ff00000041874 */
[C---:B------:R-:W-:Y:S08]  /*10910*/  HMMA.16816.F32.BF16 R120, R56.reuse, R72, R120 ;  /* 0x000000483878723c */ /* 0x040ff00000041878 */
[-C--:B------:R-:W-:Y:S07]  /*10920*/  HMMA.16816.F32.BF16 R124, R56, R74.reuse, R124 ;  /* 0x0000004a387c723c */ /* 0x080fee000004187c */
[----:B----4-:R-:W-:Y:S01]  /*10930*/  F2FP.BF16.PACK_AB R58, R93, R92 ;  /* 0x0000005c5d3a723e */ /* 0x010fe200000010ff */
[----:B------:R-:W-:Y:S01]  /*10940*/  HMMA.16816.F32.BF16 R128, R52, R74, R128 ;  /* 0x0000004a3480723c */ /* 0x000fe20000041880 */
[----:B------:R-:W3:Y:S03]  /*10950*/  LDSM.16.MT88.4 R72, [R232+0x2800] ;  /* 0x00280000e848783b */ /* 0x000ee60000004200 */
[----:B------:R-:W-:Y:S01]  /*10960*/  FADD.FTZ R57, R191, R76 ;  /* 0x0000004cbf397221 */ /* 0x000fe20000010000 */
[----:B-1----:R-:W-:Y:S01]  /*10970*/  F2FP.BF16.PACK_AB R59, R95, R94 ;  /* 0x0000005e5f3b723e */ /* 0x002fe200000010ff */
[----:B------:R-:W-:Y:S01]  /*10980*/  FADD.FTZ R56, R251, R134 ;  /* 0x00000086fb387221 */ /* 0x000fe20000010000 */
[----:B------:R-:W-:Y:S01]  /*10990*/  F2FP.BF16.PACK_AB R52, R199, R200 ;  /* 0x000000c8c734723e */ /* 0x000fe200000010ff */
[----:B------:R-:W-:Y:S01]  /*109a0*/  FADD.FTZ R77, R193, R57 ;  /* 0x00000039c14d7221 */ /* 0x000fe20000010000 */
[----:B------:R-:W-:Y:S03]  /*109b0*/  F2FP.BF16.PACK_AB R53, R113, R198 ;  /* 0x000000c67135723e */ /* 0x000fe600000010ff */
[----:B------:R-:W-:Y:S01]  /*109c0*/  F2FP.BF16.PACK_AB R54, R97, R96 ;  /* 0x000000606136723e */ /* 0x000fe200000010ff */
[----:B------:R-:W-:Y:S01]  /*109d0*/  FADD.FTZ R76, R249, R56 ;  /* 0x00000038f94c7221 */ /* 0x000fe20000010000 */
[----:B------:R-:W-:Y:S02]  /*109e0*/  F2FP.BF16.PACK_AB R55, R99, R98 ;  /* 0x000000626337723e */ /* 0x000fe400000010ff */
[----:B------:R-:W-:Y:S02]  /*109f0*/  F2FP.BF16.PACK_AB R56, R89, R88 ;  /* 0x000000585938723e */ /* 0x000fe400000010ff */
[----:B------:R-:W-:Y:S03]  /*10a00*/  F2FP.BF16.PACK_AB R57, R91, R90 ;  /* 0x0000005a5b39723e */ /* 0x000fe600000010ff */
[-C--:B------:R-:W-:Y:S08]  /*10a10*/  HMMA.16816.F32.BF16 R4, R52, R60.reuse, R4 ;  /* 0x0000003c3404723c */ /* 0x080ff00000041804 */
[C---:B------:R-:W-:Y:S08]  /*10a20*/  HMMA.16816.F32.BF16 R8, R56.reuse, R60, R8 ;  /* 0x0000003c3808723c */ /* 0x040ff00000041808 */
[-C--:B------:R-:W-:Y:S08]  /*10a30*/  HMMA.16816.F32.BF16 R12, R56, R62.reuse, R12 ;  /* 0x0000003e380c723c */ /* 0x080ff0000004180c */
[C---:B------:R-:W-:Y:S01]  /*10a40*/  HMMA.16816.F32.BF16 R16, R52.reuse, R62, R16 ;  /* 0x0000003e3410723c */ /* 0x040fe20000041810 */
[----:B------:R1:W-:Y:S06]  /*10a50*/  MUFU.EX2 R63, R3 ;  /* 0x00000003003f7308 */ /* 0x0003ec0000000800 */
[----:B------:R-:W-:Y:S01]  /*10a60*/  FADD.FTZ R62, R147, R0 ;  /* 0x00000000933e7221 */ /* 0x000fe20000010000 */
[-C--:B------:R-:W-:Y:S08]  /*10a70*/  HMMA.16816.F32.BF16 R20, R52, R64.reuse, R20 ;  /* 0x000000403414723c */ /* 0x080ff00000041814 */
[C---:B------:R-:W-:Y:S01]  /*10a80*/  HMMA.16816.F32.BF16 R24, R56.reuse, R64, R24 ;  /* 0x000000403818723c */ /* 0x040fe20000041818 */
[----:B------:R-:W-:Y:S07]  /*10a90*/  MUFU.EX2 R64, R110 ;  /* 0x0000006e00407308 */ /* 0x000fee0000000800 */
[-C--:B------:R-:W-:Y:S03]  /*10aa0*/  HMMA.16816.F32.BF16 R28, R56, R66.reuse, R28 ;  /* 0x00000042381c723c */ /* 0x080fe6000004181c */
[----:B------:R-:W-:Y:S01]  /*10ab0*/  MUFU.EX2 R65, R107 ;  /* 0x0000006b00417308 */ /* 0x000fe20000000800 */
[----:B-1----:R-:W-:Y:S04]  /*10ac0*/  FADD.FTZ R3, R143, R78 ;  /* 0x0000004e8f037221 */ /* 0x002fe80000010000 */
[C---:B------:R-:W-:Y:S04]  /*10ad0*/  HMMA.16816.F32.BF16 R32, R52.reuse, R66, R32 ;  /* 0x000000423420723c */ /* 0x040fe80000041820 */
[----:B------:R-:W-:Y:S01]  /*10ae0*/  FADD.FTZ R3, R146, R3 ;  /* 0x0000000392037221 */ /* 0x000fe20000010000 */
[----:B------:R-:W1:Y:S03]  /*10af0*/  MUFU.EX2 R66, R108 ;  /* 0x0000006c00427308 */ /* 0x000e660000000800 */
[-C--:B--2---:R-:W-:Y:S04]  /*10b00*/  HMMA.16816.F32.BF16 R36, R52, R68.reuse, R36 ;  /* 0x000000443424723c */ /* 0x084fe80000041824 */
[----:B------:R-:W-:Y:S04]  /*10b10*/  FADD.FTZ R60, R184, R3 ;  /* 0x00000003b83c7221 */ /* 0x000fe80000010000 */
[C---:B------:R-:W-:Y:S08]  /*10b20*/  HMMA.16816.F32.BF16 R40, R56.reuse, R68, R40 ;  /* 0x000000443828723c */ /* 0x040ff00000041828 */
[-C--:B------:R-:W-:Y:S08]  /*10b30*/  HMMA.16816.F32.BF16 R44, R56, R70.reuse, R44 ;  /* 0x00000046382c723c */ /* 0x080ff0000004182c */
[C---:B------:R-:W-:Y:S07]  /*10b40*/  HMMA.16816.F32.BF16 R48, R52.reuse, R70, R48 ;  /* 0x000000463430723c */ /* 0x040fee0000041830 */
[----:B------:R-:W-:Y:S01]  /*10b50*/  MOV R70, R2 ;  /* 0x0000000200467202 */ /* 0x000fe20000000f00 */
[-C--:B---3--:R-:W-:Y:S08]  /*10b60*/  HMMA.16816.F32.BF16 R116, R52, R72.reuse, R116 ;  /* 0x000000483474723c */ /* 0x088ff00000041874 */
[C---:B------:R-:W-:Y:S08]  /*10b70*/  HMMA.16816.F32.BF16 R120, R56.reuse, R72, R120 ;  /* 0x000000483878723c */ /* 0x040ff00000041878 */
[-C--:B------:R-:W-:Y:S07]  /*10b80*/  HMMA.16816.F32.BF16 R124, R56, R74.reuse, R124 ;  /* 0x0000004a387c723c */ /* 0x080fee000004187c */
[----:B------:R-:W-:Y:S01]  /*10b90*/  FADD.FTZ R57, R194, R77 ;  /* 0x0000004dc2397221 */ /* 0x000fe20000010000 */
[----:B------:R-:W-:Y:S04]  /*10ba0*/  HMMA.16816.F32.BF16 R128, R52, R74, R128 ;  /* 0x0000004a3480723c */ /* 0x000fe80000041880 */
[----:B------:R-:W-:Y:S01]  /*10bb0*/  FADD.FTZ R56, R149, R76 ;  /* 0x0000004c95387221 */ /* 0x000fe20000010000 */
[----:B-1----:R-:W-:Y:S01]  /*10bc0*/  F2FP.BF16.PACK_AB R58, R138, R66 ;  /* 0x000000428a3a723e */ /* 0x002fe200000010ff */
[----:B------:R-:W-:Y:S01]  /*10bd0*/  FADD.FTZ R61, R195, R57 ;  /* 0x00000039c33d7221 */ /* 0x000fe20000010000 */
[----:B------:R-:W-:Y:S01]  /*10be0*/  F2FP.BF16.PACK_AB R52, R101, R100 ;  /* 0x000000646534723e */ /* 0x000fe200000010ff */
[----:B------:R-:W-:Y:S01]  /*10bf0*/  FADD.FTZ R0, R187, R56 ;  /* 0x00000038bb007221 */ /* 0x000fe20000010000 */
[----:B------:R-:W-:Y:S01]  /*10c00*/  F2FP.BF16.PACK_AB R53, R103, R102 ;  /* 0x000000666735723e */ /* 0x000fe200000010ff */
[----:B------:R-:W1:Y:S02]  /*10c10*/  LDSM.16.MT88.4 R184, [R230+0x3000] ;  /* 0x00300000e6b8783b */ /* 0x000e640000004200 */
[----:B------:R-:W-:Y:S01]  /*10c20*/  FADD.FTZ R3, R197, R61 ;  /* 0x0000003dc5037221 */ /* 0x000fe20000010000 */
[----:B------:R-:W-:Y:S01]  /*10c30*/  F2FP.BF16.PACK_AB R54, R139, R87 ;  /* 0x000000578b36723e */ /* 0x000fe200000010ff */
[----:B------:R-:W-:Y:S01]  /*10c40*/  FADD.FTZ R0, R161, R0 ;  /* 0x00000000a1007221 */ /* 0x000fe20000010000 */
[----:B------:R-:W-:Y:S01]  /*10c50*/  F2FP.BF16.PACK_AB R55, R188, R86 ;  /* 0x00000056bc37723e */ /* 0x000fe200000010ff */
[----:B------:R-:W-:Y:S01]  /*10c60*/  FADD.FTZ R3, R196, R3 ;  /* 0x00000003c4037221 */ /* 0x000fe20000010000 */
[----:B------:R-:W-:Y:S01]  /*10c70*/  F2FP.BF16.PACK_AB R56, R84, R85 ;  /* 0x000000555438723e */ /* 0x000fe200000010ff */
[----:B------:R-:W-:Y:S01]  /*10c80*/  FADD.FTZ R0, R217, R0 ;  /* 0x00000000d9007221 */ /* 0x000fe20000010000 */
[----:B------:R-:W-:Y:S02]  /*10c90*/  F2FP.BF16.PACK_AB R57, R65, R79 ;  /* 0x0000004f4139723e */ /* 0x000fe400000010ff */
[----:B------:R-:W-:Y:S01]  /*10ca0*/  F2FP.BF16.PACK_AB R59, R63, R64 ;  /* 0x000000403f3b723e */ /* 0x000fe200000010ff */
[-C--:B------:R-:W-:Y:S07]  /*10cb0*/  HMMA.16816.F32.BF16 R144, R52, R152.reuse, R4 ;  /* 0x000000983490723c */ /* 0x080fee0000041804 */
        /* <DEDUP_REMOVED lines=17> */
[----:B------:R-:W2:Y:S01]  /*10dd0*/  LDSM.16.MT88.4 R4, [R232+0x3000] ;  /* 0x00300000e804783b */ /* 0x000ea20000004200 */
        /* <DEDUP_REMOVED lines=16> */
[----:B------:R-:W-:Y:S02]  /*10ee0*/  FADD.FTZ R11, R176, R8 ;  /* 0x00000008b00b7221 */ /* 0x000fe40000010000 */
[----:B------:R-:W-:Y:S03]  /*10ef0*/  FADD.FTZ R10, R223, R3 ;  /* 0x00000003df0a7221 */ /* 0x000fe60000010000 */
        /* <DEDUP_REMOVED lines=70> */
.L_x_519:
[----:B------:R-:W-:Y:S02]  /*11360*/  MOV R10, 0x1f ;  /* 0x0000001f000a7802 */ /* 0x000fe40000000f00 */
[----:B------:R-:W-:Y:S01]  /*11370*/  MOV R7, 0xffffffff ;  /* 0xffffffff00077802 */ /* 0x000fe20000000f00 */
[----:B------:R-:W-:Y:S05]  /*11380*/  BRA.DIV ~URZ, `(.L_x_521) ;  /* 0x00002a427f007947 */ /* 0x000fea000b800000 */
[----:B------:R-:W2:Y:S04]  /*11390*/  LDL R0, [R1+0x10] ;  /* 0x0000100001007983 */ /* 0x000ea80000100800 */
[----:B--2---:R1:W2:Y:S02]  /*113a0*/  SHFL.BFLY PT, R2, R0, 0x2, 0x1f ;  /* 0x0c401f0000027f89 */ /* 0x0042a400000e0000 */
.L_x_559:
[----:B-1----:R-:W3:Y:S02]  /*113b0*/  LDL.LU R0, [R1+0x10] ;  /* 0x0000100001007983 */ /* 0x002ee40000300800 */
[----:B--23--:R-:W-:Y:S01]  /*113c0*/  FADD.FTZ R2, R2, R0 ;  /* 0x0000000002027221 */ /* 0x00cfe20000010000 */
[----:B------:R-:W-:Y:S05]  /*113d0*/  BRA.DIV ~URZ, `(.L_x_522) ;  /* 0x00002a527f007947 */ /* 0x000fea000b800000 */
[----:B------:R-:W2:Y:S04]  /*113e0*/  LDL.LU R3, [R1+0x18] ;  /* 0x0000180001037983 */ /* 0x000ea80000300800 */
[----:B------:R-:W3:Y:S04]  /*113f0*/  LDL.LU R0, [R1+0x14] ;  /* 0x0000140001007983 */ /* 0x000ee80000300800 */
[----:B------:R-:W4:Y:S04]  /*11400*/  LDL.LU R9, [R1+0x1c] ;  /* 0x00001c0001097983 */ /* 0x000f280000300800 */
[----:B--2---:R-:W1:Y:S04]  /*11410*/  SHFL.BFLY PT, R4, R3, 0x2, 0x1f ;  /* 0x0c401f0003047f89 */ /* 0x004e6800000e0000 */
[----:B---3--:R-:W2:Y:S04]  /*11420*/  SHFL.BFLY PT, R6, R0, 0x2, 0x1f ;  /* 0x0c401f0000067f89 */ /* 0x008ea800000e0000 */
[----:B----4-:R-:W3:Y:S01]  /*11430*/  SHFL.BFLY PT, R5, R9, 0x2, 0x1f ;  /* 0x0c401f0009057f89 */ /* 0x010ee200000e0000 */
[----:B-1----:R-:W-:-:S02]  /*11440*/  FADD.FTZ R4, R4, R3 ;  /* 0x0000000304047221 */ /* 0x002fc40000010000 */
[----:B--2---:R-:W-:-:S03]  /*11450*/  FADD.FTZ R6, R6, R0 ;  /* 0x0000000006067221 */ /* 0x004fc60000010000 */
[----:B------:R-:W1:Y:S01]  /*11460*/  SHFL.BFLY PT, R3, R4, 0x1, 0x1f ;  /* 0x0c201f0004037f89 */ /* 0x000e6200000e0000 */
[----:B---3--:R-:W-:-:S03]  /*11470*/  FADD.FTZ R5, R5, R9 ;  /* 0x0000000905057221 */ /* 0x008fc60000010000 */
[----:B------:R-:W2:Y:S04]  /*11480*/  SHFL.BFLY PT, R0, R2, 0x1, 0x1f ;  /* 0x0c201f0002007f89 */ /* 0x000ea800000e0000 */
[----:B------:R-:W3:Y:S04]  /*11490*/  SHFL.BFLY PT, R7, R6, 0x1, 0x1f ;  /* 0x0c201f0006077f89 */ /* 0x000ee800000e0000 */
[----:B------:R4:W4:Y:S01]  /*114a0*/  SHFL.BFLY PT, R8, R5, 0x1, 0x1f ;  /* 0x0c201f0005087f89 */ /* 0x00092200000e0000 */
[----:B-1----:R-:W-:Y:S02]  /*114b0*/  FADD.FTZ R4, R4, R3 ;  /* 0x0000000304047221 */ /* 0x002fe40000010000 */
[----:B--2---:R-:W-:-:S02]  /*114c0*/  FADD.FTZ R2, R2, R0 ;  /* 0x0000000002027221 */ /* 0x004fc40000010000 */
[----:B---3--:R-:W-:-:S03]  /*114d0*/  FADD.FTZ R6, R6, R7 ;  /* 0x0000000706067221 */ /* 0x008fc60000010000 */
.L_x_560:
[----:B------:R-:W-:Y:S01]  /*114e0*/  FSETP.NE.FTZ.AND P3, PT, R2, RZ, PT ;  /* 0x000000ff0200720b */ /* 0x000fe20003f75000 */
[----:B----4-:R-:W-:Y:S01]  /*114f0*/  FADD.FTZ R5, R8, R5 ;  /* 0x0000000508057221 */ /* 0x010fe20000010000 */
[----:B------:R-:W-:Y:S02]  /*11500*/  MOV R0, RZ ;  /* 0x000000ff00007202 */ /* 0x000fe40000000f00 */
[----:B------:R-:W-:Y:S02]  /*11510*/  FSETP.NE.FTZ.AND P2, PT, R4, RZ, PT ;  /* 0x000000ff0400720b */ /* 0x000fe40003f55000 */
[----:B------:R-:W-:Y:S02]  /*11520*/  FSETP.NE.FTZ.AND P1, PT, R6, RZ, PT ;  /* 0x000000ff0600720b */ /* 0x000fe40003f35000 */
[----:B------:R-:W-:Y:S02]  /*11530*/  FSETP.NE.FTZ.AND P0, PT, R5, RZ, PT ;  /* 0x000000ff0500720b */ /* 0x000fe40003f15000 */
[----:B------:R-:W-:-:S02]  /*11540*/  MOV R34, 0xff800000 ;  /* 0xff80000000227802 */ /* 0x000fc40000000f00 */
[----:B------:R-:W-:Y:S01]  /*11550*/  MOV R33, 0xff800000 ;  /* 0xff80000000217802 */ /* 0x000fe20000000f00 */
[----:B------:R-:W1:Y:S01]  /*11560*/  @P3 MUFU.RCP R0, R2 ;  /* 0x0000000200003308 */ /* 0x000e620000001000 */
[----:B------:R-:W-:Y:S02]  /*11570*/  MOV R32, 0xff800000 ;  /* 0xff80000000207802 */ /* 0x000fe40000000f00 */
[----:B------:R-:W-:Y:S02]  /*11580*/  MOV R31, 0xff800000 ;  /* 0xff800000001f7802 */ /* 0x000fe40000000f00 */
[----:B------:R-:W-:Y:S02]  /*11590*/  @P2 MOV R9, 0x3f317218 ;  /* 0x3f31721800092802 */ /* 0x000fe40000000f00 */
[----:B------:R-:W-:Y:S01]  /*115a0*/  @P1 MOV R21, 0x3f317218 ;  /* 0x3f31721800151802 */ /* 0x000fe20000000f00 */
[----:B------:R2:W-:Y:S01]  /*115b0*/  @P3 MUFU.LG2 R17, R2 ;  /* 0x0000000200113308 */ /* 0x0005e20000000c00 */
[----:B-1----:R-:W-:-:S02]  /*115c0*/  FMUL.FTZ R144, R0, R144 ;  /* 0x0000009000907220 */ /* 0x002fc40000410000 */
[C---:B------:R-:W-:Y:S02]  /*115d0*/  FMUL.FTZ R30, R0.reuse, R145 ;  /* 0x00000091001e7220 */ /* 0x040fe40000410000 */
[C---:B------:R-:W-:Y:S02]  /*115e0*/  FMUL.FTZ R152, R0.reuse, R152 ;  /* 0x0000009800987220 */ /* 0x040fe40000410000 */
[C---:B------:R-:W-:Y:S01]  /*115f0*/  FMUL.FTZ R27, R0.reuse, R153 ;  /* 0x00000099001b7220 */ /* 0x040fe20000410000 */
[----:B--2---:R-:W-:Y:S01]  /*11600*/  CS2R R2, SRZ ;  /* 0x0000000000027805 */ /* 0x004fe2000001ff00 */
[C---:B------:R-:W-:Y:S02]  /*11610*/  FMUL.FTZ R156, R0.reuse, R156 ;  /* 0x0000009c009c7220 */ /* 0x040fe40000410000 */
[C---:B------:R-:W-:Y:S02]  /*11620*/  FMUL.FTZ R24, R0.reuse, R157 ;  /* 0x0000009d00187220 */ /* 0x040fe40000410000 */
[C---:B------:R-:W-:Y:S01]  /*11630*/  FMUL.FTZ R168, R0.reuse, R168 ;  /* 0x000000a800a87220 */ /* 0x040fe20000410000 */
[----:B------:R-:W1:Y:S01]  /*11640*/  @P2 MUFU.RCP R3, R4 ;  /* 0x0000000400032308 */ /* 0x000e620000001000 */
[----:B------:R-:W-:-:S02]  /*11650*/  FMUL.FTZ R20, R0, R169 ;  /* 0x000000a900147220 */ /* 0x000fc40000410000 */
[C---:B------:R-:W-:Y:S02]  /*11660*/  FMUL.FTZ R172, R0.reuse, R172 ;  /* 0x000000ac00ac7220 */ /* 0x040fe40000410000 */
[C---:B------:R-:W-:Y:S02]  /*11670*/  FMUL.FTZ R16, R0.reuse, R173 ;  /* 0x000000ad00107220 */ /* 0x040fe40000410000 */
[C---:B------:R-:W-:Y:S01]  /*11680*/  FMUL.FTZ R184, R0.reuse, R184 ;  /* 0x000000b800b87220 */ /* 0x040fe20000410000 */
[----:B------:R-:W2:Y:S01]  /*11690*/  @P1 MUFU.RCP R2, R6 ;  /* 0x0000000600021308 */ /* 0x000ea20000001000 */
[C---:B------:R-:W-:Y:S02]  /*116a0*/  FMUL.FTZ R12, R0.reuse, R185 ;  /* 0x000000b9000c7220 */ /* 0x040fe40000410000 */
[C---:B------:R-:W-:Y:S02]  /*116b0*/  FMUL.FTZ R116, R0.reuse, R116 ;  /* 0x0000007400747220 */ /* 0x040fe40000410000 */
[----:B------:R-:W-:-:S02]  /*116c0*/  FMUL.FTZ R8, R0, R117 ;  /* 0x0000007500087220 */ /* 0x000fc40000410000 */
[----:B------:R-:W-:Y:S01]  /*116d0*/  FMUL.FTZ R128, R0, R128 ;  /* 0x0000008000807220 */ /* 0x000fe20000410000 */
[----:B------:R-:W3:Y:S01]  /*116e0*/  @P2 MUFU.LG2 R4, R4 ;  /* 0x0000000400042308 */ /* 0x000ee20000000c00 */
[C---:B-1----:R-:W-:Y:S02]  /*116f0*/  FMUL.FTZ R146, R3.reuse, R146 ;  /* 0x0000009203927220 */ /* 0x042fe40000410000 */
        /* <DEDUP_REMOVED lines=14> */
[----:B------:R-:W-:Y:S02]  /*117e0*/  FMUL.FTZ R131, R3, R131 ;  /* 0x0000008303837220 */ /* 0x000fe40000410000 */
[----:B------:R1:W4:Y:S01]  /*117f0*/  @P1 MUFU.LG2 R3, R6 ;  /* 0x0000000600031308 */ /* 0x0003220000000c00 */
[----:B------:R-:W-:Y:S01]  /*11800*/  FMUL.FTZ R129, R0, R129 ;  /* 0x0000008100817220 */ /* 0x000fe20000410000 */
[----:B------:R-:W-:Y:S01]  /*11810*/  MOV R0, RZ ;  /* 0x000000ff00007202 */ /* 0x000fe20000000f00 */
[----:B--2---:R-:W-:-:S02]  /*11820*/  FMUL.FTZ R140, R2, R140 ;  /* 0x0000008c028c7220 */ /* 0x004fc40000410000 */
[C---:B------:R-:W-:Y:S02]  /*11830*/  FMUL.FTZ R28, R2.reuse, R141 ;  /* 0x0000008d021c7220 */ /* 0x040fe40000410000 */
[C---:B------:R-:W-:Y:S01]  /*11840*/  FMUL.FTZ R148, R2.reuse, R148 ;  /* 0x0000009402947220 */ /* 0x040fe20000410000 */
[----:B------:R-:W-:Y:S01]  /*11850*/  @P0 MUFU.RCP R0, R5 ;  /* 0x0000000500000308 */ /* 0x000fe20000001000 */
[C---:B------:R-:W-:Y:S02]  /*11860*/  FMUL.FTZ R25, R2.reuse, R149 ;  /* 0x0000009502197220 */ /* 0x040fe40000410000 */
[C---:B------:R-:W-:Y:S02]  /*11870*/  FMUL.FTZ R160, R2.reuse, R160 ;  /* 0x000000a002a07220 */ /* 0x040fe40000410000 */
[C---:B------:R-:W-:Y:S02]  /*11880*/  FMUL.FTZ R22, R2.reuse, R161 ;  /* 0x000000a102167220 */ /* 0x040fe40000410000 */
[C---:B------:R-:W-:Y:S01]  /*11890*/  FMUL.FTZ R164, R2.reuse, R164 ;  /* 0x000000a402a47220 */ /* 0x040fe20000410000 */
[----:B-1----:R-:W-:Y:S01]  /*118a0*/  @P3 MOV R6, 0x3f317218 ;  /* 0x3f31721800063802 */ /* 0x002fe20000000f00 */
        /* <DEDUP_REMOVED lines=8> */
[----:B------:R-:W-:Y:S02]  /*11930*/  FMUL.FTZ R125, R2, R125 ;  /* 0x0000007d027d7220 */ /* 0x000fe40000410000 */
[----:B------:R-:W1:Y:S01]  /*11940*/  @P0 MUFU.LG2 R2, R5 ;  /* 0x0000000500020308 */ /* 0x000e620000000c00 */
[----:B---3--:R-:W-:Y:S02]  /*11950*/  @P2 FMUL.FTZ R13, R4, 0.69314718246459960938 ;  /* 0x3f317218040d2820 */ /* 0x008fe40000410000 */
[----:B------:R-:W-:Y:S02]  /*11960*/  @P2 FMUL.FTZ R4, R9, c[0x0][0x2d0] ;  /* 0x0000b40009042a20 */ /* 0x000fe40000410000 */
[----:B----4-:R-:W-:Y:S02]  /*11970*/  @P1 FMUL.FTZ R9, R3, 0.69314718246459960938 ;  /* 0x3f31721803091820 */ /* 0x010fe40000410000 */
[----:B------:R-:W-:-:S02]  /*11980*/  @P1 FMUL.FTZ R3, R21, c[0x0][0x2d0] ;  /* 0x0000b40015031a20 */ /* 0x000fc40000410000 */
[----:B------:R-:W-:Y:S02]  /*11990*/  @P3 FMUL.FTZ R17, R17, 0.69314718246459960938 ;  /* 0x3f31721811113820 */ /* 0x000fe40000410000 */
[----:B------:R-:W-:Y:S01]  /*119a0*/  @P1 FFMA.FTZ R34, R3, R135, R9 ;  /* 0x0000008703221223 */ /* 0x000fe20000010009 */
[----:B------:R-:W-:Y:S01]  /*119b0*/  @P0 MOV R3, 0x3f317218 ;  /* 0x3f31721800030802 */ /* 0x000fe20000000f00 */
[----:B------:R-:W-:Y:S02]  /*119c0*/  @P3 FMUL.FTZ R6, R6, c[0x0][0x2d0] ;  /* 0x0000b40006063a20 */ /* 0x000fe40000410000 */
[----:B------:R-:W-:Y:S01]  /*119d0*/  @P2 FFMA.FTZ R33, R4, R136, R13 ;  /* 0x0000008804212223 */ /* 0x000fe2000001000d */
[----:B------:R-:W-:Y:S01]  /*119e0*/  MOV R4, 0x1 ;  /* 0x0000000100047802 */ /* 0x000fe20000000f00 */
[----:B-1----:R-:W-:Y:S02]  /*119f0*/  @P0 FMUL.FTZ R2, R2, 0.69314718246459960938 ;  /* 0x3f31721802020820 */ /* 0x002fe40000410000 */
[----:B------:R-:W-:-:S02]  /*11a00*/  @P0 FMUL.FTZ R3, R3, c[0x0][0x2d0] ;  /* 0x0000b40003030a20 */ /* 0x000fc40000410000 */
[----:B------:R-:W-:Y:S02]  /*11a10*/  @P3 FFMA.FTZ R32, R6, R137, R17 ;  /* 0x0000008906203223 */ /* 0x000fe40000010011 */
        /* <DEDUP_REMOVED lines=16> */
[----:B------:R-:W-:Y:S01]  /*11b20*/  PRMT R0, R4, 0x7610, R0 ;  /* 0x0000761004007816 */ /* 0x000fe20000000000 */
[----:B------:R-:W-:-:S02]  /*11b30*/  @P0 FFMA.FTZ R31, R3, R70, R2 ;  /* 0x00000046031f0223 */ /* 0x000fc40000010002 */
.L_x_488:
[----:B------:R1:W5:Y:S01]  /*11b40*/  LDL R6, [R1+0x60] ;  /* 0x0000600001067983 */ /* 0x0003620000100800 */
[----:B------:R-:W-:Y:S03]  /*11b50*/  BSSY B0, `(.L_x_523) ;  /* 0x0000012000007945 */ /* 0x000fe60003800000 */
[----:B------:R-:W2:Y:S02]  /*11b60*/  S2R R35, SR_TID.X ;  /* 0x0000000000237919 */ /* 0x000ea40000002100 */
[----:B--2---:R-:W-:-:S13]  /*11b70*/  LOP3.LUT P6, RZ, R35, 0x7f, RZ, 0xc0, !PT ;  /* 0x0000007f23ff7812 */ /* 0x004fda00078cc0ff */
[----:B------:R-:W-:Y:S05]  /*11b80*/  @P6 BRA `(.L_x_524) ;  /* 0x000000e000006947 */ /* 0x000fea0003800000 */
[----:B-1----:R-:W1:Y:S01]  /*11b90*/  S2R R4, SR_LANEID ;  /* 0x0000000000047919 */ /* 0x002e620000000000 */
[----:B------:R-:W-:Y:S01]  /*11ba0*/  VOTEU.ANY UR4, UPT, PT ;  /* 0x0000000000047886 */ /* 0x000fe200038e0100 */
[----:B------:R-:W-:Y:S01]  /*11bb0*/  IMAD.MOV.U32 R36, RZ, RZ, c[0x0][0x580] ;  /* 0x00016000ff247624 */ /* 0x000fe200078e00ff */
[----:B------:R-:W1:Y:S01]  /*11bc0*/  FLO.U32 R3, UR4 ;  /* 0x0000000400037d00 */ /* 0x000e6200080e0000 */
[----:B------:R-:W-:-:S07]  /*11bd0*/  IMAD.MOV.U32 R37, RZ, RZ, c[0x0][0x584] ;  /* 0x00016100ff257624 */ /* 0x000fce00078e00ff */
[----:B------:R-:W2:Y:S01]  /*11be0*/  POPC R2, UR4 ;  /* 0x0000000400027d09 */ /* 0x000ea20008000000 */
[----:B-1----:R-:W-:-:S13]  /*11bf0*/  ISETP.EQ.U32.AND P0, PT, R3, R4, PT ;  /* 0x000000040300720c */ /* 0x002fda0003f02070 */
[----:B--2---:R-:W2:Y:S04]  /*11c00*/  @P0 ATOMG.E.ADD.STRONG.GPU PT, R2, [R36.64], R2 ;  /* 0x00000002240209a8 */ /* 0x004ea800081ee1c8 */
[----:B------:R-:W1:Y:S04]  /*11c10*/  S2R R4, SR_LTMASK ;  /* 0x0000000000047919 */ /* 0x000e680000003900 */
[----:B--2---:R1:W2:Y:S02]  /*11c20*/  SHFL.IDX PT, R3, R2, R3, 0x1f ;  /* 0x00001f0302037589 */ /* 0x0042a400000e0000 */
[----:B-1----:R-:W-:-:S06]  /*11c30*/  LOP3.LUT R2, R4, UR4, RZ, 0xc0, !PT ;  /* 0x0000000404027c12 */ /* 0x002fcc000f8ec0ff */
[----:B------:R-:W2:Y:S02]  /*11c40*/  POPC R2, R2 ;  /* 0x0000000200027309 */ /* 0x000ea40000000000 */
[----:B--2--5:R-:W-:-:S05]  /*11c50*/  IADD3 R6, R3, c[0x0][0xc], R2 ;  /* 0x0000030003067a10 */ /* 0x024fca0007ffe002 */
[----:B------:R1:W-:Y:S02]  /*11c60*/  STL [R1+0x60], R6 ;  /* 0x0000600601007387 */ /* 0x0003e40000100800 */
.L_x_524:
[----:B-1----:R-:W-:Y:S05]  /*11c70*/  BSYNC B0 ;  /* 0x0000000000007941 */ /* 0x002fea0003800000 */
.L_x_523:
[----:B------:R-:W-:Y:S01]  /*11c80*/  PRMT R0, R0, 0x9910, RZ ;  /* 0x0000991000007816 */ /* 0x000fe200000000ff */
[----:B------:R-:W-:Y:S01]  /*11c90*/  BSSY B1, `(.L_x_525) ;  /* 0x0000193000017945 */ /* 0x000fe20003800000 */
[----:B-----5:R-:W-:Y:S02]  /*11ca0*/  IMAD.MOV.U32 R47, RZ, RZ, R6 ;  /* 0x000000ffff2f7224 */ /* 0x020fe400078e0006 */
[----:B------:R-:W-:-:S13]  /*11cb0*/  ISETP.NE.AND P0, PT, R0, RZ, PT ;  /* 0x000000ff0000720c */ /* 0x000fda0003f05270 */
[----:B------:R-:W-:Y:S05]  /*11cc0*/  @!P0 BRA `(.L_x_526) ;  /* 0x00000f6000008947 */ /* 0x000fea0003800000 */
[----:B------:R-:W2:Y:S04]  /*11cd0*/  LDL R44, [R1+0x64] ;  /* 0x00006400012c7983 */ /* 0x000ea80000100800 */
[----:B------:R-:W3:Y:S04]  /*11ce0*/  LDL R43, [R1+0x74] ;  /* 0x00007400012b7983 */ /* 0x000ee80000100800 */
[----:B------:R-:W4:Y:S04]  /*11cf0*/  LDL R42, [R1+0x7c] ;  /* 0x00007c00012a7983 */ /* 0x000f280000100800 */
[----:B------:R-:W5:Y:S04]  /*11d00*/  LDL R41, [R1+0x78] ;  /* 0x0000780001297983 */ /* 0x000f680000100800 */
[----:B------:R-:W4:Y:S04]  /*11d10*/  LDL R40, [R1+0x68] ;  /* 0x0000680001287983 */ /* 0x000f280000100800 */
[----:B------:R-:W4:Y:S04]  /*11d20*/  LDL R39, [R1+0x70] ;  /* 0x0000700001277983 */ /* 0x000f280000100800 */
[----:B------:R-:W4:Y:S04]  /*11d30*/  LDL R38, [R1+0x6c] ;  /* 0x00006c0001267983 */ /* 0x000f280000100800 */
[----:B------:R-:W4:Y:S04]  /*11d40*/  LDL R37, [R1+0x88] ;  /* 0x0000880001257983 */ /* 0x000f280000100800 */
[----:B------:R-:W4:Y:S01]  /*11d50*/  LDL R36, [R1+0x8c] ;  /* 0x00008c0001247983 */ /* 0x000f220000100800 */
[----:B------:R-:W-:Y:S01]  /*11d60*/  WARPSYNC 0xffffffff ;  /* 0xffffffff00007948 */ /* 0x000fe20003800000 */
[----:B------:R-:W-:-:S02]  /*11d70*/  F2FP.BF16.PACK_AB R30, R30, R144 ;  /* 0x000000901e1e723e */ /* 0x000fc400000010ff */
[----:B------:R-:W-:Y:S01]  /*11d80*/  BAR.SYNC.DEFER_BLOCKING 0x1, 0x80 ;  /* 0x0042000000007b1d */ /* 0x000fe20000010000 */
        /* <DEDUP_REMOVED lines=31> */
[----:B--2---:R1:W-:Y:S04]  /*11f80*/  STS [R44], R30 ;  /* 0x0000001e2c007388 */ /* 0x0043e80000000800 */
[----:B------:R1:W-:Y:S04]  /*11f90*/  STS [R44+0x400], R29 ;  /* 0x0004001d2c007388 */ /* 0x0003e80000000800 */
[----:B---3--:R1:W-:Y:S04]  /*11fa0*/  STS [R43], R27 ;  /* 0x0000001b2b007388 */ /* 0x0083e80000000800 */
[----:B------:R1:W-:Y:S04]  /*11fb0*/  STS [R43+0x400], R26 ;  /* 0x0004001a2b007388 */ /* 0x0003e80000000800 */
[----:B------:R1:W-:Y:S04]  /*11fc0*/  STS [R44+0x2000], R28 ;  /* 0x0020001c2c007388 */ /* 0x0003e80000000800 */
[----:B------:R1:W-:Y:S04]  /*11fd0*/  STS [R44+0x2400], R142 ;  /* 0x0024008e2c007388 */ /* 0x0003e80000000800 */
[----:B------:R1:W-:Y:S04]  /*11fe0*/  STS [R43+0x2000], R25 ;  /* 0x002000192b007388 */ /* 0x0003e80000000800 */
[----:B------:R1:W-:Y:S04]  /*11ff0*/  STS [R43+0x2400], R150 ;  /* 0x002400962b007388 */ /* 0x0003e80000000800 */
[----:B----4-:R1:W-:Y:S04]  /*12000*/  STS [R42], R24 ;  /* 0x000000182a007388 */ /* 0x0103e80000000800 */
[----:B------:R1:W-:Y:S04]  /*12010*/  STS [R42+0x400], R23 ;  /* 0x000400172a007388 */ /* 0x0003e80000000800 */
[----:B-----5:R1:W-:Y:S04]  /*12020*/  STS [R41], R20 ;  /* 0x0000001429007388 */ /* 0x0203e80000000800 */
[----:B------:R1:W-:Y:S04]  /*12030*/  STS [R41+0x400], R19 ;  /* 0x0004001329007388 */ /* 0x0003e80000000800 */
[----:B------:R1:W-:Y:S04]  /*12040*/  STS [R42+0x2000], R22 ;  /* 0x002000162a007388 */ /* 0x0003e80000000800 */
[----:B------:R1:W-:Y:S04]  /*12050*/  STS [R42+0x2400], R21 ;  /* 0x002400152a007388 */ /* 0x0003e80000000800 */
[----:B------:R1:W-:Y:S04]  /*12060*/  STS [R41+0x2000], R18 ;  /* 0x0020001229007388 */ /* 0x0003e80000000800 */
[----:B------:R1:W-:Y:S04]  /*12070*/  STS [R41+0x2400], R17 ;  /* 0x0024001129007388 */ /* 0x0003e80000000800 */
[----:B------:R1:W-:Y:S04]  /*12080*/  STS [R40], R16 ;  /* 0x0000001028007388 */ /* 0x0003e80000000800 */
[----:B------:R1:W-:Y:S04]  /*12090*/  STS [R40+0x400], R15 ;  /* 0x0004000f28007388 */ /* 0x0003e80000000800 */
[----:B------:R1:W-:Y:S04]  /*120a0*/  STS [R39], R12 ;  /* 0x0000000c27007388 */ /* 0x0003e80000000800 */
        /* <DEDUP_REMOVED lines=13> */
[----:B------:R-:W-:Y:S06]  /*12180*/  BAR.SYNC.DEFER_BLOCKING 0x1, 0x80 ;  /* 0x0042000000007b1d */ /* 0x000fec0000010000 */
[----:B------:R-:W-:Y:S05]  /*12190*/  BRA.CONV ~URZ, `(.L_x_527) ;  /* 0x000000737f007947 */ /* 0x000fea000b800000 */
[----:B-1----:R-:W-:Y:S01]  /*121a0*/  SHF.R.S32.HI R10, RZ, 0x1f, R35 ;  /* 0x0000001fff0a7819 */ /* 0x002fe20000011423 */
[----:B------:R-:W-:Y:S01]  /*121b0*/  IMAD.MOV.U32 R8, RZ, RZ, RZ ;  /* 0x000000ffff087224 */ /* 0x000fe200078e00ff */
[----:B------:R-:W-:Y:S01]  /*121c0*/  MOV R9, 0x12210 ;  /* 0x0001221000097802 */ /* 0x000fe20000000f00 */
[----:B------:R-:W-:Y:S01]  /*121d0*/  IMAD.MOV.U32 R7, RZ, RZ, 0x1f ;  /* 0x0000001fff077424 */ /* 0x000fe200078e00ff */
[----:B------:R-:W-:-:S04]  /*121e0*/  LEA.HI R10, R10, R35, RZ, 0x7 ;  /* 0x000000230a0a7211 */ /* 0x000fc800078f38ff */
[----:B------:R-:W-:Y:S02]  /*121f0*/  SHF.R.S32.HI R10, RZ, 0x7, R10 ;  /* 0x00000007ff0a7819 */ /* 0x000fe4000001140a */
[----:B------:R-:W-:Y:S05]  /*12200*/  CALL.REL.NOINC `($__internal_1_$__cuda_sm70_shflsync_idx_p) ;  /* 0x0000260000007944 */ /* 0x000fea0003c00000 */
.L_x_527:
[----:B-1----:R-:W2:Y:S04]  /*12210*/  LDL R2, [R1+0x80] ;  /* 0x0000800001027983 */ /* 0x002ea80000100800 */
[----:B------:R-:W3:Y:S04]  /*12220*/  LDL R5, [R1+0x84] ;  /* 0x0000840001057983 */ /* 0x000ee80000100800 */
[----:B------:R-:W4:Y:S04]  /*12230*/  LDL.LU R4, [R1+0x50] ;  /* 0x0000500001047983 */ /* 0x000f280000300800 */
[----:B------:R-:W5:Y:S04]  /*12240*/  LDL.LU R15, [R1+0x54] ;  /* 0x00005400010f7983 */ /* 0x000f680000300800 */
[----:B------:R-:W2:Y:S01]  /*12250*/  LDL.LU R17, [R1+0x5c] ;  /* 0x00005c0001117983 */ /* 0x000ea20000300800 */
[----:B------:R-:W-:-:S03]  /*12260*/  IMAD.MOV.U32 R0, RZ, RZ, 0x1 ;  /* 0x00000001ff007424 */ /* 0x000fc600078e00ff */
[----:B------:R-:W3:Y:S02]  /*12270*/  LDL R14, [R1+0x94] ;  /* 0x00009400010e7983 */ /* 0x000ee40000100800 */
[----:B------:R-:W-:Y:S02]  /*12280*/  ISETP.NE.AND P0, PT, R0, c[0x0][0x4e8], PT ;  /* 0x00013a0000007a0c */ /* 0x000fe40003f05270 */
[----:B------:R-:W3:Y:S04]  /*12290*/  LDL.64 R48, [R1+0x28] ;  /* 0x0000280001307983 */ /* 0x000ee80000100a00 */
[----:B------:R-:W1:Y:S04]  /*122a0*/  S2R R16, SR_TID.X ;  /* 0x0000000000107919 */ /* 0x000e680000002100 */
[----:B------:R-:W1:Y:S01]  /*122b0*/  S2R R18, SR_TID.X ;  /* 0x0000000000127919 */ /* 0x000e620000002100 */
[----:B------:R-:W-:-:S02]  /*122c0*/  ULDC UR5, c[0x0][0x4e8] ;  /* 0x00013a0000057ab9 */ /* 0x000fc40000000800 */
[----:B------:R-:W-:Y:S02]  /*122d0*/  ULDC UR4, c[0x0][0x388] ;  /* 0x0000e20000047ab9 */ /* 0x000fe40000000800 */
[----:B------:R-:W-:Y:S01]  /*122e0*/  UIMAD UR4, UR5, UR4, URZ ;  /* 0x00000004050472a4 */ /* 0x000fe2000f8e023f */
[----:B----4-:R-:W-:Y:S01]  /*122f0*/  SHF.R.S32.HI R0, RZ, 0x1f, R4 ;  /* 0x0000001fff007819 */ /* 0x010fe20000011404 */
[----:B------:R-:W-:Y:S01]  /*12300*/  IMAD.WIDE.U32 R6, R4, c[0x0][0x490], RZ ;  /* 0x0001240004067a25 */ /* 0x000fe200078e00ff */
[----:B-----5:R-:W-:-:S03]  /*12310*/  SHF.R.S32.HI R8, RZ, 0x1f, R15 ;  /* 0x0000001fff087819 */ /* 0x020fc6000001140f */
[----:B--2---:R-:W-:Y:S02]  /*12320*/  IMAD.IADD R3, R2, 0x1, R17 ;  /* 0x0000000102037824 */ /* 0x004fe400078e0211 */
[C---:B------:R-:W-:Y:S02]  /*12330*/  IMAD R2, R0.reuse, c[0x0][0x490], RZ ;  /* 0x0001240000027a24 */ /* 0x040fe400078e02ff */
[----:B------:R-:W-:Y:S02]  /*12340*/  IMAD R0, R0, c[0x0][0x3e8], RZ ;  /* 0x0000fa0000007a24 */ /* 0x000fe400078e02ff */
[----:B------:R-:W-:-:S04]  /*12350*/  @P0 IMAD.HI.U32 R12, R3, c[0x0][0x4ec], RZ ;  /* 0x00013b00030c0a27 */ /* 0x000fc800078e00ff */
[----:B---3--:R-:W-:Y:S02]  /*12360*/  IMAD.IADD R10, R5, 0x1, R17 ;  /* 0x00000001050a7824 */ /* 0x008fe400078e0211 */
[C---:B------:R-:W-:Y:S02]  /*12370*/  IMAD R9, R4.reuse, c[0x0][0x494], R2 ;  /* 0x0001250004097a24 */ /* 0x040fe400078e0202 */
[C---:B------:R-:W-:Y:S02]  /*12380*/  IMAD R11, R4.reuse, c[0x0][0x3ec], R0 ;  /* 0x0000fb00040b7a24 */ /* 0x040fe400078e0200 */
[----:B------:R-:W-:Y:S01]  /*12390*/  IMAD.MOV.U32 R2, RZ, RZ, R3 ;  /* 0x000000ffff027224 */ /* 0x000fe200078e0003 */
[----:B------:R-:W-:Y:S01]  /*123a0*/  @P0 SHF.R.U32.HI R2, RZ, c[0x0][0x4f0], R12 ;  /* 0x00013c00ff020a19 */ /* 0x000fe2000001160c */
[----:B------:R-:W-:-:S04]  /*123b0*/  IMAD.WIDE.U32 R4, R4, c[0x0][0x3e8], RZ ;  /* 0x0000fa0004047a25 */ /* 0x000fc800078e00ff */
[----:B------:R-:W-:-:S04]  /*123c0*/  @P0 IMAD.HI.U32 R13, R10, c[0x0][0x4ec], RZ ;  /* 0x00013b000a0d0a27 */ /* 0x000fc800078e00ff */
[----:B------:R-:W-:Y:S02]  /*123d0*/  IMAD.IADD R7, R7, 0x1, R9 ;  /* 0x0000000107077824 */ /* 0x000fe400078e0209 */
[C---:B------:R-:W-:Y:S02]  /*123e0*/  IMAD R9, R8.reuse, c[0x0][0x498], RZ ;  /* 0x0001260008097a24 */ /* 0x040fe400078e02ff */
[----:B------:R-:W-:Y:S02]  /*123f0*/  IMAD R8, R8, c[0x0][0x3f0], RZ ;  /* 0x0000fc0008087a24 */ /* 0x000fe400078e02ff */
[----:B------:R-:W-:Y:S01]  /*12400*/  IMAD.MOV.U32 R0, RZ, RZ, R10 ;  /* 0x000000ffff007224 */ /* 0x000fe200078e000a */
[----:B------:R-:W-:Y:S01]  /*12410*/  @P0 SHF.R.U32.HI R0, RZ, c[0x0][0x4f0], R13 ;  /* 0x00013c00ff000a19 */ /* 0x000fe2000001160d */
[----:B------:R-:W-:Y:S02]  /*12420*/  IMAD.IADD R5, R5, 0x1, R11 ;  /* 0x0000000105057824 */ /* 0x000fe400078e020b */
[----:B------:R-:W-:-:S02]  /*12430*/  IMAD.MOV R11, RZ, RZ, -R2 ;  /* 0x000000ffff0b7224 */ /* 0x000fc400078e0a02 */
[C---:B------:R-:W-:Y:S02]  /*12440*/  IMAD R13, R15.reuse, c[0x0][0x49c], R9 ;  /* 0x000127000f0d7a24 */ /* 0x040fe400078e0209 */
[C---:B------:R-:W-:Y:S02]  /*12450*/  IMAD R12, R15.reuse, c[0x0][0x3f4], R8 ;  /* 0x0000fd000f0c7a24 */ /* 0x040fe400078e0208 */
[----:B------:R-:W-:Y:S01]  /*12460*/  IMAD.WIDE.U32 R8, R15, c[0x0][0x3f0], R4 ;  /* 0x0000fc000f087a25 */ /* 0x000fe200078e0004 */
[----:B------:R-:W-:-:S03]  /*12470*/  SHF.R.S32.HI R5, RZ, 0x1f, R0 ;  /* 0x0000001fff057819 */ /* 0x000fc60000011400 */
[----:B------:R-:W-:-:S04]  /*12480*/  IMAD.WIDE.U32 R6, R15, c[0x0][0x498], R6 ;  /* 0x000126000f067a25 */ /* 0x000fc800078e0006 */
[----:B------:R-:W-:Y:S01]  /*12490*/  IMAD R4, R11, c[0x0][0x4e8], R3 ;  /* 0x00013a000b047a24 */ /* 0x000fe200078e0203 */
[----:B------:R-:W-:Y:S01]  /*124a0*/  SHF.R.S32.HI R11, RZ, 0x1f, R2 ;  /* 0x0000001fff0b7819 */ /* 0x000fe20000011402 */
[----:B------:R-:W-:Y:S01]  /*124b0*/  IMAD.IADD R3, R9, 0x1, R12 ;  /* 0x0000000109037824 */ /* 0x000fe200078e020c */
[----:B------:R-:W-:Y:S01]  /*124c0*/  IADD3 R6, P0, R2, R6, RZ ;  /* 0x0000000602067210 */ /* 0x000fe20007f1e0ff */
[----:B------:R-:W-:Y:S01]  /*124d0*/  IMAD R5, R5, c[0x0][0x3e0], RZ ;  /* 0x0000f80005057a24 */ /* 0x000fe200078e02ff */
[----:B------:R-:W-:Y:S01]  /*124e0*/  SHF.R.S32.HI R9, RZ, 0x1f, R4 ;  /* 0x0000001fff097819 */ /* 0x000fe20000011404 */
[----:B------:R-:W-:Y:S01]  /*124f0*/  IMAD.MOV.U32 R2, RZ, RZ, R8 ;  /* 0x000000ffff027224 */ /* 0x000fe200078e0008 */
[----:B------:R-:W-:Y:S01]  /*12500*/  IADD3.X R7, R11, R7, R13, P0, !PT ;  /* 0x000000070b077210 */ /* 0x000fe200007fe40d */
[----:B------:R-:W-:Y:S01]  /*12510*/  IMAD R12, R0, c[0x0][0x3e4], R5 ;  /* 0x0000f900000c7a24 */ /* 0x000fe200078e0205 */
[----:B-1----:R-:W-:Y:S01]  /*12520*/  SHF.R.S32.HI R15, RZ, 0x1f, R16 ;  /* 0x0000001fff0f7819 */ /* 0x002fe20000011410 */
[----:B------:R-:W-:-:S02]  /*12530*/  IMAD R5, R9, c[0x0][0x488], RZ ;  /* 0x0001220009057a24 */ /* 0x000fc400078e02ff */
[----:B------:R-:W-:Y:S01]  /*12540*/  IMAD.WIDE.U32 R8, R0, c[0x0][0x3e0], R2 ;  /* 0x0000f80000087a25 */ /* 0x000fe200078e0002 */
[----:B------:R-:W-:-:S03]  /*12550*/  LEA.HI R15, R15, R16, RZ, 0x5 ;  /* 0x000000100f0f7211 */ /* 0x000fc600078f28ff */
[----:B------:R-:W-:Y:S02]  /*12560*/  IMAD.MOV R0, RZ, RZ, -R0 ;  /* 0x000000ffff007224 */ /* 0x000fe400078e0a00 */
[C---:B------:R-:W-:Y:S02]  /*12570*/  IMAD R11, R4.reuse, c[0x0][0x48c], R5 ;  /* 0x00012300040b7a24 */ /* 0x040fe400078e0205 */
[----:B------:R-:W-:Y:S01]  /*12580*/  IMAD.WIDE.U32 R2, R4, c[0x0][0x488], R6 ;  /* 0x0001220004027a25 */ /* 0x000fe200078e0006 */
[----:B------:R-:W-:-:S03]  /*12590*/  LOP3.LUT R15, R15, 0xffffffe0, RZ, 0xc0, !PT ;  /* 0xffffffe00f0f7812 */ /* 0x000fc600078ec0ff */
[----:B------:R-:W-:Y:S02]  /*125a0*/  IMAD R6, R0, c[0x0][0x4e8], R10 ;  /* 0x00013a0000067a24 */ /* 0x000fe400078e020a */
[----:B------:R-:W-:Y:S01]  /*125b0*/  IMAD.IADD R0, R3, 0x1, R11 ;  /* 0x0000000103007824 */ /* 0x000fe200078e020b */
[----:B------:R-:W-:Y:S01]  /*125c0*/  LEA R3, P0, R2, c[0x0][0x450], 0x2 ;  /* 0x0001140002037a11 */ /* 0x000fe200078010ff */
[----:B------:R-:W-:-:S03]  /*125d0*/  IMAD.IADD R15, R16, 0x1, -R15 ;  /* 0x00000001100f7824 */ /* 0x000fc600078e0a0f */
[----:B------:R-:W-:Y:S01]  /*125e0*/  LEA.HI.X R2, R2, c[0x0][0x454], R0, 0x2, P0 ;  /* 0x0001150002027a11 */ /* 0x000fe200000f1400 */
[----:B------:R-:W-:Y:S01]  /*125f0*/  IMAD.IADD R0, R14, 0x1, R17 ;  /* 0x000000010e007824 */ /* 0x000fe200078e0211 */
[----:B------:R-:W-:Y:S01]  /*12600*/  LOP3.LUT P1, RZ, R15, 0x3, RZ, 0xc0, !PT ;  /* 0x000000030fff7812 */ /* 0x000fe2000782c0ff */
[----:B------:R-:W-:Y:S01]  /*12610*/  IMAD.IADD R5, R9, 0x1, R12 ;  /* 0x0000000109057824 */ /* 0x000fe200078e020c */
[----:B------:R-:W-:Y:S01]  /*12620*/  SHFL.IDX PT, R14, R3, RZ, 0x1c1f ;  /* 0x001c1fff030e7589 */ /* 0x000fe200000e0000 */
[----:B------:R-:W-:-:S03]  /*12630*/  IMAD.MOV.U32 R4, RZ, RZ, R8 ;  /* 0x000000ffff047224 */ /* 0x000fc600078e0008 */
[----:B------:R-:W1:Y:S04]  /*12640*/  SHFL.IDX PT, R15, R2, RZ, 0x1c1f ;  /* 0x001c1fff020f7589 */ /* 0x000e6800000e0000 */
[----:B------:R-:W-:Y:S04]  /*12650*/  SHFL.IDX PT, R12, R3, 0x1, 0x1c1f ;  /* 0x003c1f00030c7f89 */ /* 0x000fe800000e0000 */
[----:B------:R-:W2:Y:S04]  /*12660*/  SHFL.IDX PT, R13, R2, 0x1, 0x1c1f ;  /* 0x003c1f00020d7f89 */ /* 0x000ea800000e0000 */
[----:B------:R-:W-:Y:S04]  /*12670*/  SHFL.IDX PT, R10, R3, 0x2, 0x1c1f ;  /* 0x005c1f00030a7f89 */ /* 0x000fe800000e0000 */
[----:B------:R-:W3:Y:S04]  /*12680*/  SHFL.IDX PT, R11, R2, 0x2, 0x1c1f ;  /* 0x005c1f00020b7f89 */ /* 0x000ee800000e0000 */
[----:B------:R4:W-:Y:S04]  /*12690*/  SHFL.IDX PT, R8, R3, 0x3, 0x1c1f ;  /* 0x007c1f0003087f89 */ /* 0x0009e800000e0000 */
[----:B------:R5:W1:Y:S01]  /*126a0*/  SHFL.IDX PT, R9, R2, 0x3, 0x1c1f ;  /* 0x007c1f0002097f89 */ /* 0x000a6200000e0000 */
[----:B------:R-:W-:-:S02]  /*126b0*/  SHF.R.S32.HI R7, RZ, 0x1f, R6 ;  /* 0x0000001fff077819 */ /* 0x000fc40000011406 */
[----:B------:R-:W-:-:S03]  /*126c0*/  ISETP.GE.OR P4, PT, R0, UR4, P1 ;  /* 0x0000000400007c0c */ /* 0x000fc60008f86670 */
[----:B------:R-:W-:Y:S01]  /*126d0*/  IMAD R7, R7, c[0x0][0x3d8], RZ ;  /* 0x0000f60007077a24 */ /* 0x000fe200078e02ff */
[----:B------:R-:W-:Y:S01]  /*126e0*/  SHF.R.S32.HI R16, RZ, 0x1f, R18 ;  /* 0x0000001fff107819 */ /* 0x000fe20000011412 */
[----:B------:R-:W-:Y:S01]  /*126f0*/  IMAD.WIDE.U32 R4, R6, c[0x0][0x3d8], R4 ;  /* 0x0000f60006047a25 */ /* 0x000fe200078e0004 */
[C---:B----4-:R-:W-:Y:S02]  /*12700*/  IADD3 R3, R0.reuse, 0x8, RZ ;  /* 0x0000000800037810 */ /* 0x050fe40007ffe0ff */
[C---:B-----5:R-:W-:Y:S02]  /*12710*/  IADD3 R2, R0.reuse, 0x40, RZ ;  /* 0x0000004000027810 */ /* 0x060fe40007ffe0ff */
[----:B------:R-:W-:Y:S02]  /*12720*/  IADD3 R0, R0, 0x48, RZ ;  /* 0x0000004800007810 */ /* 0x000fe40007ffe0ff */
[----:B------:R-:W-:Y:S02]  /*12730*/  ISETP.GE.OR P3, PT, R3, UR4, P1 ;  /* 0x0000000403007c0c */ /* 0x000fe40008f66670 */
[----:B------:R-:W-:-:S02]  /*12740*/  ISETP.GE.OR P2, PT, R2, UR4, P1 ;  /* 0x0000000402007c0c */ /* 0x000fc40008f46670 */
[----:B------:R-:W-:Y:S01]  /*12750*/  ISETP.GE.OR P1, PT, R0, UR4, P1 ;  /* 0x0000000400007c0c */ /* 0x000fe20008f26670 */
[----:B------:R-:W-:Y:S01]  /*12760*/  IMAD R7, R6, c[0x0][0x3dc], R7 ;  /* 0x0000f70006077a24 */ /* 0x000fe200078e0207 */
[----:B------:R-:W-:Y:S01]  /*12770*/  LEA.HI R16, R16, R18, RZ, 0x3 ;  /* 0x0000001210107211 */ /* 0x000fe200078f18ff */
[----:B-1----:R-:W-:Y:S01]  /*12780*/  @!P4 ST.E [R14.64], R32 ;  /* 0x000000200e00c985 */ /* 0x002fe2000c101908 */
[----:B------:R-:W-:Y:S01]  /*12790*/  LEA R2, P0, R4, c[0x0][0x380], 0x1 ;  /* 0x0000e00004027a11 */ /* 0x000fe200078008ff */
[----:B------:R-:W-:Y:S01]  /*127a0*/  IMAD.IADD R0, R5, 0x1, R7 ;  /* 0x0000000105007824 */ /* 0x000fe200078e0207 */
[----:B------:R-:W-:-:S03]  /*127b0*/  SHF.R.S32.HI R16, RZ, 0x3, R16 ;  /* 0x00000003ff107819 */ /* 0x000fc60000011410 */
[----:B--2---:R-:W-:Y:S01]  /*127c0*/  @!P3 ST.E [R12.64], R33 ;  /* 0x000000210c00b985 */ /* 0x004fe2000c101908 */
[----:B------:R-:W-:-:S03]  /*127d0*/  LEA.HI.X R0, R4, c[0x0][0x384], R0, 0x1, P0 ;  /* 0x0000e10004007a11 */ /* 0x000fc600000f0c00 */
[----:B---3--:R-:W-:Y:S01]  /*127e0*/  @!P2 ST.E [R10.64], R34 ;  /* 0x000000220a00a985 */ /* 0x008fe2000c101908 */
[----:B------:R-:W-:-:S03]  /*127f0*/  IMAD.IADD R3, R16, 0x1, R17 ;  /* 0x0000000110037824 */ /* 0x000fc600078e0211 */
[----:B------:R-:W-:Y:S04]  /*12800*/  @!P1 ST.E [R8.64], R31 ;  /* 0x0000001f08009985 */ /* 0x000fe8000c101908 */
[----:B------:R-:W1:Y:S04]  /*12810*/  SHFL.IDX PT, R8, R2, RZ, 0x181f ;  /* 0x00181fff02087589 */ /* 0x000e6800000e0000 */
[----:B------:R-:W-:Y:S01]  /*12820*/  LDS.128 R20, [R246+0x80] ;  /* 0x00008000f6147984 */ /* 0x000fe20000000c00 */
[----:B------:R-:W-:-:S03]  /*12830*/  ISETP.GE.AND P5, PT, R48, c[0x0][0x3c8], PT ;  /* 0x0000f20030007a0c */ /* 0x000fc60003fa6270 */
[----:B------:R-:W2:Y:S01]  /*12840*/  SHFL.IDX PT, R7, R0, RZ, 0x181f ;  /* 0x00181fff00077589 */ /* 0x000ea200000e0000 */
[----:B------:R-:W-:-:S03]  /*12850*/  IADD3 R4, R3, 0x10, RZ ;  /* 0x0000001003047810 */ /* 0x000fc60007ffe0ff */
[----:B------:R-:W3:Y:S04]  /*12860*/  SHFL.IDX PT, R6, R2, 0x1, 0x181f ;  /* 0x00381f0002067f89 */ /* 0x000ee800000e0000 */
[----:B------:R-:W4:Y:S01]  /*12870*/  SHFL.IDX PT, R5, R2, 0x2, 0x181f ;  /* 0x00581f0002057f89 */ /* 0x000f2200000e0000 */
[----:B------:R-:W-:-:S03]  /*12880*/  ISETP.GE.OR P2, PT, R4, UR4, P5 ;  /* 0x0000000404007c0c */ /* 0x000fc6000af46670 */
[----:B------:R-:W5:Y:S01]  /*12890*/  SHFL.IDX PT, R11, R0, 0x1, 0x181f ;  /* 0x00381f00000b7f89 */ /* 0x000f6200000e0000 */
[----:B------:R-:W-:-:S03]  /*128a0*/  ISETP.GE.OR P3, PT, R3, UR4, P5 ;  /* 0x0000000403007c0c */ /* 0x000fc6000af66670 */
[----:B------:R-:W5:Y:S01]  /*128b0*/  SHFL.IDX PT, R10, R0, 0x2, 0x181f ;  /* 0x00581f00000a7f89 */ /* 0x000f6200000e0000 */
[----:B------:R-:W-:-:S03]  /*128c0*/  IADD3 R4, R3, 0x20, RZ ;  /* 0x0000002003047810 */ /* 0x000fc60007ffe0ff */
[----:B------:R-:W5:Y:S01]  /*128d0*/  LDS.128 R16, [R246+0x880] ;  /* 0x00088000f6107984 */ /* 0x000f620000000c00 */
[----:B------:R-:W-:-:S03]  /*128e0*/  ISETP.GE.OR P0, PT, R4, UR4, P5 ;  /* 0x0000000404007c0c */ /* 0x000fc6000af06670 */
[----:B------:R-:W5:Y:S02]  /*128f0*/  LDS.128 R12, [R246+0x1080] ;  /* 0x00108000f60c7984 */ /* 0x000f640000000c00 */
[C---:B-1----:R-:W-:Y:S02]  /*12900*/  @!P3 LEA R8, P4, R48.reuse, R8, 0x1 ;  /* 0x000000083008b211 */ /* 0x042fe400078808ff */
[----:B------:R-:W-:Y:S01]  /*12910*/  LDS.128 R24, [R246+0x1880] ;  /* 0x00188000f6187984 */ /* 0x000fe20000000c00 */
[C---:B------:R-:W-:Y:S02]  /*12920*/  IADD3 R29, R3.reuse, 0x30, RZ ;  /* 0x00000030031d7810 */ /* 0x040fe40007ffe0ff */
[C---:B--2---:R-:W-:Y:S01]  /*12930*/  @!P3 LEA.HI.X R9, R48.reuse, R7, R49, 0x1, P4 ;  /* 0x000000073009b211 */ /* 0x044fe200020f0c31 */
[----:B------:R-:W1:Y:S01]  /*12940*/  SHFL.IDX PT, R45, R2, 0x3, 0x181f ;  /* 0x00781f00022d7f89 */ /* 0x000e6200000e0000 */
[C---:B---3--:R-:W-:Y:S02]  /*12950*/  @!P2 LEA R6, P1, R48.reuse, R6, 0x1 ;  /* 0x000000063006a211 */ /* 0x048fe400078208ff */
[----:B------:R-:W-:Y:S01]  /*12960*/  IADD3 R28, R3, 0x40, RZ ;  /* 0x00000040031c7810 */ /* 0x000fe20007ffe0ff */
[----:B------:R-:W2:Y:S01]  /*12970*/  SHFL.IDX PT, R46, R0, 0x3, 0x181f ;  /* 0x00781f00002e7f89 */ /* 0x000ea200000e0000 */
[----:B----4-:R-:W-:-:S02]  /*12980*/  @!P0 LEA R4, P4, R48, R5, 0x1 ;  /* 0x0000000530048211 */ /* 0x010fc400078808ff */
[C-C-:B-----5:R-:W-:Y:S01]  /*12990*/  @!P2 LEA.HI.X R7, R48.reuse, R11, R49.reuse, 0x1, P1 ;  /* 0x0000000b3007a211 */ /* 0x160fe200008f0c31 */
[----:B------:R-:W-:Y:S01]  /*129a0*/  LDS.128 R32, [R246+0x2880] ;  /* 0x00288000f6207984 */ /* 0x000fe20000000c00 */
[----:B------:R-:W-:Y:S02]  /*129b0*/  @!P0 LEA.HI.X R5, R48, R10, R49, 0x1, P4 ;  /* 0x0000000a30058211 */ /* 0x000fe400020f0c31 */
[----:B------:R-:W-:Y:S01]  /*129c0*/  ISETP.GE.OR P1, PT, R29, UR4, P5 ;  /* 0x000000041d007c0c */ /* 0x000fe2000af26670 */
[----:B------:R-:W-:Y:S01]  /*129d0*/  LDS.128 R36, [R246+0x3080] ;  /* 0x00308000f6247984 */ /* 0x000fe20000000c00 */
[----:B------:R-:W-:-:S03]  /*129e0*/  ISETP.GE.OR P4, PT, R28, UR4, P5 ;  /* 0x000000041c007c0c */ /* 0x000fc6000af86670 */
[----:B------:R-:W-:Y:S04]  /*129f0*/  LDS.128 R28, [R246+0x2080] ;  /* 0x00208000f61c7984 */ /* 0x000fe80000000c00 */
[----:B------:R-:W3:Y:S04]  /*12a00*/  SHFL.IDX PT, R44, R2, 0x4, 0x181f ;  /* 0x00981f00022c7f89 */ /* 0x000ee800000e0000 */
[----:B------:R-:W-:Y:S04]  /*12a10*/  LDS.128 R40, [R246+0x3880] ;  /* 0x00388000f6287984 */ /* 0x000fe80000000c00 */
[----:B------:R4:W-:Y:S04]  /*12a20*/  @!P3 ST.E.128 [R8.64], R20 ;  /* 0x000000140800b985 */ /* 0x0009e8000c101d08 */
[----:B------:R-:W5:Y:S04]  /*12a30*/  SHFL.IDX PT, R9, R2, 0x5, 0x181f ;  /* 0x00b81f0002097f89 */ /* 0x000f6800000e0000 */
[----:B------:R-:W1:Y:S04]  /*12a40*/  SHFL.IDX PT, R11, R0, 0x4, 0x181f ;  /* 0x00981f00000b7f89 */ /* 0x000e6800000e0000 */
[----:B------:R-:W-:Y:S04]  /*12a50*/  SHFL.IDX PT, R10, R2, 0x6, 0x181f ;  /* 0x00d81f00020a7f89 */ /* 0x000fe800000e0000 */
[----:B------:R-:W1:Y:S04]  /*12a60*/  SHFL.IDX PT, R21, R0, 0x5, 0x181f ;  /* 0x00b81f0000157f89 */ /* 0x000e6800000e0000 */
[----:B------:R-:W1:Y:S04]  /*12a70*/  SHFL.IDX PT, R20, R0, 0x6, 0x181f ;  /* 0x00d81f0000147f89 */ /* 0x000e6800000e0000 */
[----:B------:R-:W-:Y:S01]  /*12a80*/  @!P2 ST.E.128 [R6.64], R16 ;  /* 0x000000100600a985 */ /* 0x000fe2000c101d08 */
[----:B----4-:R-:W-:-:S02]  /*12a90*/  IADD3 R22, R3, 0x50, RZ ;  /* 0x0000005003167810 */ /* 0x010fc40007ffe0ff */
[C---:B------:R-:W-:Y:S02]  /*12aa0*/  IADD3 R8, R3.reuse, 0x60, RZ ;  /* 0x0000006003087810 */ /* 0x040fe40007ffe0ff */
[----:B------:R-:W-:Y:S01]  /*12ab0*/  ISETP.GE.OR P3, PT, R22, UR4, P5 ;  /* 0x0000000416007c0c */ /* 0x000fe2000af66670 */
[----:B------:R1:W-:Y:S01]  /*12ac0*/  @!P0 ST.E.128 [R4.64], R12 ;  /* 0x0000000c04008985 */ /* 0x0003e2000c101d08 */
[----:B------:R-:W-:Y:S02]  /*12ad0*/  ISETP.GE.OR P2, PT, R8, UR4, P5 ;  /* 0x0000000408007c0c */ /* 0x000fe4000af46670 */
[----:B------:R-:W-:-:S04]  /*12ae0*/  IADD3 R3, R3, 0x70, RZ ;  /* 0x0000007003037810 */ /* 0x000fc80007ffe0ff */
[----:B------:R-:W-:Y:S02]  /*12af0*/  ISETP.GE.OR P5, PT, R3, UR4, P5 ;  /* 0x0000000403007c0c */ /* 0x000fe4000afa6670 */
[----:B-1----:R-:W-:-:S04]  /*12b00*/  @!P1 LEA R4, P0, R48, R45, 0x1 ;  /* 0x0000002d30049211 */ /* 0x002fc800078008ff */
[C---:B--2---:R-:W-:Y:S02]  /*12b10*/  @!P1 LEA.HI.X R5, R48.reuse, R46, R49, 0x1, P0 ;  /* 0x0000002e30059211 */ /* 0x044fe400000f0c31 */
[----:B---3--:R-:W-:-:S03]  /*12b20*/  @!P4 LEA R8, P0, R48, R44, 0x1 ;  /* 0x0000002c3008c211 */ /* 0x008fc600078008ff */
[----:B------:R1:W-:Y:S01]  /*12b30*/  @!P1 ST.E.128 [R4.64], R24 ;  /* 0x0000001804009985 */ /* 0x0003e2000c101d08 */
[C---:B-----5:R-:W-:Y:S02]  /*12b40*/  @!P3 LEA R6, P1, R48.reuse, R9, 0x1 ;  /* 0x000000093006b211 */ /* 0x060fe400078208ff */
[C-C-:B------:R-:W-:Y:S02]  /*12b50*/  @!P4 LEA.HI.X R9, R48.reuse, R11, R49.reuse, 0x1, P0 ;  /* 0x0000000b3009c211 */ /* 0x140fe400000f0c31 */
[----:B------:R-:W-:-:S03]  /*12b60*/  @!P3 LEA.HI.X R7, R48, R21, R49, 0x1, P1 ;  /* 0x000000153007b211 */ /* 0x000fc600008f0c31 */
[----:B------:R2:W-:Y:S04]  /*12b70*/  @!P4 ST.E.128 [R8.64], R28 ;  /* 0x0000001c0800c985 */ /* 0x0005e8000c101d08 */
[----:B------:R2:W-:Y:S01]  /*12b80*/  @!P3 ST.E.128 [R6.64], R32 ;  /* 0x000000200600b985 */ /* 0x0005e2000c101d08 */
[----:B-1----:R-:W-:-:S04]  /*12b90*/  @!P2 LEA R4, P0, R48, R10, 0x1 ;  /* 0x0000000a3004a211 */ /* 0x002fc800078008ff */
[----:B------:R-:W-:-:S05]  /*12ba0*/  @!P2 LEA.HI.X R5, R48, R20, R49, 0x1, P0 ;  /* 0x000000143005a211 */ /* 0x000fca00000f0c31 */
[----:B------:R2:W-:Y:S04]  /*12bb0*/  @!P2 ST.E.128 [R4.64], R36 ;  /* 0x000000240400a985 */ /* 0x0005e8000c101d08 */
[----:B------:R-:W1:Y:S04]  /*12bc0*/  SHFL.IDX PT, R2, R2, 0x7, 0x181f ;  /* 0x00f81f0002027f89 */ /* 0x000e6800000e0000 */
[----:B------:R-:W3:Y:S01]  /*12bd0*/  SHFL.IDX PT, R0, R0, 0x7, 0x181f ;  /* 0x00f81f0000007f89 */ /* 0x000ee200000e0000 */
[----:B------:R-:W-:Y:S05]  /*12be0*/  @P5 BRA `(.L_x_528) ;  /* 0x000009d000005947 */ /* 0x000fea0003800000 */
[----:B-1----:R-:W-:-:S04]  /*12bf0*/  LEA R2, P0, R48, R2, 0x1 ;  /* 0x0000000230027211 */ /* 0x002fc800078008ff */
[----:B---3--:R-:W-:-:S05]  /*12c00*/  LEA.HI.X R3, R48, R0, R49, 0x1, P0 ;  /* 0x0000000030037211 */ /* 0x008fca00000f0c31 */
[----:B------:R1:W-:Y:S01]  /*12c10*/  ST.E.128 [R2.64], R40 ;  /* 0x0000002802007985 */ /* 0x0003e2000c101d08 */
[----:B------:R-:W-:Y:S05]  /*12c20*/  BRA `(.L_x_528) ;  /* 0x0000099000007947 */ /* 0x000fea0003800000 */
.L_x_526:
[----:B------:R-:W2:Y:S04]  /*12c30*/  LDL R0, [R1+0x5c] ;  /* 0x00005c0001007983 */ /* 0x000ea80000100800 */
[----:B------:R-:W3:Y:S04]  /*12c40*/  LDL R16, [R1+0x50] ;  /* 0x0000500001107983 */ /* 0x000ee80000100800 */
[----:B------:R-:W4:Y:S01]  /*12c50*/  LDL R15, [R1+0x54] ;  /* 0x00005400010f7983 */ /* 0x000f220000100800 */
[----:B------:R-:W-:Y:S03]  /*12c60*/  BSSY B0, `(.L_x_529) ;  /* 0x0000025000007945 */ /* 0x000fe60003800000 */
[----:B------:R-:W1:Y:S02]  /*12c70*/  S2R R14, SR_TID.X ;  /* 0x00000000000e7919 */ /* 0x000e640000002100 */
[----:B-1----:R-:W-:Y:S01]  /*12c80*/  ISETP.GE.AND P0, PT, R14, 0x80, PT ;  /* 0x000000800e00780c */ /* 0x002fe20003f06270 */
[----:B--2---:R-:W-:Y:S01]  /*12c90*/  IMAD.MOV.U32 R11, RZ, RZ, R0 ;  /* 0x000000ffff0b7224 */ /* 0x004fe200078e0000 */
[----:B---3--:R-:W-:-:S02]  /*12ca0*/  SHF.R.S32.HI R7, RZ, 0x1f, R16 ;  /* 0x0000001fff077819 */ /* 0x008fc40000011410 */
[----:B----4-:R-:W-:-:S09]  /*12cb0*/  SHF.R.S32.HI R10, RZ, 0x1f, R15 ;  /* 0x0000001fff0a7819 */ /* 0x010fd2000001140f */
[----:B------:R-:W-:Y:S05]  /*12cc0*/  @P0 BRA `(.L_x_530) ;  /* 0x000001e000000947 */ /* 0x000fea0003800000 */
[----:B------:R-:W-:Y:S02]  /*12cd0*/  MOV R2, c[0x0][0x4e8] ;  /* 0x00013a0000027a02 */ /* 0x000fe40000000f00 */
[----:B------:R-:W-:-:S03]  /*12ce0*/  IADD3 R6, R11, R14, RZ ;  /* 0x0000000e0b067210 */ /* 0x000fc60007ffe0ff */
[----:B------:R-:W-:-:S05]  /*12cf0*/  IMAD R0, R2, c[0x0][0x388], RZ ;  /* 0x0000e20002007a24 */ /* 0x000fca00078e02ff */
[----:B------:R-:W-:-:S13]  /*12d00*/  ISETP.GE.AND P0, PT, R6, R0, PT ;  /* 0x000000000600720c */ /* 0x000fda0003f06270 */
[----:B------:R-:W-:Y:S05]  /*12d10*/  @P0 BRA `(.L_x_530) ;  /* 0x0000019000000947 */ /* 0x000fea0003800000 */
[----:B------:R-:W-:Y:S01]  /*12d20*/  ISETP.NE.AND P0, PT, R2, 0x1, PT ;  /* 0x000000010200780c */ /* 0x000fe20003f05270 */
[----:B------:R-:W-:Y:S01]  /*12d30*/  IMAD R4, R7, c[0x0][0x490], RZ ;  /* 0x0001240007047a24 */ /* 0x000fe200078e02ff */
[----:B------:R-:W-:Y:S01]  /*12d40*/  MOV R0, R6 ;  /* 0x0000000600007202 */ /* 0x000fe20000000f00 */
[----:B------:R-:W-:-:S04]  /*12d50*/  IMAD.WIDE.U32 R2, R16, c[0x0][0x490], RZ ;  /* 0x0001240010027a25 */ /* 0x000fc800078e00ff */
[----:B------:R-:W-:Y:S02]  /*12d60*/  IMAD R4, R16, c[0x0][0x494], R4 ;  /* 0x0001250010047a24 */ /* 0x000fe400078e0204 */
[----:B------:R-:W-:-:S03]  /*12d70*/  IMAD R9, R10, c[0x0][0x498], RZ ;  /* 0x000126000a097a24 */ /* 0x000fc600078e02ff */
[----:B------:R-:W-:Y:S01]  /*12d80*/  IADD3 R3, R3, R4, RZ ;  /* 0x0000000403037210 */ /* 0x000fe20007ffe0ff */
[----:B------:R-:W-:-:S05]  /*12d90*/  @P0 IMAD.HI.U32 R5, R6, c[0x0][0x4ec], RZ ;  /* 0x00013b0006050a27 */ /* 0x000fca00078e00ff */
[----:B------:R-:W-:Y:S01]  /*12da0*/  @P0 SHF.R.U32.HI R0, RZ, c[0x0][0x4f0], R5 ;  /* 0x00013c00ff000a19 */ /* 0x000fe20000011605 */
[----:B------:R-:W-:-:S03]  /*12db0*/  IMAD.WIDE.U32 R4, R15, c[0x0][0x498], R2 ;  /* 0x000126000f047a25 */ /* 0x000fc600078e0002 */
[C---:B------:R-:W-:Y:S01]  /*12dc0*/  IADD3 R8, -R0.reuse, RZ, RZ ;  /* 0x000000ff00087210 */ /* 0x040fe20007ffe1ff */
[----:B------:R-:W-:Y:S01]  /*12dd0*/  IMAD R3, R15, c[0x0][0x49c], R9 ;  /* 0x000127000f037a24 */ /* 0x000fe200078e0209 */
[----:B------:R-:W-:-:S03]  /*12de0*/  IADD3 R4, P0, R0, R4, RZ ;  /* 0x0000000400047210 */ /* 0x000fc60007f1e0ff */
[----:B------:R-:W-:Y:S01]  /*12df0*/  IMAD R2, R8, c[0x0][0x4e8], R6 ;  /* 0x00013a0008027a24 */ /* 0x000fe200078e0206 */
[----:B------:R-:W-:-:S04]  /*12e00*/  SHF.R.S32.HI R6, RZ, 0x1f, R0 ;  /* 0x0000001fff067819 */ /* 0x000fc80000011400 */
[----:B------:R-:W-:Y:S02]  /*12e10*/  SHF.R.S32.HI R0, RZ, 0x1f, R2 ;  /* 0x0000001fff007819 */ /* 0x000fe40000011402 */
[----:B------:R-:W-:-:S03]  /*12e20*/  IADD3.X R5, R6, R5, R3, P0, !PT ;  /* 0x0000000506057210 */ /* 0x000fc600007fe403 */
[----:B------:R-:W-:-:S04]  /*12e30*/  IMAD R0, R0, c[0x0][0x488], RZ ;  /* 0x0001220000007a24 */ /* 0x000fc800078e02ff */
[C---:B------:R-:W-:Y:S02]  /*12e40*/  IMAD R0, R2.reuse, c[0x0][0x48c], R0 ;  /* 0x0001230002007a24 */ /* 0x040fe400078e0200 */
[----:B------:R-:W-:-:S05]  /*12e50*/  IMAD.WIDE.U32 R2, R2, c[0x0][0x488], R4 ;  /* 0x0001220002027a25 */ /* 0x000fca00078e0004 */
[----:B------:R-:W-:Y:S02]  /*12e60*/  IADD3 R0, R3, R0, RZ ;  /* 0x0000000003007210 */ /* 0x000fe40007ffe0ff */
[----:B------:R-:W-:-:S04]  /*12e70*/  LEA R4, P0, R2, c[0x0][0x450], 0x2 ;  /* 0x0001140002047a11 */ /* 0x000fc800078010ff */
[----:B------:R-:W-:Y:S02]  /*12e80*/  LEA.HI.X R5, R2, c[0x0][0x454], R0, 0x2, P0 ;  /* 0x0001150002057a11 */ /* 0x000fe400000f1400 */
[----:B------:R-:W-:-:S05]  /*12e90*/  MOV R0, 0xff800000 ;  /* 0xff80000000007802 */ /* 0x000fca0000000f00 */
[----:B------:R1:W-:Y:S02]  /*12ea0*/  STG.E [R4.64], R0 ;  /* 0x0000000004007986 */ /* 0x0003e4000c101908 */
.L_x_530:
[----:B------:R-:W-:Y:S05]  /*12eb0*/  BSYNC B0 ;  /* 0x0000000000007941 */ /* 0x000fea0003800000 */
.L_x_529:
[----:B------:R-:W2:Y:S04]  /*12ec0*/  LDL R2, [R1+0x84] ;  /* 0x0000840001027983 */ /* 0x000ea80000100800 */
[----:B------:R-:W3:Y:S01]  /*12ed0*/  LDL.64 R12, [R1+0x28] ;  /* 0x00002800010c7983 */ /* 0x000ee20000100a00 */
[----:B-1----:R-:W-:Y:S01]  /*12ee0*/  MOV R0, c[0x0][0x4e8] ;  /* 0x00013a0000007a02 */ /* 0x002fe20000000f00 */
[----:B------:R-:W-:Y:S01]  /*12ef0*/  IMAD R6, R10, c[0x0][0x3f0], RZ ;  /* 0x0000fc000a067a24 */ /* 0x000fe200078e02ff */
[----:B------:R-:W-:Y:S02]  /*12f00*/  SHF.R.S32.HI R9, RZ, 0x1f, R14 ;  /* 0x0000001fff097819 */ /* 0x000fe4000001140e */
[----:B------:R-:W-:Y:S01]  /*12f10*/  ISETP.NE.AND P0, PT, R0, 0x1, PT ;  /* 0x000000010000780c */ /* 0x000fe20003f05270 */
[----:B------:R-:W-:Y:S01]  /*12f20*/  IMAD R0, R7, c[0x0][0x3e8], RZ ;  /* 0x0000fa0007007a24 */ /* 0x000fe200078e02ff */
[----:B------:R-:W-:Y:S01]  /*12f30*/  LEA.HI R9, R9, R14, RZ, 0x3 ;  /* 0x0000000e09097211 */ /* 0x000fe200078f18ff */
[----:B------:R-:W-:-:S02]  /*12f40*/  IMAD R8, R15, c[0x0][0x3f4], R6 ;  /* 0x0000fd000f087a24 */ /* 0x000fc400078e0206 */
[----:B------:R-:W-:Y:S01]  /*12f50*/  IMAD R5, R16, c[0x0][0x3ec], R0 ;  /* 0x0000fb0010057a24 */ /* 0x000fe200078e0200 */
[----:B------:R-:W-:Y:S02]  /*12f60*/  SHF.R.S32.HI R9, RZ, 0x3, R9 ;  /* 0x00000003ff097819 */ /* 0x000fe40000011409 */
[----:B--2---:R-:W-:Y:S01]  /*12f70*/  IADD3 R4, R2, R11, RZ ;  /* 0x0000000b02047210 */ /* 0x004fe20007ffe0ff */
[----:B------:R-:W-:-:S03]  /*12f80*/  IMAD.WIDE.U32 R2, R16, c[0x0][0x3e8], RZ ;  /* 0x0000fa0010027a25 */ /* 0x000fc600078e00ff */
[----:B------:R-:W-:Y:S01]  /*12f90*/  MOV R0, R4 ;  /* 0x0000000400007202 */ /* 0x000fe20000000f00 */
[----:B------:R-:W-:-:S04]  /*12fa0*/  @P0 IMAD.HI.U32 R7, R4, c[0x0][0x4ec], RZ ;  /* 0x00013b0004070a27 */ /* 0x000fc800078e00ff */
[----:B------:R-:W-:Y:S01]  /*12fb0*/  IMAD.IADD R3, R3, 0x1, R5 ;  /* 0x0000000103037824 */ /* 0x000fe200078e0205 */
[----:B------:R-:W-:Y:S02]  /*12fc0*/  @P0 SHF.R.U32.HI R0, RZ, c[0x0][0x4f0], R7 ;  /* 0x00013c00ff000a19 */ /* 0x000fe40000011607 */
[----:B---3--:R-:W-:Y:S01]  /*12fd0*/  ISETP.GE.AND P0, PT, R12, c[0x0][0x3c8], PT ;  /* 0x0000f2000c007a0c */ /* 0x008fe20003f06270 */
[----:B------:R-:W-:Y:S01]  /*12fe0*/  IMAD.WIDE.U32 R2, R15, c[0x0][0x3f0], R2 ;  /* 0x0000fc000f027a25 */ /* 0x000fe200078e0002 */
[----:B------:R-:W-:Y:S02]  /*12ff0*/  SHF.R.S32.HI R5, RZ, 0x1f, R0 ;  /* 0x0000001fff057819 */ /* 0x000fe40000011400 */
[----:B------:R-:W-:Y:S02]  /*13000*/  IADD3 R6, -R0, RZ, RZ ;  /* 0x000000ff00067210 */ /* 0x000fe40007ffe1ff */
[----:B------:R-:W-:Y:S01]  /*13010*/  IADD3 R3, R3, R8, RZ ;  /* 0x0000000803037210 */ /* 0x000fe20007ffe0ff */
[----:B------:R-:W-:-:S02]  /*13020*/  IMAD R5, R5, c[0x0][0x3e0], RZ ;  /* 0x0000f80005057a24 */ /* 0x000fc400078e02ff */
[----:B------:R-:W-:Y:S02]  /*13030*/  IMAD R6, R6, c[0x0][0x4e8], R4 ;  /* 0x00013a0006067a24 */ /* 0x000fe400078e0204 */
[C---:B------:R-:W-:Y:S02]  /*13040*/  IMAD R4, R0.reuse, c[0x0][0x3e4], R5 ;  /* 0x0000f90000047a24 */ /* 0x040fe400078e0205 */
[----:B------:R-:W-:Y:S01]  /*13050*/  IMAD.WIDE.U32 R2, R0, c[0x0][0x3e0], R2 ;  /* 0x0000f80000027a25 */ /* 0x000fe200078e0002 */
[----:B------:R-:W-:-:S03]  /*13060*/  SHF.R.S32.HI R0, RZ, 0x1f, R6 ;  /* 0x0000001fff007819 */ /* 0x000fc60000011406 */
[----:B------:R-:W-:Y:S02]  /*13070*/  IMAD.IADD R3, R3, 0x1, R4 ;  /* 0x0000000103037824 */ /* 0x000fe400078e0204 */
[----:B------:R-:W-:Y:S02]  /*13080*/  IMAD R0, R0, c[0x0][0x3d8], RZ ;  /* 0x0000f60000007a24 */ /* 0x000fe400078e02ff */
[----:B------:R-:W-:-:S04]  /*13090*/  IMAD.WIDE.U32 R4, R6, c[0x0][0x3d8], R2 ;  /* 0x0000f60006047a25 */ /* 0x000fc800078e0002 */
[----:B------:R-:W-:Y:S01]  /*130a0*/  IMAD R6, R6, c[0x0][0x3dc], R0 ;  /* 0x0000f70006067a24 */ /* 0x000fe200078e0200 */
[----:B------:R-:W-:Y:S02]  /*130b0*/  LEA R3, P1, R4, c[0x0][0x380], 0x1 ;  /* 0x0000e00004037a11 */ /* 0x000fe400078208ff */
[----:B------:R-:W-:Y:S02]  /*130c0*/  IADD3 R0, R9, R11, RZ ;  /* 0x0000000b09007210 */ /* 0x000fe40007ffe0ff */
[----:B------:R-:W-:-:S04]  /*130d0*/  IADD3 R2, R5, R6, RZ ;  /* 0x0000000605027210 */ /* 0x000fc80007ffe0ff */
[----:B------:R-:W-:Y:S01]  /*130e0*/  LEA.HI.X R2, R4, c[0x0][0x384], R2, 0x1, P1 ;  /* 0x0000e10004027a11 */ /* 0x000fe200008f0c02 */
[----:B------:R-:W-:Y:S05]  /*130f0*/  BRA.DIV ~URZ, `(.L_x_531) ;  /* 0x00000fa27f007947 */ /* 0x000fea000b800000 */
[----:B------:R1:W2:Y:S02]  /*13100*/  SHFL.IDX PT, R5, R2, RZ, 0x181f ;  /* 0x00181fff02057589 */ /* 0x0002a400000e0000 */
.L_x_561:
[----:B------:R-:W-:Y:S05]  /*13110*/  BRA.DIV ~URZ, `(.L_x_532) ;  /* 0x00000ff27f007947 */ /* 0x000fea000b800000 */
[----:B------:R3:W4:Y:S02]  /*13120*/  SHFL.IDX PT, R4, R3, RZ, 0x181f ;  /* 0x00181fff03047589 */ /* 0x00072400000e0000 */
.L_x_562:
[----:B------:R-:W5:Y:S01]  /*13130*/  LDL.64 R6, [R1+0x28] ;  /* 0x0000280001067983 */ /* 0x000f620000100a00 */
[----:B------:R-:W-:-:S04]  /*13140*/  IMAD.MOV.U32 R11, RZ, RZ, c[0x0][0x4e8] ;  /* 0x00013a00ff0b7624 */ /* 0x000fc800078e00ff */
[----:B------:R-:W-:-:S05]  /*13150*/  IMAD R11, R11, c[0x0][0x388], RZ ;  /* 0x0000e2000b0b7a24 */ /* 0x000fca00078e02ff */
[----:B------:R-:W-:-:S13]  /*13160*/  ISETP.GE.OR P2, PT, R0, R11, P0 ;  /* 0x0000000b0000720c */ /* 0x000fda0000746670 */
[----:B----45:R-:W-:-:S04]  /*13170*/  @!P2 LEA R4, P1, R6, R4, 0x1 ;  /* 0x000000040604a211 */ /* 0x030fc800078208ff */
[----:B--2---:R-:W-:-:S05]  /*13180*/  @!P2 LEA.HI.X R5, R6, R5, R7, 0x1, P1 ;  /* 0x000000050605a211 */ /* 0x004fca00008f0c07 */
[----:B------:R2:W-:Y:S01]  /*13190*/  @!P2 ST.E.128 [R4.64], RZ ;  /* 0x000000ff0400a985 */ /* 0x0005e2000c101d08 */
[----:B------:R-:W-:Y:S05]  /*131a0*/  BRA.DIV ~URZ, `(.L_x_533) ;  /* 0x00000fd27f007947 */ /* 0x000fea000b800000 */
[----:B------:R4:W1:Y:S04]  /*131b0*/  SHFL.IDX PT, R6, R2, 0x1, 0x181f ;  /* 0x00381f0002067f89 */ /* 0x00086800000e0000 */
[----:B--2---:R4:W2:Y:S02]  /*131c0*/  SHFL.IDX PT, R4, R3, 0x1, 0x181f ;  /* 0x00381f0003047f89 */ /* 0x0048a400000e0000 */
.L_x_563:
[----:B------:R-:W5:Y:S01]  /*131d0*/  LDL.64 R8, [R1+0x28] ;  /* 0x0000280001087983 */ /* 0x000f620000100a00 */
[----:B------:R-:W-:-:S04]  /*131e0*/  IADD3 R5, R0, 0x10, RZ ;  /* 0x0000001000057810 */ /* 0x000fc80007ffe0ff */
[----:B------:R-:W-:-:S13]  /*131f0*/  ISETP.GE.OR P2, PT, R5, R11, P0 ;  /* 0x0000000b0500720c */ /* 0x000fda0000746670 */
[----:B--2--5:R-:W-:-:S04]  /*13200*/  @!P2 LEA R4, P1, R8, R4, 0x1 ;  /* 0x000000040804a211 */ /* 0x024fc800078208ff */
[----:B-1----:R-:W-:-:S05]  /*13210*/  @!P2 LEA.HI.X R5, R8, R6, R9, 0x1, P1 ;  /* 0x000000060805a211 */ /* 0x002fca00008f0c09 */
[----:B------:R1:W-:Y:S01]  /*13220*/  @!P2 ST.E.128 [R4.64], RZ ;  /* 0x000000ff0400a985 */ /* 0x0003e2000c101d08 */
[----:B------:R-:W-:Y:S05]  /*13230*/  BRA.DIV ~URZ, `(.L_x_534) ;  /* 0x000010127f007947 */ /* 0x000fea000b800000 */
[----:B------:R2:W1:Y:S02]  /*13240*/  SHFL.IDX PT, R6, R2, 0x2, 0x181f ;  /* 0x00581f0002067f89 */ /* 0x00046400000e0000 */
.L_x_564:
[----:B------:R-:W-:Y:S05]  /*13250*/  BRA.DIV ~URZ, `(.L_x_535) ;  /* 0x000010627f007947 */ /* 0x000fea000b800000 */
[----:B-1----:R1:W2:Y:S02]  /*13260*/  SHFL.IDX PT, R4, R3, 0x2, 0x181f ;  /* 0x00581f0003047f89 */ /* 0x0022a400000e0000 */
.L_x_565:
[----:B------:R-:W5:Y:S01]  /*13270*/  LDL.64 R8, [R1+0x28] ;  /* 0x0000280001087983 */ /* 0x000f620000100a00 */
[----:B------:R-:W-:-:S04]  /*13280*/  IADD3 R5, R0, 0x20, RZ ;  /* 0x0000002000057810 */ /* 0x000fc80007ffe0ff */
[----:B------:R-:W-:-:S13]  /*13290*/  ISETP.GE.OR P2, PT, R5, R11, P0 ;  /* 0x0000000b0500720c */ /* 0x000fda0000746670 */
[----:B--2--5:R-:W-:-:S04]  /*132a0*/  @!P2 LEA R4, P1, R8, R4, 0x1 ;  /* 0x000000040804a211 */ /* 0x024fc800078208ff */
[----:B------:R-:W-:-:S05]  /*132b0*/  @!P2 LEA.HI.X R5, R8, R6, R9, 0x1, P1 ;  /* 0x000000060805a211 */ /* 0x000fca00008f0c09 */
[----:B------:R2:W-:Y:S01]  /*132c0*/  @!P2 ST.E.128 [R4.64], RZ ;  /* 0x000000ff0400a985 */ /* 0x0005e2000c101d08 */
[----:B------:R-:W-:Y:S05]  /*132d0*/  BRA.DIV ~URZ, `(.L_x_536) ;  /* 0x000010527f007947 */ /* 0x000fea000b800000 */
[----:B------:R1:W2:Y:S04]  /*132e0*/  SHFL.IDX PT, R6, R2, 0x3, 0x181f ;  /* 0x00781f0002067f89 */ /* 0x0002a800000e0000 */
[----:B--2---:R1:W2:Y:S02]  /*132f0*/  SHFL.IDX PT, R4, R3, 0x3, 0x181f ;  /* 0x00781f0003047f89 */ /* 0x0042a400000e0000 */
.L_x_566:
[----:B------:R-:W5:Y:S01]  /*13300*/  LDL.64 R8, [R1+0x28] ;  /* 0x0000280001087983 */ /* 0x000f620000100a00 */
[----:B------:R-:W-:-:S04]  /*13310*/  IADD3 R5, R0, 0x30, RZ ;  /* 0x0000003000057810 */ /* 0x000fc80007ffe0ff */
[----:B------:R-:W-:-:S13]  /*13320*/  ISETP.GE.OR P2, PT, R5, R11, P0 ;  /* 0x0000000b0500720c */ /* 0x000fda0000746670 */
[----:B--2--5:R-:W-:-:S04]  /*13330*/  @!P2 LEA R4, P1, R8, R4, 0x1 ;  /* 0x000000040804a211 */ /* 0x024fc800078208ff */
[----:B------:R-:W-:-:S05]  /*13340*/  @!P2 LEA.HI.X R5, R8, R6, R9, 0x1, P1 ;  /* 0x000000060805a211 */ /* 0x000fca00008f0c09 */
[----:B------:R2:W-:Y:S01]  /*13350*/  @!P2 ST.E.128 [R4.64], RZ ;  /* 0x000000ff0400a985 */ /* 0x0005e2000c101d08 */
[----:B------:R-:W-:Y:S05]  /*13360*/  BRA.DIV ~URZ, `(.L_x_537) ;  /* 0x000010927f007947 */ /* 0x000fea000b800000 */
[----:B------:R1:W2:Y:S02]  /*13370*/  SHFL.IDX PT, R6, R2, 0x4, 0x181f ;  /* 0x00981f0002067f89 */ /* 0x0002a400000e0000 */
.L_x_567:
[----:B------:R-:W-:Y:S05]  /*13380*/  BRA.DIV ~URZ, `(.L_x_538) ;  /* 0x000010e27f007947 */ /* 0x000fea000b800000 */
[----:B--2---:R2:W1:Y:S02]  /*13390*/  SHFL.IDX PT, R4, R3, 0x4, 0x181f ;  /* 0x00981f0003047f89 */ /* 0x00446400000e0000 */
.L_x_568:
[----:B------:R-:W5:Y:S01]  /*133a0*/  LDL.64 R8, [R1+0x28] ;  /* 0x0000280001087983 */ /* 0x000f620000100a00 */
[----:B------:R-:W-:-:S04]  /*133b0*/  IADD3 R5, R0, 0x40, RZ ;  /* 0x0000004000057810 */ /* 0x000fc80007ffe0ff */
[----:B------:R-:W-:-:S13]  /*133c0*/  ISETP.GE.OR P2, PT, R5, R11, P0 ;  /* 0x0000000b0500720c */ /* 0x000fda0000746670 */
[----:B-1---5:R-:W-:-:S04]  /*133d0*/  @!P2 LEA R4, P1, R8, R4, 0x1 ;  /* 0x000000040804a211 */ /* 0x022fc800078208ff */
[----:B------:R-:W-:-:S05]  /*133e0*/  @!P2 LEA.HI.X R5, R8, R6, R9, 0x1, P1 ;  /* 0x000000060805a211 */ /* 0x000fca00008f0c09 */
[----:B------:R1:W-:Y:S01]  /*133f0*/  @!P2 ST.E.128 [R4.64], RZ ;  /* 0x000000ff0400a985 */ /* 0x0003e2000c101d08 */
[----:B------:R-:W-:Y:S05]  /*13400*/  BRA.DIV ~URZ, `(.L_x_539) ;  /* 0x000010d27f007947 */ /* 0x000fea000b800000 */
[----:B------:R1:W2:Y:S04]  /*13410*/  SHFL.IDX PT, R6, R2, 0x5, 0x181f ;  /* 0x00b81f0002067f89 */ /* 0x0002a800000e0000 */
[----:B-1----:R1:W3:Y:S02]  /*13420*/  SHFL.IDX PT, R4, R3, 0x5, 0x181f ;  /* 0x00b81f0003047f89 */ /* 0x0022e400000e0000 */
.L_x_569:
[----:B------:R-:W5:Y:S01]  /*13430*/  LDL.64 R8, [R1+0x28] ;  /* 0x0000280001087983 */ /* 0x000f620000100a00 */
[----:B------:R-:W-:-:S04]  /*13440*/  IADD3 R5, R0, 0x50, RZ ;  /* 0x0000005000057810 */ /* 0x000fc80007ffe0ff */
[----:B------:R-:W-:-:S13]  /*13450*/  ISETP.GE.OR P2, PT, R5, R11, P0 ;  /* 0x0000000b0500720c */ /* 0x000fda0000746670 */
[----:B---3-5:R-:W-:-:S04]  /*13460*/  @!P2 LEA R4, P1, R8, R4, 0x1 ;  /* 0x000000040804a211 */ /* 0x028fc800078208ff */
[----:B--2---:R-:W-:-:S05]  /*13470*/  @!P2 LEA.HI.X R5, R8, R6, R9, 0x1, P1 ;  /* 0x000000060805a211 */ /* 0x004fca00008f0c09 */
[----:B------:R2:W-:Y:S01]  /*13480*/  @!P2 ST.E.128 [R4.64], RZ ;  /* 0x000000ff0400a985 */ /* 0x0005e2000c101d08 */
[----:B------:R-:W-:Y:S05]  /*13490*/  BRA.DIV ~URZ, `(.L_x_540) ;  /* 0x000011127f007947 */ /* 0x000fea000b800000 */
[----:B------:R3:W1:Y:S02]  /*134a0*/  SHFL.IDX PT, R6, R2, 0x6, 0x181f ;  /* 0x00d81f0002067f89 */ /* 0x00066400000e0000 */
.L_x_570:
[----:B------:R-:W-:Y:S05]  /*134b0*/  BRA.DIV ~URZ, `(.L_x_541) ;  /* 0x000011627f007947 */ /* 0x000fea000b800000 */
[----:B--2---:R2:W3:Y:S02]  /*134c0*/  SHFL.IDX PT, R4, R3, 0x6, 0x181f ;  /* 0x00d81f0003047f89 */ /* 0x0044e400000e0000 */
.L_x_571:
[----:B------:R-:W5:Y:S01]  /*134d0*/  LDL.64 R8, [R1+0x28] ;  /* 0x0000280001087983 */ /* 0x000f620000100a00 */
[----:B------:R-:W-:-:S04]  /*134e0*/  IADD3 R5, R0, 0x60, RZ ;  /* 0x0000006000057810 */ /* 0x000fc80007ffe0ff */
[----:B------:R-:W-:-:S13]  /*134f0*/  ISETP.GE.OR P2, PT, R5, R11, P0 ;  /* 0x0000000b0500720c */ /* 0x000fda0000746670 */
[----:B---3-5:R-:W-:-:S04]  /*13500*/  @!P2 LEA R4, P1, R8, R4, 0x1 ;  /* 0x000000040804a211 */ /* 0x028fc800078208ff */
[----:B-1----:R-:W-:-:S05]  /*13510*/  @!P2 LEA.HI.X R5, R8, R6, R9, 0x1, P1 ;  /* 0x000000060805a211 */ /* 0x002fca00008f0c09 */
[----:B------:R1:W-:Y:S01]  /*13520*/  @!P2 ST.E.128 [R4.64], RZ ;  /* 0x000000ff0400a985 */ /* 0x0003e2000c101d08 */
[----:B------:R-:W-:Y:S05]  /*13530*/  BRA.DIV ~URZ, `(.L_x_542) ;  /* 0x000011527f007947 */ /* 0x000fea000b800000 */
[----:B-1----:R1:W3:Y:S04]  /*13540*/  SHFL.IDX PT, R4, R2, 0x7, 0x181f ;  /* 0x00f81f0002047f89 */ /* 0x0022e800000e0000 */
[----:B--2-4-:R-:W2:Y:S02]  /*13550*/  SHFL.IDX PT, R3, R3, 0x7, 0x181f ;  /* 0x00f81f0003037f89 */ /* 0x014ea400000e0000 */
.L_x_572:
[----:B------:R-:W4:Y:S01]  /*13560*/  LDL.64 R6, [R1+0x28] ;  /* 0x0000280001067983 */ /* 0x000f220000100a00 */
[----:B------:R-:W-:-:S04]  /*13570*/  IADD3 R0, R0, 0x70, RZ ;  /* 0x0000007000007810 */ /* 0x000fc80007ffe0ff */
[----:B------:R-:W-:-:S13]  /*13580*/  ISETP.GE.OR P1, PT, R0, R11, P0 ;  /* 0x0000000b0000720c */ /* 0x000fda0000726670 */
[----:B-12-4-:R-:W-:-:S04]  /*13590*/  @!P1 LEA R2, P0, R6, R3, 0x1 ;  /* 0x0000000306029211 */ /* 0x016fc800078008ff */
[----:B---3--:R-:W-:-:S05]  /*135a0*/  @!P1 LEA.HI.X R3, R6, R4, R7, 0x1, P0 ;  /* 0x0000000406039211 */ /* 0x008fca00000f0c07 */
[----:B------:R1:W-:Y:S04]  /*135b0*/  @!P1 ST.E.128 [R2.64], RZ ;  /* 0x000000ff02009985 */ /* 0x0003e8000c101d08 */
.L_x_528:
[----:B------:R-:W-:Y:S05]  /*135c0*/  BSYNC B1 ;  /* 0x0000000000017941 */ /* 0x000fea0003800000 */
.L_x_525:
[----:B---3--:R-:W3:Y:S02]  /*135d0*/  LDL R0, [R1+0x90] ;  /* 0x0000900001007983 */ /* 0x008ee40000100800 */
[----:B---3--:R-:W-:-:S13]  /*135e0*/  ISETP.NE.AND P0, PT, R0, RZ, PT ;  /* 0x000000ff0000720c */ /* 0x008fda0003f05270 */
[----:B------:R-:W-:Y:S01]  /*135f0*/  @P0 WARPSYNC 0xffffffff ;  /* 0xffffffff00000948 */ /* 0x000fe20003800000 */
[----:B------:R-:W-:Y:S06]  /*13600*/  @P0 BAR.SYNC.DEFER_BLOCKING 0x5, 0x80 ;  /* 0x0142000000000b1d */ /* 0x000fec0000010000 */
[----:B------:R-:W3:Y:S04]  /*13610*/  @P0 LDS R0, [0xb100] ;  /* 0x00b10000ff000984 */ /* 0x000ee80000000800 */
[----:B---3--:R3:W-:Y:S04]  /*13620*/  @P0 STL [R1+0x60], R0 ;  /* 0x0000600001000387 */ /* 0x0087e80000100800 */
[----:B------:R-:W-:Y:S06]  /*13630*/  @P0 BAR.ARV 0x4, 0x80 ;  /* 0x0102000000000b1d */ /* 0x000fec0000002000 */
[----:B------:R-:W-:Y:S05]  /*13640*/  @P0 BRA `(.L_x_543) ;  /* 0x0000007000000947 */ /* 0x000fea0003800000 */
[----:B------:R-:W-:Y:S05]  /*13650*/  BRA.DIV ~URZ, `(.L_x_544) ;  /* 0x000011027f007947 */ /* 0x000fea000b800000 */
[----:B---3--:R3:W4:Y:S02]  /*13660*/  SHFL.IDX PT, R0, R47, RZ, 0x1f ;  /* 0x00001fff2f007589 */ /* 0x00872400000e0000 */
.L_x_573:
[----:B------:R-:W-:Y:S01]  /*13670*/  WARPSYNC 0xffffffff ;  /* 0xffffffff00007948 */ /* 0x000fe20003800000 */
[----:B------:R-:W-:Y:S06]  /*13680*/  BAR.SYNC.DEFER_BLOCKING 0x4, 0x80 ;  /* 0x0102000000007b1d */ /* 0x000fec0000010000 */
[----:B----4-:R4:W-:Y:S04]  /*13690*/  STL [R1+0x60], R0 ;  /* 0x0000600001007387 */ /* 0x0109e80000100800 */
[----:B------:R4:W-:Y:S04]  /*136a0*/  @!P6 STS [0xb100], R47 ;  /* 0x00b1002fff00e388 */ /* 0x0009e80000000800 */
[----:B------:R-:W-:Y:S06]  /*136b0*/  BAR.ARV 0x5, 0x80 ;  /* 0x0142000000007b1d */ /* 0x000fec0000002000 */
.L_x_543:
[----:B---34-:R-:W3:Y:S02]  /*136c0*/  LDL R0, [R1+0x60] ;  /* 0x0000600001007983 */ /* 0x018ee40000100800 */
[----:B---3--:R-:W-:-:S13]  /*136d0*/  ISETP.GE.AND P0, PT, R0, c[0x0][0x538], PT ;  /* 0x00014e0000007a0c */ /* 0x008fda0003f06270 */
[----:B-12---:R-:W-:Y:S01]  /*136e0*/  @P0 CALL.REL.NOINC `(.L_x_545) ;  /* 0x0000001000000944 */ /* 0x006fe20003c00000 */
[----:B------:R-:W-:Y:S05]  /*136f0*/  BRA `(.L_x_546) ;  /* 0xfffed27000007947 */ /* 0x000fea000383ffff */
.L_x_545:
[----:B------:R-:W-:Y:S05]  /*13700*/  EXIT ;  /* 0x000000000000794d */ /* 0x000fea0003800000 */
.L_x_489:
[----:B------:R-:W-:Y:S01]  /*13710*/  IMAD.MOV.U32 R10, RZ, RZ, R2 ;  /* 0x000000ffff0a7224 */ /* 0x000fe200078e0002 */
[----:B-1----:R-:W-:Y:S01]  /*13720*/  MOV R8, RZ ;  /* 0x000000ff00087202 */ /* 0x002fe20000000f00 */
[----:B------:R-:W-:Y:S01]  /*13730*/  IMAD.MOV.U32 R7, RZ, RZ, 0x181f ;  /* 0x0000181fff077424 */ /* 0x000fe200078e00ff */
[----:B------:R-:W-:Y:S02]  /*13740*/  MOV R9, 0x13760 ;  /* 0x0001376000097802 */ /* 0x000fe40000000f00 */
[----:B------:R-:W-:Y:S05]  /*13750*/  CALL.REL.NOINC `($__internal_1_$__cuda_sm70_shflsync_idx_p) ;  /* 0x000010b000007944 */ /* 0x000fea0003c00000 */
[----:B------:R-:W-:Y:S01]  /*13760*/  MOV R5, R7 ;  /* 0x0000000700057202 */ /* 0x000fe20000000f00 */
[----:B------:R-:W-:Y:S05]  /*13770*/  BRA `(.L_x_547) ;  /* 0xfffeddf000007947 */ /* 0x000fea000383ffff */
.L_x_490:
[----:B------:R-:W-:Y:S01]  /*13780*/  IMAD.MOV.U32 R10, RZ, RZ, R3 ;  /* 0x000000ffff0a7224 */ /* 0x000fe200078e0003 */
[----:B-1----:R-:W-:Y:S01]  /*13790*/  MOV R8, RZ ;  /* 0x000000ff00087202 */ /* 0x002fe20000000f00 */
[----:B------:R-:W-:Y:S01]  /*137a0*/  IMAD.MOV.U32 R7, RZ, RZ, 0x181f ;  /* 0x0000181fff077424 */ /* 0x000fe200078e00ff */
[----:B------:R-:W-:Y:S02]  /*137b0*/  MOV R9, 0x137d0 ;  /* 0x000137d000097802 */ /* 0x000fe40000000f00 */
[----:B--23--:R-:W-:Y:S05]  /*137c0*/  CALL.REL.NOINC `($__internal_1_$__cuda_sm70_shflsync_idx_p) ;  /* 0x0000104000007944 */ /* 0x00cfea0003c00000 */
[----:B------:R-:W-:Y:S01]  /*137d0*/  MOV R4, R7 ;  /* 0x0000000700047202 */ /* 0x000fe20000000f00 */
[----:B------:R-:W-:Y:S05]  /*137e0*/  BRA `(.L_x_548) ;  /* 0xfffedda000007947 */ /* 0x000fea000383ffff */
.L_x_493:
[----:B------:R-:W-:Y:S01]  /*137f0*/  IMAD.MOV.U32 R10, RZ, RZ, R2 ;  /* 0x000000ffff0a7224 */ /* 0x000fe200078e0002 */
[----:B------:R-:W-:Y:S01]  /*13800*/  MOV R8, 0x1 ;  /* 0x0000000100087802 */ /* 0x000fe20000000f00 */
[----:B------:R-:W-:Y:S01]  /*13810*/  IMAD.MOV.U32 R7, RZ, RZ, 0x181f ;  /* 0x0000181fff077424 */ /* 0x000fe200078e00ff */
[----:B------:R-:W-:-:S02]  /*13820*/  MOV R9, 0x13840 ;  /* 0x0001384000097802 */ /* 0x000fc40000000f00 */
[----:B-1234-:R-:W-:Y:S05]  /*13830*/  CALL.REL.NOINC `($__internal_1_$__cuda_sm70_shflsync_idx_p) ;  /* 0x00000fd000007944 */ /* 0x01efea0003c00000 */
[----:B------:R-:W-:Y:S01]  /*13840*/  IMAD.MOV.U32 R6, RZ, RZ, R7 ;  /* 0x000000ffff067224 */ /* 0x000fe200078e0007 */
[----:B------:R-:W-:Y:S01]  /*13850*/  MOV R8, 0x1 ;  /* 0x0000000100087802 */ /* 0x000fe20000000f00 */
[----:B------:R-:W-:Y:S01]  /*13860*/  IMAD.MOV.U32 R10, RZ, RZ, R3 ;  /* 0x000000ffff0a7224 */ /* 0x000fe200078e0003 */
[----:B------:R-:W-:-:S02]  /*13870*/  MOV R7, 0x181f ;  /* 0x0000181f00077802 */ /* 0x000fc40000000f00 */
[----:B------:R-:W-:Y:S02]  /*13880*/  MOV R9, 0x138a0 ;  /* 0x000138a000097802 */ /* 0x000fe40000000f00 */
[----:B------:R-:W-:Y:S05]  /*13890*/  CALL.REL.NOINC `($__internal_1_$__cuda_sm70_shflsync_idx_p) ;  /* 0x00000f7000007944 */ /* 0x000fea0003c00000 */
[----:B------:R-:W-:Y:S01]  /*138a0*/  MOV R4, R7 ;  /* 0x0000000700047202 */ /* 0x000fe20000000f00 */
[----:B------:R-:W-:Y:S05]  /*138b0*/  BRA `(.L_x_549) ;  /* 0xfffeddd000007947 */ /* 0x000fea000383ffff */
.L_x_496:
[----:B------:R-:W-:Y:S01]  /*138c0*/  IMAD.MOV.U32 R10, RZ, RZ, R2 ;  /* 0x000000ffff0a7224 */ /* 0x000fe200078e0002 */
[----:B------:R-:W-:Y:S01]  /*138d0*/  MOV R8, 0x2 ;  /* 0x0000000200087802 */ /* 0x000fe20000000f00 */
[----:B------:R-:W-:Y:S01]  /*138e0*/  IMAD.MOV.U32 R7, RZ, RZ, 0x181f ;  /* 0x0000181fff077424 */ /* 0x000fe200078e00ff */
[----:B------:R-:W-:Y:S02]  /*138f0*/  MOV R9, 0x13910 ;  /* 0x0001391000097802 */ /* 0x000fe40000000f00 */
[----:B-123--:R-:W-:Y:S05]  /*13900*/  CALL.REL.NOINC `($__internal_1_$__cuda_sm70_shflsync_idx_p) ;  /* 0x00000f0000007944 */ /* 0x00efea0003c00000 */
[----:B------:R-:W-:Y:S01]  /*13910*/  MOV R6, R7 ;  /* 0x0000000700067202 */ /* 0x000fe20000000f00 */
[----:B------:R-:W-:Y:S05]  /*13920*/  BRA `(.L_x_550) ;  /* 0xfffede4000007947 */ /* 0x000fea000383ffff */
.L_x_497:
[----:B------:R-:W-:Y:S01]  /*13930*/  IMAD.MOV.U32 R10, RZ, RZ, R3 ;  /* 0x000000ffff0a7224 */ /* 0x000fe200078e0003 */
[----:B------:R-:W-:Y:S01]  /*13940*/  MOV R8, 0x2 ;  /* 0x0000000200087802 */ /* 0x000fe20000000f00 */
[----:B------:R-:W-:Y:S01]  /*13950*/  IMAD.MOV.U32 R7, RZ, RZ, 0x181f ;  /* 0x0000181fff077424 */ /* 0x000fe200078e00ff */
[----:B------:R-:W-:Y:S02]  /*13960*/  MOV R9, 0x13980 ;  /* 0x0001398000097802 */ /* 0x000fe40000000f00 */
[----:B-1234-:R-:W-:Y:S05]  /*13970*/  CALL.REL.NOINC `($__internal_1_$__cuda_sm70_shflsync_idx_p) ;  /* 0x00000e9000007944 */ /* 0x01efea0003c00000 */
[----:B------:R-:W-:Y:S01]  /*13980*/  MOV R4, R7 ;  /* 0x0000000700047202 */ /* 0x000fe20000000f00 */
[----:B------:R-:W-:Y:S05]  /*13990*/  BRA `(.L_x_551) ;  /* 0xfffeddf000007947 */ /* 0x000fea000383ffff */
.L_x_500:
        /* <DEDUP_REMOVED lines=13> */
.L_x_503:
[----:B------:R-:W-:Y:S01]  /*13a70*/  IMAD.MOV.U32 R10, RZ, RZ, R2 ;  /* 0x000000ffff0a7224 */ /* 0x000fe200078e0002 */
[----:B------:R-:W-:Y:S01]  /*13a80*/  MOV R8, 0x4 ;  /* 0x0000000400087802 */ /* 0x000fe20000000f00 */
[----:B------:R-:W-:Y:S01]  /*13a90*/  IMAD.MOV.U32 R7, RZ, RZ, 0x181f ;  /* 0x0000181fff077424 */ /* 0x000fe200078e00ff */
[----:B------:R-:W-:Y:S02]  /*13aa0*/  MOV R9, 0x13ac0 ;  /* 0x00013ac000097802 */ /* 0x000fe40000000f00 */
[----:B-1234-:R-:W-:Y:S05]  /*13ab0*/  CALL.REL.NOINC `($__internal_1_$__cuda_sm70_shflsync_idx_p) ;  /* 0x00000d5000007944 */ /* 0x01efea0003c00000 */
[----:B------:R-:W-:Y:S01]  /*13ac0*/  MOV R6, R7 ;  /* 0x0000000700067202 */ /* 0x000fe20000000f00 */
[----:B------:R-:W-:Y:S05]  /*13ad0*/  BRA `(.L_x_553) ;  /* 0xfffede8000007947 */ /* 0x000fea000383ffff */
.L_x_504:
[----:B------:R-:W-:Y:S01]  /*13ae0*/  IMAD.MOV.U32 R10, RZ, RZ, R3 ;  /* 0x000000ffff0a7224 */ /* 0x000fe200078e0003 */
[----:B------:R-:W-:Y:S01]  /*13af0*/  MOV R8, 0x4 ;  /* 0x0000000400087802 */ /* 0x000fe20000000f00 */
[----:B------:R-:W-:Y:S01]  /*13b00*/  IMAD.MOV.U32 R7, RZ, RZ, 0x181f ;  /* 0x0000181fff077424 */ /* 0x000fe200078e00ff */
[----:B------:R-:W-:Y:S02]  /*13b10*/  MOV R9, 0x13b30 ;  /* 0x00013b3000097802 */ /* 0x000fe40000000f00 */
[----:B-1234-:R-:W-:Y:S05]  /*13b20*/  CALL.REL.NOINC `($__internal_1_$__cuda_sm70_shflsync_idx_p) ;  /* 0x00000ce000007944 */ /* 0x01efea0003c00000 */
[----:B------:R-:W-:Y:S01]  /*13b30*/  MOV R4, R7 ;  /* 0x0000000700047202 */ /* 0x000fe20000000f00 */
[----:B------:R-:W-:Y:S05]  /*13b40*/  BRA `(.L_x_554) ;  /* 0xfffede3000007947 */ /* 0x000fea000383ffff */
.L_x_507:
        /* <DEDUP_REMOVED lines=13> */
.L_x_510:
[----:B------:R-:W-:Y:S01]  /*13c20*/  IMAD.MOV.U32 R10, RZ, RZ, R2 ;  /* 0x000000ffff0a7224 */ /* 0x000fe200078e0002 */
[----:B------:R-:W-:Y:S01]  /*13c30*/  MOV R8, 0x6 ;  /* 0x0000000600087802 */ /* 0x000fe20000000f00 */
[----:B------:R-:W-:Y:S01]  /*13c40*/  IMAD.MOV.U32 R7, RZ, RZ, 0x181f ;  /* 0x0000181fff077424 */ /* 0x000fe200078e00ff */
[----:B------:R-:W-:Y:S02]  /*13c50*/  MOV R9, 0x13c70 ;  /* 0x00013c7000097802 */ /* 0x000fe40000000f00 */
[----:B-1234-:R-:W-:Y:S05]  /*13c60*/  CALL.REL.NOINC `($__internal_1_$__cuda_sm70_shflsync_idx_p) ;  /* 0x00000ba000007944 */ /* 0x01efea0003c00000 */
[----:B------:R-:W-:Y:S01]  /*13c70*/  MOV R6, R7 ;  /* 0x0000000700067202 */ /* 0x000fe20000000f00 */
[----:B------:R-:W-:Y:S05]  /*13c80*/  BRA `(.L_x_556) ;  /* 0xfffedec000007947 */ /* 0x000fea000383ffff */
.L_x_511:
[----:B------:R-:W-:Y:S01]  /*13c90*/  IMAD.MOV.U32 R10, RZ, RZ, R3 ;  /* 0x000000ffff0a7224 */ /* 0x000fe200078e0003 */
[----:B------:R-:W-:Y:S01]  /*13ca0*/  MOV R8, 0x6 ;  /* 0x0000000600087802 */ /* 0x000fe20000000f00 */
[----:B------:R-:W-:Y:S01]  /*13cb0*/  IMAD.MOV.U32 R7, RZ, RZ, 0x181f ;  /* 0x0000181fff077424 */ /* 0x000fe200078e00ff */
[----:B------:R-:W-:Y:S02]  /*13cc0*/  MOV R9, 0x13ce0 ;  /* 0x00013ce000097802 */ /* 0x000fe40000000f00 */
[----:B-1234-:R-:W-:Y:S05]  /*13cd0*/  CALL.REL.NOINC `($__internal_1_$__cuda_sm70_shflsync_idx_p) ;  /* 0x00000b3000007944 */ /* 0x01efea0003c00000 */
[----:B------:R-:W-:Y:S01]  /*13ce0*/  MOV R4, R7 ;  /* 0x0000000700047202 */ /* 0x000fe20000000f00 */
[----:B------:R-:W-:Y:S05]  /*13cf0*/  BRA `(.L_x_557) ;  /* 0xfffede7000007947 */ /* 0x000fea000383ffff */
.L_x_514:
        /* <DEDUP_REMOVED lines=13> */
.L_x_521:
[----:B------:R1:W5:Y:S01]  /*13dd0*/  LDL R0, [R1+0x10] ;  /* 0x0000100001007983 */ /* 0x0003620000100800 */
[----:B------:R-:W-:Y:S02]  /*13de0*/  MOV R3, 0x2 ;  /* 0x0000000200037802 */ /* 0x000fe40000000f00 */
[----:B------:R-:W-:Y:S02]  /*13df0*/  MOV R8, 0x13e10 ;  /* 0x00013e1000087802 */ /* 0x000fe40000000f00 */
[----:B-1---5:R-:W-:Y:S05]  /*13e00*/  CALL.REL.NOINC `($__internal_0_$__cuda_sm70_shflsync_bfly_p) ;  /* 0x000009c000007944 */ /* 0x022fea0003c00000 */
[----:B--2---:R-:W-:Y:S01]  /*13e10*/  MOV R2, R3 ;  /* 0x0000000300027202 */ /* 0x004fe20000000f00 */
[----:B-1----:R-:W-:Y:S05]  /*13e20*/  BRA `(.L_x_559) ;  /* 0xffffd58000007947 */ /* 0x002fea000383ffff */
.L_x_522:
[----:B------:R-:W-:Y:S01]  /*13e30*/  IMAD.MOV.U32 R0, RZ, RZ, R2 ;  /* 0x000000ffff007224 */ /* 0x000fe200078e0002 */
[----:B------:R-:W-:Y:S02]  /*13e40*/  MOV R3, 0x1 ;  /* 0x0000000100037802 */ /* 0x000fe40000000f00 */
[----:B------:R-:W-:Y:S02]  /*13e50*/  MOV R8, 0x13e70 ;  /* 0x00013e7000087802 */ /* 0x000fe40000000f00 */
[----:B-----5:R-:W-:Y:S05]  /*13e60*/  CALL.REL.NOINC `($__internal_0_$__cuda_sm70_shflsync_bfly_p) ;  /* 0x0000096000007944 */ /* 0x020fea0003c00000 */
[----:B-1----:R1:W5:Y:S01]  /*13e70*/  LDL R0, [R1+0x18] ;  /* 0x0000180001007983 */ /* 0x0023620000100800 */
[----:B--2---:R-:W-:Y:S01]  /*13e80*/  FADD.FTZ R2, R2, R3 ;  /* 0x0000000302027221 */ /* 0x004fe20000010000 */
[----:B------:R-:W-:-:S02]  /*13e90*/  MOV R3, 0x2 ;  /* 0x0000000200037802 */ /* 0x000fc40000000f00 */
[----:B------:R-:W-:Y:S02]  /*13ea0*/  MOV R8, 0x13ec0 ;  /* 0x00013ec000087802 */ /* 0x000fe40000000f00 */
[----:B-1---5:R-:W-:Y:S05]  /*13eb0*/  CALL.REL.NOINC `($__internal_0_$__cuda_sm70_shflsync_bfly_p) ;  /* 0x0000091000007944 */ /* 0x022fea0003c00000 */
[----:B-1----:R-:W3:Y:S01]  /*13ec0*/  LDL.LU R0, [R1+0x18] ;  /* 0x0000180001007983 */ /* 0x002ee20000300800 */
[----:B------:R-:W-:Y:S01]  /*13ed0*/  MOV R8, 0x13f20 ;  /* 0x00013f2000087802 */ /* 0x000fe20000000f00 */
[----:B--23--:R-:W-:Y:S01]  /*13ee0*/  FADD.FTZ R4, R0, R3 ;  /* 0x0000000300047221 */ /* 0x00cfe20000010000 */
[----:B------:R-:W-:-:S04]  /*13ef0*/  MOV R3, 0x1 ;  /* 0x0000000100037802 */ /* 0x000fc80000000f00 */
[----:B------:R-:W-:Y:S02]  /*13f00*/  MOV R0, R4 ;  /* 0x0000000400007202 */ /* 0x000fe40000000f00 */
[----:B------:R-:W-:Y:S05]  /*13f10*/  CALL.REL.NOINC `($__internal_0_$__cuda_sm70_shflsync_bfly_p) ;  /* 0x000008b000007944 */ /* 0x000fea0003c00000 */
[----:B-1----:R1:W5:Y:S01]  /*13f20*/  LDL R0, [R1+0x14] ;  /* 0x0000140001007983 */ /* 0x0023620000100800 */
[----:B--2---:R-:W-:Y:S01]  /*13f30*/  FADD.FTZ R4, R4, R3 ;  /* 0x0000000304047221 */ /* 0x004fe20000010000 */
[----:B------:R-:W-:Y:S02]  /*13f40*/  MOV R3, 0x2 ;  /* 0x0000000200037802 */ /* 0x000fe40000000f00 */
        /* <DEDUP_REMOVED lines=19> */
[----:B--2---:R-:W-:Y:S01]  /*14080*/  MOV R8, R3 ;  /* 0x0000000300087202 */ /* 0x004fe20000000f00 */
[----:B-1----:R-:W-:Y:S05]  /*14090*/  BRA `(.L_x_560) ;  /* 0xffffd44000007947 */ /* 0x002fea000383ffff */
.L_x_531:
[----:B------:R-:W-:Y:S01]  /*140a0*/  IMAD.MOV.U32 R10, RZ, RZ, R2 ;  /* 0x000000ffff0a7224 */ /* 0x000fe200078e0002 */
[----:B------:R-:W-:Y:S01]  /*140b0*/  MOV R8, RZ ;  /* 0x000000ff00087202 */ /* 0x000fe20000000f00 */
[----:B------:R-:W-:Y:S01]  /*140c0*/  IMAD.MOV.U32 R7, RZ, RZ, 0x181f ;  /* 0x0000181fff077424 */ /* 0x000fe200078e00ff */
[----:B------:R-:W-:Y:S02]  /*140d0*/  MOV R9, 0x140f0 ;  /* 0x000140f000097802 */ /* 0x000fe40000000f00 */
[----:B------:R-:W-:Y:S05]  /*140e0*/  CALL.REL.NOINC `($__internal_1_$__cuda_sm70_shflsync_idx_p) ;  /* 0x0000072000007944 */ /* 0x000fea0003c00000 */
[----:B------:R-:W-:Y:S01]  /*140f0*/  MOV R5, R7 ;  /* 0x0000000700057202 */ /* 0x000fe20000000f00 */
[----:B------:R-:W-:Y:S05]  /*14100*/  BRA `(.L_x_561) ;  /* 0xfffff00000007947 */ /* 0x000fea000383ffff */
.L_x_532:
[----:B------:R-:W-:Y:S01]  /*14110*/  IMAD.MOV.U32 R10, RZ, RZ, R3 ;  /* 0x000000ffff0a7224 */ /* 0x000fe200078e0003 */
[----:B------:R-:W-:Y:S01]  /*14120*/  MOV R8, RZ ;  /* 0x000000ff00087202 */ /* 0x000fe20000000f00 */
[----:B------:R-:W-:Y:S01]  /*14130*/  IMAD.MOV.U32 R7, RZ, RZ, 0x181f ;  /* 0x0000181fff077424 */ /* 0x000fe200078e00ff */
[----:B------:R-:W-:Y:S02]  /*14140*/  MOV R9, 0x14160 ;  /* 0x0001416000097802 */ /* 0x000fe40000000f00 */
[----:B-12---:R-:W-:Y:S05]  /*14150*/  CALL.REL.NOINC `($__internal_1_$__cuda_sm70_shflsync_idx_p) ;  /* 0x000006b000007944 */ /* 0x006fea0003c00000 */
[----:B------:R-:W-:Y:S01]  /*14160*/  MOV R4, R7 ;  /* 0x0000000700047202 */ /* 0x000fe20000000f00 */
[----:B------:R-:W-:Y:S05]  /*14170*/  BRA `(.L_x_562) ;  /* 0xffffefb000007947 */ /* 0x000fea000383ffff */
.L_x_533:
[----:B------:R-:W-:Y:S01]  /*14180*/  IMAD.MOV.U32 R10, RZ, RZ, R2 ;  /* 0x000000ffff0a7224 */ /* 0x000fe200078e0002 */
[----:B------:R-:W-:Y:S01]  /*14190*/  MOV R8, 0x1 ;  /* 0x0000000100087802 */ /* 0x000fe20000000f00 */
[----:B------:R-:W-:Y:S01]  /*141a0*/  IMAD.MOV.U32 R7, RZ, RZ, 0x181f ;  /* 0x0000181fff077424 */ /* 0x000fe200078e00ff */
[----:B------:R-:W-:-:S02]  /*141b0*/  MOV R9, 0x141d0 ;  /* 0x000141d000097802 */ /* 0x000fc40000000f00 */
[----:B-123--:R-:W-:Y:S05]  /*141c0*/  CALL.REL.NOINC `($__internal_1_$__cuda_sm70_shflsync_idx_p) ;  /* 0x0000064000007944 */ /* 0x00efea0003c00000 */
        /* <DEDUP_REMOVED lines=8> */
.L_x_534:
[----:B------:R-:W-:Y:S01]  /*14250*/  IMAD.MOV.U32 R10, RZ, RZ, R2 ;  /* 0x000000ffff0a7224 */ /* 0x000fe200078e0002 */
[----:B------:R-:W-:Y:S01]  /*14260*/  MOV R8, 0x2 ;  /* 0x0000000200087802 */ /* 0x000fe20000000f00 */
[----:B------:R-:W-:Y:S01]  /*14270*/  IMAD.MOV.U32 R7, RZ, RZ, 0x181f ;  /* 0x0000181fff077424 */ /* 0x000fe200078e00ff */
[----:B------:R-:W-:Y:S02]  /*14280*/  MOV R9, 0x142a0 ;  /* 0x000142a000097802 */ /* 0x000fe40000000f00 */
[----:B-1-34-:R-:W-:Y:S05]  /*14290*/  CALL.REL.NOINC `($__internal_1_$__cuda_sm70_shflsync_idx_p) ;  /* 0x0000057000007944 */ /* 0x01afea0003c00000 */
[----:B------:R-:W-:Y:S01]  /*142a0*/  MOV R6, R7 ;  /* 0x0000000700067202 */ /* 0x000fe20000000f00 */
[----:B------:R-:W-:Y:S05]  /*142b0*/  BRA `(.L_x_564) ;  /* 0xffffef9000007947 */ /* 0x000fea000383ffff */
.L_x_535:
[----:B------:R-:W-:Y:S01]  /*142c0*/  IMAD.MOV.U32 R10, RZ, RZ, R3 ;  /* 0x000000ffff0a7224 */ /* 0x000fe200078e0003 */
[----:B------:R-:W-:Y:S01]  /*142d0*/  MOV R8, 0x2 ;  /* 0x0000000200087802 */ /* 0x000fe20000000f00 */
[----:B------:R-:W-:Y:S01]  /*142e0*/  IMAD.MOV.U32 R7, RZ, RZ, 0x181f ;  /* 0x0000181fff077424 */ /* 0x000fe200078e00ff */
[----:B------:R-:W-:Y:S02]  /*142f0*/  MOV R9, 0x14310 ;  /* 0x0001431000097802 */ /* 0x000fe40000000f00 */
[----:B-1234-:R-:W-:Y:S05]  /*14300*/  CALL.REL.NOINC `($__internal_1_$__cuda_sm70_shflsync_idx_p) ;  /* 0x0000050000007944 */ /* 0x01efea0003c00000 */
[----:B------:R-:W-:Y:S01]  /*14310*/  MOV R4, R7 ;  /* 0x0000000700047202 */ /* 0x000fe20000000f00 */
[----:B------:R-:W-:Y:S05]  /*14320*/  BRA `(.L_x_565) ;  /* 0xffffef4000007947 */ /* 0x000fea000383ffff */
.L_x_536:
        /* <DEDUP_REMOVED lines=13> */
.L_x_537:
[----:B------:R-:W-:Y:S01]  /*14400*/  IMAD.MOV.U32 R10, RZ, RZ, R2 ;  /* 0x000000ffff0a7224 */ /* 0x000fe200078e0002 */
[----:B------:R-:W-:Y:S01]  /*14410*/  MOV R8, 0x4 ;  /* 0x0000000400087802 */ /* 0x000fe20000000f00 */
[----:B------:R-:W-:Y:S01]  /*14420*/  IMAD.MOV.U32 R7, RZ, RZ, 0x181f ;  /* 0x0000181fff077424 */ /* 0x000fe200078e00ff */
[----:B------:R-:W-:Y:S02]  /*14430*/  MOV R9, 0x14450 ;  /* 0x0001445000097802 */ /* 0x000fe40000000f00 */
[----:B-1234-:R-:W-:Y:S05]  /*14440*/  CALL.REL.NOINC `($__internal_1_$__cuda_sm70_shflsync_idx_p) ;  /* 0x000003c000007944 */ /* 0x01efea0003c00000 */
[----:B------:R-:W-:Y:S01]  /*14450*/  MOV R6, R7 ;  /* 0x0000000700067202 */ /* 0x000fe20000000f00 */
[----:B------:R-:W-:Y:S05]  /*14460*/  BRA `(.L_x_567) ;  /* 0xffffef1000007947 */ /* 0x000fea000383ffff */
.L_x_538:
[----:B------:R-:W-:Y:S01]  /*14470*/  IMAD.MOV.U32 R10, RZ, RZ, R3 ;  /* 0x000000ffff0a7224 */ /* 0x000fe200078e0003 */
[----:B------:R-:W-:Y:S01]  /*14480*/  MOV R8, 0x4 ;  /* 0x0000000400087802 */ /* 0x000fe20000000f00 */
[----:B------:R-:W-:Y:S01]  /*14490*/  IMAD.MOV.U32 R7, RZ, RZ, 0x181f ;  /* 0x0000181fff077424 */ /* 0x000fe200078e00ff */
[----:B------:R-:W-:Y:S02]  /*144a0*/  MOV R9, 0x144c0 ;  /* 0x000144c000097802 */ /* 0x000fe40000000f00 */
[----:B-1234-:R-:W-:Y:S05]  /*144b0*/  CALL.REL.NOINC `($__internal_1_$__cuda_sm70_shflsync_idx_p) ;  /* 0x0000035000007944 */ /* 0x01efea0003c00000 */
[----:B------:R-:W-:Y:S01]  /*144c0*/  MOV R4, R7 ;  /* 0x0000000700047202 */ /* 0x000fe20000000f00 */
[----:B------:R-:W-:Y:S05]  /*144d0*/  BRA `(.L_x_568) ;  /* 0xffffeec000007947 */ /* 0x000fea000383ffff */
.L_x_539:
        /* <DEDUP_REMOVED lines=13> */
.L_x_540:
[----:B------:R-:W-:Y:S01]  /*145b0*/  IMAD.MOV.U32 R10, RZ, RZ, R2 ;  /* 0x000000ffff0a7224 */ /* 0x000fe200078e0002 */
[----:B------:R-:W-:Y:S01]  /*145c0*/  MOV R8, 0x6 ;  /* 0x0000000600087802 */ /* 0x000fe20000000f00 */
[----:B------:R-:W-:Y:S01]  /*145d0*/  IMAD.MOV.U32 R7, RZ, RZ, 0x181f ;  /* 0x0000181fff077424 */ /* 0x000fe200078e00ff */
[----:B------:R-:W-:Y:S02]  /*145e0*/  MOV R9, 0x14600 ;  /* 0x0001460000097802 */ /* 0x000fe40000000f00 */
[----:B-12-4-:R-:W-:Y:S05]  /*145f0*/  CALL.REL.NOINC `($__internal_1_$__cuda_sm70_shflsync_idx_p) ;  /* 0x0000021000007944 */ /* 0x016fea0003c00000 */
[----:B------:R-:W-:Y:S01]  /*14600*/  MOV R6, R7 ;  /* 0x0000000700067202 */ /* 0x000fe20000000f00 */
[----:B------:R-:W-:Y:S05]  /*14610*/  BRA `(.L_x_570) ;  /* 0xffffee9000007947 */ /* 0x000fea000383ffff */
.L_x_541:
[----:B------:R-:W-:Y:S01]  /*14620*/  IMAD.MOV.U32 R10, RZ, RZ, R3 ;  /* 0x000000ffff0a7224 */ /* 0x000fe200078e0003 */
[----:B------:R-:W-:Y:S01]  /*14630*/  MOV R8, 0x6 ;  /* 0x0000000600087802 */ /* 0x000fe20000000f00 */
[----:B------:R-:W-:Y:S01]  /*14640*/  IMAD.MOV.U32 R7, RZ, RZ, 0x181f ;  /* 0x0000181fff077424 */ /* 0x000fe200078e00ff */
[----:B------:R-:W-:Y:S02]  /*14650*/  MOV R9, 0x14670 ;  /* 0x0001467000097802 */ /* 0x000fe40000000f00 */
[----:B-1234-:R-:W-:Y:S05]  /*14660*/  CALL.REL.NOINC `($__internal_1_$__cuda_sm70_shflsync_idx_p) ;  /* 0x000001a000007944 */ /* 0x01efea0003c00000 */
[----:B------:R-:W-:Y:S01]  /*14670*/  MOV R4, R7 ;  /* 0x0000000700047202 */ /* 0x000fe20000000f00 */
[----:B------:R-:W-:Y:S05]  /*14680*/  BRA `(.L_x_571) ;  /* 0xffffee4000007947 */ /* 0x000fea000383ffff */
.L_x_542:
[----:B------:R-:W-:Y:S01]  /*14690*/  IMAD.MOV.U32 R10, RZ, RZ, R2 ;  /* 0x000000ffff0a7224 */ /* 0x000fe200078e0002 */
[----:B------:R-:W-:Y:S01]  /*146a0*/  MOV R8, 0x7 ;  /* 0x0000000700087802 */ /* 0x000fe20000000f00 */
[----:B------:R-:W-:Y:S01]  /*146b0*/  IMAD.MOV.U32 R7, RZ, RZ, 0x181f ;  /* 0x0000181fff077424 */ /* 0x000fe200078e00ff */
[----:B------:R-:W-:-:S02]  /*146c0*/  MOV R9, 0x146e0 ;  /* 0x000146e000097802 */ /* 0x000fc40000000f00 */
[----:B-12-4-:R-:W-:Y:S05]  /*146d0*/  CALL.REL.NOINC `($__internal_1_$__cuda_sm70_shflsync_idx_p) ;  /* 0x0000013000007944 */ /* 0x016fea0003c00000 */
        /* <DEDUP_REMOVED lines=8> */
.L_x_544:
[----:B------:R-:W-:Y:S01]  /*14760*/  IMAD.MOV.U32 R10, RZ, RZ, R47 ;  /* 0x000000ffff0a7224 */ /* 0x000fe200078e002f */
[----:B--2---:R-:W-:Y:S01]  /*14770*/  MOV R8, RZ ;  /* 0x000000ff00087202 */ /* 0x004fe20000000f00 */
[----:B------:R-:W-:Y:S01]  /*14780*/  IMAD.MOV.U32 R7, RZ, RZ, 0x1f ;  /* 0x0000001fff077424 */ /* 0x000fe200078e00ff */
[----:B------:R-:W-:Y:S02]  /*14790*/  MOV R9, 0x147b0 ;  /* 0x000147b000097802 */ /* 0x000fe40000000f00 */
[----:B-1-3--:R-:W-:Y:S05]  /*147a0*/  CALL.REL.NOINC `($__internal_1_$__cuda_sm70_shflsync_idx_p) ;  /* 0x0000006000007944 */ /* 0x00afea0003c00000 */
[----:B------:R-:W-:Y:S01]  /*147b0*/  MOV R0, R7 ;  /* 0x0000000700007202 */ /* 0x000fe20000000f00 */
[----:B------:R-:W-:Y:S05]  /*147c0*/  BRA `(.L_x_573) ;  /* 0xffffeea000007947 */ /* 0x000fea000383ffff */
        .weak           $__internal_0_$__cuda_sm70_shflsync_bfly_p
        .type           $__internal_0_$__cuda_sm70_shflsync_bfly_p,@function
        .size           $__internal_0_$__cuda_sm70_shflsync_bfly_p,($__internal_1_$__cuda_sm70_shflsync_idx_p - $__internal_0_$__cuda_sm70_shflsync_bfly_p)
$__internal_0_$__cuda_sm70_shflsync_bfly_p:
[----:B------:R-:W-:Y:S01]  /*147d0*/  MOV R9, 0x0 ;  /* 0x0000000000097802 */ /* 0x000fe20000000f00 */
[----:B------:R-:W-:Y:S04]  /*147e0*/  WARPSYNC R7 ;  /* 0x0000000700007348 */ /* 0x000fe80003800000 */
[----:B------:R1:W2:Y:S01]  /*147f0*/  SHFL.BFLY PT, R3, R0, R3, R10 ;  /* 0x0c00000300037389 */ /* 0x0002a200000e000a */
[----:B------:R-:W-:Y:S05]  /*14800*/  RET.REL.NODEC R8 `(_ZN7cutlass13device_kernelIN5flash19enable_sm80_to_sm89INS1_16FlashAttnFwdSm80INS1_25CollectiveMainloopFwdSm80ILi4ELi1ELb0EN4cute5tupleIJNS5_1CILi128EEENS7_ILi112EEENS7_ILi64EEEEEELi64ENS_10bfloat16_tEfNS_4arch4Sm80ELb1ELb0ELb0ELb0ELb0ELb0ELb1ELb0EEENS1_21CollectiveEpilogueFwdINS6_IJS8_SA_S9_EEENS6_IJNS7_ILi1EEESI_SI_EEESC_SE_Li128ELb0ELb1ELb0ELb0EEENS1_30DynamicPersistentTileSchedulerILi128ELi128ELb0ELb1ELb0EEEEEEEEEvNT_6ParamsE) ;  /* 0xfffeb7f008007950 */ /* 0x000fea0003c3ffff */
        .weak           $__internal_1_$__cuda_sm70_shflsync_idx_p
        .type           $__internal_1_$__cuda_sm70_shflsync_idx_p,@function
        .size           $__internal_1_$__cuda_sm70_shflsync_idx_p,(.L_x_741 - $__internal_1_$__cuda_sm70_shflsync_idx_p)
$__internal_1_$__cuda_sm70_shflsync_idx_p:
[----:B------:R-:W-:-:S04]  /*14810*/  MOV R12, 0xffffffff ;  /* 0xffffffff000c7802 */ /* 0x000fc80000000f00 */
[----:B------:R-:W-:Y:S04]  /*14820*/  WARPSYNC R12 ;  /* 0x0000000c00007348 */ /* 0x000fe80003800000 */
[----:B------:R1:W2:Y:S02]  /*14830*/  SHFL.IDX PT, R7, R10, R8, R7 ;  /* 0x000000080a077389 */ /* 0x0002a400000e0007 */
[----:B-1----:R-:W-:Y:S02]  /*14840*/  MOV R8, R9 ;  /* 0x0000000900087202 */ /* 0x002fe40000000f00 */
[----:B------:R-:W-:-:S04]  /*14850*/  MOV R9, 0x0 ;  /* 0x0000000000097802 */ /* 0x000fc80000000f00 */
[----:B--2---:R-:W-:Y:S05]  /*14860*/  RET.REL.NODEC R8 `(_ZN7cutlass13device_kernelIN5flash19enable_sm80_to_sm89INS1_16FlashAttnFwdSm80INS1_25CollectiveMainloopFwdSm80ILi4ELi1ELb0EN4cute5tupleIJNS5_1CILi128EEENS7_ILi112EEENS7_ILi64EEEEEELi64ENS_10bfloat16_tEfNS_4arch4Sm80ELb1ELb0ELb0ELb0ELb0ELb0ELb1ELb0EEENS1_21CollectiveEpilogueFwdINS6_IJS8_SA_S9_EEENS6_IJNS7_ILi1EEESI_SI_EEESC_SE_Li128ELb0ELb1ELb0ELb0EEENS1_30DynamicPersistentTileSchedulerILi128ELi128ELb0ELb1ELb0EEEEEEEEEvNT_6ParamsE) ;  /* 0xfffeb79008007950 */ /* 0x004fea0003c3ffff */
.L_x_574:
        /* <DEDUP_REMOVED lines=9> */
.L_x_741:


//--------------------- .text._ZN7cutlass13device_kernelIN5flash19enable_sm80_to_sm89INS1_16FlashAttnFwdSm80INS1_25CollectiveMainloopFwdSm80ILi4ELi1ELb0EN4cute5tupleIJNS5_1CILi128EEENS7_ILi112EEENS7_ILi64EEEEEELi64ENS_10bfloat16_tEfNS_4arch4Sm80ELb1ELb0ELb0ELb1ELb0ELb0ELb1ELb0EEENS1_21CollectiveEpilogueFwdINS6_IJS8_SA_S9_EEENS6_IJNS7_ILi1EEESI_SI_EEESC_SE_Li128ELb1ELb1ELb0ELb0EEENS1_19SingleTileSchedulerILb1ELb0ELb1ELi128EEEEEEEEEvNT_6ParamsE --------------------------
	.section	.text._ZN7cutlass13device_kernelIN5flash19enable_sm80_to_sm89INS1_16FlashAttnFwdSm80INS1_25CollectiveMainloopFwdSm80ILi4ELi1ELb0EN4cute5tupleIJNS5_1CILi128EEENS7_ILi112EEENS7_ILi64EEEEEELi64ENS_10bfloat16_tEfNS_4arch4Sm80ELb1ELb0ELb0ELb1ELb0ELb0ELb1ELb0EEENS1_21CollectiveEpilogueFwdINS6_IJS8_SA_S9_EEENS6_IJNS7_ILi1EEESI_SI_EEESC_SE_Li128ELb1ELb1ELb0ELb0EEENS1_19SingleTileSchedulerILb1ELb0ELb1ELi128EEEEEEEEEvNT_6ParamsE,"ax",@progbits
	.sectioninfo	@"SHI_REGISTERS=255"
	.align	128
.text._ZN7cutlass13device_kernelIN5flash19enable_sm80_to_sm89INS1_16FlashAttnFwdSm80INS1_25CollectiveMainloopFwdSm80ILi4ELi1ELb0EN4cute5tupleIJNS5_1CILi128EEENS7_ILi112EEENS7_ILi64EEEEEELi64ENS_10bfloat16_tEfNS_4arch4Sm80ELb1ELb0ELb0ELb1ELb0ELb0ELb1ELb0EEENS1_21CollectiveEpilogueFwdINS6_IJS8_SA_S9_EEENS6_IJNS7_ILi1EEESI_SI_EEESC_SE_Li128ELb1ELb1ELb0ELb0EEENS1_19SingleTileSchedulerILb1ELb0ELb1ELi128EEEEEEEEEvNT_6ParamsE:
        .type           _ZN7cutlass13device_kernelIN5flash19enable_sm80_to_sm89INS1_16FlashAttnFwdSm80INS1_25CollectiveMainloopFwdSm80ILi4ELi1ELb0EN4cute5tupleIJNS5_1CILi128EEENS7_ILi112EEENS7_ILi64EEEEEELi64ENS_10bfloat16_tEfNS_4arch4Sm80ELb1ELb0ELb0ELb1ELb0ELb0ELb1ELb0EEENS1_21CollectiveEpilogueFwdINS6_IJS8_SA_S9_EEENS6_IJNS7_ILi1EEESI_SI_EEESC_SE_Li128ELb1ELb1ELb0ELb0EEENS1_19SingleTileSchedulerILb1ELb0ELb1ELi128EEEEEEEEEvNT_6ParamsE,@function
        .size           _ZN7cutlass13device_kernelIN5flash19enable_sm80_to_sm89INS1_16FlashAttnFwdSm80INS1_25CollectiveMainloopFwdSm80ILi4ELi1ELb0EN4cute5tupleIJNS5_1CILi128EEENS7_ILi112EEENS7_ILi64EEEEEELi64ENS_10bfloat16_tEfNS_4arch4Sm80ELb1ELb0ELb0ELb1ELb0ELb0ELb1ELb0EEENS1_21CollectiveEpilogueFwdINS6_IJS8_SA_S9_EEENS6_IJNS7_ILi1EEESI_SI_EEESC_SE_Li128ELb1ELb1ELb0ELb0EEENS1_19SingleTileSchedulerILb1ELb0ELb1ELi128EEEEEEEEEvNT_6ParamsE,(.L_x_744 - _ZN7cutlass13device_kernelIN5flash19enable_sm80_to_sm89INS1_16FlashAttnFwdSm80INS1_25CollectiveMainloopFwdSm80ILi4ELi1ELb0EN4cute5tupleIJNS5_1CILi128EEENS7_ILi112EEENS7_ILi64EEEEEELi64ENS_10bfloat16_tEfNS_4arch4Sm80ELb1ELb0ELb0ELb1ELb0ELb0ELb1ELb0EEENS1_21CollectiveEpilogueFwdINS6_IJS8_SA_S9_EEENS6_IJNS7_ILi1EEESI_SI_EEESC_SE_Li128ELb1ELb1ELb0ELb0EEENS1_19SingleTileSchedulerILb1ELb0ELb1ELi128EEEEEEEEEvNT_6ParamsE)
        .other          _ZN7cutlass13device_kernelIN5flash19enable_sm80_to_sm89INS1_16FlashAttnFwdSm80INS1_25CollectiveMainloopFwdSm80ILi4ELi1ELb0EN4cute5tupleIJNS5_1CILi128EEENS7_ILi112EEENS7_ILi64EEEEEELi64ENS_10bfloat16_tEfNS_4arch4Sm80ELb1ELb0ELb0ELb1ELb0ELb0ELb1ELb0EEENS1_21CollectiveEpilogueFwdINS6_IJS8_SA_S9_EEENS6_IJNS7_ILi1EEESI_SI_EEESC_SE_Li128ELb1ELb1ELb0ELb0EEENS1_19SingleTileSchedulerILb1ELb0ELb1ELi128EEEEEEEEEvNT_6ParamsE,@"STO_CUDA_ENTRY STV_DEFAULT"
_ZN7cutlass13device_kernelIN5flash19enable_sm80_to_sm89INS1_16FlashAttnFwdSm80INS1_25CollectiveMainloopFwdSm80ILi4ELi1ELb0EN4cute5tupleIJNS5_1CILi128EEENS7_ILi112EEENS7_ILi64EEEEEELi64ENS_10bfloat16_tEfNS_4arch4Sm80ELb1ELb0ELb0ELb1ELb0ELb0ELb1ELb0EEENS1_21CollectiveEpilogueFwdINS6_IJS8_SA_S9_EEENS6_IJNS7_ILi1EEESI_SI_EEESC_SE_Li128ELb1ELb1ELb0ELb0EEENS1_19SingleTileSchedulerILb1ELb0ELb1ELi128EEEEEEEEEvNT_6ParamsE:
        /* <DEDUP_REMOVED lines=17> */
.L_x_576:
        /* <DEDUP_REMOVED lines=8> */
.L_x_578:
[----:B------:R-:W-:-:S04]  /*0190*/  MOV R0, c[0x0][0x54c] ;  /* 0x0001530000007a02 */ /* 0x000fc80000000f00 */
.L_x_577:
[----:B------:R-:W-:Y:S01]  /*01a0*/  USHF.L.U32 UR4, UR4, 0x7, URZ ;  /* 0x0000000704047899 */ /* 0x000fe2000800063f */
[----:B-----5:R-:W-:-:S05]  /*01b0*/  IMAD R0, R0, c[0x0][0x548], RZ ;  /* 0x0001520000007a24 */ /* 0x020fca00078e02ff */
[----:B------:R-:W-:-:S04]  /*01c0*/  MOV R10, UR4 ;  /* 0x00000004000a7c02 */ /* 0x000fc80008000f00 */
[----:B------:R-:W-:-:S04]  /*01d0*/  ISETP.GE.AND P0, PT, R10, R0, PT ;  /* 0x000000000a00720c */ /* 0x000fc80003f06270 */
[----:B------:R-:W-:-:S05]  /*01e0*/  SEL R0, R5, 0xffffffff, !P0 ;  /* 0xffffffff05007807 */ /* 0x000fca0004000000 */
[----:B------:R2:W-:Y:S01]  /*01f0*/  STL [R1+0x70], R0 ;  /* 0x0000700001007387 */ /* 0x0005e20000100800 */
[----:B------:R-:W-:Y:S05]  /*0200*/  BRA `(.L_x_579) ;  /* 0x0000014000007947 */ /* 0x000fea0003800000 */
.L_x_575:
[----:B------:R-:W-:-:S04]  /*0210*/  ISETP.NE.U32.AND P0, PT, RZ, c[0x0][0x568], PT ;  /* 0x00015a00ff007a0c */ /* 0x000fc80003f05070 */
[----:B------:R-:W-:-:S13]  /*0220*/  ISETP.NE.AND.EX P0, PT, RZ, c[0x0][0x56c], PT, P0 ;  /* 0x00015b00ff007a0c */ /* 0x000fda0003f05300 */
[----:B------:R-:W-:Y:S05]  /*0230*/  @!P0 BRA `(.L_x_580) ;  /* 0x0000002000008947 */ /* 0x000fea0003800000 */
[----:B------:R1:W5:Y:S01]  /*0240*/  LDG.E R0, [R2.64] ;  /* 0x0000000a02007981 */ /* 0x000362000c1e1900 */
[----:B------:R-:W-:Y:S05]  /*0250*/  BRA `(.L_x_581) ;  /* 0x0000009000007947 */ /* 0x000fea0003800000 */
.L_x_580:
        /* <DEDUP_REMOVED lines=8> */
.L_x_582:
[----:B------:R-:W-:-:S04]  /*02e0*/  MOV R0, c[0x0][0x54c] ;  /* 0x0001530000007a02 */ /* 0x000fc80000000f00 */
.L_x_581:
[----:B------:R-:W-:Y:S01]  /*02f0*/  USHF.L.U32 UR4, UR4, 0x7, URZ ;  /* 0x0000000704047899 */ /* 0x000fe2000800063f */
[----:B-----5:R-:W-:-:S05]  /*0300*/  IMAD R0, R0, c[0x0][0x548], RZ ;  /* 0x0001520000007a24 */ /* 0x020fca00078e02ff */
[----:B------:R-:W-:-:S04]  /*0310*/  MOV R10, UR4 ;  /* 0x00000004000a7c02 */ /* 0x000fc80008000f00 */
[----:B------:R-:W-:-:S04]  /*0320*/  ISETP.GE.AND P0, PT, R10, R0, PT ;  /* 0x000000000a00720c */ /* 0x000fc80003f06270 */
[----:B------:R-:W-:-:S05]  /*0330*/  SEL R0, R5, 0xffffffff, !P0 ;  /* 0xffffffff05007807 */ /* 0x000fca0004000000 */
[----:B------:R2:W-:Y:S04]  /*0340*/  STL [R1+0x70], R0 ;  /* 0x0000700001007387 */ /* 0x0005e80000100800 */
.L_x_579:
        /* <DEDUP_REMOVED lines=13> */
[----:B-1----:R-:W-:Y:S01]  /*0420*/  IMAD.WIDE R2, R41, R17, c[0x0][0x350] ;  /* 0x0000d40029027625 */ /* 0x002fe200078e0211 */
[----:B------:R-:W-:-:S02]  /*0430*/  ISETP.NE.AND.EX P2, PT, RZ, c[0x0][0x34c], PT, P2 ;  /* 0x0000d300ff007a0c */ /* 0x000fc40003f45320 */
[----:B------:R-:W-:-:S03]  /*0440*/  ISETP.NE.AND.EX P1, PT, RZ, c[0x0][0x354], PT, P1 ;  /* 0x0000d500ff007a0c */ /* 0x000fc60003f25310 */
[----:B------:R-:W-:-:S04]  /*0450*/  @P0 IMAD.WIDE R6, R41, R17, c[0x0][0x360] ;  /* 0x0000d80029060625 */ /* 0x000fc800078e0211 */
[----:B------:R-:W-:Y:S01]  /*0460*/  @P3 IMAD.WIDE R8, R41, R17, c[0x0][0x370] ;  /* 0x0000dc0029083625 */ /* 0x000fe200078e0211 */
[----:B------:R1:W2:Y:S04]  /*0470*/  @P0 LDG.E R0, [R6.64] ;  /* 0x0000000a06000981 */ /* 0x0002a8000c1e1900 */
[----:B------:R3:W5:Y:S04]  /*0480*/  @P3 LDG.E R12, [R8.64] ;  /* 0x0000000a080c3981 */ /* 0x000768000c1e1900 */
[----:B------:R3:W5:Y:S04]  /*0490*/  @P2 LDG.E R11, [R4.64] ;  /* 0x0000000a040b2981 */ /* 0x000768000c1e1900 */
[----:B------:R3:W5:Y:S01]  /*04a0*/  @P1 LDG.E R13, [R2.64] ;  /* 0x0000000a020d1981 */ /* 0x000762000c1e1900 */
[----:B-1----:R-:W-:-:S03]  /*04b0*/  IMAD.MOV.U32 R6, RZ, RZ, c[0x0][0x1d0] ;  /* 0x00007400ff067624 */ /* 0x002fc600078e00ff */
[----:B--2---:R3:W-:Y:S01]  /*04c0*/  STL [R1+0x60], R0 ;  /* 0x0000600001007387 */ /* 0x0047e20000100800 */
[----:B------:R-:W-:Y:S01]  /*04d0*/  IMAD.MOV.U32 R36, RZ, RZ, R0 ;  /* 0x000000ffff247224 */ /* 0x000fe200078e0000 */
[----:B------:R-:W-:Y:S05]  /*04e0*/  @P0 BRA `(.L_x_583) ;  /* 0x0000005000000947 */ /* 0x000fea0003800000 */
[----:B------:R-:W-:Y:S05]  /*04f0*/  @!P2 BRA `(.L_x_583) ;  /* 0x000000400000a947 */ /* 0x000fea0003800000 */
[----:B---3--:R1:W2:Y:S04]  /*0500*/  LDG.E R0, [R4.64] ;  /* 0x0000000a04007981 */ /* 0x0082a8000c1e1900 */
[----:B-1----:R-:W2:Y:S02]  /*0510*/  LDG.E R4, [R4.64+0x4] ;  /* 0x0000040a04047981 */ /* 0x002ea4000c1e1900 */
[----:B--2---:R-:W-:-:S05]  /*0520*/  IADD3 R36, -R0, R4, RZ ;  /* 0x0000000400247210 */ /* 0x004fca0007ffe1ff */
[----:B------:R1:W-:Y:S02]  /*0530*/  STL [R1+0x60], R36 ;  /* 0x0000602401007387 */ /* 0x0003e40000100800 */
.L_x_583:
[----:B------:R-:W-:-:S04]  /*0540*/  ISETP.NE.U32.AND P0, PT, RZ, c[0x0][0x368], PT ;  /* 0x0000da00ff007a0c */ /* 0x000fc80003f05070 */
[----:B------:R-:W-:-:S13]  /*0550*/  ISETP.NE.AND.EX P0, PT, RZ, c[0x0][0x36c], PT, P0 ;  /* 0x0000db00ff007a0c */ /* 0x000fda0003f05300 */
[----:B------:R-:W-:Y:S05]  /*0560*/  @!P0 BRA `(.L_x_584) ;  /* 0x0000003000008947 */ /* 0x000fea0003800000 */
[----:B---3--:R-:W-:-:S05]  /*0570*/  IMAD.WIDE R2, R41, R17, c[0x0][0x368] ;  /* 0x0000da0029027625 */ /* 0x008fca00078e0211 */
[----:B------:R2:W5:Y:S01]  /*0580*/  LDG.E R6, [R2.64] ;  /* 0x0000000a02067981 */ /* 0x000562000c1e1900 */
[----:B------:R-:W-:Y:S05]  /*0590*/  BRA `(.L_x_585) ;  /* 0x0000004000007947 */ /* 0x000fea0003800000 */
.L_x_584:
[----:B------:R-:W-:Y:S05]  /*05a0*/  @!P1 BRA `(.L_x_585) ;  /* 0x0000003000009947 */ /* 0x000fea0003800000 */
[----:B------:R2:W4:Y:S04]  /*05b0*/  LDG.E R6, [R2.64] ;  /* 0x0000000a02067981 */ /* 0x000528000c1e1900 */
[----:B--23--:R-:W4:Y:S02]  /*05c0*/  LDG.E R2, [R2.64+0x4] ;  /* 0x0000040a02027981 */ /* 0x00cf24000c1e1900 */
[----:B----4-:R-:W-:-:S03]  /*05d0*/  IADD3 R6, -R6, R2, RZ ;  /* 0x0000000206067210 */ /* 0x010fc60007ffe1ff */
.L_x_585:
[----:B---3--:R-:W-:Y:S01]  /*05e0*/  IMAD.MOV.U32 R0, RZ, RZ, c[0x0][0x2c4] ;  /* 0x0000b100ff007624 */ /* 0x008fe200078e00ff */
[----:B-----5:R-:W-:Y:S01]  /*05f0*/  IADD3 R35, -R12, R6, RZ ;  /* 0x000000060c237210 */ /* 0x020fe20007ffe1ff */
[----:B------:R-:W-:Y:S01]  /*0600*/  IMAD.MOV.U32 R246, RZ, RZ, R10 ;  /* 0x000000fffff67224 */ /* 0x000fe200078e000a */
[----:B--2---:R-:W-:Y:S01]  /*0610*/  IADD3 R2, R10, 0x7f, RZ ;  /* 0x0000007f0a027810 */ /* 0x004fe20007ffe0ff */
[----:B------:R-:W-:Y:S01]  /*0620*/  IMAD.MOV.U32 R4, RZ, RZ, RZ ;  /* 0x000000ffff047224 */ /* 0x000fe200078e00ff */
[----:B------:R-:W-:Y:S01]  /*0630*/  ISETP.NE.AND P4, PT, R0, 0x1, PT ;  /* 0x000000010000780c */ /* 0x000fe20003f85270 */
[----:B------:R2:W-:Y:S01]  /*0640*/  STL [R1+0x64], R35 ;  /* 0x0000642301007387 */ /* 0x0005e20000100800 */
[----:B------:R-:W-:Y:S01]  /*0650*/  IADD3 R3, R35, 0x70, -R36 ;  /* 0x0000007023037810 */ /* 0x000fe20007ffe824 */
[----:B------:R-:W-:Y:S01]  /*0660*/  IMAD.IADD R6, R13, 0x1, R12 ;  /* 0x000000010d067824 */ /* 0x000fe200078e020c */
[----:B------:R-:W-:Y:S01]  /*0670*/  IADD3 R5, R35, 0x6f, RZ ;  /* 0x0000006f23057810 */ /* 0x000fe20007ffe0ff */
[----:B------:R-:W-:Y:S01]  /*0680*/  CS2R R134, SRZ ;  /* 0x0000000000867805 */ /* 0x000fe2000001ff00 */
[----:B------:R-:W-:Y:S01]  /*0690*/  PLOP3.LUT P0, PT, PT, PT, PT, 0x80, 0x0 ;  /* 0x000000000000781c */ /* 0x000fe20003f0f070 */
[----:B------:R-:W-:Y:S01]  /*06a0*/  CS2R R132, SRZ ;  /* 0x0000000000847805 */ /* 0x000fe2000001ff00 */
[----:B------:R-:W-:Y:S01]  /*06b0*/  CS2R R138, SRZ ;  /* 0x00000000008a7805 */ /* 0x000fe2000001ff00 */
[----:B------:R-:W-:Y:S01]  /*06c0*/  IMAD.HI R4, R5, -0x6db6db6d, R4 ;  /* 0x9249249305047827 */ /* 0x000fe200078e0204 */
[----:B------:R-:W-:Y:S01]  /*06d0*/  CS2R R136, SRZ ;  /* 0x0000000000887805 */ /* 0x000fe2000001ff00 */
[----:B------:R-:W-:Y:S01]  /*06e0*/  CS2R R14, SRZ ;  /* 0x00000000000e7805 */ /* 0x000fe2000001ff00 */
[----:B------:R-:W-:Y:S01]  /*06f0*/  CS2R R12, SRZ ;  /* 0x00000000000c7805 */ /* 0x000fe2000001ff00 */
[----:B------:R-:W-:Y:S01]  /*0700*/  @P4 IADD3 R0, R246, 0x7f, RZ ;  /* 0x0000007ff6004810 */ /* 0x000fe20007ffe0ff */
[----:B------:R-:W-:Y:S01]  /*0710*/  IMAD.MOV.U32 R130, RZ, RZ, RZ ;  /* 0x000000ffff827224 */ /* 0x000fe200078e00ff */
[----:B------:R-:W-:Y:S01]  /*0720*/  MOV R128, RZ ;  /* 0x000000ff00807202 */ /* 0x000fe20000000f00 */
[----:B------:R-:W-:Y:S01]  /*0730*/  IMAD.MOV.U32 R186, RZ, RZ, RZ ;  /* 0x000000ffffba7224 */ /* 0x000fe200078e00ff */
[----:B------:R-:W-:Y:S01]  /*0740*/  CS2R R18, SRZ ;  /* 0x0000000000127805 */ /* 0x000fe2000001ff00 */
[----:B------:R-:W-:Y:S01]  /*0750*/  @P4 IMAD.HI.U32 R0, R0, c[0x0][0x2c8], RZ ;  /* 0x0000b20000004a27 */ /* 0x000fe200078e00ff */
[----:B------:R-:W-:Y:S01]  /*0760*/  CS2R R26, SRZ ;  /* 0x00000000001a7805 */ /* 0x000fe2000001ff00 */
[----:B------:R-:W-:Y:S01]  /*0770*/  MOV R182, RZ ;  /* 0x000000ff00b67202 */ /* 0x000fe20000000f00 */
[----:B------:R-:W-:Y:S01]  /*0780*/  CS2R R20, SRZ ;  /* 0x0000000000147805 */ /* 0x000fe2000001ff00 */
[----:B------:R-:W-:Y:S01]  /*0790*/  IMAD.MOV.U32 R184, RZ, RZ, RZ ;  /* 0x000000ffffb87224 */ /* 0x000fe200078e00ff */
[----:B------:R-:W-:Y:S01]  /*07a0*/  @P4 SHF.R.U32.HI R2, RZ, c[0x0][0x2cc], R0 ;  /* 0x0000b300ff024a19 */ /* 0x000fe20000011600 */
[----:B------:R-:W-:Y:S01]  /*07b0*/  IMAD.MOV.U32 R180, RZ, RZ, RZ ;  /* 0x000000ffffb47224 */ /* 0x000fe200078e00ff */
[----:B------:R-:W-:Y:S01]  /*07c0*/  SHF.R.U32.HI R0, RZ, 0x1f, R4 ;  /* 0x0000001fff007819 */ /* 0x000fe20000011604 */
[----:B------:R-:W-:Y:S01]  /*07d0*/  IMAD.MOV.U32 R16, RZ, RZ, RZ ;  /* 0x000000ffff107224 */ /* 0x000fe200078e00ff */
[----:B------:R-:W-:Y:S01]  /*07e0*/  MOV R126, RZ ;  /* 0x000000ff007e7202 */ /* 0x000fe20000000f00 */
[----:B------:R-:W-:Y:S01]  /*07f0*/  IMAD.IADD R3, R3, 0x1, R2 ;  /* 0x0000000103037824 */ /* 0x000fe200078e0202 */
[----:B------:R-:W-:Y:S01]  /*0800*/  MOV R2, RZ ;  /* 0x000000ff00027202 */ /* 0x000fe20000000f00 */
[----:B------:R-:W-:Y:S01]  /*0810*/  IMAD.MOV.U32 R124, RZ, RZ, RZ ;  /* 0x000000ffff7c7224 */ /* 0x000fe200078e00ff */
[----:B------:R-:W-:Y:S01]  /*0820*/  LEA.HI.SX32 R0, R4, R0, 0x1a ;  /* 0x0000000004007211 */ /* 0x000fe200078fd2ff */
[----:B------:R-:W-:Y:S01]  /*0830*/  IMAD.MOV.U32 R122, RZ, RZ, RZ ;  /* 0x000000ffff7a7224 */ /* 0x000fe200078e00ff */
[----:B------:R-:W-:Y:S01]  /*0840*/  CS2R R22, SRZ ;  /* 0x0000000000167805 */ /* 0x000fe2000001ff00 */
[----:B------:R-:W-:Y:S01]  /*0850*/  IMAD.HI R2, R3, -0x6db6db6d, R2 ;  /* 0x9249249303027827 */ /* 0x000fe200078e0202 */
[----:B------:R-:W-:Y:S01]  /*0860*/  MOV R120, RZ ;  /* 0x000000ff00787202 */ /* 0x000fe20000000f00 */
[----:B------:R-:W-:Y:S01]  /*0870*/  CS2R R24, SRZ ;  /* 0x0000000000187805 */ /* 0x000fe2000001ff00 */
[----:B------:R-:W-:Y:S01]  /*0880*/  CS2R R174, SRZ ;  /* 0x0000000000ae7805 */ /* 0x000fe2000001ff00 */
[----:B------:R-:W-:Y:S01]  /*0890*/  IMAD.MOV.U32 R118, RZ, RZ, RZ ;  /* 0x000000ffff767224 */ /* 0x000fe200078e00ff */
[----:B------:R-:W-:Y:S01]  /*08a0*/  SHF.R.U32.HI R3, RZ, 0x1f, R2 ;  /* 0x0000001fff037819 */ /* 0x000fe20000011602 */
[----:B------:R-:W-:Y:S01]  /*08b0*/  IMAD.MOV.U32 R116, RZ, RZ, RZ ;  /* 0x000000ffff747224 */ /* 0x000fe200078e00ff */
[----:B------:R-:W-:Y:S01]  /*08c0*/  CS2R R30, SRZ ;  /* 0x00000000001e7805 */ /* 0x000fe2000001ff00 */
[----:B------:R-:W-:Y:S01]  /*08d0*/  MOV R172, RZ ;  /* 0x000000ff00ac7202 */ /* 0x000fe20000000f00 */
[----:B------:R-:W-:Y:S01]  /*08e0*/  IMAD.MOV.U32 R178, RZ, RZ, RZ ;  /* 0x000000ffffb27224 */ /* 0x000fe200078e00ff */
[----:B------:R-:W-:Y:S01]  /*08f0*/  LEA.HI.SX32 R2, R2, R3, 0x1a ;  /* 0x0000000302027211 */ /* 0x000fe200078fd2ff */
[----:B------:R-:W-:Y:S01]  /*0900*/  CS2R R170, SRZ ;  /* 0x0000000000aa7805 */ /* 0x000fe2000001ff00 */
[----:B------:R-:W-:Y:S01]  /*0910*/  MOV R176, RZ ;  /* 0x000000ff00b07202 */ /* 0x000fe20000000f00 */
[----:B------:R-:W-:Y:S01]  /*0920*/  CS2R R32, SRZ ;  /* 0x0000000000207805 */ /* 0x000fe2000001ff00 */
[----:B------:R-:W-:Y:S01]  /*0930*/  IMNMX R46, R0, R2, PT ;  /* 0x00000002002e7217 */ /* 0x000fe20003800200 */
[----:B------:R-:W-:Y:S01]  /*0940*/  IMAD.MOV.U32 R168, RZ, RZ, RZ ;  /* 0x000000ffffa87224 */ /* 0x000fe200078e00ff */
[----:B------:R-:W-:Y:S01]  /*0950*/  CS2R R28, SRZ ;  /* 0x00000000001c7805 */ /* 0x000fe2000001ff00 */
[----:B------:R-:W-:Y:S01]  /*0960*/  MOV R166, RZ ;  /* 0x000000ff00a67202 */ /* 0x000fe20000000f00 */
[----:B------:R-:W-:Y:S01]  /*0970*/  IMAD.MOV.U32 R164, RZ, RZ, RZ ;  /* 0x000000ffffa47224 */ /* 0x000fe200078e00ff */
[----:B------:R2:W-:Y:S01]  /*0980*/  STL [R1+0x8], R46 ;  /* 0x0000082e01007387 */ /* 0x0005e20000100800 */
[----:B------:R-:W-:Y:S01]  /*0990*/  ISETP.GE.AND P3, PT, R46, 0x1, PT ;  /* 0x000000012e00780c */ /* 0x000fe20003f66270 */
[----:B------:R-:W-:Y:S01]  /*09a0*/  CS2R R158, SRZ ;  /* 0x00000000009e7805 */ /* 0x000fe2000001ff00 */
[----:B------:R-:W-:Y:S01]  /*09b0*/  MOV R156, RZ ;  /* 0x000000ff009c7202 */ /* 0x000fe20000000f00 */
        /* <DEDUP_REMOVED lines=11> */
[----:B------:R-:W-:-:S04]  /*0a70*/  ISETP.NE.U32.AND P3, PT, RZ, c[0x0][0x340], PT ;  /* 0x0000d000ff007a0c */ /* 0x000fc80003f65070 */
[----:B------:R-:W-:-:S13]  /*0a80*/  ISETP.NE.AND.EX P3, PT, RZ, c[0x0][0x344], PT, P3 ;  /* 0x0000d100ff007a0c */ /* 0x000fda0003f65330 */
[----:B------:R-:W-:-:S05]  /*0a90*/  @P3 IMAD.WIDE R2, R41, R17, c[0x0][0x340] ;  /* 0x0000d00029023625 */ /* 0x000fca00078e0211 */
[----:B------:R3:W4:Y:S01]  /*0aa0*/  @P3 LDG.E R16, [R2.64] ;  /* 0x0000000a02103981 */ /* 0x000722000c1e1900 */
[----:B------:R-:W-:Y:S01]  /*0ab0*/  SHF.R.S32.HI R249, RZ, 0x1f, R250 ;  /* 0x0000001ffff97819 */ /* 0x000fe200000114fa */
[----:B------:R-:W-:Y:S01]  /*0ac0*/  IMAD.MOV.U32 R23, RZ, RZ, 0x10 ;  /* 0x00000010ff177424 */ /* 0x000fe200078e00ff */
[----:B------:R-:W-:Y:S01]  /*0ad0*/  SHF.R.S32.HI R0, RZ, 0x1f, R11 ;  /* 0x0000001fff007819 */ /* 0x000fe2000001140b */
[----:B------:R-:W5:Y:S01]  /*0ae0*/  S2R R19, SR_CTAID.Y ;  /* 0x0000000000137919 */ /* 0x000f620000002600 */
[-C--:B------:R-:W-:Y:S01]  /*0af0*/  LEA.HI R4, R249, R250.reuse, RZ, 0x3 ;  /* 0x000000faf9047211 */ /* 0x080fe200078f18ff */
[----:B------:R-:W-:Y:S01]  /*0b00*/  BSSY B0, `(.L_x_587) ;  /* 0x000006d000007945 */ /* 0x000fe20003800000 */
[----:B------:R-:W-:Y:S01]  /*0b10*/  SHF.R.S32.HI R7, RZ, 0x1f, R6 ;  /* 0x0000001fff077819 */ /* 0x000fe20000011406 */
        /* <DEDUP_REMOVED lines=10> */
[----:B------:R-:W-:Y:S02]  /*0bc0*/  SEL R10, R15, RZ, !P2 ;  /* 0x000000ff0f0a7207 */ /* 0x000fe40005000000 */
[----:B------:R-:W-:Y:S02]  /*0bd0*/  LEA.HI R24, R249, R250, RZ, 0x4 ;  /* 0x000000faf9187211 */ /* 0x000fe400078f20ff */
[----:B------:R-:W-:Y:S01]  /*0be0*/  LOP3.LUT R6, R5, 0x38, R20, 0xf8, !PT ;  /* 0x0000003805067812 */ /* 0x000fe200078ef814 */
[----:B---3--:R-:W-:Y:S01]  /*0bf0*/  IMAD.WIDE.U32 R2, R11, c[0x0][0x178], RZ ;  /* 0x00005e000b027a25 */ /* 0x008fe200078e00ff */
[----:B------:R-:W-:-:S02]  /*0c00*/  SHF.R.U32.HI R5, RZ, 0x3, R5 ;  /* 0x00000003ff057819 */ /* 0x000fc40000011605 */
[----:B-----5:R-:W-:Y:S01]  /*0c10*/  SHF.R.S32.HI R14, RZ, 0x1f, R19 ;  /* 0x0000001fff0e7819 */ /* 0x020fe20000011413 */
[----:B------:R-:W-:Y:S01]  /*0c20*/  IMAD R10, R10, c[0x0][0x1c0], RZ ;  /* 0x000070000a0a7a24 */ /* 0x000fe200078e02ff */
[----:B------:R-:W-:Y:S01]  /*0c30*/  LOP3.LUT R18, R6, R5, RZ, 0x3c, !PT ;  /* 0x0000000506127212 */ /* 0x000fe200078e3cff */
[----:B------:R-:W-:Y:S01]  /*0c40*/  IMAD R5, R45, 0x10, R17 ;  /* 0x000000102d057824 */ /* 0x000fe200078e0211 */
[----:B------:R-:W-:Y:S01]  /*0c50*/  IADD3 R3, R3, R0, RZ ;  /* 0x0000000003037210 */ /* 0x000fe20007ffe0ff */
[----:B------:R-:W-:Y:S01]  /*0c60*/  IMAD R8, R14, c[0x0][0x1b8], RZ ;  /* 0x00006e000e087a24 */ /* 0x000fe200078e02ff */
[----:B------:R-:W-:Y:S02]  /*0c70*/  LEA.HI.X.SX32 R0, R17, R7, 0x1, P0 ;  /* 0x0000000711007211 */ /* 0x000fe400000f0eff */
[----:B------:R-:W-:Y:S01]  /*0c80*/  IADD3 R9, R246, R5, RZ ;  /* 0x00000005f6097210 */ /* 0x000fe20007ffe0ff */
[C---:B------:R-:W-:Y:S01]  /*0c90*/  IMAD R8, R19.reuse, c[0x0][0x1bc], R8 ;  /* 0x00006f0013087a24 */ /* 0x040fe200078e0208 */
[----:B------:R-:W-:Y:S01]  /*0ca0*/  SHF.R.S32.HI R21, RZ, 0x1f, R20 ;  /* 0x0000001fff157819 */ /* 0x000fe20000011414 */
[----:B------:R-:W-:Y:S01]  /*0cb0*/  IMAD R6, R0, c[0x0][0x1e0], RZ ;  /* 0x0000780000067a24 */ /* 0x000fe200078e02ff */
[----:B------:R-:W-:Y:S01]  /*0cc0*/  ISETP.GE.AND P5, PT, R20, c[0x0][0x198], PT ;  /* 0x0000660014007a0c */ /* 0x000fe20003fa6270 */
[----:B------:R-:W-:Y:S01]  /*0cd0*/  IMAD R0, R0, c[0x0][0x208], RZ ;  /* 0x0000820000007a24 */ /* 0x000fe200078e02ff */
[----:B------:R-:W-:Y:S01]  /*0ce0*/  MOV R25, 0x20 ;  /* 0x0000002000197802 */ /* 0x000fe20000000f00 */
[----:B------:R-:W-:-:S04]  /*0cf0*/  IMAD.WIDE.U32 R2, R19, c[0x0][0x1b8], R2 ;  /* 0x00006e0013027a25 */ /* 0x000fc800078e0002 */
[----:B------:R-:W-:-:S04]  /*0d00*/  @P4 IMAD.HI.U32 R11, R9, c[0x0][0x2c8], RZ ;  /* 0x0000b200090b4a27 */ /* 0x000fc800078e00ff */
[C---:B------:R-:W-:Y:S01]  /*0d10*/  IMAD R13, R4.reuse, c[0x0][0x20c], R0 ;  /* 0x00008300040d7a24 */ /* 0x040fe200078e0200 */
[----:B------:R-:W-:Y:S01]  /*0d20*/  MOV R0, R9 ;  /* 0x0000000900007202 */ /* 0x000fe20000000f00 */
[----:B------:R-:W-:Y:S01]  /*0d30*/  IMAD.IADD R3, R3, 0x1, R8 ;  /* 0x0000000103037824 */ /* 0x000fe200078e0208 */
[----:B------:R-:W-:Y:S01]  /*0d40*/  SEL R8, R41, RZ, !P2 ;  /* 0x000000ff29087207 */ /* 0x000fe20005000000 */
[C---:B------:R-:W-:Y:S01]  /*0d50*/  IMAD R12, R4.reuse, c[0x0][0x1e4], R6 ;  /* 0x00007900040c7a24 */ /* 0x040fe200078e0206 */
[----:B------:R-:W-:Y:S01]  /*0d60*/  @P4 SHF.R.U32.HI R0, RZ, c[0x0][0x2cc], R11 ;  /* 0x0000b300ff004a19 */ /* 0x000fe2000001160b */
[----:B------:R-:W-:-:S04]  /*0d70*/  IMAD.WIDE.U32 R6, R4, c[0x0][0x1e0], R20 ;  /* 0x0000780004067a25 */ /* 0x000fc800078e0014 */
[C---:B------:R-:W-:Y:S02]  /*0d80*/  IMAD R11, R8.reuse, c[0x0][0x1c4], R10 ;  /* 0x00007100080b7a24 */ /* 0x040fe400078e020a */
[----:B------:R-:W-:Y:S01]  /*0d90*/  IMAD.WIDE.U32 R2, R8, c[0x0][0x1c0], R2 ;  /* 0x0000700008027a25 */ /* 0x000fe200078e0002 */
[----:B------:R-:W-:-:S03]  /*0da0*/  SHF.R.S32.HI R8, RZ, 0x1f, R0 ;  /* 0x0000001fff087819 */ /* 0x000fc60000011400 */
[----:B------:R-:W-:Y:S01]  /*0db0*/  IMAD.MOV R10, RZ, RZ, -R0 ;  /* 0x000000ffff0a7224 */ /* 0x000fe200078e0a00 */
[----:B------:R-:W-:Y:S01]  /*0dc0*/  IADD3 R3, R3, R11, RZ ;  /* 0x0000000b03037210 */ /* 0x000fe20007ffe0ff */
[----:B------:R-:W-:Y:S02]  /*0dd0*/  IMAD R8, R8, c[0x0][0x1b0], RZ ;  /* 0x00006c0008087a24 */ /* 0x000fe400078e02ff */
[----:B------:R-:W-:Y:S01]  /*0de0*/  IMAD R10, R10, c[0x0][0x2c4], R9 ;  /* 0x0000b1000a0a7a24 */ /* 0x000fe200078e0209 */
[----:B------:R-:W-:Y:S01]  /*0df0*/  LOP3.LUT R9, R24, 0xfffffff0, RZ, 0xc0, !PT ;  /* 0xfffffff018097812 */ /* 0x000fe200078ec0ff */
[----:B------:R-:W-:-:S03]  /*0e00*/  IMAD.WIDE.U32 R4, R4, c[0x0][0x208], R20 ;  /* 0x0000820004047a25 */ /* 0x000fc600078e0014 */
[----:B------:R-:W-:Y:S01]  /*0e10*/  SHF.R.S32.HI R11, RZ, 0x1f, R10 ;  /* 0x0000001fff0b7819 */ /* 0x000fe2000001140a */
        /* <DEDUP_REMOVED lines=14> */
[----:B------:R-:W-:Y:S02]  /*0f00*/  IMAD R11, R11, c[0x0][0x1a8], RZ ;  /* 0x00006a000b0b7a24 */ /* 0x000fe400078e02ff */
[C---:B------:R-:W-:Y:S02]  /*0f10*/  IMAD R12, R19.reuse, c[0x0][0x1ec], R12 ;  /* 0x00007b00130c7a24 */ /* 0x040fe400078e020c */
[----:B------:R-:W-:Y:S01]  /*0f20*/  IMAD R13, R19, c[0x0][0x214], R13 ;  /* 0x00008500130d7a24 */ /* 0x000fe200078e020d */
[----:B------:R-:W-:Y:S01]  /*0f30*/  IADD3 R19, R0, -R2, RZ ;  /* 0x8000000200137210 */ /* 0x000fe20007ffe0ff */
[----:B------:R-:W-:Y:S02]  /*0f40*/  IMAD R11, R10, c[0x0][0x1ac], R11 ;  /* 0x00006b000a0b7a24 */ /* 0x000fe400078e020b */
[----:B------:R-:W-:Y:S01]  /*0f50*/  IMAD.IADD R9, R9, 0x1, R12 ;  /* 0x0000000109097824 */ /* 0x000fe200078e020c */
[----:B------:R-:W-:Y:S01]  /*0f60*/  LEA R12, P0, R4, c[0x0][0x160], 0x1 ;  /* 0x00005800040c7a11 */ /* 0x000fe200078008ff */
[----:B------:R-:W-:Y:S01]  /*0f70*/  IMAD.IADD R11, R5, 0x1, R11 ;  /* 0x00000001050b7824 */ /* 0x000fe200078e020b */
[----:B------:R-:W-:Y:S01]  /*0f80*/  IADD3 R7, R7, R13, RZ ;  /* 0x0000000d07077210 */ /* 0x000fe20007ffe0ff */
[----:B------:R-:W-:Y:S01]  /*0f90*/  IMAD R10, R36, c[0x0][0x2c4], RZ ;  /* 0x0000b100240a7a24 */ /* 0x000fe200078e02ff */
[----:B------:R-:W-:-:S02]  /*0fa0*/  LEA.HI R5, R249, R250, RZ, 0x6 ;  /* 0x000000faf9057211 */ /* 0x000fc400078f30ff */
[----:B------:R-:W-:-:S03]  /*0fb0*/  LEA.HI.X R11, R4, c[0x0][0x164], R11, 0x1, P0 ;  /* 0x00005900040b7a11 */ /* 0x000fc600000f0c0b */
[----:B------:R-:W-:-:S05]  /*0fc0*/  IMAD.SHL.U32 R5, R5, 0x8, RZ ;  /* 0x0000000805057824 */ /* 0x000fca00078e00ff */
[----:B------:R-:W-:Y:S02]  /*0fd0*/  LOP3.LUT R5, R18, 0xfffffe00, R5, 0xf8, !PT ;  /* 0xfffffe0012057812 */ /* 0x000fe400078ef805 */
[--C-:B----4-:R-:W-:Y:S01]  /*0fe0*/  @P3 SHF.R.S32.HI R3, RZ, 0x1f, R16.reuse ;  /* 0x0000001fff033819 */ /* 0x110fe20000011410 */
[----:B------:R-:W-:Y:S01]  /*0ff0*/  @P3 IMAD.MOV.U32 R2, RZ, RZ, R16 ;  /* 0x000000ffff023224 */ /* 0x000fe200078e0010 */
[----:B------:R-:W-:Y:S01]  /*1000*/  @!P3 MOV R2, R41 ;  /* 0x000000290002b202 */ /* 0x000fe20000000f00 */
[----:B------:R-:W-:Y:S01]  /*1010*/  @!P3 IMAD.MOV.U32 R3, RZ, RZ, R15 ;  /* 0x000000ffff03b224 */ /* 0x000fe200078e000f */
[----:B------:R3:W4:Y:S02]  /*1020*/  SHFL.IDX PT, R16, R11, RZ, 0x181f ;  /* 0x00181fff0b107589 */ /* 0x00072400000e0000 */
[----:B------:R-:W-:Y:S02]  /*1030*/  SEL R0, R2, RZ, !P1 ;  /* 0x000000ff02007207 */ /* 0x000fe40004800000 */
[----:B------:R-:W-:Y:S01]  /*1040*/  SEL R2, R3, RZ, !P1 ;  /* 0x000000ff03027207 */ /* 0x000fe20004800000 */
[----:B------:R3:W1:Y:S01]  /*1050*/  SHFL.IDX PT, R15, R12, RZ, 0x181f ;  /* 0x00181fff0c0f7589 */ /* 0x00066200000e0000 */
[----:B------:R-:W-:Y:S01]  /*1060*/  IADD3 R3, R246, R17, RZ ;  /* 0x00000011f6037210 */ /* 0x000fe20007ffe0ff */
[----:B------:R-:W-:-:S03]  /*1070*/  IMAD.WIDE.U32 R28, R0, c[0x0][0x1f0], R8 ;  /* 0x00007c00001c7a25 */ /* 0x000fc600078e0008 */
[----:B------:R-:W-:Y:S01]  /*1080*/  ISETP.GE.AND P0, PT, R3, R10, PT ;  /* 0x0000000a0300720c */ /* 0x000fe20003f06270 */
[C---:B------:R-:W-:Y:S01]  /*1090*/  IMAD R4, R2.reuse, c[0x0][0x1f0], RZ ;  /* 0x00007c0002047a24 */ /* 0x040fe200078e02ff */
[----:B------:R3:W-:Y:S01]  /*10a0*/  STL.64 [R1+0x48], R28 ;  /* 0x0000481c01007387 */ /* 0x0007e20000100a00 */
[----:B------:R-:W-:Y:S01]  /*10b0*/  IMAD R2, R2, c[0x0][0x218], RZ ;  /* 0x0000860002027a24 */ /* 0x000fe200078e02ff */
[----:B------:R-:W-:Y:S01]  /*10c0*/  R2P PR, R19, 0x6 ;  /* 0x0000000613007804 */ /* 0x000fe20000000000 */
[C---:B------:R-:W-:Y:S02]  /*10d0*/  IMAD R14, R0.reuse, c[0x0][0x1f4], R4 ;  /* 0x00007d00000e7a24 */ /* 0x040fe400078e0204 */
[C---:B------:R-:W-:Y:S02]  /*10e0*/  IMAD R13, R0.reuse, c[0x0][0x21c], R2 ;  /* 0x00008700000d7a24 */ /* 0x040fe400078e0202 */
[----:B------:R-:W-:Y:S01]  /*10f0*/  IMAD.WIDE.U32 R102, R0, c[0x0][0x218], R6 ;  /* 0x0000860000667a25 */ /* 0x000fe200078e0006 */
[----:B------:R-:W-:-:S02]  /*1100*/  IADD3 R31, R29, R14, RZ ;  /* 0x0000000e1d1f7210 */ /* 0x000fc40007ffe0ff */
[----:B------:R-:W-:Y:S01]  /*1110*/  SEL R2, R23, 0xfffffff0, !P1 ;  /* 0xfffffff017027807 */ /* 0x000fe20004800000 */
[----:B------:R-:W-:Y:S01]  /*1120*/  IMAD.IADD R27, R103, 0x1, R13 ;  /* 0x00000001671b7824 */ /* 0x000fe200078e020d */
[----:B------:R3:W-:Y:S01]  /*1130*/  STL.64 [R1+0x68], R102 ;  /* 0x0000686601007387 */ /* 0x0007e20000100a00 */
[----:B------:R-:W-:-:S03]  /*1140*/  SEL R4, R25, 0xffffffe0, !P2 ;  /* 0xffffffe019047807 */ /* 0x000fc60005000000 */
[----:B------:R3:W-:Y:S04]  /*1150*/  STL [R1+0x5c], R27 ;  /* 0x00005c1b01007387 */ /* 0x0007e80000100800 */
[----:B------:R3:W-:Y:S01]  /*1160*/  STL [R1+0x44], R31 ;  /* 0x0000441f01007387 */ /* 0x0007e20000100800 */
[----:B------:R-:W-:Y:S05]  /*1170*/  @P0 BRA `(.L_x_588) ;  /* 0x0000005000000947 */ /* 0x000fea0003800000 */
[----:B-1--4-:R-:W-:Y:S01]  /*1180*/  LEA R6, P0, R20, R15, 0x1 ;  /* 0x0000000f14067211 */ /* 0x012fe200078008ff */
[----:B------:R-:W-:-:S03]  /*1190*/  IMAD.SHL.U32 R0, R5, 0x2, RZ ;  /* 0x0000000205007824 */ /* 0x000fc600078e00ff */
[----:B------:R-:W-:-:S05]  /*11a0*/  LEA.HI.X R7, R20, R16, R21, 0x1, P0 ;  /* 0x0000001014077211 */ /* 0x000fca00000f0c15 */
[----:B------:R-:W-:Y:S01]  /*11b0*/  @!PT LDS RZ, [RZ] ;  /* 0x00000000fffff984 */ /* 0x000fe20000000800 */
[----:B------:R1:W-:Y:S04]  /*11c0*/  LDGSTS.E.BYPASS.LTC128B.128 [R0+0x7100], [R6.64], !P5 ;  /* 0x0710000006007fae */ /* 0x0003e8000e901d4a */
.L_x_588:
[----:B-1--4-:R-:W-:Y:S05]  /*11d0*/  BSYNC B0 ;  /* 0x0000000000007941 */ /* 0x012fea0003800000 */
.L_x_587:
[----:B------:R-:W-:Y:S01]  /*11e0*/  IADD3 R0, R3, 0x10, RZ ;  /* 0x0000001003007810 */ /* 0x000fe20007ffe0ff */
[----:B------:R1:W4:Y:S01]  /*11f0*/  SHFL.IDX PT, R7, R11, 0x1, 0x181f ;  /* 0x00381f000b077f89 */ /* 0x00032200000e0000 */
[----:B------:R-:W-:Y:S02]  /*1200*/  BSSY B0, `(.L_x_589) ;  /* 0x0000009000007945 */ /* 0x000fe40003800000 */
[----:B------:R-:W-:Y:S01]  /*1210*/  ISETP.GE.AND P0, PT, R0, R10, PT ;  /* 0x0000000a0000720c */ /* 0x000fe20003f06270 */
[----:B------:R1:W2:-:S12]  /*1220*/  SHFL.IDX PT, R6, R12, 0x1, 0x181f ;  /* 0x00381f000c067f89 */ /* 0x00029800000e0000 */
[----:B------:R-:W-:Y:S05]  /*1230*/  @P0 BRA `(.L_x_590) ;  /* 0x0000005000000947 */ /* 0x000fea0003800000 */
[----:B--2---:R-:W-:Y:S01]  /*1240*/  LEA R6, P0, R20, R6, 0x1 ;  /* 0x0000000614067211 */ /* 0x004fe200078008ff */
[----:B------:R-:W-:-:S03]  /*1250*/  IMAD.SHL.U32 R0, R5, 0x2, RZ ;  /* 0x0000000205007824 */ /* 0x000fc600078e00ff */
[----:B----4-:R-:W-:-:S05]  /*1260*/  LEA.HI.X R7, R20, R7, R21, 0x1, P0 ;  /* 0x0000000714077211 */ /* 0x010fca00000f0c15 */
[----:B------:R-:W-:Y:S01]  /*1270*/  @!PT LDS RZ, [RZ] ;  /* 0x00000000fffff984 */ /* 0x000fe20000000800 */
[----:B------:R2:W-:Y:S04]  /*1280*/  LDGSTS.E.BYPASS.LTC128B.128 [R0+0x7900], [R6.64], !P5 ;  /* 0x0790000006007fae */ /* 0x0005e8000e901d4a */
.L_x_590:
[----:B------:R-:W-:Y:S05]  /*1290*/  BSYNC B0 ;  /* 0x0000000000007941 */ /* 0x000fea0003800000 */
.L_x_589:
[----:B--2---:R-:W-:Y:S01]  /*12a0*/  IADD3 R0, R3, 0x20, RZ ;  /* 0x0000002003007810 */ /* 0x004fe20007ffe0ff */
[----:B----4-:R2:W4:Y:S01]  /*12b0*/  SHFL.IDX PT, R7, R11, 0x2, 0x181f ;  /* 0x00581f000b077f89 */ /* 0x01052200000e0000 */
[----:B------:R-:W-:Y:S02]  /*12c0*/  BSSY B0, `(.L_x_591) ;  /* 0x0000009000007945 */ /* 0x000fe40003800000 */
[----:B------:R-:W-:Y:S01]  /*12d0*/  ISETP.GE.AND P0, PT, R0, R10, PT ;  /* 0x0000000a0000720c */ /* 0x000fe20003f06270 */
[----:B------:R2:W1:-:S12]  /*12e0*/  SHFL.IDX PT, R6, R12, 0x2, 0x181f ;  /* 0x00581f000c067f89 */ /* 0x00045800000e0000 */
[----:B------:R-:W-:Y:S05]  /*12f0*/  @P0 BRA `(.L_x_592) ;  /* 0x0000005000000947 */ /* 0x000fea0003800000 */
[----:B-1----:R-:W-:Y:S01]  /*1300*/  LEA R6, P0, R20, R6, 0x1 ;  /* 0x0000000614067211 */ /* 0x002fe200078008ff */
[----:B------:R-:W-:-:S03]  /*1310*/  IMAD.SHL.U32 R0, R5, 0x2, RZ ;  /* 0x0000000205007824 */ /* 0x000fc600078e00ff */
[----:B----4-:R-:W-:-:S05]  /*1320*/  LEA.HI.X R7, R20, R7, R21, 0x1, P0 ;  /* 0x0000000714077211 */ /* 0x010fca00000f0c15 */
[----:B------:R-:W-:Y:S01]  /*1330*/  @!PT LDS RZ, [RZ] ;  /* 0x00000000fffff984 */ /* 0x000fe20000000800 */
[----:B------:R1:W-:Y:S04]  /*1340*/  LDGSTS.E.BYPASS.LTC128B.128 [R0+0x8100], [R6.64], !P5 ;  /* 0x0810000006007fae */ /* 0x0003e8000e901d4a */
.L_x_592:
[----:B------:R-:W-:Y:S05]  /*1350*/  BSYNC B0 ;  /* 0x0000000000007941 */ /* 0x000fea0003800000 */
.L_x_591:
[----:B-1----:R-:W-:Y:S01]  /*1360*/  IADD3 R0, R3, 0x30, RZ ;  /* 0x0000003003007810 */ /* 0x002fe20007ffe0ff */
[----:B----4-:R1:W4:Y:S01]  /*1370*/  SHFL.IDX PT, R7, R11, 0x3, 0x181f ;  /* 0x00781f000b077f89 */ /* 0x01032200000e0000 */
        /* <DEDUP_REMOVED lines=9> */
.L_x_594:
[----:B------:R-:W-:Y:S05]  /*1410*/  BSYNC B0 ;  /* 0x0000000000007941 */ /* 0x000fea0003800000 */
.L_x_593:
        /* <DEDUP_REMOVED lines=11> */
.L_x_596:
[----:B------:R-:W-:Y:S05]  /*14d0*/  BSYNC B0 ;  /* 0x0000000000007941 */ /* 0x000fea0003800000 */
.L_x_595:
        /* <DEDUP_REMOVED lines=11> */
.L_x_598:
[----:B------:R-:W-:Y:S05]  /*1590*/  BSYNC B0 ;  /* 0x0000000000007941 */ /* 0x000fea0003800000 */
.L_x_597:
        /* <DEDUP_REMOVED lines=11> */
.L_x_600:
[----:B------:R-:W-:Y:S05]  /*1650*/  BSYNC B0 ;  /* 0x0000000000007941 */ /* 0x000fea0003800000 */
.L_x_599:
[----:B------:R-:W5:Y:S01]  /*1660*/  SHFL.IDX PT, R8, R12, 0x7, 0x181f ;  /* 0x00f81f000c087f89 */ /* 0x000f6200000e0000 */
[----:B-1----:R-:W-:Y:S01]  /*1670*/  IADD3 R0, R3, 0x70, RZ ;  /* 0x0000007003007810 */ /* 0x002fe20007ffe0ff */
[----:B------:R-:W-:Y:S01]  /*1680*/  IMAD.SHL.U32 R245, R5, 0x2, RZ ;  /* 0x0000000205f57824 */ /* 0x000fe200078e00ff */
[----:B------:R-:W-:Y:S01]  /*1690*/  IADD3 R23, R46, -0x1, RZ ;  /* 0xffffffff2e177810 */ /* 0x000fe20007ffe0ff */
[----:B--23--:R-:W1:Y:S01]  /*16a0*/  SHFL.IDX PT, R11, R11, 0x7, 0x181f ;  /* 0x00f81f000b0b7f89 */ /* 0x00ce6200000e0000 */
        /* <DEDUP_REMOVED lines=8> */
[----:B------:R-:W-:Y:S01]  /*1730*/  SHF.R.S32.HI R146, RZ, 0x5, R247 ;  /* 0x00000005ff927819 */ /* 0x000fe200000114f7 */
[----:B------:R-:W-:Y:S01]  /*1740*/  IMAD.WIDE.U32 R14, R0, c[0x0][0x1e0], RZ ;  /* 0x00007800000e7a25 */ /* 0x000fe200078e00ff */
[----:B------:R-:W-:Y:S01]  /*1750*/  IADD3 R44, R145, R35, -R17 ;  /* 0x00000023912c7210 */ /* 0x000fe20007ffe811 */
[----:B------:R-:W-:-:S02]  /*1760*/  USHF.L.U32 UR9, UR4, 0x5, URZ ;  /* 0x0000000504097899 */ /* 0x000fc4000800063f */
[----:B------:R-:W-:Y:S01]  /*1770*/  IMAD.IADD R248, R15, 0x1, R3 ;  /* 0x000000010ff87824 */ /* 0x000fe200078e0203 */
[C---:B------:R-:W-:Y:S01]  /*1780*/  ISETP.GE.AND P2, PT, R44.reuse, 0x11, PT ;  /* 0x000000112c00780c */ /* 0x040fe20003f46270 */
[----:B----4-:R-:W-:Y:S01]  /*1790*/  IMAD.MOV.U32 R7, RZ, RZ, R31 ;  /* 0x000000ffff077224 */ /* 0x010fe200078e001f */
[----:B------:R-:W-:Y:S01]  /*17a0*/  ISETP.GE.AND P3, PT, R44, 0x1, PT ;  /* 0x000000012c00780c */ /* 0x000fe20003f66270 */
[----:B------:R-:W-:Y:S01]  /*17b0*/  IMAD.MOV.U32 R6, RZ, RZ, R28 ;  /* 0x000000ffff067224 */ /* 0x000fe200078e001c */
[----:B------:R-:W-:Y:S01]  /*17c0*/  UMOV UR8, 0x5 ;  /* 0x0000000500087882 */ /* 0x000fe20000000000 */
[----:B-----5:R-:W-:Y:S01]  /*17d0*/  @!P6 LEA R8, P0, R20, R8, 0x1 ;  /* 0x000000081408e211 */ /* 0x020fe200078008ff */
[----:B------:R-:W-:Y:S01]  /*17e0*/  IMAD R3, R248, R23, RZ ;  /* 0x00000017f8037224 */ /* 0x000fe200078e02ff */
[----:B------:R-:W-:Y:S01]  /*17f0*/  USHF.L.U64.HI UR8, UR4, UR8, UR5 ;  /* 0x0000000804087299 */ /* 0x000fe20008010205 */
[----:B------:R2:W-:Y:S01]  /*1800*/  STL.64 [R1+0x40], R6 ;  /* 0x0000400601007387 */ /* 0x0005e20000100a00 */
[----:B-1----:R-:W-:Y:S01]  /*1810*/  @!P6 LEA.HI.X R9, R20, R11, R21, 0x1, P0 ;  /* 0x0000000b1409e211 */ /* 0x002fe200000f0c15 */
[----:B------:R-:W-:Y:S01]  /*1820*/  IMAD.MOV.U32 R251, RZ, RZ, c[0x0][0x1e0] ;  /* 0x00007800fffb7624 */ /* 0x000fe200078e00ff */
[----:B------:R-:W-:Y:S01]  /*1830*/  SHF.R.S32.HI R21, RZ, 0x1f, R23 ;  /* 0x0000001fff157819 */ /* 0x000fe20000011417 */
[----:B------:R-:W-:Y:S01]  /*1840*/  IMAD.MOV.U32 R252, RZ, RZ, c[0x0][0x1e4] ;  /* 0x00007900fffc7624 */ /* 0x000fe200078e00ff */
[----:B------:R-:W-:Y:S01]  /*1850*/  ISETP.GE.AND P0, PT, R44, 0x21, PT ;  /* 0x000000212c00780c */ /* 0x000fe20003f06270 */
[----:B------:R-:W-:Y:S01]  /*1860*/  @!PT LDS RZ, [RZ] ;  /* 0x00000000fffff984 */ /* 0x000fe20000000800 */
[----:B------:R1:W-:Y:S01]  /*1870*/  @!P6 LDGSTS.E.BYPASS.LTC128B.128 [R245+0xa900], [R8.64], !P5 ;  /* 0x0a90000008f5efae */ /* 0x0003e2000e901d4a */
[----:B------:R-:W-:Y:S01]  /*1880*/  ISETP.GE.AND P6, PT, R20, c[0x0][0x1d4], PT ;  /* 0x0000750014007a0c */ /* 0x000fe20003fc6270 */
[----:B------:R-:W-:-:S02]  /*1890*/  IMAD R3, R21, R14, R3 ;  /* 0x0000000e15037224 */ /* 0x000fc400078e0203 */
[----:B------:R-:W0:Y:S01]  /*18a0*/  LDGDEPBAR ;  /* 0x00000000000079af */ /* 0x000e220000000000 */
[----:B------:R-:W-:-:S04]  /*18b0*/  IMAD.WIDE.U32 R10, R251, 0x20, RZ ;  /* 0x00000020fb0a7825 */ /* 0x000fc800078e00ff */
[----:B------:R-:W-:Y:S02]  /*18c0*/  IMAD.MOV.U32 R100, RZ, RZ, R26 ;  /* 0x000000ffff647224 */ /* 0x000fe400078e001a */
[----:B------:R-:W-:Y:S02]  /*18d0*/  IMAD.MOV.U32 R101, RZ, RZ, R27 ;  /* 0x000000ffff657224 */ /* 0x000fe400078e001b */
[----:B------:R-:W-:-:S05]  /*18e0*/  IMAD.MOV.U32 R100, RZ, RZ, R102 ;  /* 0x000000ffff647224 */ /* 0x000fca00078e0066 */
[----:B------:R-:W-:Y:S01]  /*18f0*/  STL.64 [R1+0x58], R100 ;  /* 0x0000586401007387 */ /* 0x000fe20000100a00 */
[----:B--2---:R-:W-:-:S04]  /*1900*/  IMAD.WIDE.U32 R6, R23, R14, R6 ;  /* 0x0000000e17067225 */ /* 0x004fc800078e0006 */
[----:B------:R-:W-:Y:S01]  /*1910*/  IMAD.IADD R7, R7, 0x1, R3 ;  /* 0x0000000107077824 */ /* 0x000fe200078e0203 */
[----:B------:R-:W-:Y:S01]  /*1920*/  BAR.SYNC.DEFER_BLOCKING 0x0 ;  /* 0x0000000000007b1d */ /* 0x000fe20000010000 */
[C---:B------:R-:W-:Y:S02]  /*1930*/  @P2 LEA R0, P1, R251.reuse, R6, 0x4 ;  /* 0x00000006fb002211 */ /* 0x040fe400078220ff */
[----:B-1----:R-:W-:Y:S02]  /*1940*/  @P3 LEA R8, P5, R6, c[0x0][0x1c8], 0x1 ;  /* 0x0000720006083a11 */ /* 0x002fe400078a08ff */
[----:B------:R-:W-:Y:S02]  /*1950*/  @P2 LEA.HI.X R3, R251, R7, R252, 0x4, P1 ;  /* 0x00000007fb032211 */ /* 0x000fe400008f24fc */
[----:B------:R-:W-:Y:S02]  /*1960*/  @P2 LEA R12, P1, R0, c[0x0][0x1c8], 0x1 ;  /* 0x00007200000c2a11 */ /* 0x000fe400078208ff */
[----:B------:R-:W-:-:S02]  /*1970*/  @P3 LEA.HI.X R9, R6, c[0x0][0x1cc], R7, 0x1, P5 ;  /* 0x0000730006093a11 */ /* 0x000fc400028f0c07 */
[----:B------:R-:W-:Y:S02]  /*1980*/  ISETP.GE.AND P5, PT, R44, 0x31, PT ;  /* 0x000000312c00780c */ /* 0x000fe40003fa6270 */
[----:B------:R-:W-:Y:S01]  /*1990*/  @P2 LEA.HI.X R13, R0, c[0x0][0x1cc], R3, 0x1, P1 ;  /* 0x00007300000d2a11 */ /* 0x000fe200008f0c03 */
[----:B------:R-:W-:Y:S01]  /*19a0*/  IMAD.SHL.U32 R3, R252, 0x20, RZ ;  /* 0x00000020fc037824 */ /* 0x000fe200078e00ff */
[----:B------:R-:W-:-:S04]  /*19b0*/  @P0 IADD3 R0, P1, R6, R10, RZ ;  /* 0x0000000a06000210 */ /* 0x000fc80007f3e0ff */
[----:B------:R-:W-:Y:S02]  /*19c0*/  @P0 IADD3.X R3, R7, R11, R3, P1, !PT ;  /* 0x0000000b07030210 */ /* 0x000fe40000ffe403 */
[----:B------:R-:W-:Y:S01]  /*19d0*/  @P0 LEA R10, P1, R0, c[0x0][0x1c8], 0x1 ;  /* 0x00007200000a0a11 */ /* 0x000fe200078208ff */
[----:B------:R-:W-:Y:S01]  /*19e0*/  @!PT LDS RZ, [RZ] ;  /* 0x00000000fffff984 */ /* 0x000fe20000000800 */
[----:B------:R-:W-:Y:S01]  /*19f0*/  @!PT LDS RZ, [RZ] ;  /* 0x00000000fffff984 */ /* 0x000fe20000000800 */
[----:B------:R-:W-:Y:S01]  /*1a00*/  @!PT LDS RZ, [RZ] ;  /* 0x00000000fffff984 */ /* 0x000fe20000000800 */
[----:B------:R1:W-:Y:S01]  /*1a10*/  @P3 LDGSTS.E.BYPASS.LTC128B.128 [R245+0x3900], [R8.64], !P6 ;  /* 0x0390000008f53fae */ /* 0x0003e2000f101d4a */
[----:B------:R-:W-:Y:S02]  /*1a20*/  ISETP.GE.AND P3, PT, R44, 0x41, PT ;  /* 0x000000412c00780c */ /* 0x000fe40003f66270 */
[----:B------:R-:W-:Y:S01]  /*1a30*/  @P0 LEA.HI.X R11, R0, c[0x0][0x1cc], R3, 0x1, P1 ;  /* 0x00007300000b0a11 */ /* 0x000fe200008f0c03 */
[----:B------:R-:W-:Y:S01]  /*1a40*/  @P5 IMAD R0, R252, 0x30, RZ ;  /* 0x00000030fc005824 */ /* 0x000fe200078e02ff */
[----:B------:R2:W-:Y:S01]  /*1a50*/  @P2 LDGSTS.E.BYPASS.LTC128B.128 [R245+0x4100], [R12.64], !P6 ;  /* 0x041000000cf52fae */ /* 0x0005e2000f101d4a */
[C---:B------:R-:W-:Y:S02]  /*1a60*/  ISETP.GE.AND P2, PT, R44.reuse, 0x51, PT ;  /* 0x000000512c00780c */ /* 0x040fe40003f46270 */
[----:B------:R-:W-:Y:S01]  /*1a70*/  ISETP.GE.AND P1, PT, R44, 0x61, PT ;  /* 0x000000612c00780c */ /* 0x000fe20003f26270 */
[----:B------:R3:W-:-:S12]  /*1a80*/  @P0 LDGSTS.E.BYPASS.LTC128B.128 [R245+0x4900], [R10.64], !P6 ;  /* 0x049000000af50fae */ /* 0x0007d8000f101d4a */
[----:B------:R-:W-:Y:S02]  /*1a90*/  @P1 IMAD R5, R252, 0x60, RZ ;  /* 0x00000060fc051824 */ /* 0x000fe400078e02ff */
[----:B-1----:R-:W-:-:S04]  /*1aa0*/  @P5 IMAD.WIDE.U32 R8, R251, 0x30, R6 ;  /* 0x00000030fb085825 */ /* 0x002fc800078e0006 */
[----:B------:R-:W-:Y:S01]  /*1ab0*/  @P5 IMAD.IADD R0, R9, 0x1, R0 ;  /* 0x0000000109005824 */ /* 0x000fe200078e0200 */
[----:B------:R-:W-:-:S04]  /*1ac0*/  @P5 LEA R14, P0, R8, c[0x0][0x1c8], 0x1 ;  /* 0x00007200080e5a11 */ /* 0x000fc800078008ff */
[----:B------:R-:W-:Y:S01]  /*1ad0*/  @P5 LEA.HI.X R15, R8, c[0x0][0x1cc], R0, 0x1, P0 ;  /* 0x00007300080f5a11 */ /* 0x000fe200000f0c00 */
[----:B---3--:R-:W-:Y:S01]  /*1ae0*/  @P2 IMAD R10, R252, 0x50, RZ ;  /* 0x00000050fc0a2824 */ /* 0x008fe200078e02ff */
[C---:B------:R-:W-:Y:S01]  /*1af0*/  @P3 LEA R0, P0, R251.reuse, R6, 0x6 ;  /* 0x00000006fb003211 */ /* 0x040fe200078030ff */
[C---:B------:R-:W-:Y:S02]  /*1b00*/  @P2 IMAD.WIDE.U32 R8, R251.reuse, 0x50, R6 ;  /* 0x00000050fb082825 */ /* 0x040fe400078e0006 */
[----:B------:R1:W-:Y:S01]  /*1b10*/  @P5 LDGSTS.E.BYPASS.LTC128B.128 [R245+0x5100], [R14.64], !P6 ;  /* 0x051000000ef55fae */ /* 0x0003e2000f101d4a */
[C---:B------:R-:W-:Y:S01]  /*1b20*/  @P3 LEA.HI.X R3, R251.reuse, R7, R252, 0x6, P0 ;  /* 0x00000007fb033211 */ /* 0x040fe200000f34fc */
[----:B------:R-:W-:Y:S01]  /*1b30*/  @P1 IMAD.WIDE.U32 R6, R251, 0x60, R6 ;  /* 0x00000060fb061825 */ /* 0x000fe200078e0006 */
[----:B--2---:R-:W-:-:S04]  /*1b40*/  @P3 LEA R12, P0, R0, c[0x0][0x1c8], 0x1 ;  /* 0x00007200000c3a11 */ /* 0x004fc800078008ff */
[----:B------:R-:W-:Y:S01]  /*1b50*/  @P3 LEA.HI.X R13, R0, c[0x0][0x1cc], R3, 0x1, P0 ;  /* 0x00007300000d3a11 */ /* 0x000fe200000f0c03 */
[----:B------:R-:W-:Y:S01]  /*1b60*/  @P2 IMAD.IADD R0, R9, 0x1, R10 ;  /* 0x0000000109002824 */ /* 0x000fe200078e020a */
[----:B------:R-:W-:Y:S02]  /*1b70*/  @P2 LEA R10, P0, R8, c[0x0][0x1c8], 0x1 ;  /* 0x00007200080a2a11 */ /* 0x000fe400078008ff */
[----:B------:R-:W-:Y:S01]  /*1b80*/  LEA.HI R3, R24, R16, RZ, 0x1 ;  /* 0x0000001018037211 */ /* 0x000fe200078f08ff */
[----:B------:R1:W-:Y:S01]  /*1b90*/  @P3 LDGSTS.E.BYPASS.LTC128B.128 [R245+0x5900], [R12.64], !P6 ;  /* 0x059000000cf53fae */ /* 0x0003e2000f101d4a */
[----:B------:R-:W-:Y:S01]  /*1ba0*/  @P2 LEA.HI.X R11, R8, c[0x0][0x1cc], R0, 0x1, P0 ;  /* 0x00007300080b2a11 */ /* 0x000fe200000f0c00 */
[----:B------:R-:W-:Y:S01]  /*1bb0*/  @P1 IMAD.IADD R0, R7, 0x1, R5 ;  /* 0x0000000107001824 */ /* 0x000fe200078e0205 */
[----:B------:R-:W-:Y:S01]  /*1bc0*/  @P1 LEA R8, P0, R6, c[0x0][0x1c8], 0x1 ;  /* 0x0000720006081a11 */ /* 0x000fe200078008ff */
[----:B------:R-:W-:Y:S01]  /*1bd0*/  IMAD.SHL.U32 R5, R22, 0x40, RZ ;  /* 0x0000004016057824 */ /* 0x000fe200078e00ff */
[----:B------:R-:W-:Y:S01]  /*1be0*/  LOP3.LUT R3, R3, 0xfffffffe, RZ, 0xc0, !PT ;  /* 0xfffffffe03037812 */ /* 0x000fe200078ec0ff */
[----:B------:R2:W-:Y:S01]  /*1bf0*/  @P2 LDGSTS.E.BYPASS.LTC128B.128 [R245+0x6100], [R10.64], !P6 ;  /* 0x061000000af52fae */ /* 0x0005e2000f101d4a */
[----:B------:R-:W-:Y:S01]  /*1c00*/  @P1 LEA.HI.X R9, R6, c[0x0][0x1cc], R0, 0x1, P0 ;  /* 0x0000730006091a11 */ /* 0x000fe200000f0c00 */
[----:B------:R-:W-:Y:S01]  /*1c10*/  IMAD.SHL.U32 R0, R45, 0x40, RZ ;  /* 0x000000402d007824 */ /* 0x000fe200078e00ff */
[----:B------:R-:W-:Y:S01]  /*1c20*/  LOP3.LUT R144, R5, 0xfffffe00, RZ, 0xc0, !PT ;  /* 0xfffffe0005907812 */ /* 0x000fe200078ec0ff */
[----:B------:R-:W-:Y:S01]  /*1c30*/  IMAD.IADD R16, R16, 0x1, -R3 ;  /* 0x0000000110107824 */ /* 0x000fe200078e0a03 */
[----:B------:R-:W-:Y:S01]  /*1c40*/  LOP3.LUT P0, RZ, R45, 0x2, RZ, 0xc0, !PT ;  /* 0x000000022dff7812 */ /* 0x000fe2000780c0ff */
[----:B------:R2:W-:Y:S01]  /*1c50*/  @P1 LDGSTS.E.BYPASS.LTC128B.128 [R245+0x6900], [R8.64], !P6 ;  /* 0x0690000008f51fae */ /* 0x0005e2000f101d4a */
[----:B------:R-:W-:Y:S01]  /*1c60*/  IMAD.SHL.U32 R3, R19, 0x40, RZ ;  /* 0x0000004013037824 */ /* 0x000fe200078e00ff */
[----:B------:R-:W-:Y:S01]  /*1c70*/  LOP3.LUT R0, R0, 0x1c0, RZ, 0xc0, !PT ;  /* 0x000001c000007812 */ /* 0x000fe200078ec0ff */
[----:B------:R-:W-:Y:S01]  /*1c80*/  IMAD.SHL.U32 R7, R17, 0x8, RZ ;  /* 0x0000000811077824 */ /* 0x000fe200078e00ff */
[----:B------:R-:W0:Y:S01]  /*1c90*/  LDGDEPBAR ;  /* 0x00000000000079af */ /* 0x000e220000000000 */
[----:B------:R-:W-:Y:S01]  /*1ca0*/  IMAD.SHL.U32 R6, R16, 0x8, RZ ;  /* 0x0000000810067824 */ /* 0x000fe200078e00ff */
[----:B------:R-:W-:-:S02]  /*1cb0*/  LOP3.LUT R3, R3, 0x1c0, RZ, 0xc0, !PT ;  /* 0x000001c003037812 */ /* 0x000fc400078ec0ff */
[----:B------:R-:W-:Y:S02]  /*1cc0*/  LOP3.LUT R7, R0, 0x8, R7, 0xf8, !PT ;  /* 0x0000000800077812 */ /* 0x000fe400078ef807 */
[----:B------:R-:W-:Y:S02]  /*1cd0*/  LOP3.LUT R5, R3, 0x8, R6, 0xf8, !PT ;  /* 0x0000000803057812 */ /* 0x000fe400078ef806 */
[----:B------:R-:W-:Y:S02]  /*1ce0*/  SHF.R.U32.HI R0, RZ, 0x3, R0 ;  /* 0x00000003ff007819 */ /* 0x000fe40000011600 */
[----:B------:R-:W-:Y:S02]  /*1cf0*/  SHF.R.U32.HI R3, RZ, 0x3, R3 ;  /* 0x00000003ff037819 */ /* 0x000fe40000011603 */
[----:B------:R-:W-:Y:S01]  /*1d00*/  LOP3.LUT R0, R7, R0, RZ, 0x3c, !PT ;  /* 0x0000000007007212 */ /* 0x000fe200078e3cff */
[----:B------:R-:W-:Y:S01]  /*1d10*/  IMAD.WIDE.U32 R6, R23, c[0x0][0x208], RZ ;  /* 0x0000820017067a25 */ /* 0x000fe200078e00ff */
[----:B------:R-:W-:-:S02]  /*1d20*/  LOP3.LUT R5, R5, R3, RZ, 0x3c, !PT ;  /* 0x0000000305057212 */ /* 0x000fc400078e3cff */
[----:B------:R-:W-:Y:S01]  /*1d30*/  ISETP.GE.AND P2, PT, R20, c[0x0][0x1d4], PT ;  /* 0x0000750014007a0c */ /* 0x000fe20003f46270 */
[----:B------:R-:W-:Y:S02]  /*1d40*/  IMAD R3, R146, 0x400, R144 ;  /* 0x0000040092037824 */ /* 0x000fe400078e0290 */
[----:B------:R-:W-:Y:S01]  /*1d50*/  IMAD R0, R16, 0x200, R0 ;  /* 0x0000020010007824 */ /* 0x000fe200078e0200 */
[----:B------:R-:W-:Y:S01]  /*1d60*/  ISETP.LT.OR P5, PT, R44, 0x1, P2 ;  /* 0x000000012c00780c */ /* 0x000fe200017a1670 */
[----:B------:R-:W-:Y:S02]  /*1d70*/  IMAD.IADD R3, R5, 0x1, R3 ;  /* 0x0000000105037824 */ /* 0x000fe400078e0203 */
[----:B------:R-:W-:Y:S01]  /*1d80*/  IMAD.SHL.U32 R147, R0, 0x2, RZ ;  /* 0x0000000200937824 */ /* 0x000fe200078e00ff */
[----:B------:R-:W-:-:S04]  /*1d90*/  DEPBAR.LE SB0, 0x1 ;  /* 0x000080400000791a */ /* 0x000fc80000000000 */
[----:B------:R-:W-:-:S04]  /*1da0*/  DEPBAR.LE SB0, 0x0 ;  /* 0x000080000000791a */ /* 0x000fc80000000000 */
[----:B------:R-:W-:Y:S01]  /*1db0*/  BAR.SYNC.DEFER_BLOCKING 0x0 ;  /* 0x0000000000007b1d */ /* 0x000fe20000010000 */
[----:B------:R-:W-:Y:S01]  /*1dc0*/  IMAD.SHL.U32 R234, R3, 0x2, RZ ;  /* 0x0000000203ea7824 */ /* 0x000fe200078e00ff */
[C---:B------:R-:W-:Y:S01]  /*1dd0*/  IADD3 R0, R147.reuse, 0x3900, RZ ;  /* 0x0000390093007810 */ /* 0x040fe20007ffe0ff */
[----:B------:R-:W-:Y:S01]  /*1de0*/  IMAD.MOV.U32 R3, RZ, RZ, R46 ;  /* 0x000000ffff037224 */ /* 0x000fe200078e002e */
[----:B------:R-:W-:Y:S01]  /*1df0*/  IADD3 R238, R147, 0x3920, RZ ;  /* 0x0000392093ee7810 */ /* 0x000fe20007ffe0ff */
[--C-:B------:R-:W-:Y:S01]  /*1e00*/  IMAD R237, R2, 0x2, R234.reuse ;  /* 0x0000000202ed7824 */ /* 0x100fe200078e02ea */
[----:B------:R-:W-:Y:S01]  /*1e10*/  @P0 IADD3 R238, R0, -0x20, RZ ;  /* 0xffffffe000ee0810 */ /* 0x000fe20007ffe0ff */
[----:B------:R-:W-:Y:S02]  /*1e20*/  IMAD R0, R21, c[0x0][0x208], RZ ;  /* 0x0000820015007a24 */ /* 0x000fe400078e02ff */
[----:B------:R-:W-:Y:S01]  /*1e30*/  IMAD R235, R4, 0x2, R234 ;  /* 0x0000000204eb7824 */ /* 0x000fe200078e02ea */
[C---:B------:R-:W-:Y:S01]  /*1e40*/  IADD3 R244, R238.reuse, 0x800, RZ ;  /* 0x00000800eef47810 */ /* 0x040fe20007ffe0ff */
[----:B------:R-:W-:Y:S01]  /*1e50*/  IMAD R0, R23, c[0x0][0x20c], R0 ;  /* 0x0000830017007a24 */ /* 0x000fe200078e0200 */
[----:B------:R-:W-:Y:S01]  /*1e60*/  IADD3 R243, R238, 0x1000, RZ ;  /* 0x00001000eef37810 */ /* 0x000fe20007ffe0ff */
[----:B------:R-:W-:Y:S01]  /*1e70*/  IMAD R236, R2, 0x2, R235 ;  /* 0x0000000202ec7824 */ /* 0x000fe200078e02eb */
[C---:B------:R-:W-:Y:S01]  /*1e80*/  IADD3 R242, R238.reuse, 0x1800, RZ ;  /* 0x00001800eef27810 */ /* 0x040fe20007ffe0ff */
[----:B------:R-:W-:Y:S01]  /*1e90*/  IMAD.IADD R0, R7, 0x1, R0 ;  /* 0x0000000107007824 */ /* 0x000fe200078e0200 */
[----:B------:R-:W-:Y:S01]  /*1ea0*/  IADD3 R241, R238, 0x2000, RZ ;  /* 0x00002000eef17810 */ /* 0x000fe20007ffe0ff */
[----:B------:R-:W-:Y:S01]  /*1eb0*/  IMAD.WIDE.U32 R6, R6, 0x70, R100 ;  /* 0x0000007006067825 */ /* 0x000fe200078e0064 */
[----:B------:R-:W-:-:S02]  /*1ec0*/  IADD3 R240, R238, 0x2800, RZ ;  /* 0x00002800eef07810 */ /* 0x000fc40007ffe0ff */
[----:B------:R-:W-:Y:S01]  /*1ed0*/  IADD3 R239, R238, 0x3000, RZ ;  /* 0x00003000eeef7810 */ /* 0x000fe20007ffe0ff */
[----:B------:R-:W-:Y:S01]  /*1ee0*/  IMAD R0, R0, 0x70, RZ ;  /* 0x0000007000007824 */ /* 0x000fe200078e02ff */
[----:B--2---:R-:W-:Y:S03]  /*1ef0*/  LDSM.16.M88.4 R8, [R234+0x9100] ;  /* 0x00910000ea08783b */ /* 0x004fe60000000200 */
[----:B------:R-:W-:Y:S01]  /*1f00*/  IMAD.IADD R0, R7, 0x1, R0 ;  /* 0x0000000107007824 */ /* 0x000fe200078e0200 */
[----:B------:R-:W2:Y:S04]  /*1f10*/  LDSM.16.M88.4 R24, [R147+0x4100] ;  /* 0x004100009318783b */ /* 0x000ea80000000200 */
[----:B-1----:R-:W1:Y:S04]  /*1f20*/  LDSM.16.M88.4 R12, [R234+0x7100] ;  /* 0x00710000ea0c783b */ /* 0x002e680000000200 */
[----:B------:R-:W3:Y:S04]  /*1f30*/  LDSM.16.M88.4 R28, [R147+0x3900] ;  /* 0x00390000931c783b */ /* 0x000ee80000000200 */
[----:B------:R-:W4:Y:S04]  /*1f40*/  LDSM.16.M88.4 R16, [R147+0x4900] ;  /* 0x004900009310783b */ /* 0x000f280000000200 */
[----:B------:R-:W5:Y:S04]  /*1f50*/  LDSM.16.M88.4 R32, [R147+0x5100] ;  /* 0x005100009320783b */ /* 0x000f680000000200 */
[----:B------:R-:W4:Y:S04]  /*1f60*/  LDSM.16.M88.4 R36, [R147+0x5900] ;  /* 0x005900009324783b */ /* 0x000f280000000200 */
[----:B------:R-:W4:Y:S04]  /*1f70*/  LDSM.16.M88.4 R48, [R147+0x6100] ;  /* 0x006100009330783b */ /* 0x000f280000000200 */
[----:B------:R-:W4:Y:S04]  /*1f80*/  LDSM.16.M88.4 R40, [R147+0x6900] ;  /* 0x006900009328783b */ /* 0x000f280000000200 */
[----:B------:R-:W-:Y:S04]  /*1f90*/  LDSM.16.M88.4 R60, [R238] ;  /* 0x00000000ee3c783b */ /* 0x000fe80000000200 */
[----:B------:R-:W-:Y:S01]  /*1fa0*/  LDSM.16.M88.4 R56, [R238+0x800] ;  /* 0x00080000ee38783b */ /* 0x000fe20000000200 */
[-C--:B--2---:R-:W-:Y:S03]  /*1fb0*/  HMMA.16816.F32.BF16 R68, R8, R24.reuse, RZ ;  /* 0x000000180844723c */ /* 0x084fe600000418ff */
[----:B------:R-:W-:Y:S05]  /*1fc0*/  LDSM.16.M88.4 R52, [R238+0x1000] ;  /* 0x00100000ee34783b */ /* 0x000fea0000000200 */
[C---:B-1----:R-:W-:Y:S07]  /*1fd0*/  HMMA.16816.F32.BF16 R156, R12.reuse, R24, RZ ;  /* 0x000000180c9c723c */ /* 0x042fee00000418ff */
[----:B------:R-:W-:Y:S01]  /*1fe0*/  LEA R24, P1, R6, c[0x0][0x1f8], 0x1 ;  /* 0x00007e0006187a11 */ /* 0x000fe200078208ff */
[----:B---3--:R-:W-:Y:S03]  /*1ff0*/  HMMA.16816.F32.BF16 R184, R12, R28, RZ ;  /* 0x0000001c0cb8723c */ /* 0x008fe600000418ff */
[----:B------:R-:W-:-:S02]  /*2000*/  IADD3 R22, P0, R24, UR9, RZ ;  /* 0x0000000918167c10 */ /* 0x000fc4000ff1e0ff */
[----:B------:R-:W-:Y:S01]  /*2010*/  LEA.HI.X R25, R6, c[0x0][0x1fc], R0, 0x1, P1 ;  /* 0x00007f0006197a11 */ /* 0x000fe200008f0c00 */
[----:B------:R-:W-:Y:S02]  /*2020*/  IMAD.MOV.U32 R0, RZ, RZ, 0x40 ;  /* 0x00000040ff007424 */ /* 0x000fe400078e00ff */
[----:B------:R-:W-:Y:S01]  /*2030*/  HMMA.16816.F32.BF16 R180, R12, R30, RZ ;  /* 0x0000001e0cb4723c */ /* 0x000fe200000418ff */
[----:B------:R-:W-:-:S07]  /*2040*/  IADD3.X R23, R25, UR8, RZ, P0, !PT ;  /* 0x0000000819177c10 */ /* 0x000fce00087fe4ff */
[C---:B------:R-:W-:Y:S08]  /*2050*/  HMMA.16816.F32.BF16 R176, R12.reuse, R26, RZ ;  /* 0x0000001a0cb0723c */ /* 0x040ff000000418ff */
[C---:B----4-:R-:W-:Y:S08]  /*2060*/  HMMA.16816.F32.BF16 R148, R12.reuse, R16, RZ ;  /* 0x000000100c94723c */ /* 0x050ff000000418ff */
[C---:B------:R-:W-:Y:S08]  /*2070*/  HMMA.16816.F32.BF16 R172, R12.reuse, R18, RZ ;  /* 0x000000120cac723c */ /* 0x040ff000000418ff */
[C---:B-----5:R-:W-:Y:S08]  /*2080*/  HMMA.16816.F32.BF16 R140, R12.reuse, R32, RZ ;  /* 0x000000200c8c723c */ /* 0x060ff000000418ff */
[C---:B------:R-:W-:Y:S08]  /*2090*/  HMMA.16816.F32.BF16 R168, R12.reuse, R34, RZ ;  /* 0x000000220ca8723c */ /* 0x040ff000000418ff */
[C---:B------:R-:W-:Y:S08]  /*20a0*/  HMMA.16816.F32.BF16 R136, R12.reuse, R36, RZ ;  /* 0x000000240c88723c */ /* 0x040ff000000418ff */
[C---:B------:R-:W-:Y:S08]  /*20b0*/  HMMA.16816.F32.BF16 R160, R12.reuse, R38, RZ ;  /* 0x000000260ca0723c */ /* 0x040ff000000418ff */
[C---:B------:R-:W-:Y:S08]  /*20c0*/  HMMA.16816.F32.BF16 R128, R12.reuse, R48, RZ ;  /* 0x000000300c80723c */ /* 0x040ff000000418ff */
[C---:B------:R-:W-:Y:S08]  /*20d0*/  HMMA.16816.F32.BF16 R152, R12.reuse, R50, RZ ;  /* 0x000000320c98723c */ /* 0x040ff000000418ff */
[C---:B------:R-:W-:Y:S08]  /*20e0*/  HMMA.16816.F32.BF16 R124, R12.reuse, R40, RZ ;  /* 0x000000280c7c723c */ /* 0x040ff000000418ff */
[----:B------:R-:W-:Y:S07]  /*20f0*/  HMMA.16816.F32.BF16 R132, R12, R42, RZ ;  /* 0x0000002a0c84723c */ /* 0x000fee00000418ff */
[----:B------:R-:W-:Y:S01]  /*2100*/  IADD3 R14, P1, R22, UR9, RZ ;  /* 0x00000009160e7c10 */ /* 0x000fe2000ff3e0ff */
[----:B------:R-:W-:Y:S03]  /*2110*/  HMMA.16816.F32.BF16 R72, R8, R16, RZ ;  /* 0x000000100848723c */ /* 0x000fe600000418ff */
[----:B------:R-:W-:-:S02]  /*2120*/  IADD3 R12, P0, R14, UR9, RZ ;  /* 0x000000090e0c7c10 */ /* 0x000fc4000ff1e0ff */
[----:B------:R-:W-:Y:S02]  /*2130*/  IADD3.X R15, R23, UR8, RZ, P1, !PT ;  /* 0x00000008170f7c10 */ /* 0x000fe40008ffe4ff */
[----:B------:R-:W-:Y:S01]  /*2140*/  IADD3 R6, P3, R12, UR9, RZ ;  /* 0x000000090c067c10 */ /* 0x000fe2000ff7e0ff */
[C---:B------:R-:W-:Y:S01]  /*2150*/  HMMA.16816.F32.BF16 R112, R8.reuse, R18, RZ ;  /* 0x000000120870723c */ /* 0x040fe200000418ff */
[----:B------:R-:W1:Y:S01]  /*2160*/  LDSM.16.M88.4 R16, [R237+0x9100] ;  /* 0x00910000ed10783b */ /* 0x000e620000000200 */
[----:B------:R-:W-:Y:S02]  /*2170*/  IADD3.X R13, R15, UR8, RZ, P0, !PT ;  /* 0x000000080f0d7c10 */ /* 0x000fe400087fe4ff */
[----:B------:R-:W-:Y:S02]  /*2180*/  ISETP.LT.OR P1, PT, R44, 0x11, P2 ;  /* 0x000000112c00780c */ /* 0x000fe40001721670 */
[----:B------:R-:W-:Y:S02]  /*2190*/  IADD3.X R7, R13, UR8, RZ, P3, !PT ;  /* 0x000000080d077c10 */ /* 0x000fe40009ffe4ff */
[----:B------:R-:W-:Y:S01]  /*21a0*/  HMMA.16816.F32.BF16 R80, R8, R36, RZ ;  /* 0x000000240850723c */ /* 0x000fe200000418ff */
[----:B------:R-:W-:-:S02]  /*21b0*/  IADD3 R20, P0, R6, UR9, RZ ;  /* 0x0000000906147c10 */ /* 0x000fc4000ff1e0ff */
[C---:B------:R-:W-:Y:S02]  /*21c0*/  ISETP.LT.OR P3, PT, R44.reuse, 0x21, P2 ;  /* 0x000000212c00780c */ /* 0x040fe40001761670 */
[----:B------:R-:W-:Y:S02]  /*21d0*/  IADD3.X R21, R7, UR8, RZ, P0, !PT ;  /* 0x0000000807157c10 */ /* 0x000fe400087fe4ff */
[C---:B------:R-:W-:Y:S01]  /*21e0*/  ISETP.LT.OR P0, PT, R44.reuse, 0x31, P2 ;  /* 0x000000312c00780c */ /* 0x040fe20001701670 */
[C---:B------:R-:W-:Y:S01]  /*21f0*/  HMMA.16816.F32.BF16 R164, R8.reuse, R38, RZ ;  /* 0x0000002608a4723c */ /* 0x040fe200000418ff */
[----:B------:R-:W2:Y:S07]  /*2200*/  LDSM.16.M88.4 R36, [R238+0x2000] ;  /* 0x00200000ee24783b */ /* 0x000eae0000000200 */
[C---:B------:R-:W-:Y:S08]  /*2210*/  HMMA.16816.F32.BF16 R88, R8.reuse, R48, RZ ;  /* 0x000000300858723c */ /* 0x040ff000000418ff */
[C---:B------:R-:W-:Y:S01]  /*2220*/  HMMA.16816.F32.BF16 R192, R8.reuse, R50, RZ ;  /* 0x0000003208c0723c */ /* 0x040fe200000418ff */
[----:B------:R-:W3:Y:S07]  /*2230*/  LDSM.16.M88.4 R48, [R238+0x1800] ;  /* 0x00180000ee30783b */ /* 0x000eee0000000200 */
[C---:B------:R-:W-:Y:S08]  /*2240*/  HMMA.16816.F32.BF16 R64, R8.reuse, R28, RZ ;  /* 0x0000001c0840723c */ /* 0x040ff000000418ff */
[C---:B------:R-:W-:Y:S08]  /*2250*/  HMMA.16816.F32.BF16 R76, R8.reuse, R32, RZ ;  /* 0x00000020084c723c */ /* 0x040ff000000418ff */
[C---:B------:R-:W-:Y:S01]  /*2260*/  HMMA.16816.F32.BF16 R96, R8.reuse, R30, RZ ;  /* 0x0000001e0860723c */ /* 0x040fe200000418ff */
[----:B------:R-:W-:Y:S07]  /*2270*/  LDSM.16.M88.4 R28, [R238+0x3000] ;  /* 0x00300000ee1c783b */ /* 0x000fee0000000200 */
[C---:B------:R-:W-:Y:S01]  /*2280*/  HMMA.16816.F32.BF16 R120, R8.reuse, R34, RZ ;  /* 0x000000220878723c */ /* 0x040fe200000418ff */
[----:B------:R-:W4:Y:S07]  /*2290*/  LDSM.16.M88.4 R32, [R238+0x2800] ;  /* 0x00280000ee20783b */ /* 0x000f2e0000000200 */
[C---:B------:R-:W-:Y:S08]  /*22a0*/  HMMA.16816.F32.BF16 R92, R8.reuse, R40, RZ ;  /* 0x00000028085c723c */ /* 0x040ff000000418ff */
[C---:B------:R-:W-:Y:S08]  /*22b0*/  HMMA.16816.F32.BF16 R84, R8.reuse, R26, RZ ;  /* 0x0000001a0854723c */ /* 0x040ff000000418ff */
[----:B------:R-:W-:Y:S01]  /*22c0*/  HMMA.16816.F32.BF16 R188, R8, R42, RZ ;  /* 0x0000002a08bc723c */ /* 0x000fe200000418ff */
[----:B------:R-:W5:Y:S04]  /*22d0*/  LDSM.16.M88.4 R8, [R237+0x7100] ;  /* 0x00710000ed08783b */ /* 0x000f680000000200 */
[----:B------:R-:W-:Y:S01]  /*22e0*/  @!PT LDS RZ, [RZ] ;  /* 0x00000000fffff984 */ /* 0x000fe20000000800 */
[----:B------:R-:W-:Y:S01]  /*22f0*/  @!PT LDS RZ, [RZ] ;  /* 0x00000000fffff984 */ /* 0x000fe20000000800 */
[----:B------:R-:W-:Y:S01]  /*2300*/  @!PT LDS RZ, [RZ] ;  /* 0x00000000fffff984 */ /* 0x000fe20000000800 */
[----:B------:R3:W-:Y:S01]  /*2310*/  LDGSTS.E.BYPASS.LTC128B.128 [R245+0x100], [R24.64], !P5 ;  /* 0x0010000018f57fae */ /* 0x0007e2000e901d4a */
[----:B------:R-:W-:-:S02]  /*2320*/  ISETP.LT.OR P5, PT, R44, 0x41, P2 ;  /* 0x000000412c00780c */ /* 0x000fc400017a1670 */
[----:B-1----:R-:W-:Y:S01]  /*2330*/  HMMA.16816.F32.BF16 R116, R16, R60, R64 ;  /* 0x0000003c1074723c */ /* 0x002fe20000041840 */
[----:B------:R1:W-:Y:S01]  /*2340*/  LDGSTS.E.BYPASS.LTC128B.128 [R245+0x900], [R22.64], !P1 ;  /* 0x0090000016f57fae */ /* 0x0003e2000c901d4a */
[----:B------:R-:W-:-:S03]  /*2350*/  LOP3.LUT P1, RZ, R45, 0x4, RZ, 0xc0, !PT ;  /* 0x000000042dff7812 */ /* 0x000fc6000782c0ff */
[----:B------:R1:W-:Y:S01]  /*2360*/  LDGSTS.E.BYPASS.LTC128B.128 [R245+0x1100], [R14.64], !P3 ;  /* 0x011000000ef57fae */ /* 0x0003e2000d901d4a */
[C---:B------:R-:W-:Y:S02]  /*2370*/  ISETP.LT.OR P3, PT, R44.reuse, 0x51, P2 ;  /* 0x000000512c00780c */ /* 0x040fe40001761670 */
[----:B------:R-:W-:Y:S01]  /*2380*/  ISETP.LT.OR P2, PT, R44, 0x61, P2 ;  /* 0x000000612c00780c */ /* 0x000fe20001741670 */
[----:B------:R1:W-:Y:S01]  /*2390*/  LDGSTS.E.BYPASS.LTC128B.128 [R245+0x1900], [R12.64], !P0 ;  /* 0x019000000cf57fae */ /* 0x0003e2000c101d4a */
[----:B------:R-:W-:Y:S01]  /*23a0*/  SEL R0, R0, 0xffffffc0, !P1 ;  /* 0xffffffc000007807 */ /* 0x000fe20004800000 */
[----:B--2---:R-:W-:Y:S02]  /*23b0*/  HMMA.16816.F32.BF16 R40, R16, R36, R80 ;  /* 0x000000241028723c */ /* 0x004fe40000041850 */
[----:B------:R2:W-:Y:S02]  /*23c0*/  LDGSTS.E.BYPASS.LTC128B.128 [R245+0x2100], [R6.64], !P5 ;  /* 0x0210000006f57fae */ /* 0x0005e4000e901d4a */
[----:B------:R-:W-:-:S02]  /*23d0*/  IMAD.IADD R233, R147, 0x1, R0 ;  /* 0x0000000193e97824 */ /* 0x000fc400078e0200 */
[----:B------:R-:W-:Y:S01]  /*23e0*/  IMAD.IADD R232, R0, 0x1, R238 ;  /* 0x0000000100e87824 */ /* 0x000fe200078e02ee */
[----:B------:R-:W-:Y:S01]  /*23f0*/  LOP3.LUT R0, R5, R144, RZ, 0xfc, !PT ;  /* 0x0000009005007212 */ /* 0x000fe200078efcff */
[----:B------:R2:W-:Y:S01]  /*2400*/  LDGSTS.E.BYPASS.LTC128B.128 [R245+0x2900], [R20.64], !P3 ;  /* 0x0290000014f57fae */ /* 0x0005e2000d901d4a */
[C---:B------:R-:W-:Y:S08]  /*2410*/  HMMA.16816.F32.BF16 R108, R16.reuse, R56, R68 ;  /* 0x00000038106c723c */ /* 0x040ff00000041844 */
[----:B------:R-:W-:Y:S01]  /*2420*/  HMMA.16816.F32.BF16 R104, R16, R52, R72 ;  /* 0x000000341068723c */ /* 0x000fe20000041848 */
[----:B-1----:R-:W-:-:S07]  /*2430*/  IADD3 R12, P0, R20, UR9, RZ ;  /* 0x00000009140c7c10 */ /* 0x002fce000ff1e0ff */
[----:B---3--:R-:W-:Y:S01]  /*2440*/  HMMA.16816.F32.BF16 R24, R16, R62, R96 ;  /* 0x0000003e1018723c */ /* 0x008fe20000041860 */
[----:B------:R-:W-:Y:S02]  /*2450*/  IADD3.X R13, R21, UR8, RZ, P0, !PT ;  /* 0x00000008150d7c10 */ /* 0x000fe400087fe4ff */
[----:B------:R-:W-:-:S03]  /*2460*/  ISETP.GE.AND P0, PT, R3, 0x2, PT ;  /* 0x000000020300780c */ /* 0x000fc60003f06270 */
[----:B------:R1:W-:Y:S02]  /*2470*/  LDGSTS.E.BYPASS.LTC128B.128 [R245+0x3100], [R12.64], !P2 ;  /* 0x031000000cf57fae */ /* 0x0003e4000d101d4a */
[C---:B------:R-:W-:Y:S02]  /*2480*/  HMMA.16816.F32.BF16 R224, R16.reuse, R58, R84 ;  /* 0x0000003a10e0723c */ /* 0x040fe40000041854 */
[----:B--2---:R-:W-:Y:S04]  /*2490*/  LDSM.16.M88.4 R20, [R235+0x9100] ;  /* 0x00910000eb14783b */ /* 0x004fe80000000200 */
[----:B------:R-:W2:Y:S02]  /*24a0*/  LDSM.16.M88.4 R64, [R233+0x5900] ;  /* 0x00590000e940783b */ /* 0x000ea40000000200 */
[C---:B------:R-:W-:Y:S02]  /*24b0*/  HMMA.16816.F32.BF16 R204, R16.reuse, R50, R120 ;  /* 0x0000003210cc723c */ /* 0x040fe40000041878 */
[----:B------:R-:W3:Y:S04]  /*24c0*/  LDSM.16.M88.4 R80, [R233+0x3900] ;  /* 0x00390000e950783b */ /* 0x000ee80000000200 */
[----:B------:R-:W2:Y:S02]  /*24d0*/  LDSM.16.M88.4 R72, [R233+0x4900] ;  /* 0x00490000e948783b */ /* 0x000ea40000000200 */
[C---:B------:R-:W-:Y:S02]  /*24e0*/  HMMA.16816.F32.BF16 R100, R16.reuse, R48, R76 ;  /* 0x000000301064723c */ /* 0x040fe4000004184c */
[----:B------:R-:W2:Y:S04]  /*24f0*/  LDSM.16.M88.4 R68, [R233+0x5100] ;  /* 0x00510000e944783b */ /* 0x000ea80000000200 */
[----:B------:R-:W2:Y:S02]  /*2500*/  LDSM.16.M88.4 R84, [R233+0x6100] ;  /* 0x00610000e954783b */ /* 0x000ea40000000200 */
[C---:B----4-:R-:W-:Y:S02]  /*2510*/  HMMA.16816.F32.BF16 R88, R16.reuse, R32, R88 ;  /* 0x000000201058723c */ /* 0x050fe40000041858 */
[----:B------:R-:W4:Y:S04]  /*2520*/  LDSM.16.M88.4 R96, [R233+0x6900] ;  /* 0x00690000e960783b */ /* 0x000f280000000200 */
[----:B------:R-:W2:Y:S02]  /*2530*/  LDSM.16.M88.4 R76, [R233+0x4100] ;  /* 0x00410000e94c783b */ /* 0x000ea40000000200 */
[C---:B------:R-:W-:Y:S02]  /*2540*/  HMMA.16816.F32.BF16 R92, R16.reuse, R28, R92 ;  /* 0x0000001c105c723c */ /* 0x040fe4000004185c */
[----:B------:R-:W-:Y:S04]  /*2550*/  LDSM.16.M88.4 R44, [R232+0x800] ;  /* 0x00080000e82c783b */ /* 0x000fe80000000200 */
[----:B-1----:R-:W-:Y:S02]  /*2560*/  LDSM.16.M88.4 R12, [R236+0x7100] ;  /* 0x00710000ec0c783b */ /* 0x002fe40000000200 */
[C---:B------:R-:W-:Y:S02]  /*2570*/  HMMA.16816.F32.BF16 R220, R16.reuse, R54, R112 ;  /* 0x0000003610dc723c */ /* 0x040fe40000041870 */
[----:B------:R-:W0:Y:S06]  /*2580*/  LDGDEPBAR ;  /* 0x00000000000079af */ /* 0x000e2c0000000000 */
[C---:B------:R-:W-:Y:S08]  /*2590*/  HMMA.16816.F32.BF16 R120, R16.reuse, R38, R164 ;  /* 0x000000261078723c */ /* 0x040ff000000418a4 */
[C---:B------:R-:W-:Y:S08]  /*25a0*/  HMMA.16816.F32.BF16 R200, R16.reuse, R34, R192 ;  /* 0x0000002210c8723c */ /* 0x040ff000000418c0 */
[----:B------:R-:W-:Y:S01]  /*25b0*/  HMMA.16816.F32.BF16 R188, R16, R30, R188 ;  /* 0x0000001e10bc723c */ /* 0x000fe200000418bc */
[----:B------:R-:W1:Y:S07]  /*25c0*/  LDSM.16.M88.4 R16, [R235+0x7100] ;  /* 0x00710000eb10783b */ /* 0x000e6e0000000200 */
        /* <DEDUP_REMOVED lines=14> */
[C---:B------:R-:W-:Y:S01]  /*26b0*/  HMMA.16816.F32.BF16 R180, R8.reuse, R34, R152 ;  /* 0x0000002208b4723c */ /* 0x040fe20000041898 */
[----:B------:R-:W-:Y:S07]  /*26c0*/  LDSM.16.M88.4 R32, [R232+0x2000] ;  /* 0x00200000e820783b */ /* 0x000fee0000000200 */
[----:B------:R-:W-:Y:S01]  /*26d0*/  HMMA.16816.F32.BF16 R172, R8, R30, R132 ;  /* 0x0000001e08ac723c */ /* 0x000fe20000041884 */
[----:B------:R-:W5:Y:S04]  /*26e0*/  LDSM.16.M88.4 R8, [R236+0x9100] ;  /* 0x00910000ec08783b */ /* 0x000f680000000200 */
[----:B------:R-:W-:Y:S03]  /*26f0*/  LDSM.16.M88.4 R28, [R232+0x2800] ;  /* 0x00280000e81c783b */ /* 0x000fe60000000200 */
[C---:B--2---:R-:W-:Y:S01]  /*2700*/  HMMA.16816.F32.BF16 R148, R20.reuse, R64, R40 ;  /* 0x000000401494723c */ /* 0x044fe20000041828 */
[----:B------:R-:W2:Y:S07]  /*2710*/  LDSM.16.M88.4 R40, [R232+0x1000] ;  /* 0x00100000e828783b */ /* 0x000eae0000000200 */
[----:B---3--:R-:W-:Y:S01]  /*2720*/  HMMA.16816.F32.BF16 R136, R20, R82, R24 ;  /* 0x000000521488723c */ /* 0x008fe20000041818 */
[----:B------:R-:W3:Y:S01]  /*2730*/  LDSM.16.M88.4 R24, [R232+0x3000] ;  /* 0x00300000e818783b */ /* 0x000ee20000000200 */
[----:B------:R-:W-:-:S06]  /*2740*/  DEPBAR.LE SB0, 0x0 ;  /* 0x000080000000791a */ /* 0x000fcc0000000000 */
[C---:B------:R-:W-:Y:S08]  /*2750*/  HMMA.16816.F32.BF16 R160, R20.reuse, R72, R104 ;  /* 0x0000004814a0723c */ /* 0x040ff00000041868 */
[C---:B------:R-:W-:Y:S08]  /*2760*/  HMMA.16816.F32.BF16 R152, R20.reuse, R68, R100 ;  /* 0x000000441498723c */ /* 0x040ff00000041864 */
[C---:B------:R-:W-:Y:S08]  /*2770*/  HMMA.16816.F32.BF16 R140, R20.reuse, R84, R88 ;  /* 0x00000054148c723c */ /* 0x040ff00000041858 */
[C---:B----4-:R-:W-:Y:S08]  /*2780*/  HMMA.16816.F32.BF16 R112, R20.reuse, R96, R92 ;  /* 0x000000601470723c */ /* 0x050ff0000004185c */
[C---:B------:R-:W-:Y:S08]  /*2790*/  HMMA.16816.F32.BF16 R168, R20.reuse, R80, R116 ;  /* 0x0000005014a8723c */ /* 0x040ff00000041874 */
[C---:B------:R-:W-:Y:S08]  /*27a0*/  HMMA.16816.F32.BF16 R164, R20.reuse, R76, R108 ;  /* 0x0000004c14a4723c */ /* 0x040ff0000004186c */
[----:B------:R-:W-:Y:S08]  /*27b0*/  HMMA.16816.F32.BF16 R132, R20, R78, R224 ;  /* 0x0000004e1484723c */ /* 0x000ff000000418e0 */
[C---:B-1----:R-:W-:Y:S08]  /*27c0*/  HMMA.16816.F32.BF16 R104, R16.reuse, R80, R184 ;  /* 0x000000501068723c */ /* 0x042ff000000418b8 */
        /* <DEDUP_REMOVED lines=48> */
[----:B------:R-:W2:Y:S01]  /*2ad0*/  LDL.64 R224, [R1+0x40] ;  /* 0x0000400001e07983 */ /* 0x000ea20000100a00 */
[----:B------:R-:W-:Y:S01]  /*2ae0*/  IMAD.MOV.U32 R226, RZ, RZ, 0x70 ;  /* 0x00000070ffe27424 */ /* 0x000fe200078e00ff */
[----:B------:R-:W-:Y:S01]  /*2af0*/  IADD3 R3, R3, -0x2, RZ ;  /* 0xfffffffe03037810 */ /* 0x000fe20007ffe0ff */
[----:B------:R-:W-:-:S02]  /*2b00*/  IMAD.SHL.U32 R16, R251, 0x20, RZ ;  /* 0x00000020fb107824 */ /* 0x000fc400078e00ff */
[----:B------:R-:W-:Y:S01]  /*2b10*/  IMAD.WIDE.U32 R226, R226, c[0x0][0x1e0], RZ ;  /* 0x00007800e2e27a25 */ /* 0x000fe200078e00ff */
[----:B------:R-:W-:-:S03]  /*2b20*/  SHF.R.S32.HI R6, RZ, 0x1f, R3 ;  /* 0x0000001fff067819 */ /* 0x000fc60000011403 */
[----:B------:R-:W-:Y:S02]  /*2b30*/  IMAD R5, R248, R3, RZ ;  /* 0x00000003f8057224 */ /* 0x000fe400078e02ff */
[----:B--2---:R-:W-:-:S04]  /*2b40*/  IMAD.WIDE.U32 R8, R3, R226, R224 ;  /* 0x000000e203087225 */ /* 0x004fc800078e00e0 */
        /* <DEDUP_REMOVED lines=27> */
.L_x_601:
[----:B---3--:R-:W2:Y:S04]  /*2d00*/  LDL R12, [R1+0x64] ;  /* 0x00006400010c7983 */ /* 0x008ea80000100800 */
[----:B------:R-:W3:Y:S01]  /*2d10*/  LDL R189, [R1+0x60] ;  /* 0x0000600001bd7983 */ /* 0x000ee20000100800 */
[----:B------:R-:W-:-:S02]  /*2d20*/  LOP3.LUT R3, R247, 0xffffffe0, RZ, 0xc0, !PT ;  /* 0xffffffe0f7037812 */ /* 0x000fc400078ec0ff */
[----:B------:R-:W-:Y:S02]  /*2d30*/  LEA.HI R6, R249, R250, RZ, 0x2 ;  /* 0x000000faf9067211 */ /* 0x000fe400078f10ff */
[----:B------:R-:W-:Y:S01]  /*2d40*/  SHF.R.S32.HI R7, RZ, 0x1f, R146 ;  /* 0x0000001fff077819 */ /* 0x000fe20000011492 */
[----:B------:R-:W-:Y:S01]  /*2d50*/  IMAD.IADD R5, R250, 0x1, -R3 ;  /* 0x00000001fa057824 */ /* 0x000fe200078e0a03 */
[----:B------:R-:W-:Y:S01]  /*2d60*/  LOP3.LUT R3, R6, 0xfffffffc, RZ, 0xc0, !PT ;  /* 0xfffffffc06037812 */ /* 0x000fe200078ec0ff */
[----:B------:R-:W-:Y:S01]  /*2d70*/  IMAD.SHL.U32 R228, R0, 0x2, RZ ;  /* 0x0000000200e47824 */ /* 0x000fe200078e00ff */
[----:B------:R-:W-:Y:S01]  /*2d80*/  LEA.HI R7, R7, R146, RZ, 0x2 ;  /* 0x0000009207077211 */ /* 0x000fe200078f10ff */
[----:B------:R-:W0:Y:S01]  /*2d90*/  LDGDEPBAR ;  /* 0x00000000000079af */ /* 0x000e220000000000 */
[----:B------:R-:W-:Y:S01]  /*2da0*/  SHF.R.S32.HI R9, RZ, 0x1f, R5 ;  /* 0x0000001fff097819 */ /* 0x000fe20000011405 */
[----:B------:R-:W-:Y:S01]  /*2db0*/  IMAD.IADD R6, R250, 0x1, -R3 ;  /* 0x00000001fa067824 */ /* 0x000fe200078e0a03 */
[----:B------:R-:W-:Y:S01]  /*2dc0*/  LOP3.LUT R8, R7, 0xffffffc, RZ, 0xc0, !PT ;  /* 0x0ffffffc07087812 */ /* 0x000fe200078ec0ff */
[----:B------:R-:W-:Y:S01]  /*2dd0*/  STL [R1+0xac], R245 ;  /* 0x0000acf501007387 */ /* 0x000fe20000100800 */
[----:B------:R-:W-:-:S02]  /*2de0*/  LEA.HI R7, R9, R5, RZ, 0x2 ;  /* 0x0000000509077211 */ /* 0x000fc400078f10ff */
[----:B------:R-:W-:Y:S01]  /*2df0*/  LEA.HI R3, R6, R6, RZ, 0x1 ;  /* 0x0000000606037211 */ /* 0x000fe200078f08ff */
[----:B------:R-:W-:Y:S01]  /*2e00*/  IMAD.IADD R9, R146, 0x1, -R8 ;  /* 0x0000000192097824 */ /* 0x000fe200078e0a08 */
[----:B------:R-:W-:Y:S01]  /*2e10*/  LEA.HI.SX32 R8, R7, R246, 0x1e ;  /* 0x000000f607087211 */ /* 0x000fe200078ff2ff */
[----:B------:R-:W-:Y:S01]  /*2e20*/  IMAD R229, R4, 0x2, R228 ;  /* 0x0000000204e57824 */ /* 0x000fe200078e02e4 */
[----:B------:R-:W-:Y:S01]  /*2e30*/  LDSM.16.MT88.4 R20, [R228+0x100] ;  /* 0x00010000e414783b */ /* 0x000fe20000004200 */
[C---:B------:R-:W-:Y:S01]  /*2e40*/  IMAD.SHL.U32 R10, R3.reuse, 0x20, RZ ;  /* 0x00000020030a7824 */ /* 0x040fe200078e00ff */
[----:B------:R-:W-:Y:S01]  /*2e50*/  LOP3.LUT R11, R3, 0x1ffffffe, RZ, 0xc0, !PT ;  /* 0x1ffffffe030b7812 */ /* 0x000fe200078ec0ff */
[----:B------:R-:W-:-:S03]  /*2e60*/  IMAD R3, R9, 0x10, R8 ;  /* 0x0000001009037824 */ /* 0x000fc600078e0208 */
[----:B------:R-:W-:Y:S01]  /*2e70*/  LOP3.LUT R8, R10, 0xffffffc0, RZ, 0xc0, !PT ;  /* 0xffffffc00a087812 */ /* 0x000fe200078ec0ff */
[----:B------:R-:W-:-:S04]  /*2e80*/  IMAD.IADD R6, R6, 0x1, -R11 ;  /* 0x0000000106067824 */ /* 0x000fc800078e0a0b */
[----:B------:R-:W-:-:S04]  /*2e90*/  IMAD.IADD R3, R8, 0x1, R3 ;  /* 0x0000000108037824 */ /* 0x000fc800078e0203 */
[----:B------:R-:W-:-:S04]  /*2ea0*/  IMAD R13, R6, 0x8, R3 ;  /* 0x00000008060d7824 */ /* 0x000fc800078e0203 */
[----:B------:R-:W-:-:S04]  /*2eb0*/  @P4 IMAD.HI.U32 R6, R13, c[0x0][0x2c8], RZ ;  /* 0x0000b2000d064a27 */ /* 0x000fc800078e00ff */
[----:B------:R-:W-:Y:S01]  /*2ec0*/  IMAD.MOV.U32 R3, RZ, RZ, R13 ;  /* 0x000000ffff037224 */ /* 0x000fe200078e000d */
[----:B------:R-:W-:-:S05]  /*2ed0*/  @P4 SHF.R.U32.HI R3, RZ, c[0x0][0x2cc], R6 ;  /* 0x0000b300ff034a19 */ /* 0x000fca0000011606 */
[----:B------:R-:W1:Y:S04]  /*2ee0*/  SHFL.IDX PT, R6, R3, 0x2, 0x1c1f ;  /* 0x005c1f0003067f89 */ /* 0x000e6800000e0000 */
[----:B------:R-:W4:Y:S04]  /*2ef0*/  SHFL.IDX PT, R8, R3, RZ, 0x1c1f ;  /* 0x001c1fff03087589 */ /* 0x000f2800000e0000 */
[----:B------:R-:W1:Y:S04]  /*2f00*/  SHFL.IDX PT, R9, R3, 0x3, 0x1c1f ;  /* 0x007c1f0003097f89 */ /* 0x000e6800000e0000 */
[----:B------:R1:W2:Y:S04]  /*2f10*/  SHFL.IDX PT, R10, R3, 0x1, 0x1c1f ;  /* 0x003c1f00030a7f89 */ /* 0x0002a800000e0000 */
[----:B------:R-:W-:Y:S04]  /*2f20*/  STL [R1+0xa8], R244 ;  /* 0x0000a8f401007387 */ /* 0x000fe80000100800 */
[----:B------:R-:W-:Y:S04]  /*2f30*/  STL [R1+0xa4], R243 ;  /* 0x0000a4f301007387 */ /* 0x000fe80000100800 */
[----:B------:R-:W-:Y:S01]  /*2f40*/  STL [R1+0xa0], R242 ;  /* 0x0000a0f201007387 */ /* 0x000fe20000100800 */
[----:B-1----:R-:W-:-:S03]  /*2f50*/  LOP3.LUT R3, R7, 0x7ffffffc, RZ, 0xc0, !PT ;  /* 0x7ffffffc07037812 */ /* 0x002fc600078ec0ff */
[----:B------:R-:W-:Y:S02]  /*2f60*/  STL [R1+0x9c], R241 ;  /* 0x00009cf101007387 */ /* 0x000fe40000100800 */
[----:B------:R-:W-:Y:S02]  /*2f70*/  IMAD.IADD R3, R5, 0x1, -R3 ;  /* 0x0000000105037824 */ /* 0x000fe400078e0a03 */
[----:B------:R-:W-:Y:S02]  /*2f80*/  STL [R1+0x98], R240 ;  /* 0x000098f001007387 */ /* 0x000fe40000100800 */
[----:B------:R-:W-:Y:S02]  /*2f90*/  IMAD.SHL.U32 R5, R3, 0x2, RZ ;  /* 0x0000000203057824 */ /* 0x000fe400078e00ff */
        /* <DEDUP_REMOVED lines=11> */
[----:B------:R1:W-:Y:S01]  /*3050*/  STL [R1+0x54], R5 ;  /* 0x0000540501007387 */ /* 0x0003e20000100800 */
[----:B--2---:R-:W-:-:S05]  /*3060*/  IMAD.IADD R7, R12, 0x1, R145 ;  /* 0x000000010c077824 */ /* 0x004fca00078e0291 */
[----:B------:R-:W-:Y:S01]  /*3070*/  IADD3 R3, -R5, 0x1, R7 ;  /* 0x0000000105037810 */ /* 0x000fe20007ffe107 */
[----:B------:R-:W-:-:S04]  /*3080*/  IMAD.IADD R7, R7, 0x1, -R5 ;  /* 0x0000000107077824 */ /* 0x000fc800078e0a05 */
[----:B---3--:R-:W-:-:S04]  /*3090*/  IMAD.IADD R3, R3, 0x1, -R189 ;  /* 0x0000000103037824 */ /* 0x008fc800078e0abd */
[C---:B-1----:R-:W-:Y:S02]  /*30a0*/  IMAD.IADD R5, R3.reuse, 0x1, R6 ;  /* 0x0000000103057824 */ /* 0x042fe400078e0206 */
[C---:B----4-:R-:W-:Y:S02]  /*30b0*/  IMAD.IADD R6, R3.reuse, 0x1, R8 ;  /* 0x0000000103067824 */ /* 0x050fe400078e0208 */
[----:B------:R-:W-:Y:S01]  /*30c0*/  IMAD.IADD R8, R3, 0x1, R9 ;  /* 0x0000000103087824 */ /* 0x000fe200078e0209 */
[----:B------:R-:W-:Y:S01]  /*30d0*/  IMNMX R5, R7, R5, PT ;  /* 0x0000000507057217 */ /* 0x000fe20003800200 */
[----:B------:R-:W-:-:S03]  /*30e0*/  IMAD.IADD R9, R3, 0x1, R10 ;  /* 0x0000000103097824 */ /* 0x000fc600078e020a */
[----:B------:R-:W-:Y:S02]  /*30f0*/  IMNMX R3, R7, R8, PT ;  /* 0x0000000807037217 */ /* 0x000fe40003800200 */
[----:B------:R-:W-:Y:S02]  /*3100*/  ISETP.GT.AND P3, PT, R5, RZ, PT ;  /* 0x000000ff0500720c */ /* 0x000fe40003f64270 */
[----:B------:R-:W-:Y:S02]  /*3110*/  ISETP.GT.AND P0, PT, R3, 0x1, PT ;  /* 0x000000010300780c */ /* 0x000fe40003f04270 */
[----:B------:R-:W-:Y:S02]  /*3120*/  FSEL R14, R168, -INF , P3 ;  /* 0xff800000a80e7808 */ /* 0x000fe40001800000 */
[----:B------:R-:W-:Y:S02]  /*3130*/  FSEL R19, R171, -INF , P0 ;  /* 0xff800000ab137808 */ /* 0x000fe40000000000 */
[----:B------:R-:W-:-:S02]  /*3140*/  ISETP.GT.AND P1, PT, R3, RZ, PT ;  /* 0x000000ff0300720c */ /* 0x000fc40003f24270 */
[----:B------:R-:W-:Y:S02]  /*3150*/  ISETP.GT.AND P3, PT, R5, 0x8, PT ;  /* 0x000000080500780c */ /* 0x000fe40003f64270 */
[----:B------:R-:W-:Y:S02]  /*3160*/  ISETP.GT.AND P0, PT, R3, 0x9, PT ;  /* 0x000000090300780c */ /* 0x000fe40003f04270 */
[----:B------:R-:W-:Y:S02]  /*3170*/  FSEL R18, R170, -INF , P1 ;  /* 0xff800000aa127808 */ /* 0x000fe40000800000 */
[----:B------:R-:W-:Y:S02]  /*3180*/  FSEL R16, R136, -INF , P3 ;  /* 0xff80000088107808 */ /* 0x000fe40001800000 */
[----:B------:R-:W-:Y:S02]  /*3190*/  FSEL R28, R139, -INF , P0 ;  /* 0xff8000008b1c7808 */ /* 0x000fe40000000000 */
[----:B------:R-:W-:-:S02]  /*31a0*/  ISETP.GT.AND P2, PT, R5, 0x1, PT ;  /* 0x000000010500780c */ /* 0x000fc40003f44270 */
[----:B------:R-:W-:Y:S02]  /*31b0*/  ISETP.GT.AND P1, PT, R3, 0x8, PT ;  /* 0x000000080300780c */ /* 0x000fe40003f24270 */
[----:B------:R-:W-:Y:S02]  /*31c0*/  ISETP.GT.AND P3, PT, R5, 0x10, PT ;  /* 0x000000100500780c */ /* 0x000fe40003f64270 */
[----:B------:R-:W-:Y:S02]  /*31d0*/  ISETP.GT.AND P0, PT, R3, 0x11, PT ;  /* 0x000000110300780c */ /* 0x000fe40003f04270 */
[----:B------:R-:W-:Y:S02]  /*31e0*/  FSEL R15, R169, -INF , P2 ;  /* 0xff800000a90f7808 */ /* 0x000fe40001000000 */
[----:B------:R-:W-:Y:S02]  /*31f0*/  FSEL R24, R138, -INF , P1 ;  /* 0xff8000008a187808 */ /* 0x000fe40000800000 */
[----:B------:R-:W-:-:S02]  /*3200*/  FSEL R29, R164, -INF , P3 ;  /* 0xff800000a41d7808 */ /* 0x000fc40001800000 */
[----:B------:R-:W-:Y:S02]  /*3210*/  FSEL R34, R167, -INF , P0 ;  /* 0xff800000a7227808 */ /* 0x000fe40000000000 */
[----:B------:R-:W-:Y:S02]  /*3220*/  ISETP.GT.AND P2, PT, R5, 0x9, PT ;  /* 0x000000090500780c */ /* 0x000fe40003f44270 */
[----:B------:R-:W-:Y:S02]  /*3230*/  ISETP.GT.AND P1, PT, R3, 0x10, PT ;  /* 0x000000100300780c */ /* 0x000fe40003f24270 */
[----:B------:R-:W-:Y:S02]  /*3240*/  ISETP.GT.AND P3, PT, R5, 0x18, PT ;  /* 0x000000180500780c */ /* 0x000fe40003f64270 */
[----:B------:R-:W-:Y:S02]  /*3250*/  ISETP.GT.AND P0, PT, R3, 0x19, PT ;  /* 0x000000190300780c */ /* 0x000fe40003f04270 */
[----:B------:R-:W-:-:S02]  /*3260*/  FSEL R17, R137, -INF , P2 ;  /* 0xff80000089117808 */ /* 0x000fc40001000000 */
[----:B------:R-:W-:Y:S02]  /*3270*/  FSEL R33, R166, -INF , P1 ;  /* 0xff800000a6217808 */ /* 0x000fe40000800000 */
[----:B------:R-:W-:Y:S02]  /*3280*/  FSEL R31, R132, -INF , P3 ;  /* 0xff800000841f7808 */ /* 0x000fe40001800000 */
[----:B------:R-:W-:Y:S02]  /*3290*/  FSEL R76, R135, -INF , P0 ;  /* 0xff800000874c7808 */ /* 0x000fe40000000000 */
[----:B------:R-:W-:Y:S02]  /*32a0*/  ISETP.GT.AND P2, PT, R5, 0x11, PT ;  /* 0x000000110500780c */ /* 0x000fe40003f44270 */
[----:B------:R-:W-:Y:S02]  /*32b0*/  ISETP.GT.AND P1, PT, R3, 0x18, PT ;  /* 0x000000180300780c */ /* 0x000fe40003f24270 */
[----:B------:R-:W-:-:S02]  /*32c0*/  ISETP.GT.AND P3, PT, R5, 0x20, PT ;  /* 0x000000200500780c */ /* 0x000fc40003f64270 */
[----:B------:R-:W-:Y:S02]  /*32d0*/  ISETP.GT.AND P0, PT, R3, 0x21, PT ;  /* 0x000000210300780c */ /* 0x000fe40003f04270 */
[----:B------:R-:W-:Y:S02]  /*32e0*/  FSEL R30, R165, -INF , P2 ;  /* 0xff800000a51e7808 */ /* 0x000fe40001000000 */
[----:B------:R-:W-:Y:S02]  /*32f0*/  FSEL R35, R134, -INF , P1 ;  /* 0xff80000086237808 */ /* 0x000fe40000800000 */
[----:B------:R-:W-:Y:S02]  /*3300*/  FSEL R132, R160, -INF , P3 ;  /* 0xff800000a0847808 */ /* 0x000fe40001800000 */
[----:B------:R-:W-:Y:S02]  /*3310*/  FSEL R141, R163, -INF , P0 ;  /* 0xff800000a38d7808 */ /* 0x000fe40000000000 */
[----:B------:R-:W-:-:S02]  /*3320*/  ISETP.GT.AND P2, PT, R5, 0x19, PT ;  /* 0x000000190500780c */ /* 0x000fc40003f44270 */
[----:B------:R-:W-:Y:S02]  /*3330*/  ISETP.GT.AND P1, PT, R3, 0x20, PT ;  /* 0x000000200300780c */ /* 0x000fe40003f24270 */
[----:B------:R-:W-:Y:S02]  /*3340*/  ISETP.GT.AND P3, PT, R5, 0x28, PT ;  /* 0x000000280500780c */ /* 0x000fe40003f64270 */
[----:B------:R-:W-:Y:S02]  /*3350*/  ISETP.GT.AND P0, PT, R3, 0x29, PT ;  /* 0x000000290300780c */ /* 0x000fe40003f04270 */
[----:B------:R-:W-:Y:S02]  /*3360*/  IMNMX R6, R7, R6, PT ;  /* 0x0000000607067217 */ /* 0x000fe40003800200 */
[----:B------:R-:W-:Y:S02]  /*3370*/  FSEL R32, R133, -INF , P2 ;  /* 0xff80000085207808 */ /* 0x000fe40001000000 */
[----:B------:R-:W-:-:S02]  /*3380*/  FSEL R136, R162, -INF , P1 ;  /* 0xff800000a2887808 */ /* 0x000fc40000800000 */
[----:B------:R-:W-:Y:S02]  /*3390*/  FSEL R134, R128, -INF , P3 ;  /* 0xff80000080867808 */ /* 0x000fe40001800000 */
[----:B------:R-:W-:Y:S02]  /*33a0*/  FSEL R145, R131, -INF , P0 ;  /* 0xff80000083917808 */ /* 0x000fe40000000000 */
[----:B------:R-:W-:Y:S02]  /*33b0*/  ISETP.GT.AND P2, PT, R5, 0x21, PT ;  /* 0x000000210500780c */ /* 0x000fe40003f44270 */
[----:B------:R-:W-:Y:S02]  /*33c0*/  ISETP.GT.AND P1, PT, R3, 0x28, PT ;  /* 0x000000280300780c */ /* 0x000fe40003f24270 */
[C---:B------:R-:W-:Y:S02]  /*33d0*/  ISETP.GT.AND P3, PT, R6.reuse, RZ, PT ;  /* 0x000000ff0600720c */ /* 0x040fe40003f64270 */
[----:B------:R-:W-:-:S02]  /*33e0*/  ISETP.GT.AND P0, PT, R6, 0x8, PT ;  /* 0x000000080600780c */ /* 0x000fc40003f04270 */
[----:B------:R-:W-:Y:S02]  /*33f0*/  FSEL R133, R161, -INF , P2 ;  /* 0xff800000a1857808 */ /* 0x000fe40001000000 */
[----:B------:R-:W-:Y:S02]  /*3400*/  FSEL R144, R130, -INF , P1 ;  /* 0xff80000082907808 */ /* 0x000fe40000800000 */
[----:B------:R-:W-:Y:S02]  /*3410*/  FSEL R10, R104, -INF , P3 ;  /* 0xff800000680a7808 */ /* 0x000fe40001800000 */
[----:B------:R-:W-:Y:S02]  /*3420*/  FSEL R12, R100, -INF , P0 ;  /* 0xff800000640c7808 */ /* 0x000fe40000000000 */
[----:B------:R-:W-:Y:S02]  /*3430*/  ISETP.GT.AND P2, PT, R5, 0x29, PT ;  /* 0x000000290500780c */ /* 0x000fe40003f44270 */
[----:B------:R-:W-:-:S02]  /*3440*/  ISETP.GT.AND P1, PT, R6, 0x9, PT ;  /* 0x000000090600780c */ /* 0x000fc40003f24270 */
[C---:B------:R-:W-:Y:S02]  /*3450*/  ISETP.GT.AND P3, PT, R6.reuse, 0x10, PT ;  /* 0x000000100600780c */ /* 0x040fe40003f64270 */
[----:B------:R-:W-:Y:S02]  /*3460*/  ISETP.GT.AND P0, PT, R6, 0x18, PT ;  /* 0x000000180600780c */ /* 0x000fe40003f04270 */
[----:B------:R-:W-:Y:S02]  /*3470*/  FSEL R135, R129, -INF , P2 ;  /* 0xff80000081877808 */ /* 0x000fe40001000000 */
[----:B------:R-:W-:Y:S02]  /*3480*/  FSEL R13, R101, -INF , P1 ;  /* 0xff800000650d7808 */ /* 0x000fe40000800000 */
[----:B------:R-:W-:Y:S02]  /*3490*/  FSEL R84, R96, -INF , P3 ;  /* 0xff80000060547808 */ /* 0x000fe40001800000 */
[----:B------:R-:W-:-:S02]  /*34a0*/  FSEL R87, R88, -INF , P0 ;  /* 0xff80000058577808 */ /* 0x000fc40000000000 */
[C---:B------:R-:W-:Y:S02]  /*34b0*/  ISETP.GT.AND P2, PT, R6.reuse, 0x1, PT ;  /* 0x000000010600780c */ /* 0x040fe40003f44270 */
[C---:B------:R-:W-:Y:S02]  /*34c0*/  ISETP.GT.AND P1, PT, R6.reuse, 0x19, PT ;  /* 0x000000190600780c */ /* 0x040fe40003f24270 */
[C---:B------:R-:W-:Y:S02]  /*34d0*/  ISETP.GT.AND P3, PT, R6.reuse, 0x20, PT ;  /* 0x000000200600780c */ /* 0x040fe40003f64270 */
[----:B------:R-:W-:Y:S02]  /*34e0*/  ISETP.GT.AND P0, PT, R6, 0x28, PT ;  /* 0x000000280600780c */ /* 0x000fe40003f04270 */
[----:B------:R-:W-:Y:S02]  /*34f0*/  FSEL R11, R105, -INF , P2 ;  /* 0xff800000690b7808 */ /* 0x000fe40001000000 */
[----:B------:R-:W-:-:S02]  /*3500*/  FSEL R88, R89, -INF , P1 ;  /* 0xff80000059587808 */ /* 0x000fc40000800000 */
[----:B------:R-:W-:Y:S02]  /*3510*/  FSEL R130, R92, -INF , P3 ;  /* 0xff8000005c827808 */ /* 0x000fe40001800000 */
[----:B------:R-:W-:Y:S02]  /*3520*/  FSEL R128, R48, -INF , P0 ;  /* 0xff80000030807808 */ /* 0x000fe40000000000 */
[C---:B------:R-:W-:Y:S02]  /*3530*/  ISETP.GT.AND P2, PT, R6.reuse, 0x11, PT ;  /* 0x000000110600780c */ /* 0x040fe40003f44270 */
[C---:B------:R-:W-:Y:S02]  /*3540*/  ISETP.GT.AND P1, PT, R6.reuse, 0x29, PT ;  /* 0x000000290600780c */ /* 0x040fe40003f24270 */
[C---:B------:R-:W-:Y:S02]  /*3550*/  ISETP.GT.AND P3, PT, R6.reuse, 0x30, PT ;  /* 0x000000300600780c */ /* 0x040fe40003f64270 */
[----:B------:R-:W-:-:S02]  /*3560*/  ISETP.GT.AND P0, PT, R6, 0x38, PT ;  /* 0x000000380600780c */ /* 0x000fc40003f04270 */
[----:B------:R-:W-:Y:S02]  /*3570*/  FSEL R85, R97, -INF , P2 ;  /* 0xff80000061557808 */ /* 0x000fe40001000000 */
[----:B------:R-:W-:Y:S02]  /*3580*/  FSEL R105, R49, -INF , P1 ;  /* 0xff80000031697808 */ /* 0x000fe40000800000 */
[----:B------:R-:W-:Y:S02]  /*3590*/  FSEL R165, R72, -INF , P3 ;  /* 0xff80000048a57808 */ /* 0x000fe40001800000 */
[----:B------:R-:W-:Y:S02]  /*35a0*/  FSEL R163, R44, -INF , P0 ;  /* 0xff8000002ca37808 */ /* 0x000fe40000000000 */
[C---:B------:R-:W-:Y:S02]  /*35b0*/  ISETP.GT.AND P2, PT, R6.reuse, 0x21, PT ;  /* 0x000000210600780c */ /* 0x040fe40003f44270 */
        /* <DEDUP_REMOVED lines=16> */
[----:B------:R-:W-:Y:S02]  /*36c0*/  ISETP.GT.AND P1, PT, R6, 0x59, PT ;  /* 0x000000590600780c */ /* 0x000fe40003f24270 */
[----:B------:R-:W-:Y:S02]  /*36d0*/  ISETP.GT.AND P0, PT, R5, 0x31, PT ;  /* 0x000000310500780c */ /* 0x000fe40003f04270 */
        /* <DEDUP_REMOVED lines=10> */
[----:B------:R-:W-:-:S04]  /*3780*/  FMNMX.FTZ R6, R10, R11, !PT ;  /* 0x0000000b0a067209 */ /* 0x000fc80007810000 */
[----:B------:R-:W-:-:S04]  /*3790*/  FMNMX.FTZ R6, R12, R6, !PT ;  /* 0x000000060c067209 */ /* 0x000fc80007810000 */
[----:B------:R-:W-:-:S04]  /*37a0*/  FMNMX.FTZ R6, R13, R6, !PT ;  /* 0x000000060d067209 */ /* 0x000fc80007810000 */
[----:B------:R-:W-:-:S04]  /*37b0*/  FMNMX.FTZ R6, R84, R6, !PT ;  /* 0x0000000654067209 */ /* 0x000fc80007810000 */
[----:B------:R-:W-:Y:S02]  /*37c0*/  FMNMX.FTZ R6, R85, R6, !PT ;  /* 0x0000000655067209 */ /* 0x000fe40007810000 */
[----:B------:R-:W-:Y:S02]  /*37d0*/  FSEL R214, R57, -INF , P2 ;  /* 0xff80000039d67808 */ /* 0x000fe40001000000 */
[----:B------:R-:W-:Y:S02]  /*37e0*/  FMNMX.FTZ R6, R87, R6, !PT ;  /* 0x0000000657067209 */ /* 0x000fe40007810000 */
[----:B------:R-:W-:Y:S02]  /*37f0*/  ISETP.GT.AND P2, PT, R5, 0x30, PT ;  /* 0x000000300500780c */ /* 0x000fe40003f44270 */
[----:B------:R-:W-:Y:S02]  /*3800*/  FMNMX.FTZ R6, R88, R6, !PT ;  /* 0x0000000658067209 */ /* 0x000fe40007810000 */
[----:B------:R-:W-:-:S02]  /*3810*/  FSEL R160, R152, -INF , P2 ;  /* 0xff80000098a07808 */ /* 0x000fc40001000000 */
[----:B------:R-:W-:Y:S02]  /*3820*/  ISETP.GT.AND P2, PT, R3, 0x31, PT ;  /* 0x000000310300780c */ /* 0x000fe40003f44270 */
[----:B------:R-:W-:Y:S02]  /*3830*/  IMNMX R7, R7, R9, PT ;  /* 0x0000000907077217 */ /* 0x000fe40003800200 */
[----:B------:R-:W-:Y:S02]  /*3840*/  FMNMX.FTZ R6, R130, R6, !PT ;  /* 0x0000000682067209 */ /* 0x000fe40007810000 */
[----:B------:R-:W-:Y:S02]  /*3850*/  FMNMX.FTZ R8, R14, R15, !PT ;  /* 0x0000000f0e087209 */ /* 0x000fe40007810000 */
[----:B------:R-:W-:Y:S02]  /*3860*/  FSEL R166, R155, -INF , P2 ;  /* 0xff8000009ba67808 */ /* 0x000fe40001000000 */
[----:B------:R-:W-:-:S02]  /*3870*/  FSEL R197, R41, -INF , P1 ;  /* 0xff80000029c57808 */ /* 0x000fc40000800000 */
[----:B------:R-:W-:Y:S02]  /*3880*/  ISETP.GT.AND P2, PT, R7, RZ, PT ;  /* 0x000000ff0700720c */ /* 0x000fe40003f44270 */
[----:B------:R-:W-:Y:S02]  /*3890*/  ISETP.GT.AND P1, PT, R5, 0x38, PT ;  /* 0x000000380500780c */ /* 0x000fe40003f24270 */
[----:B------:R-:W-:Y:S02]  /*38a0*/  FMNMX.FTZ R6, R129, R6, !PT ;  /* 0x0000000681067209 */ /* 0x000fe40007810000 */
[----:B------:R-:W-:Y:S02]  /*38b0*/  FMNMX.FTZ R8, R16, R8, !PT ;  /* 0x0000000810087209 */ /* 0x000fe40007810000 */
[----:B------:R-:W-:Y:S02]  /*38c0*/  FSEL R241, R36, -INF , P0 ;  /* 0xff80000024f17808 */ /* 0x000fe40000000000 */
[----:B------:R-:W-:-:S02]  /*38d0*/  FSEL R240, R37, -INF , P3 ;  /* 0xff80000025f07808 */ /* 0x000fc40001800000 */
[----:B------:R-:W-:Y:S02]  /*38e0*/  FSEL R86, R106, -INF , P2 ;  /* 0xff8000006a567808 */ /* 0x000fe40001000000 */
[----:B------:R-:W-:Y:S02]  /*38f0*/  FSEL R152, R124, -INF , P1 ;  /* 0xff8000007c987808 */ /* 0x000fe40000800000 */
[----:B------:R-:W-:Y:S02]  /*3900*/  FMNMX.FTZ R6, R128, R6, !PT ;  /* 0x0000000680067209 */ /* 0x000fe40007810000 */
[C---:B------:R-:W-:Y:S02]  /*3910*/  ISETP.GT.AND P0, PT, R5.reuse, 0x39, PT ;  /* 0x000000390500780c */ /* 0x040fe40003f04270 */
        /* <DEDUP_REMOVED lines=9> */
[C---:B------:R-:W-:Y:S02]  /*39b0*/  ISETP.GT.AND P0, PT, R5.reuse, 0x49, PT ;  /* 0x000000490500780c */ /* 0x040fe40003f04270 */
[C---:B------:R-:W-:Y:S02]  /*39c0*/  ISETP.GT.AND P3, PT, R5.reuse, 0x50, PT ;  /* 0x000000500500780c */ /* 0x040fe40003f64270 */
[C---:B------:R-:W-:Y:S02]  /*39d0*/  ISETP.GT.AND P2, PT, R5.reuse, 0x51, PT ;  /* 0x000000510500780c */ /* 0x040fe40003f44270 */
[----:B------:R-:W-:Y:S02]  /*39e0*/  ISETP.GT.AND P1, PT, R5, 0x58, PT ;  /* 0x000000580500780c */ /* 0x000fe40003f24270 */
[----:B------:R-:W-:-:S02]  /*39f0*/  FMNMX.FTZ R8, R29, R8, !PT ;  /* 0x000000081d087209 */ /* 0x000fc40007810000 */
[----:B------:R-:W-:Y:S02]  /*3a00*/  FMNMX.FTZ R6, R165, R6, !PT ;  /* 0x00000006a5067209 */ /* 0x000fe40007810000 */
[----:B------:R-:W-:Y:S02]  /*3a10*/  FSEL R200, R40, -INF , P5 ;  /* 0xff80000028c87808 */ /* 0x000fe40002800000 */
[----:B------:R-:W-:Y:S02]  /*3a20*/  FSEL R172, R121, -INF , P0 ;  /* 0xff80000079ac7808 */ /* 0x000fe40000000000 */
[----:B------:R-:W-:Y:S02]  /*3a30*/  FSEL R188, R156, -INF , P3 ;  /* 0xff8000009cbc7808 */ /* 0x000fe40001800000 */
[----:B------:R-:W-:Y:S02]  /*3a40*/  FSEL R190, R157, -INF , P2 ;  /* 0xff8000009dbe7808 */ /* 0x000fe40001000000 */
[----:B------:R-:W-:-:S02]  /*3a50*/  FSEL R192, R116, -INF , P1 ;  /* 0xff80000074c07808 */ /* 0x000fc40000800000 */
[----:B------:R-:W-:Y:S02]  /*3a60*/  FMNMX.FTZ R8, R30, R8, !PT ;  /* 0x000000081e087209 */ /* 0x000fe40007810000 */
[C---:B------:R-:W-:Y:S02]  /*3a70*/  ISETP.GT.AND P0, PT, R5.reuse, 0x59, PT ;  /* 0x000000590500780c */ /* 0x040fe40003f04270 */
        /* <DEDUP_REMOVED lines=28> */
[----:B------:R-:W-:Y:S02]  /*3c40*/  ISETP.GT.AND P0, PT, R3, 0x38, PT ;  /* 0x000000380300780c */ /* 0x000fe40003f04270 */
[----:B------:R-:W-:Y:S02]  /*3c50*/  FMNMX.FTZ R8, R33, R8, !PT ;  /* 0x0000000821087209 */ /* 0x000fe40007810000 */
[----:B------:R-:W-:Y:S02]  /*3c60*/  FMNMX.FTZ R5, R211, R5, !PT ;  /* 0x00000005d3057209 */ /* 0x000fe40007810000 */
[----:B------:R-:W-:Y:S02]  /*3c70*/  FMNMX.FTZ R6, R169, R6, !PT ;  /* 0x00000006a9067209 */ /* 0x000fe40007810000 */
[----:B------:R-:W-:Y:S02]  /*3c80*/  FSEL R148, R126, -INF , P0 ;  /* 0xff8000007e947808 */ /* 0x000fe40000000000 */
[----:B------:R-:W-:-:S02]  /*3c90*/  FMNMX.FTZ R8, R34, R8, !PT ;  /* 0x0000000822087209 */ /* 0x000fc40007810000 */
[----:B------:R-:W-:Y:S02]  /*3ca0*/  FMNMX.FTZ R5, R200, R5, !PT ;  /* 0x00000005c8057209 */ /* 0x000fe40007810000 */
[----:B------:R-:W-:Y:S02]  /*3cb0*/  ISETP.GT.AND P0, PT, R3, 0x39, PT ;  /* 0x000000390300780c */ /* 0x000fe40003f04270 */
        /* <DEDUP_REMOVED lines=10> */
[----:B------:R-:W-:Y:S02]  /*3d60*/  ISETP.GT.AND P0, PT, R3, 0x41, PT ;  /* 0x000000410300780c */ /* 0x000fe40003f04270 */
[----:B------:R-:W-:Y:S02]  /*3d70*/  FMNMX.FTZ R8, R136, R8, !PT ;  /* 0x0000000888087209 */ /* 0x000fe40007810000 */
[----:B------:R-:W-:Y:S02]  /*3d80*/  FMNMX.FTZ R5, R240, R5, !PT ;  /* 0x00000005f0057209 */ /* 0x000fe40007810000 */
[----:B------:R-:W-:Y:S02]  /*3d90*/  FMNMX.FTZ R6, R188, R6, !PT ;  /* 0x00000006bc067209 */ /* 0x000fe40007810000 */
[----:B------:R-:W-:Y:S01]  /*3da0*/  FSEL R168, R151, -INF , P0 ;  /* 0xff80000097a87808 */ /* 0x000fe20000000000 */
[----:B------:R-:W1:Y:S01]  /*3db0*/  SHFL.BFLY PT, R9, R5, 0x2, 0x1f ;  /* 0x0c401f0005097f89 */ /* 0x000e6200000e0000 */
[----:B------:R-:W-:-:S02]  /*3dc0*/  ISETP.GT.AND P0, PT, R3, 0x48, PT ;  /* 0x000000480300780c */ /* 0x000fc40003f04270 */
[----:B------:R-:W-:Y:S02]  /*3dd0*/  FMNMX.FTZ R8, R141, R8, !PT ;  /* 0x000000088d087209 */ /* 0x000fe40007810000 */
[----:B------:R-:W-:Y:S02]  /*3de0*/  FMNMX.FTZ R6, R190, R6, !PT ;  /* 0x00000006be067209 */ /* 0x000fe40007810000 */
[----:B------:R-:W-:Y:S02]  /*3df0*/  FSEL R167, R122, -INF , P0 ;  /* 0xff8000007aa77808 */ /* 0x000fe40000000000 */
[----:B------:R-:W-:Y:S02]  /*3e00*/  FMNMX.FTZ R8, R144, R8, !PT ;  /* 0x0000000890087209 */ /* 0x000fe40007810000 */
[----:B------:R-:W-:Y:S02]  /*3e10*/  ISETP.GT.AND P0, PT, R3, 0x49, PT ;  /* 0x000000490300780c */ /* 0x000fe40003f04270 */
[----:B------:R-:W-:-:S02]  /*3e20*/  FMNMX.FTZ R6, R192, R6, !PT ;  /* 0x00000006c0067209 */ /* 0x000fc40007810000 */
[----:B------:R-:W-:Y:S02]  /*3e30*/  FMNMX.FTZ R8, R145, R8, !PT ;  /* 0x0000000891087209 */ /* 0x000fe40007810000 */
[----:B------:R-:W-:Y:S02]  /*3e40*/  FSEL R156, R123, -INF , P0 ;  /* 0xff8000007b9c7808 */ /* 0x000fe40000000000 */
[----:B------:R-:W-:Y:S02]  /*3e50*/  ISETP.GT.AND P0, PT, R3, 0x50, PT ;  /* 0x000000500300780c */ /* 0x000fe40003f04270 */
[----:B------:R-:W-:Y:S02]  /*3e60*/  FSEL R245, R112, -INF , P5 ;  /* 0xff80000070f57808 */ /* 0x000fe40002800000 */
[----:B------:R-:W-:Y:S02]  /*3e70*/  FMNMX.FTZ R6, R195, R6, !PT ;  /* 0x00000006c3067209 */ /* 0x000fe40007810000 */
[----:B------:R-:W-:-:S02]  /*3e80*/  FMNMX.FTZ R8, R154, R8, !PT ;  /* 0x000000089a087209 */ /* 0x000fc40007810000 */
[----:B------:R-:W-:Y:S02]  /*3e90*/  FSEL R184, R158, -INF , P0 ;  /* 0xff8000009eb87808 */ /* 0x000fe40000000000 */
[----:B------:R-:W-:Y:S02]  /*3ea0*/  FSEL R244, R113, -INF , P3 ;  /* 0xff80000071f47808 */ /* 0x000fe40001800000 */
[----:B------:R-:W-:Y:S02]  /*3eb0*/  FMNMX.FTZ R6, R245, R6, !PT ;  /* 0x00000006f5067209 */ /* 0x000fe40007810000 */
[----:B------:R-:W-:Y:S02]  /*3ec0*/  ISETP.GT.AND P0, PT, R3, 0x51, PT ;  /* 0x000000510300780c */ /* 0x000fe40003f04270 */
[----:B------:R-:W-:Y:S02]  /*3ed0*/  FMNMX.FTZ R8, R166, R8, !PT ;  /* 0x00000008a6087209 */ /* 0x000fe40007810000 */
[----:B------:R-:W-:-:S02]  /*3ee0*/  FSEL R237, R108, -INF , P2 ;  /* 0xff8000006ced7808 */ /* 0x000fc40001000000 */
[----:B------:R-:W-:Y:S02]  /*3ef0*/  FMNMX.FTZ R6, R244, R6, !PT ;  /* 0x00000006f4067209 */ /* 0x000fe40007810000 */
[----:B------:R-:W-:Y:S02]  /*3f00*/  FSEL R185, R159, -INF , P0 ;  /* 0xff8000009fb97808 */ /* 0x000fe40000000000 */
[----:B------:R-:W-:Y:S02]  /*3f10*/  FMNMX.FTZ R8, R148, R8, !PT ;  /* 0x0000000894087209 */ /* 0x000fe40007810000 */
[----:B------:R-:W-:Y:S02]  /*3f20*/  ISETP.GT.AND P0, PT, R3, 0x58, PT ;  /* 0x000000580300780c */ /* 0x000fe40003f04270 */
[----:B------:R-:W-:Y:S02]  /*3f30*/  FSEL R236, R109, -INF , P1 ;  /* 0xff8000006dec7808 */ /* 0x000fe40000800000 */
[----:B------:R-:W-:-:S02]  /*3f40*/  FMNMX.FTZ R6, R237, R6, !PT ;  /* 0x00000006ed067209 */ /* 0x000fc40007810000 */
[----:B------:R-:W-:Y:S02]  /*3f50*/  FMNMX.FTZ R8, R146, R8, !PT ;  /* 0x0000000892087209 */ /* 0x000fe40007810000 */
[----:B------:R-:W-:Y:S02]  /*3f60*/  FSEL R179, R118, -INF , P0 ;  /* 0xff80000076b37808 */ /* 0x000fe40000000000 */
[C---:B------:R-:W-:Y:S02]  /*3f70*/  ISETP.GT.AND P5, PT, R3.reuse, 0x59, PT ;  /* 0x000000590300780c */ /* 0x040fe40003fa4270 */
[C---:B------:R-:W-:Y:S02]  /*3f80*/  ISETP.GT.AND P3, PT, R3.reuse, 0x60, PT ;  /* 0x000000600300780c */ /* 0x040fe40003f64270 */
[C---:B------:R-:W-:Y:S02]  /*3f90*/  ISETP.GT.AND P2, PT, R3.reuse, 0x61, PT ;  /* 0x000000610300780c */ /* 0x040fe40003f44270 */
[----:B------:R-:W-:-:S02]  /*3fa0*/  ISETP.GT.AND P1, PT, R3, 0x68, PT ;  /* 0x000000680300780c */ /* 0x000fc40003f24270 */
[----:B------:R-:W-:Y:S02]  /*3fb0*/  ISETP.GT.AND P0, PT, R3, 0x69, PT ;  /* 0x000000690300780c */ /* 0x000fe40003f04270 */
[----:B-1----:R-:W-:Y:S02]  /*3fc0*/  FMNMX.FTZ R143, R5, R9, !PT ;  /* 0x00000009058f7209 */ /* 0x002fe40007810000 */
[----:B------:R-:W-:Y:S02]  /*3fd0*/  FMNMX.FTZ R3, R236, R6, !PT ;  /* 0x00000006ec037209 */ /* 0x000fe40007810000 */
[----:B------:R-:W-:Y:S01]  /*3fe0*/  FMNMX.FTZ R8, R157, R8, !PT ;  /* 0x000000089d087209 */ /* 0x000fe20007810000 */
[----:B------:R-:W1:Y:S03]  /*3ff0*/  SHFL.BFLY PT, R6, R143, 0x1, 0x1f ;  /* 0x0c201f008f067f89 */ /* 0x000e6600000e0000 */
[----:B------:R-:W-:Y:S01]  /*4000*/  FMNMX.FTZ R8, R168, R8, !PT ;  /* 0x00000008a8087209 */ /* 0x000fe20007810000 */
[----:B------:R-:W2:Y:S03]  /*4010*/  SHFL.BFLY PT, R5, R3, 0x2, 0x1f ;  /* 0x0c401f0003057f89 */ /* 0x000ea600000e0000 */
[----:B------:R-:W-:-:S04]  /*4020*/  FMNMX.FTZ R70, R167, R8, !PT ;  /* 0x00000008a7467209 */ /* 0x000fc80007810000 */
[----:B------:R-:W-:-:S04]  /*4030*/  FMNMX.FTZ R70, R156, R70, !PT ;  /* 0x000000469c467209 */ /* 0x000fc80007810000 */
[----:B------:R-:W-:-:S04]  /*4040*/  FMNMX.FTZ R70, R184, R70, !PT ;  /* 0x00000046b8467209 */ /* 0x000fc80007810000 */
[----:B------:R-:W-:Y:S01]  /*4050*/  FMNMX.FTZ R70, R185, R70, !PT ;  /* 0x00000046b9467209 */ /* 0x000fe20007810000 */
[----:B------:R3:W-:Y:S01]  /*4060*/  STL [R1+0xb4], R241 ;  /* 0x0000b4f101007387 */ /* 0x0007e20000100800 */
[----:B------:R-:W-:Y:S02]  /*4070*/  FSEL R183, R119, -INF , P5 ;  /* 0xff80000077b77808 */ /* 0x000fe40002800000 */
[----:B------:R-:W-:Y:S02]  /*4080*/  FMNMX.FTZ R70, R179, R70, !PT ;  /* 0x00000046b3467209 */ /* 0x000fe40007810000 */
[----:B-1----:R-:W-:Y:S02]  /*4090*/  FMNMX.FTZ R143, R143, R6, !PT ;  /* 0x000000068f8f7209 */ /* 0x002fe40007810000 */
[----:B------:R-:W-:Y:S02]  /*40a0*/  FSEL R235, R114, -INF , P3 ;  /* 0xff80000072eb7808 */ /* 0x000fe40001800000 */
[----:B--2---:R-:W-:-:S02]  /*40b0*/  FMNMX.FTZ R3, R3, R5, !PT ;  /* 0x0000000503037209 */ /* 0x004fc40007810000 */
[----:B------:R-:W-:Y:S01]  /*40c0*/  FMNMX.FTZ R70, R183, R70, !PT ;  /* 0x00000046b7467209 */ /* 0x000fe20007810000 */
[----:B------:R-:W-:Y:S01]  /*40d0*/  FMUL.FTZ R6, R143, c[0x0][0x2d0] ;  /* 0x0000b4008f067a20 */ /* 0x000fe20000410000 */
[----:B------:R-:W-:Y:S01]  /*40e0*/  ISETP.GT.AND P5, PT, R7, 0x1, PT ;  /* 0x000000010700780c */ /* 0x000fe20003fa4270 */
[----:B------:R-:W1:Y:S01]  /*40f0*/  SHFL.BFLY PT, R140, R3, 0x1, 0x1f ;  /* 0x0c201f00038c7f89 */ /* 0x000e6200000e0000 */
[----:B------:R-:W-:Y:S02]  /*4100*/  FSEL R234, R115, -INF , P2 ;  /* 0xff80000073ea7808 */ /* 0x000fe40001000000 */
[----:B------:R-:W-:Y:S02]  /*4110*/  FMNMX.FTZ R70, R235, R70, !PT ;  /* 0x00000046eb467209 */ /* 0x000fe40007810000 */
[----:B---3--:R-:W-:Y:S02]  /*4120*/  FSEL R241, R111, -INF , P0 ;  /* 0xff8000006ff17808 */ /* 0x008fe40000000000 */
[----:B------:R-:W-:-:S04]  /*4130*/  ISETP.GT.AND P0, PT, R7, 0x19, PT ;  /* 0x000000190700780c */ /* 0x000fc80003f04270 */
[----:B------:R-:W-:Y:S02]  /*4140*/  FSEL R83, R91, -INF , P0 ;  /* 0xff8000005b537808 */ /* 0x000fe40000000000 */
[----:B------:R-:W-:Y:S02]  /*4150*/  FSETP.NEU.FTZ.AND P0, PT, R143, -INF , PT ;  /* 0xff8000008f00780b */ /* 0x000fe40003f1d000 */
[----:B------:R-:W-:Y:S02]  /*4160*/  FSEL R81, R107, -INF , P5 ;  /* 0xff8000006b517808 */ /* 0x000fe40002800000 */
[----:B------:R-:W-:Y:S02]  /*4170*/  ISETP.GT.AND P3, PT, R7, 0x8, PT ;  /* 0x000000080700780c */ /* 0x000fe40003f64270 */
[----:B------:R-:W-:Y:S02]  /*4180*/  FSEL R233, R110, -INF , P1 ;  /* 0xff8000006ee97808 */ /* 0x000fe40000800000 */
[----:B------:R-:W-:-:S02]  /*4190*/  FMNMX.FTZ R70, R234, R70, !PT ;  /* 0x00000046ea467209 */ /* 0x000fc40007810000 */
[----:B------:R-:W-:Y:S02]  /*41a0*/  FSEL R6, R6, RZ, P0 ;  /* 0x000000ff06067208 */ /* 0x000fe40000000000 */
[----:B------:R-:W-:Y:S02]  /*41b0*/  ISETP.GT.AND P2, PT, R7, 0x9, PT ;  /* 0x000000090700780c */ /* 0x000fe40003f44270 */
[----:B------:R-:W-:Y:S02]  /*41c0*/  FSEL R80, R102, -INF , P3 ;  /* 0xff80000066507808 */ /* 0x000fe40001800000 */
[----:B------:R-:W-:Y:S01]  /*41d0*/  FMNMX.FTZ R5, R86, R81, !PT ;  /* 0x0000005156057209 */ /* 0x000fe20007810000 */
[----:B------:R-:W-:Y:S01]  /*41e0*/  FFMA.FTZ R8, R10, c[0x0][0x2d0], -R6 ;  /* 0x0000b4000a087a23 */ /* 0x000fe20000010806 */
[----:B------:R-:W-:Y:S02]  /*41f0*/  FMNMX.FTZ R70, R233, R70, !PT ;  /* 0x00000046e9467209 */ /* 0x000fe40007810000 */
[----:B------:R-:W-:-:S02]  /*4200*/  FSEL R71, R103, -INF , P2 ;  /* 0xff80000067477808 */ /* 0x000fc40001000000 */
[----:B------:R-:W-:Y:S02]  /*4210*/  ISETP.GT.AND P3, PT, R7, 0x10, PT ;  /* 0x000000100700780c */ /* 0x000fe40003f64270 */
[----:B------:R-:W-:Y:S01]  /*4220*/  FMNMX.FTZ R5, R80, R5, !PT ;  /* 0x0000000550057209 */ /* 0x000fe20007810000 */
[----:B------:R2:W-:Y:S01]  /*4230*/  MUFU.EX2 R213, R8 ;  /* 0x0000000800d57308 */ /* 0x0005e20000000800 */
[----:B------:R-:W-:Y:S02]  /*4240*/  FMNMX.FTZ R70, R241, R70, !PT ;  /* 0x00000046f1467209 */ /* 0x000fe40007810000 */
[C---:B------:R-:W-:Y:S02]  /*4250*/  ISETP.GT.AND P2, PT, R7.reuse, 0x11, PT ;  /* 0x000000110700780c */ /* 0x040fe40003f44270 */
[----:B------:R-:W-:Y:S01]  /*4260*/  FSEL R68, R98, -INF , P3 ;  /* 0xff80000062447808 */ /* 0x000fe20001800000 */
[----:B------:R-:W3:Y:S01]  /*4270*/  SHFL.BFLY PT, R9, R70, 0x2, 0x1f ;  /* 0x0c401f0046097f89 */ /* 0x000ee200000e0000 */
[----:B------:R-:W-:-:S02]  /*4280*/  ISETP.GT.AND P1, PT, R7, 0x18, PT ;  /* 0x000000180700780c */ /* 0x000fc40003f24270 */
[----:B------:R-:W-:Y:S02]  /*4290*/  FSEL R69, R99, -INF , P2 ;  /* 0xff80000063457808 */ /* 0x000fe40001000000 */
[----:B--2---:R-:W-:Y:S01]  /*42a0*/  FMNMX.FTZ R8, R71, R5, !PT ;  /* 0x0000000547087209 */ /* 0x004fe20007810000 */
[----:B------:R-:W-:-:S03]  /*42b0*/  FFMA.FTZ R5, R11, c[0x0][0x2d0], -R6 ;  /* 0x0000b4000b057a23 */ /* 0x000fc60000010806 */
[----:B------:R-:W-:Y:S01]  /*42c0*/  FMNMX.FTZ R8, R68, R8, !PT ;  /* 0x0000000844087209 */ /* 0x000fe20007810000 */
[----:B------:R2:W-:Y:S01]  /*42d0*/  MUFU.EX2 R180, R5 ;  /* 0x0000000500b47308 */ /* 0x0005e20000000800 */
[----:B------:R-:W-:Y:S02]  /*42e0*/  FSEL R82, R90, -INF , P1 ;  /* 0xff8000005a527808 */ /* 0x000fe40000800000 */
[----:B-1----:R-:W-:Y:S01]  /*42f0*/  FMNMX.FTZ R140, R3, R140, !PT ;  /* 0x0000008c038c7209 */ /* 0x002fe20007810000 */
[----:B------:R-:W-:Y:S01]  /*4300*/  FFMA.FTZ R3, R12, c[0x0][0x2d0], -R6 ;  /* 0x0000b4000c037a23 */ /* 0x000fe20000010806 */
[C---:B------:R-:W-:Y:S02]  /*4310*/  ISETP.GT.AND P5, PT, R7.reuse, 0x20, PT ;  /* 0x000000200700780c */ /* 0x040fe40003fa4270 */
[----:B------:R-:W-:Y:S01]  /*4320*/  ISETP.GT.AND P0, PT, R7, 0x31, PT ;  /* 0x000000310700780c */ /* 0x000fe20003f04270 */
[----:B------:R1:W-:Y:S01]  /*4330*/  MUFU.EX2 R238, R3 ;  /* 0x0000000300ee7308 */ /* 0x0003e20000000800 */
[----:B--2---:R-:W-:-:S04]  /*4340*/  FMNMX.FTZ R5, R69, R8, !PT ;  /* 0x0000000845057209 */ /* 0x004fc80007810000 */
[----:B------:R-:W-:Y:S02]  /*4350*/  FMNMX.FTZ R5, R82, R5, !PT ;  /* 0x0000000552057209 */ /* 0x000fe40007810000 */
[----:B------:R-:W-:Y:S02]  /*4360*/  ISETP.GT.AND P3, PT, R7, 0x21, PT ;  /* 0x000000210700780c */ /* 0x000fe40003f64270 */
[----:B------:R-:W-:Y:S02]  /*4370*/  FSEL R89, R94, -INF , P5 ;  /* 0xff8000005e597808 */ /* 0x000fe40002800000 */
[----:B-1----:R-:W-:Y:S02]  /*4380*/  FMNMX.FTZ R3, R83, R5, !PT ;  /* 0x0000000553037209 */ /* 0x002fe40007810000 */
[----:B------:R-:W-:Y:S02]  /*4390*/  FSEL R138, R75, -INF , P0 ;  /* 0xff8000004b8a7808 */ /* 0x000fe40000000000 */
[----:B------:R-:W-:-:S02]  /*43a0*/  ISETP.GT.AND P0, PT, R7, 0x39, PT ;  /* 0x000000390700780c */ /* 0x000fc40003f04270 */
[----:B------:R-:W-:Y:S02]  /*43b0*/  ISETP.GT.AND P2, PT, R7, 0x28, PT ;  /* 0x000000280700780c */ /* 0x000fe40003f44270 */
[----:B------:R-:W-:Y:S02]  /*43c0*/  FSEL R90, R95, -INF , P3 ;  /* 0xff8000005f5a7808 */ /* 0x000fe40001800000 */
[----:B------:R-:W-:Y:S01]  /*43d0*/  FMNMX.FTZ R3, R89, R3, !PT ;  /* 0x0000000359037209 */ /* 0x000fe20007810000 */
[----:B------:R-:W-:Y:S01]  /*43e0*/  FMUL.FTZ R5, R140, c[0x0][0x2d0] ;  /* 0x0000b4008c057a20 */ /* 0x000fe20000410000 */
[----:B------:R-:W-:Y:S02]  /*43f0*/  ISETP.GT.AND P1, PT, R7, 0x29, PT ;  /* 0x000000290700780c */ /* 0x000fe40003f24270 */
[----:B------:R-:W-:Y:S02]  /*4400*/  FSEL R137, R47, -INF , P0 ;  /* 0xff8000002f897808 */ /* 0x000fe40000000000 */
[----:B------:R-:W-:-:S02]  /*4410*/  FSEL R91, R50, -INF , P2 ;  /* 0xff800000325b7808 */ /* 0x000fc40001000000 */
[----:B------:R-:W-:Y:S02]  /*4420*/  FSETP.NEU.FTZ.AND P0, PT, R140, -INF , PT ;  /* 0xff8000008c00780b */ /* 0x000fe40003f1d000 */
[----:B------:R-:W-:Y:S01]  /*4430*/  FMNMX.FTZ R3, R90, R3, !PT ;  /* 0x000000035a037209 */ /* 0x000fe20007810000 */
[----:B------:R-:W-:Y:S01]  /*4440*/  FFMA.FTZ R8, R13, c[0x0][0x2d0], -R6 ;  /* 0x0000b4000d087a23 */ /* 0x000fe20000010806 */
[----:B------:R-:W-:Y:S02]  /*4450*/  FSEL R104, R51, -INF , P1 ;  /* 0xff80000033687808 */ /* 0x000fe40000800000 */
[----:B---3--:R-:W-:Y:S02]  /*4460*/  FMNMX.FTZ R70, R70, R9, !PT ;  /* 0x0000000946467209 */ /* 0x008fe40007810000 */
[----:B------:R-:W-:Y:S02]  /*4470*/  FSEL R5, R5, RZ, P0 ;  /* 0x000000ff05057208 */ /* 0x000fe40000000000 */
[----:B------:R-:W-:-:S02]  /*4480*/  FMNMX.FTZ R3, R91, R3, !PT ;  /* 0x000000035b037209 */ /* 0x000fc40007810000 */
[C---:B------:R-:W-:Y:S01]  /*4490*/  ISETP.GT.AND P1, PT, R7.reuse, 0x30, PT ;  /* 0x000000300700780c */ /* 0x040fe20003f24270 */
[----:B------:R-:W1:Y:S01]  /*44a0*/  SHFL.BFLY PT, R9, R70, 0x1, 0x1f ;  /* 0x0c201f0046097f89 */ /* 0x000e6200000e0000 */
[----:B------:R2:W-:Y:S01]  /*44b0*/  MUFU.EX2 R243, R8 ;  /* 0x0000000800f37308 */ /* 0x0005e20000000800 */
[----:B------:R-:W-:Y:S02]  /*44c0*/  FMNMX.FTZ R3, R104, R3, !PT ;  /* 0x0000000368037209 */ /* 0x000fe40007810000 */
[----:B------:R-:W-:Y:S01]  /*44d0*/  FSEL R139, R74, -INF , P1 ;  /* 0xff8000004a8b7808 */ /* 0x000fe20000800000 */
[C---:B------:R-:W-:Y:S01]  /*44e0*/  IMAD R231, R2.reuse, 0x2, R228 ;  /* 0x0000000202e77824 */ /* 0x040fe200078e02e4 */
[----:B------:R-:W-:Y:S01]  /*44f0*/  ISETP.GT.AND P1, PT, R7, 0x38, PT ;  /* 0x000000380700780c */ /* 0x000fe20003f24270 */
[----:B------:R-:W-:Y:S01]  /*4500*/  IMAD R230, R2, 0x2, R229 ;  /* 0x0000000202e67824 */ /* 0x000fe200078e02e5 */
[----:B------:R-:W-:Y:S01]  /*4510*/  FMNMX.FTZ R3, R139, R3, !PT ;  /* 0x000000038b037209 */ /* 0x000fe20007810000 */
[----:B------:R-:W-:Y:S01]  /*4520*/  LDSM.16.MT88.4 R48, [R228+0x900] ;  /* 0x00090000e430783b */ /* 0x000fe20000004200 */
[----:B------:R-:W-:Y:S01]  /*4530*/  FSEL R131, R46, -INF , P1 ;  /* 0xff8000002e837808 */ /* 0x000fe20000800000 */
[----:B--2---:R-:W-:Y:S01]  /*4540*/  FFMA.FTZ R8, R14, c[0x0][0x2d0], -R5 ;  /* 0x0000b4000e087a23 */ /* 0x004fe20000010805 */
[----:B------:R-:W-:Y:S01]  /*4550*/  FMNMX.FTZ R3, R138, R3, !PT ;  /* 0x000000038a037209 */ /* 0x000fe20007810000 */
[----:B------:R-:W-:Y:S02]  /*4560*/  LDSM.16.MT88.4 R44, [R230+0x100] ;  /* 0x00010000e62c783b */ /* 0x000fe40000004200 */
[----:B------:R2:W-:Y:S01]  /*4570*/  MUFU.EX2 R198, R8 ;  /* 0x0000000800c67308 */ /* 0x0005e20000000800 */
[----:B------:R-:W-:Y:S01]  /*4580*/  ISETP.GT.AND P2, PT, R7, 0x40, PT ;  /* 0x000000400700780c */ /* 0x000fe20003f44270 */
[----:B------:R-:W-:Y:S01]  /*4590*/  LDSM.16.MT88.4 R72, [R229+0x900] ;  /* 0x00090000e548783b */ /* 0x000fe20000004200 */
[----:B------:R-:W-:-:S02]  /*45a0*/  FMNMX.FTZ R3, R131, R3, !PT ;  /* 0x0000000383037209 */ /* 0x000fc40007810000 */
[----:B------:R-:W-:Y:S01]  /*45b0*/  ISETP.GT.AND P1, PT, R7, 0x41, PT ;  /* 0x000000410700780c */ /* 0x000fe20003f24270 */
[----:B--2---:R-:W-:-:S04]  /*45c0*/  FFMA.FTZ R8, R15, c[0x0][0x2d0], -R5 ;  /* 0x0000b4000f087a23 */ /* 0x004fc80000010805 */
[----:B------:R2:W-:Y:S01]  /*45d0*/  MUFU.EX2 R232, R8 ;  /* 0x0000000800e87308 */ /* 0x0005e20000000800 */
[----:B------:R-:W-:Y:S02]  /*45e0*/  FSEL R149, R62, -INF , P2 ;  /* 0xff8000003e957808 */ /* 0x000fe40001000000 */
[----:B------:R-:W-:Y:S02]  /*45f0*/  FSEL R150, R63, -INF , P1 ;  /* 0xff8000003f967808 */ /* 0x000fe40000800000 */
[C---:B------:R-:W-:Y:S02]  /*4600*/  ISETP.GT.AND P1, PT, R7.reuse, 0x48, PT ;  /* 0x000000480700780c */ /* 0x040fe40003f24270 */
[----:B------:R-:W-:Y:S01]  /*4610*/  ISETP.GT.AND P0, PT, R7, 0x49, PT ;  /* 0x000000490700780c */ /* 0x000fe20003f04270 */
[----:B--2---:R-:W-:-:S04]  /*4620*/  FFMA.FTZ R8, R16, c[0x0][0x2d0], -R5 ;  /* 0x0000b40010087a23 */ /* 0x004fc80000010805 */
[----:B------:R2:W3:Y:S01]  /*4630*/  MUFU.EX2 R25, R8 ;  /* 0x0000000800197308 */ /* 0x0004e20000000800 */
[----:B------:R-:W-:Y:S02]  /*4640*/  FSEL R151, R66, -INF , P1 ;  /* 0xff80000042977808 */ /* 0x000fe40000800000 */
[----:B------:R-:W-:Y:S02]  /*4650*/  FSEL R155, R67, -INF , P0 ;  /* 0xff800000439b7808 */ /* 0x000fe40000000000 */
[----:B-1----:R-:W-:Y:S02]  /*4660*/  FMNMX.FTZ R70, R70, R9, !PT ;  /* 0x0000000946467209 */ /* 0x002fe40007810000 */
[----:B------:R-:W-:Y:S01]  /*4670*/  ISETP.GT.AND P1, PT, R7, 0x50, PT ;  /* 0x000000500700780c */ /* 0x000fe20003f24270 */
[----:B------:R-:W-:Y:S01]  /*4680*/  LDSM.16.MT88.4 R64, [R231+0x900] ;  /* 0x00090000e740783b */ /* 0x000fe20000004200 */
[----:B--2---:R-:W-:-:S04]  /*4690*/  FMNMX.FTZ R8, R137, R3, !PT ;  /* 0x0000000389087209 */ /* 0x004fc80007810000 */
[----:B------:R-:W-:Y:S02]  /*46a0*/  FMNMX.FTZ R8, R149, R8, !PT ;  /* 0x0000000895087209 */ /* 0x000fe40007810000 */
[----:B------:R-:W-:Y:S02]  /*46b0*/  ISETP.GT.AND P0, PT, R7, 0x51, PT ;  /* 0x000000510700780c */ /* 0x000fe40003f04270 */
[----:B------:R-:W-:Y:S01]  /*46c0*/  FMNMX.FTZ R8, R150, R8, !PT ;  /* 0x0000000896087209 */ /* 0x000fe20007810000 */
[----:B------:R-:W-:Y:S01]  /*46d0*/  FMUL.FTZ R3, R70, c[0x0][0x2d0] ;  /* 0x0000b40046037a20 */ /* 0x000fe20000410000 */
[----:B------:R-:W-:Y:S02]  /*46e0*/  FSEL R177, R58, -INF , P1 ;  /* 0xff8000003ab17808 */ /* 0x000fe40000800000 */
[----:B------:R-:W-:Y:S02]  /*46f0*/  FMNMX.FTZ R8, R151, R8, !PT ;  /* 0x0000000897087209 */ /* 0x000fe40007810000 */
[----:B------:R-:W-:-:S02]  /*4700*/  FSEL R178, R59, -INF , P0 ;  /* 0xff8000003bb27808 */ /* 0x000fc40000000000 */
[----:B------:R-:W-:Y:S02]  /*4710*/  ISETP.GT.AND P0, PT, R7, 0x58, PT ;  /* 0x000000580700780c */ /* 0x000fe40003f04270 */
[----:B------:R-:W-:Y:S02]  /*4720*/  FSETP.NEU.FTZ.AND P1, PT, R70, -INF , PT ;  /* 0xff8000004600780b */ /* 0x000fe40003f3d000 */
[----:B------:R-:W-:Y:S02]  /*4730*/  FMNMX.FTZ R8, R155, R8, !PT ;  /* 0x000000089b087209 */ /* 0x000fe40007810000 */
[----:B------:R-:W-:Y:S02]  /*4740*/  FSEL R3, R3, RZ, P1 ;  /* 0x000000ff03037208 */ /* 0x000fe40000800000 */
[----:B------:R-:W-:Y:S02]  /*4750*/  FSEL R159, R54, -INF , P0 ;  /* 0xff800000369f7808 */ /* 0x000fe40000000000 */
[----:B------:R-:W-:-:S02]  /*4760*/  ISETP.GT.AND P5, PT, R7, 0x59, PT ;  /* 0x000000590700780c */ /* 0x000fc40003fa4270 */
[C---:B------:R-:W-:Y:S02]  /*4770*/  ISETP.GT.AND P3, PT, R7.reuse, 0x60, PT ;  /* 0x000000600700780c */ /* 0x040fe40003f64270 */
[C---:B------:R-:W-:Y:S02]  /*4780*/  ISETP.GT.AND P2, PT, R7.reuse, 0x61, PT ;  /* 0x000000610700780c */ /* 0x040fe40003f44270 */
[C---:B------:R-:W-:Y:S02]  /*4790*/  ISETP.GT.AND P1, PT, R7.reuse, 0x68, PT ;  /* 0x000000680700780c */ /* 0x040fe40003f24270 */
[----:B------:R-:W-:Y:S02]  /*47a0*/  ISETP.GT.AND P0, PT, R7, 0x69, PT ;  /* 0x000000690700780c */ /* 0x000fe40003f04270 */
[----:B------:R-:W-:Y:S01]  /*47b0*/  FMNMX.FTZ R7, R177, R8, !PT ;  /* 0x00000008b1077209 */ /* 0x000fe20007810000 */
[----:B------:R-:W-:-:S03]  /*47c0*/  FFMA.FTZ R0, R19, c[0x0][0x2d0], -R3 ;  /* 0x0000b40013007a23 */ /* 0x000fc60000010803 */
[----:B------:R-:W-:Y:S01]  /*47d0*/  FMNMX.FTZ R7, R178, R7, !PT ;  /* 0x00000007b2077209 */ /* 0x000fe20007810000 */
[----:B------:R1:W-:Y:S01]  /*47e0*/  MUFU.EX2 R147, R0 ;  /* 0x0000000000937308 */ /* 0x0003e20000000800 */
[----:B------:R-:W-:Y:S02]  /*47f0*/  FSEL R158, R55, -INF , P5 ;  /* 0xff800000379e7808 */ /* 0x000fe40002800000 */
[----:B------:R-:W-:Y:S02]  /*4800*/  FMNMX.FTZ R4, R159, R7, !PT ;  /* 0x000000079f047209 */ /* 0x000fe40007810000 */
[----:B------:R-:W-:Y:S02]  /*4810*/  FSEL R242, R42, -INF , P3 ;  /* 0xff8000002af27808 */ /* 0x000fe40001800000 */
[----:B------:R-:W-:Y:S02]  /*4820*/  FMNMX.FTZ R4, R158, R4, !PT ;  /* 0x000000049e047209 */ /* 0x000fe40007810000 */
[----:B------:R-:W-:Y:S01]  /*4830*/  FSEL R252, R43, -INF , P2 ;  /* 0xff8000002bfc7808 */ /* 0x000fe20001000000 */
[----:B-1----:R-:W-:Y:S01]  /*4840*/  FFMA.FTZ R0, R24, c[0x0][0x2d0], -R3 ;  /* 0x0000b40018007a23 */ /* 0x002fe20000010803 */
[----:B------:R-:W-:-:S02]  /*4850*/  FMNMX.FTZ R2, R242, R4, !PT ;  /* 0x00000004f2027209 */ /* 0x000fc40007810000 */
[----:B------:R-:W-:Y:S01]  /*4860*/  FSEL R196, R38, -INF , P1 ;  /* 0xff80000026c47808 */ /* 0x000fe20000800000 */
[----:B------:R1:W-:Y:S01]  /*4870*/  MUFU.EX2 R193, R0 ;  /* 0x0000000000c17308 */ /* 0x0003e20000000800 */
[----:B------:R-:W-:Y:S01]  /*4880*/  FSEL R251, R39, -INF , P0 ;  /* 0xff80000027fb7808 */ /* 0x000fe20000000000 */
[----:B---3--:R-:W-:Y:S01]  /*4890*/  IMAD.MOV.U32 R7, RZ, RZ, R25 ;  /* 0x000000ffff077224 */ /* 0x008fe200078e0019 */
[----:B------:R-:W-:Y:S04]  /*48a0*/  LDSM.16.MT88.4 R40, [R229+0x100] ;  /* 0x00010000e528783b */ /* 0x000fe80000004200 */
[----:B------:R-:W-:Y:S01]  /*48b0*/  LDSM.16.MT88.4 R24, [R231+0x100] ;  /* 0x00010000e718783b */ /* 0x000fe20000004200 */
[----:B-1----:R-:W-:-:S04]  /*48c0*/  FFMA.FTZ R0, R28, c[0x0][0x2d0], -R3 ;  /* 0x0000b4001c007a23 */ /* 0x002fc80000010803 */
[----:B------:R1:W-:Y:S02]  /*48d0*/  MUFU.EX2 R106, R0 ;  /* 0x00000000006a7308 */ /* 0x0003e40000000800 */
[----:B-1----:R-:W-:-:S04]  /*48e0*/  FMNMX.FTZ R0, R252, R2, !PT ;  /* 0x00000002fc007209 */ /* 0x002fc80007810000 */
[----:B------:R-:W-:-:S04]  /*48f0*/  FMNMX.FTZ R0, R196, R0, !PT ;  /* 0x00000000c4007209 */ /* 0x000fc80007810000 */
[----:B------:R-:W-:-:S05]  /*4900*/  FMNMX.FTZ R0, R251, R0, !PT ;  /* 0x00000000fb007209 */ /* 0x000fca0007810000 */
[----:B------:R-:W1:Y:S01]  /*4910*/  SHFL.BFLY PT, R4, R0, 0x2, 0x1f ;  /* 0x0c401f0000047f89 */ /* 0x000e6200000e0000 */
[----:B------:R-:W-:-:S04]  /*4920*/  FFMA.FTZ R2, R29, c[0x0][0x2d0], -R5 ;  /* 0x0000b4001d027a23 */ /* 0x000fc80000010805 */
[----:B------:R2:W-:Y:S02]  /*4930*/  MUFU.EX2 R239, R2 ;  /* 0x0000000200ef7308 */ /* 0x0005e40000000800 */
[----:B--2---:R-:W-:-:S06]  /*4940*/  FFMA.FTZ R2, R30, c[0x0][0x2d0], -R5 ;  /* 0x0000b4001e027a23 */ /* 0x004fcc0000010805 */
[----:B------:R2:W-:Y:S01]  /*4950*/  MUFU.EX2 R204, R2 ;  /* 0x0000000200cc7308 */ /* 0x0005e20000000800 */
[----:B-1----:R-:W-:Y:S01]  /*4960*/  FMNMX.FTZ R0, R0, R4, !PT ;  /* 0x0000000400007209 */ /* 0x002fe20007810000 */
[----:B--2---:R-:W-:-:S06]  /*4970*/  FFMA.FTZ R2, R31, c[0x0][0x2d0], -R5 ;  /* 0x0000b4001f027a23 */ /* 0x004fcc0000010805 */
[----:B------:R1:W-:Y:S01]  /*4980*/  MUFU.EX2 R209, R2 ;  /* 0x0000000200d17308 */ /* 0x0003e20000000800 */
[----:B------:R-:W2:Y:S01]  /*4990*/  SHFL.BFLY PT, R4, R0, 0x1, 0x1f ;  /* 0x0c201f0000047f89 */ /* 0x000ea200000e0000 */
[----:B-1----:R-:W-:-:S06]  /*49a0*/  FFMA.FTZ R2, R32, c[0x0][0x2d0], -R5 ;  /* 0x0000b40020027a23 */ /* 0x002fcc0000010805 */
[----:B------:R1:W-:Y:S02]  /*49b0*/  MUFU.EX2 R246, R2 ;  /* 0x0000000200f67308 */ /* 0x0003e40000000800 */
[----:B-1----:R-:W-:-:S06]  /*49c0*/  FFMA.FTZ R2, R33, c[0x0][0x2d0], -R3 ;  /* 0x0000b40021027a23 */ /* 0x002fcc0000010803 */
[----:B------:R1:W-:Y:S02]  /*49d0*/  MUFU.EX2 R201, R2 ;  /* 0x0000000200c97308 */ /* 0x0003e40000000800 */
[----:B-1----:R-:W-:-:S06]  /*49e0*/  FFMA.FTZ R2, R34, c[0x0][0x2d0], -R3 ;  /* 0x0000b40022027a23 */ /* 0x002fcc0000010803 */
[----:B------:R1:W-:Y:S01]  /*49f0*/  MUFU.EX2 R205, R2 ;  /* 0x0000000200cd7308 */ /* 0x0003e20000000800 */
[----:B--2---:R-:W-:Y:S01]  /*4a00*/  FMNMX.FTZ R142, R0, R4, !PT ;  /* 0x00000004008e7209 */ /* 0x004fe20007810000 */
[----:B-1----:R-:W-:-:S06]  /*4a10*/  FFMA.FTZ R2, R35, c[0x0][0x2d0], -R3 ;  /* 0x0000b40023027a23 */ /* 0x002fcc0000010803 */
[----:B------:R1:W-:Y:S01]  /*4a20*/  MUFU.EX2 R210, R2 ;  /* 0x0000000200d27308 */ /* 0x0003e20000000800 */
[----:B------:R-:W-:Y:S02]  /*4a30*/  FMUL.FTZ R0, R142, c[0x0][0x2d0] ;  /* 0x0000b4008e007a20 */ /* 0x000fe40000410000 */
[----:B-1----:R-:W-:Y:S01]  /*4a40*/  FFMA.FTZ R2, R76, c[0x0][0x2d0], -R3 ;  /* 0x0000b4004c027a23 */ /* 0x002fe20000010803 */
[----:B------:R-:W-:Y:S01]  /*4a50*/  FSETP.NEU.FTZ.AND P0, PT, R142, -INF , PT ;  /* 0xff8000008e00780b */ /* 0x000fe20003f1d000 */
[----:B------:R-:W-:Y:S01]  /*4a60*/  IMAD.MOV.U32 R4, RZ, RZ, R180 ;  /* 0x000000ffff047224 */ /* 0x000fe200078e00b4 */
[----:B------:R-:W1:Y:S02]  /*4a70*/  LDSM.16.MT88.4 R76, [R230+0x900] ;  /* 0x00090000e64c783b */ /* 0x000e640000004200 */
[----:B------:R2:W-:Y:S01]  /*4a80*/  MUFU.EX2 R194, R2 ;  /* 0x0000000200c27308 */ /* 0x0005e20000000800 */
[----:B------:R-:W-:Y:S01]  /*4a90*/  FSEL R0, R0, RZ, P0 ;  /* 0x000000ff00007208 */ /* 0x000fe20000000000 */
[----:B--2---:R-:W-:-:S06]  /*4aa0*/  FFMA.FTZ R2, R84, c[0x0][0x2d0], -R6 ;  /* 0x0000b40054027a23 */ /* 0x004fcc0000010806 */
[----:B------:R2:W-:Y:S02]  /*4ab0*/  MUFU.EX2 R107, R2 ;  /* 0x00000002006b7308 */ /* 0x0005e40000000800 */
        /* <DEDUP_REMOVED lines=37> */
[----:B------:R2:W-:Y:S01]  /*4d10*/  MUFU.EX2 R247, R2 ;  /* 0x0000000200f77308 */ /* 0x0005e20000000800 */
[----:B------:R-:W-:Y:S02]  /*4d20*/  FFMA.FTZ R9, R17, c[0x0][0x2d0], -R5 ;  /* 0x0000b40011097a23 */ /* 0x000fe40000010805 */
[----:B--2---:R-:W-:-:S05]  /*4d30*/  FFMA.FTZ R2, R136, c[0x0][0x2d0], -R3 ;  /* 0x0000b40088027a23 */ /* 0x004fca0000010803 */
[----:B------:R2:W-:Y:S02]  /*4d40*/  MUFU.EX2 R227, R2 ;  /* 0x0000000200e37308 */ /* 0x0005e40000000800 */
[----:B--2---:R-:W-:-:S06]  /*4d50*/  FFMA.FTZ R2, R141, c[0x0][0x2d0], -R3 ;  /* 0x0000b4008d027a23 */ /* 0x004fcc0000010803 */
[----:B------:R2:W-:Y:S02]  /*4d60*/  MUFU.EX2 R226, R2 ;  /* 0x0000000200e27308 */ /* 0x0005e40000000800 */
[----:B--2---:R-:W-:-:S06]  /*4d70*/  FFMA.FTZ R2, R144, c[0x0][0x2d0], -R3 ;  /* 0x0000b40090027a23 */ /* 0x004fcc0000010803 */
[----:B------:R2:W-:Y:S08]  /*4d80*/  MUFU.EX2 R225, R2 ;  /* 0x0000000200e17308 */ /* 0x0005f00000000800 */
[----:B------:R3:W4:Y:S01]  /*4d90*/  MUFU.EX2 R215, R9 ;  /* 0x0000000900d77308 */ /* 0x0007220000000800 */
[----:B--2---:R-:W-:-:S07]  /*4da0*/  FFMA.FTZ R2, R145, c[0x0][0x2d0], -R3 ;  /* 0x0000b40091027a23 */ /* 0x004fce0000010803 */
[----:B------:R2:W-:Y:S01]  /*4db0*/  MUFU.EX2 R224, R2 ;  /* 0x0000000200e07308 */ /* 0x0005e20000000800 */
[----:B---3--:R-:W-:-:S07]  /*4dc0*/  FFMA.FTZ R9, R18, c[0x0][0x2d0], -R3 ;  /* 0x0000b40012097a23 */ /* 0x008fce0000010803 */
[----:B------:R-:W3:Y:S01]  /*4dd0*/  MUFU.EX2 R199, R9 ;  /* 0x0000000900c77308 */ /* 0x000ee20000000800 */
[----:B--2---:R-:W-:-:S07]  /*4de0*/  FFMA.FTZ R2, R89, c[0x0][0x2d0], -R0 ;  /* 0x0000b40059027a23 */ /* 0x004fce0000010800 */
[----:B------:R2:W-:Y:S01]  /*4df0*/  MUFU.EX2 R222, R2 ;  /* 0x0000000200de7308 */ /* 0x0005e20000000800 */
[----:B------:R-:W-:Y:S01]  /*4e00*/  F2FP.BF16.PACK_AB R8, R232, R198 ;  /* 0x000000c6e808723e */ /* 0x000fe200000010ff */
[----:B--2---:R-:W-:-:S06]  /*4e10*/  FFMA.FTZ R2, R90, c[0x0][0x2d0], -R0 ;  /* 0x0000b4005a027a23 */ /* 0x004fcc0000010800 */
[----:B------:R2:W1:Y:S01]  /*4e20*/  MUFU.EX2 R223, R2 ;  /* 0x0000000200df7308 */ /* 0x0004620000000800 */
[----:B----4-:R-:W-:Y:S02]  /*4e30*/  F2FP.BF16.PACK_AB R10, R215, R7 ;  /* 0x00000007d70a723e */ /* 0x010fe400000010ff */
[----:B---3--:R-:W-:Y:S02]  /*4e40*/  F2FP.BF16.PACK_AB R9, R147, R199 ;  /* 0x000000c79309723e */ /* 0x008fe400000010ff */
[----:B------:R-:W-:Y:S01]  /*4e50*/  F2FP.BF16.PACK_AB R11, R106, R193 ;  /* 0x000000c16a0b723e */ /* 0x000fe200000010ff */
[----:B--2---:R-:W-:-:S04]  /*4e60*/  FFMA.FTZ R2, R91, c[0x0][0x2d0], -R0 ;  /* 0x0000b4005b027a23 */ /* 0x004fc80000010800 */
[----:B------:R2:W-:Y:S01]  /*4e70*/  MUFU.EX2 R221, R2 ;  /* 0x0000000200dd7308 */ /* 0x0005e20000000800 */
[----:B------:R-:W-:Y:S01]  /*4e80*/  IMAD.MOV.U32 R132, RZ, RZ, R216 ;  /* 0x000000ffff847224 */ /* 0x000fe200078e00d8 */
[----:B------:R-:W-:Y:S01]  /*4e90*/  HMMA.16816.F32.BF16 R52, R8, R20, RZ ;  /* 0x000000140834723c */ /* 0x000fe200000418ff */
[----:B--2---:R-:W-:-:S05]  /*4ea0*/  FFMA.FTZ R2, R104, c[0x0][0x2d0], -R0 ;  /* 0x0000b40068027a23 */ /* 0x004fca0000010800 */
[----:B------:R2:W3:Y:S02]  /*4eb0*/  MUFU.EX2 R220, R2 ;  /* 0x0000000200dc7308 */ /* 0x0004e40000000800 */
[C---:B------:R-:W-:Y:S08]  /*4ec0*/  HMMA.16816.F32.BF16 R60, R8.reuse, R24, RZ ;  /* 0x00000018083c723c */ /* 0x040ff000000418ff */
[----:B------:R-:W-:Y:S01]  /*4ed0*/  HMMA.16816.F32.BF16 R56, R8, R40, RZ ;  /* 0x000000280838723c */ /* 0x000fe200000418ff */
[----:B--2---:R-:W-:-:S07]  /*4ee0*/  FFMA.FTZ R2, R165, c[0x0][0x2d0], -R6 ;  /* 0x0000b400a5027a23 */ /* 0x004fce0000010806 */
[C---:B------:R-:W-:Y:S01]  /*4ef0*/  HMMA.16816.F32.BF16 R16, R8.reuse, R44, RZ ;  /* 0x0000002c0810723c */ /* 0x040fe200000418ff */
[----:B------:R2:W-:Y:S07]  /*4f00*/  MUFU.EX2 R216, R2 ;  /* 0x0000000200d87308 */ /* 0x0005ee0000000800 */
[C---:B------:R-:W-:Y:S08]  /*4f10*/  HMMA.16816.F32.BF16 R36, R8.reuse, R22, RZ ;  /* 0x000000160824723c */ /* 0x040ff000000418ff */
[----:B------:R-:W-:Y:S01]  /*4f20*/  HMMA.16816.F32.BF16 R32, R8, R26, RZ ;  /* 0x0000001a0820723c */ /* 0x000fe200000418ff */
[----:B--2---:R-:W-:-:S07]  /*4f30*/  FFMA.FTZ R2, R164, c[0x0][0x2d0], -R6 ;  /* 0x0000b400a4027a23 */ /* 0x004fce0000010806 */
[C---:B------:R-:W-:Y:S01]  /*4f40*/  HMMA.16816.F32.BF16 R28, R8.reuse, R42, RZ ;  /* 0x0000002a081c723c */ /* 0x040fe200000418ff */
[----:B------:R2:W-:Y:S07]  /*4f50*/  MUFU.EX2 R217, R2 ;  /* 0x0000000200d97308 */ /* 0x0005ee0000000800 */
[----:B------:R-:W-:Y:S01]  /*4f60*/  HMMA.16816.F32.BF16 R8, R8, R46, RZ ;  /* 0x0000002e0808723c */ /* 0x000fe200000418ff */
[----:B--2---:R-:W-:-:S04]  /*4f70*/  FFMA.FTZ R2, R163, c[0x0][0x2d0], -R6 ;  /* 0x0000b400a3027a23 */ /* 0x004fc80000010806 */
[----:B------:R2:W-:Y:S01]  /*4f80*/  MUFU.EX2 R218, R2 ;  /* 0x0000000200da7308 */ /* 0x0005e20000000800 */
[----:B------:R-:W-:Y:S01]  /*4f90*/  IMAD.MOV.U32 R68, RZ, RZ, R214 ;  /* 0x000000ffff447224 */ /* 0x000fe200078e00d6 */
[----:B------:R-:W-:Y:S02]  /*4fa0*/  F2FP.BF16.PACK_AB R12, R204, R239 ;  /* 0x000000efcc0c723e */ /* 0x000fe400000010ff */
[----:B------:R-:W-:Y:S02]  /*4fb0*/  F2FP.BF16.PACK_AB R13, R205, R201 ;  /* 0x000000c9cd0d723e */ /* 0x000fe400000010ff */
[----:B------:R-:W-:Y:S01]  /*4fc0*/  F2FP.BF16.PACK_AB R14, R246, R209 ;  /* 0x000000d1f60e723e */ /* 0x000fe200000010ff */
[----:B--2---:R-:W-:-:S04]  /*4fd0*/  FFMA.FTZ R2, R162, c[0x0][0x2d0], -R6 ;  /* 0x0000b400a2027a23 */ /* 0x004fc80000010806 */
[----:B------:R2:W-:Y:S01]  /*4fe0*/  MUFU.EX2 R219, R2 ;  /* 0x0000000200db7308 */ /* 0x0005e20000000800 */
[----:B------:R-:W-:Y:S01]  /*4ff0*/  F2FP.BF16.PACK_AB R15, R194, R210 ;  /* 0x000000d2c20f723e */ /* 0x000fe200000010ff */
[----:B------:R-:W-:Y:S02]  /*5000*/  IMAD.MOV.U32 R141, RZ, RZ, R215 ;  /* 0x000000ffff8d7224 */ /* 0x000fe400078e00d7 */
[----:B--2---:R-:W-:-:S04]  /*5010*/  FFMA.FTZ R2, R160, c[0x0][0x2d0], -R5 ;  /* 0x0000b400a0027a23 */ /* 0x004fc80000010805 */
[----:B------:R2:W-:Y:S01]  /*5020*/  MUFU.EX2 R214, R2 ;  /* 0x0000000200d67308 */ /* 0x0005e20000000800 */
[----:B-1----:R-:W-:Y:S01]  /*5030*/  HMMA.16816.F32.BF16 R100, R12, R78, R8 ;  /* 0x0000004e0c64723c */ /* 0x002fe20000041808 */
[----:B------:R-:W-:-:S06]  /*5040*/  IMAD.MOV.U32 R163, RZ, RZ, R213 ;  /* 0x000000ffffa37224 */ /* 0x000fcc00078e00d5 */
[----:B------:R-:W-:Y:S01]  /*5050*/  F2FP.BF16.PACK_AB R8, R4, R213 ;  /* 0x000000d50408723e */ /* 0x000fe200000010ff */
[----:B--2---:R-:W-:-:S04]  /*5060*/  FFMA.FTZ R2, R161, c[0x0][0x2d0], -R5 ;  /* 0x0000b400a1027a23 */ /* 0x004fc80000010805 */
[----:B------:R1:W2:Y:S02]  /*5070*/  MUFU.EX2 R215, R2 ;  /* 0x0000000200d77308 */ /* 0x0002a40000000800 */
[----:B-1----:R-:W-:-:S06]  /*5080*/  FFMA.FTZ R2, R152, c[0x0][0x2d0], -R5 ;  /* 0x0000b40098027a23 */ /* 0x002fcc0000010805 */
[----:B------:R1:W-:Y:S01]  /*5090*/  MUFU.EX2 R213, R2 ;  /* 0x0000000200d57308 */ /* 0x0003e20000000800 */
[----:B------:R-:W-:Y:S02]  /*50a0*/  F2FP.BF16.PACK_AB R10, R243, R238 ;  /* 0x000000eef30a723e */ /* 0x000fe400000010ff */
[----:B------:R-:W-:Y:S01]  /*50b0*/  F2FP.BF16.PACK_AB R9, R181, R182 ;  /* 0x000000b6b509723e */ /* 0x000fe200000010ff */
[----:B-1----:R-:W-:Y:S02]  /*50c0*/  FFMA.FTZ R2, R153, c[0x0][0x2d0], -R5 ;  /* 0x0000b40099027a23 */ /* 0x002fe40000010805 */
[----:B------:R-:W-:Y:S02]  /*50d0*/  IMAD.MOV.U32 R153, RZ, RZ, R212 ;  /* 0x000000ffff997224 */ /* 0x000fe400078e00d4 */
[----:B------:R1:W-:Y:S01]  /*50e0*/  MUFU.EX2 R212, R2 ;  /* 0x0000000200d47308 */ /* 0x0003e20000000800 */
[----:B------:R-:W-:Y:S02]  /*50f0*/  F2FP.BF16.PACK_AB R11, R187, R180 ;  /* 0x000000b4bb0b723e */ /* 0x000fe400000010ff */
[----:B------:R-:W-:Y:S01]  /*5100*/  MOV R136, R210 ;  /* 0x000000d200887202 */ /* 0x000fe20000000f00 */
[----:B-1----:R-:W-:-:S02]  /*5110*/  FFMA.FTZ R2, R154, c[0x0][0x2d0], -R3 ;  /* 0x0000b4009a027a23 */ /* 0x002fc40000010803 */
[----:B------:R-:W-:Y:S02]  /*5120*/  IMAD.MOV.U32 R154, RZ, RZ, R211 ;  /* 0x000000ffff9a7224 */ /* 0x000fe400078e00d3 */
[----:B------:R1:W-:Y:S01]  /*5130*/  MUFU.EX2 R211, R2 ;  /* 0x0000000200d37308 */ /* 0x0003e20000000800 */
[----:B------:R-:W-:Y:S01]  /*5140*/  IMAD.MOV.U32 R165, RZ, RZ, R209 ;  /* 0x000000ffffa57224 */ /* 0x000fe200078e00d1 */
[----:B------:R-:W-:Y:S01]  /*5150*/  HMMA.16816.F32.BF16 R120, R12, R48, R52 ;  /* 0x000000300c78723c */ /* 0x000fe20000041834 */
[----:B------:R-:W-:Y:S02]  /*5160*/  IMAD.MOV.U32 R164, RZ, RZ, R208 ;  /* 0x000000ffffa47224 */ /* 0x000fe400078e00d0 */
[----:B-1----:R-:W-:-:S04]  /*5170*/  FFMA.FTZ R2, R166, c[0x0][0x2d0], -R3 ;  /* 0x0000b400a6027a23 */ /* 0x002fc80000010803 */
[----:B------:R1:W4:Y:S01]  /*5180*/  MUFU.EX2 R210, R2 ;  /* 0x0000000200d27308 */ /* 0x0003220000000800 */
[C---:B------:R-:W-:Y:S08]  /*5190*/  HMMA.16816.F32.BF16 R112, R12.reuse, R64, R60 ;  /* 0x000000400c70723c */ /* 0x040ff0000004183c */
[----:B------:R-:W-:Y:S01]  /*51a0*/  HMMA.16816.F32.BF16 R108, R12, R72, R56 ;  /* 0x000000480c6c723c */ /* 0x000fe20000041838 */
[----:B-1----:R-:W-:-:S07]  /*51b0*/  FFMA.FTZ R2, R148, c[0x0][0x2d0], -R3 ;  /* 0x0000b40094027a23 */ /* 0x002fce0000010803 */
[C---:B------:R-:W-:Y:S01]  /*51c0*/  HMMA.16816.F32.BF16 R124, R12.reuse, R76, R16 ;  /* 0x0000004c0c7c723c */ /* 0x040fe20000041810 */
[----:B------:R1:W-:Y:S07]  /*51d0*/  MUFU.EX2 R209, R2 ;  /* 0x0000000200d17308 */ /* 0x0003ee0000000800 */
[C---:B------:R-:W-:Y:S08]  /*51e0*/  HMMA.16816.F32.BF16 R96, R12.reuse, R50, R36 ;  /* 0x000000320c60723c */ /* 0x040ff00000041824 */
[----:B------:R-:W-:Y:S01]  /*51f0*/  HMMA.16816.F32.BF16 R92, R12, R66, R32 ;  /* 0x000000420c5c723c */ /* 0x000fe20000041820 */
[----:B-1----:R-:W-:-:S07]  /*5200*/  FFMA.FTZ R2, R146, c[0x0][0x2d0], -R3 ;  /* 0x0000b40092027a23 */ /* 0x002fce0000010803 */
[----:B------:R-:W-:Y:S08]  /*5210*/  HMMA.16816.F32.BF16 R116, R12, R74, R28 ;  /* 0x0000004a0c74723c */ /* 0x000ff0000004181c */
[C---:B------:R-:W-:Y:S08]  /*5220*/  HMMA.16816.F32.BF16 R12, R8.reuse, R20, RZ ;  /* 0x00000014080c723c */ /* 0x040ff000000418ff */
[C---:B------:R-:W-:Y:S08]  /*5230*/  HMMA.16816.F32.BF16 R32, R8.reuse, R22, RZ ;  /* 0x000000160820723c */ /* 0x040ff000000418ff */
[C---:B------:R-:W-:Y:S08]  /*5240*/  HMMA.16816.F32.BF16 R16, R8.reuse, R24, RZ ;  /* 0x000000180810723c */ /* 0x040ff000000418ff */
[----:B------:R-:W-:Y:S01]  /*5250*/  HMMA.16816.F32.BF16 R28, R8, R26, RZ ;  /* 0x0000001a081c723c */ /* 0x000fe200000418ff */
[----:B------:R-:W-:-:S07]  /*5260*/  IMAD.MOV.U32 R166, RZ, RZ, R206 ;  /* 0x000000ffffa67224 */ /* 0x000fce00078e00ce */
[C---:B------:R-:W-:Y:S08]  /*5270*/  HMMA.16816.F32.BF16 R20, R8.reuse, R40, RZ ;  /* 0x000000280814723c */ /* 0x040ff000000418ff */
[C---:B------:R-:W-:Y:S08]  /*5280*/  HMMA.16816.F32.BF16 R24, R8.reuse, R44, RZ ;  /* 0x0000002c0818723c */ /* 0x040ff000000418ff */
[C---:B------:R-:W-:Y:S08]  /*5290*/  HMMA.16816.F32.BF16 R40, R8.reuse, R42, RZ ;  /* 0x0000002a0828723c */ /* 0x040ff000000418ff */
[----:B------:R-:W-:Y:S07]  /*52a0*/  HMMA.16816.F32.BF16 R44, R8, R46, RZ ;  /* 0x0000002e082c723c */ /* 0x000fee00000418ff */
[----:B------:R-:W-:-:S02]  /*52b0*/  F2FP.BF16.PACK_AB R11, R71, R208 ;  /* 0x000000d0470b723e */ /* 0x000fc400000010ff */
[----:B------:R1:W1:Y:S01]  /*52c0*/  MUFU.EX2 R208, R2 ;  /* 0x0000000200d07308 */ /* 0x0002620000000800 */
[----:B------:R-:W-:Y:S01]  /*52d0*/  F2FP.BF16.PACK_AB R10, R207, R206 ;  /* 0x000000cecf0a723e */ /* 0x000fe200000010ff */
[----:B------:R-:W-:Y:S02]  /*52e0*/  IMAD.MOV.U32 R161, RZ, RZ, R207 ;  /* 0x000000ffffa17224 */ /* 0x000fe400078e00cf */
[----:B-1----:R-:W-:-:S04]  /*52f0*/  FFMA.FTZ R2, R139, c[0x0][0x2d0], -R0 ;  /* 0x0000b4008b027a23 */ /* 0x002fc80000010800 */
[----:B------:R1:W-:Y:S01]  /*5300*/  MUFU.EX2 R206, R2 ;  /* 0x0000000200ce7308 */ /* 0x0003e20000000800 */
[----:B------:R-:W-:Y:S02]  /*5310*/  IMAD.MOV.U32 R148, RZ, RZ, R205 ;  /* 0x000000ffff947224 */ /* 0x000fe400078e00cd */
[----:B------:R-:W-:Y:S02]  /*5320*/  IMAD.MOV.U32 R146, RZ, RZ, R204 ;  /* 0x000000ffff927224 */ /* 0x000fe400078e00cc */
[----:B-1----:R-:W-:-:S04]  /*5330*/  FFMA.FTZ R2, R138, c[0x0][0x2d0], -R0 ;  /* 0x0000b4008a027a23 */ /* 0x002fc80000010800 */
[----:B------:R1:W1:Y:S02]  /*5340*/  MUFU.EX2 R207, R2 ;  /* 0x0000000200cf7308 */ /* 0x0002640000000800 */
[----:B-1----:R-:W-:-:S06]  /*5350*/  FFMA.FTZ R2, R131, c[0x0][0x2d0], -R0 ;  /* 0x0000b40083027a23 */ /* 0x002fcc0000010800 */
[----:B------:R1:W-:Y:S01]  /*5360*/  MUFU.EX2 R205, R2 ;  /* 0x0000000200cd7308 */ /* 0x0003e20000000800 */
[----:B------:R-:W-:Y:S02]  /*5370*/  IMAD.MOV.U32 R131, RZ, RZ, R201 ;  /* 0x000000ffff837224 */ /* 0x000fe400078e00c9 */
[----:B-1----:R-:W-:-:S05]  /*5380*/  FFMA.FTZ R2, R137, c[0x0][0x2d0], -R0 ;  /* 0x0000b40089027a23 */ /* 0x002fca0000010800 */
[----:B------:R1:W1:Y:S01]  /*5390*/  MUFU.EX2 R204, R2 ;  /* 0x0000000200cc7308 */ /* 0x0002620000000800 */
[----:B------:R-:W-:Y:S01]  /*53a0*/  IMAD.MOV.U32 R137, RZ, RZ, R200 ;  /* 0x000000ffff897224 */ /* 0x000fe200078e00c8 */
[----:B------:R-:W-:Y:S01]  /*53b0*/  F2FP.BF16.PACK_AB R8, R202, R107 ;  /* 0x0000006bca08723e */ /* 0x000fe200000010ff */
[----:B------:R-:W-:Y:S02]  /*53c0*/  IMAD.MOV.U32 R138, RZ, RZ, R202 ;  /* 0x000000ffff8a7224 */ /* 0x000fe400078e00ca */
[----:B-1----:R-:W-:-:S04]  /*53d0*/  FFMA.FTZ R2, R173, c[0x0][0x2d0], -R6 ;  /* 0x0000b400ad027a23 */ /* 0x002fc80000010806 */
[----:B------:R1:W-:Y:S01]  /*53e0*/  MUFU.EX2 R200, R2 ;  /* 0x0000000200c87308 */ /* 0x0003e20000000800 */
[----:B------:R-:W-:Y:S01]  /*53f0*/  F2FP.BF16.PACK_AB R9, R203, R186 ;  /* 0x000000bacb09723e */ /* 0x000fe200000010ff */
[----:B------:R-:W-:Y:S02]  /*5400*/  IMAD.MOV.U32 R139, RZ, RZ, R203 ;  /* 0x000000ffff8b7224 */ /* 0x000fe400078e00cb */
[----:B-1----:R-:W-:-:S04]  /*5410*/  FFMA.FTZ R2, R174, c[0x0][0x2d0], -R6 ;  /* 0x0000b400ae027a23 */ /* 0x002fc80000010806 */
[----:B------:R1:W-:Y:S01]  /*5420*/  MUFU.EX2 R201, R2 ;  /* 0x0000000200c97308 */ /* 0x0003e20000000800 */
[----:B------:R-:W-:Y:S02]  /*5430*/  IMAD.MOV.U32 R160, RZ, RZ, R198 ;  /* 0x000000ffffa07224 */ /* 0x000fe400078e00c6 */
[----:B-1----:R-:W-:-:S05]  /*5440*/  FFMA.FTZ R2, R175, c[0x0][0x2d0], -R6 ;  /* 0x0000b400af027a23 */ /* 0x002fca0000010806 */
        /* <DEDUP_REMOVED lines=9> */
[----:B------:R1:W1:Y:S01]  /*54e0*/  MUFU.EX2 R199, R2 ;  /* 0x0000000200c77308 */ /* 0x0002620000000800 */
        /* <DEDUP_REMOVED lines=16> */
[----:B------:R-:W-:Y:S02]  /*55f0*/  IMAD.MOV.U32 R68, RZ, RZ, R191 ;  /* 0x000000ffff447224 */ /* 0x000fe400078e00bf */
[----:B-1----:R-:W-:-:S04]  /*5600*/  FFMA.FTZ R2, R156, c[0x0][0x2d0], -R3 ;  /* 0x0000b4009c027a23 */ /* 0x002fc80000010803 */
[----:B------:R1:W1:Y:S01]  /*5610*/  MUFU.EX2 R192, R2 ;  /* 0x0000000200c07308 */ /* 0x0002620000000800 */
[----:B------:R-:W-:Y:S02]  /*5620*/  IMAD.MOV.U32 R176, RZ, RZ, R190 ;  /* 0x000000ffffb07224 */ /* 0x000fe400078e00be */
[----:B-1----:R-:W-:-:S05]  /*5630*/  FFMA.FTZ R2, R149, c[0x0][0x2d0], -R0 ;  /* 0x0000b40095027a23 */ /* 0x002fca0000010800 */
[----:B------:R1:W-:Y:S01]  /*5640*/  MUFU.EX2 R188, R2 ;  /* 0x0000000200bc7308 */ /* 0x0003e20000000800 */
[----:B------:R-:W-:Y:S02]  /*5650*/  IMAD.MOV.U32 R133, RZ, RZ, R189 ;  /* 0x000000ffff857224 */ /* 0x000fe400078e00bd */
[----:B-1----:R-:W-:-:S05]  /*5660*/  FFMA.FTZ R2, R150, c[0x0][0x2d0], -R0 ;  /* 0x0000b40096027a23 */ /* 0x002fca0000010800 */
[----:B------:R1:W1:Y:S01]  /*5670*/  MUFU.EX2 R191, R2 ;  /* 0x0000000200bf7308 */ /* 0x0002620000000800 */
[----:B------:R-:W-:Y:S02]  /*5680*/  IMAD.MOV.U32 R170, RZ, RZ, R176 ;  /* 0x000000ffffaa7224 */ /* 0x000fe400078e00b0 */
[----:B------:R-:W-:Y:S02]  /*5690*/  IMAD.MOV.U32 R176, RZ, RZ, R174 ;  /* 0x000000ffffb07224 */ /* 0x000fe400078e00ae */
[----:B-1----:R-:W-:-:S04]  /*56a0*/  FFMA.FTZ R2, R151, c[0x0][0x2d0], -R0 ;  /* 0x0000b40097027a23 */ /* 0x002fc80000010800 */
[----:B------:R1:W-:Y:S01]  /*56b0*/  MUFU.EX2 R190, R2 ;  /* 0x0000000200be7308 */ /* 0x0003e20000000800 */
[----:B------:R-:W-:Y:S02]  /*56c0*/  IMAD.MOV.U32 R144, RZ, RZ, R85 ;  /* 0x000000ffff907224 */ /* 0x000fe400078e0055 */
[----:B------:R-:W-:Y:S02]  /*56d0*/  IMAD.MOV.U32 R174, RZ, RZ, R173 ;  /* 0x000000ffffae7224 */ /* 0x000fe400078e00ad */
[----:B------:R-:W-:Y:S02]  /*56e0*/  IMAD.MOV.U32 R173, RZ, RZ, R131 ;  /* 0x000000ffffad7224 */ /* 0x000fe400078e0083 */
[----:B-1----:R-:W-:-:S04]  /*56f0*/  FFMA.FTZ R2, R155, c[0x0][0x2d0], -R0 ;  /* 0x0000b4009b027a23 */ /* 0x002fc80000010800 */
[----:B------:R1:W1:Y:S01]  /*5700*/  MUFU.EX2 R189, R2 ;  /* 0x0000000200bd7308 */ /* 0x0002620000000800 */
[----:B------:R-:W-:Y:S02]  /*5710*/  IMAD.MOV.U32 R135, RZ, RZ, R106 ;  /* 0x000000ffff877224 */ /* 0x000fe400078e006a */
[----:B------:R-:W-:Y:S02]  /*5720*/  IMAD.MOV.U32 R131, RZ, RZ, R154 ;  /* 0x000000ffff837224 */ /* 0x000fe400078e009a */
[----:B------:R-:W-:Y:S02]  /*5730*/  IMAD.MOV.U32 R154, RZ, RZ, R152 ;  /* 0x000000ffff9a7224 */ /* 0x000fe400078e0098 */
[----:B------:R-:W-:Y:S02]  /*5740*/  IMAD.MOV.U32 R134, RZ, RZ, R107 ;  /* 0x000000ffff867224 */ /* 0x000fe400078e006b */
[----:B-1----:R-:W-:Y:S02]  /*5750*/  FFMA.FTZ R2, R169, c[0x0][0x2d0], -R5 ;  /* 0x0000b400a9027a23 */ /* 0x002fe40000010805 */
[----:B------:R-:W-:-:S02]  /*5760*/  IMAD.MOV.U32 R169, RZ, RZ, R175 ;  /* 0x000000ffffa97224 */ /* 0x000fc400078e00af */
[----:B------:R-:W-:Y:S02]  /*5770*/  IMAD.MOV.U32 R175, RZ, RZ, R137 ;  /* 0x000000ffffaf7224 */ /* 0x000fe400078e0089 */
[----:B------:R-:W-:Y:S01]  /*5780*/  IMAD.MOV.U32 R137, RZ, RZ, R138 ;  /* 0x000000ffff897224 */ /* 0x000fe200078e008a */
[----:B------:R-:W-:Y:S01]  /*5790*/  MOV R138, R139 ;  /* 0x0000008b008a7202 */ /* 0x000fe20000000f00 */
[----:B------:R-:W-:Y:S02]  /*57a0*/  IMAD.MOV.U32 R139, RZ, RZ, R146 ;  /* 0x000000ffff8b7224 */ /* 0x000fe400078e0092 */
[----:B------:R-:W-:Y:S02]  /*57b0*/  IMAD.MOV.U32 R146, RZ, RZ, R153 ;  /* 0x000000ffff927224 */ /* 0x000fe400078e0099 */
[----:B------:R-:W-:Y:S02]  /*57c0*/  IMAD.MOV.U32 R153, RZ, RZ, R144 ;  /* 0x000000ffff997224 */ /* 0x000fe400078e0090 */
[----:B------:R-:W-:-:S02]  /*57d0*/  IMAD.MOV.U32 R152, RZ, RZ, R141 ;  /* 0x000000ffff987224 */ /* 0x000fc400078e008d */
[----:B------:R-:W-:Y:S02]  /*57e0*/  IMAD.MOV.U32 R171, RZ, RZ, R169 ;  /* 0x000000ffffab7224 */ /* 0x000fe400078e00a9 */
[----:B------:R-:W-:Y:S02]  /*57f0*/  IMAD.MOV.U32 R141, RZ, RZ, R135 ;  /* 0x000000ffff8d7224 */ /* 0x000fe400078e0087 */
[----:B------:R-:W-:Y:S02]  /*5800*/  IMAD.MOV.U32 R169, RZ, RZ, R131 ;  /* 0x000000ffffa97224 */ /* 0x000fe400078e0083 */
[----:B------:R-:W-:Y:S02]  /*5810*/  IMAD.MOV.U32 R131, RZ, RZ, R154 ;  /* 0x000000ffff837224 */ /* 0x000fe400078e009a */
[----:B------:R-:W-:Y:S02]  /*5820*/  IMAD.MOV.U32 R154, RZ, RZ, R153 ;  /* 0x000000ffff9a7224 */ /* 0x000fe400078e0099 */
[----:B------:R-:W-:-:S02]  /*5830*/  IMAD.MOV.U32 R153, RZ, RZ, R152 ;  /* 0x000000ffff997224 */ /* 0x000fc400078e0098 */
[----:B------:R-:W-:Y:S02]  /*5840*/  IMAD.MOV.U32 R135, RZ, RZ, R134 ;  /* 0x000000ffff877224 */ /* 0x000fe400078e0086 */
[----:B------:R-:W-:Y:S01]  /*5850*/  IMAD.MOV.U32 R152, RZ, RZ, R141 ;  /* 0x000000ffff987224 */ /* 0x000fe200078e008d */
[----:B------:R-:W4:Y:S01]  /*5860*/  LDL R134, [R1+0x64] ;  /* 0x0000640001867983 */ /* 0x000f220000100800 */
[----:B------:R-:W-:-:S03]  /*5870*/  IMAD.MOV.U32 R141, RZ, RZ, R241 ;  /* 0x000000ffff8d7224 */ /* 0x000fc600078e00f1 */
[----:B------:R-:W4:Y:S01]  /*5880*/  LDL.LU R241, [R1+0xb4] ;  /* 0x0000b40001f17983 */ /* 0x000f220000300800 */
[C---:B------:R-:W-:Y:S03]  /*5890*/  HMMA.16816.F32.BF16 R60, R8.reuse, R48, R12 ;  /* 0x00000030083c723c */ /* 0x040fe6000004180c */
[----:B------:R-:W-:Y:S05]  /*58a0*/  LDSM.16.MT88.4 R12, [R229+0x1100] ;  /* 0x00110000e50c783b */ /* 0x000fea0000004200 */
[C---:B------:R-:W-:Y:S01]  /*58b0*/  HMMA.16816.F32.BF16 R56, R8.reuse, R64, R16 ;  /* 0x000000400838723c */ /* 0x040fe20000041810 */
[----:B------:R-:W-:Y:S07]  /*58c0*/  LDSM.16.MT88.4 R16, [R231+0x1100] ;  /* 0x00110000e710783b */ /* 0x000fee0000004200 */
[C---:B------:R-:W-:Y:S01]  /*58d0*/  HMMA.16816.F32.BF16 R52, R8.reuse, R72, R20 ;  /* 0x000000480834723c */ /* 0x040fe20000041814 */
[----:B------:R-:W1:Y:S07]  /*58e0*/  LDSM.16.MT88.4 R20, [R228+0x1100] ;  /* 0x00110000e414783b */ /* 0x000e6e0000004200 */
[C---:B------:R-:W-:Y:S01]  /*58f0*/  HMMA.16816.F32.BF16 R80, R8.reuse, R76, R24 ;  /* 0x0000004c0850723c */ /* 0x040fe20000041818 */
[----:B------:R-:W1:Y:S07]  /*5900*/  LDSM.16.MT88.4 R24, [R230+0x1100] ;  /* 0x00110000e618783b */ /* 0x000e6e0000004200 */
[C---:B------:R-:W-:Y:S08]  /*5910*/  HMMA.16816.F32.BF16 R36, R8.reuse, R50, R32 ;  /* 0x000000320824723c */ /* 0x040ff00000041820 */
[C---:B------:R-:W-:Y:S08]  /*5920*/  HMMA.16816.F32.BF16 R28, R8.reuse, R66, R28 ;  /* 0x00000042081c723c */ /* 0x040ff0000004181c */
[C---:B------:R-:W-:Y:S08]  /*5930*/  HMMA.16816.F32.BF16 R32, R8.reuse, R74, R40 ;  /* 0x0000004a0820723c */ /* 0x040ff00000041828 */
[----:B------:R-:W-:Y:S01]  /*5940*/  HMMA.16816.F32.BF16 R44, R8, R78, R44 ;  /* 0x0000004e082c723c */ /* 0x000fe2000004182c */
[----:B------:R-:W-:-:S06]  /*5950*/  IMAD.MOV.U32 R145, RZ, RZ, R84 ;  /* 0x000000ffff917224 */ /* 0x000fcc00078e0054 */
[----:B------:R-:W-:Y:S02]  /*5960*/  F2FP.BF16.PACK_AB R8, R250, R249 ;  /* 0x000000f9fa08723e */ /* 0x000fe400000010ff */
[----:B------:R-:W-:Y:S02]  /*5970*/  F2FP.BF16.PACK_AB R9, R226, R227 ;  /* 0x000000e3e209723e */ /* 0x000fe400000010ff */
[----:B------:R-:W-:Y:S02]  /*5980*/  F2FP.BF16.PACK_AB R10, R247, R248 ;  /* 0x000000f8f70a723e */ /* 0x000fe400000010ff */
[----:B------:R-:W-:-:S07]  /*5990*/  F2FP.BF16.PACK_AB R11, R224, R225 ;  /* 0x000000e1e00b723e */ /* 0x000fce00000010ff */
[C---:B-1----:R-:W-:Y:S08]  /*59a0*/  HMMA.16816.F32.BF16 R48, R8.reuse, R20, R120 ;  /* 0x000000140830723c */ /* 0x042ff00000041878 */
[C---:B------:R-:W-:Y:S08]  /*59b0*/  HMMA.16816.F32.BF16 R84, R8.reuse, R16, R112 ;  /* 0x000000100854723c */ /* 0x040ff00000041870 */
[C---:B------:R-:W-:Y:S08]  /*59c0*/  HMMA.16816.F32.BF16 R104, R8.reuse, R12, R108 ;  /* 0x0000000c0868723c */ /* 0x040ff0000004186c */
[C---:B------:R-:W-:Y:S08]  /*59d0*/  HMMA.16816.F32.BF16 R124, R8.reuse, R24, R124 ;  /* 0x00000018087c723c */ /* 0x040ff0000004187c */
[C---:B------:R-:W-:Y:S08]  /*59e0*/  HMMA.16816.F32.BF16 R76, R8.reuse, R22, R96 ;  /* 0x00000016084c723c */ /* 0x040ff00000041860 */
[C---:B------:R-:W-:Y:S08]  /*59f0*/  HMMA.16816.F32.BF16 R92, R8.reuse, R18, R92 ;  /* 0x00000012085c723c */ /* 0x040ff0000004185c */
[C---:B------:R-:W-:Y:S08]  /*5a00*/  HMMA.16816.F32.BF16 R116, R8.reuse, R14, R116 ;  /* 0x0000000e0874723c */ /* 0x040ff00000041874 */
[----:B------:R-:W-:Y:S07]  /*5a10*/  HMMA.16816.F32.BF16 R100, R8, R26, R100 ;  /* 0x0000001a0864723c */ /* 0x000fee0000041864 */
[----:B------:R-:W-:-:S02]  /*5a20*/  F2FP.BF16.PACK_AB R8, R144, R145 ;  /* 0x000000919008723e */ /* 0x000fc400000010ff */
[----:B------:R-:W-:Y:S02]  /*5a30*/  F2FP.BF16.PACK_AB R9, R223, R222 ;  /* 0x000000dedf09723e */ /* 0x000fe400000010ff */
[----:B------:R-:W-:Y:S02]  /*5a40*/  F2FP.BF16.PACK_AB R10, R132, R128 ;  /* 0x00000080840a723e */ /* 0x000fe400000010ff */
[----:B---3--:R-:W-:-:S07]  /*5a50*/  F2FP.BF16.PACK_AB R11, R220, R221 ;  /* 0x000000dddc0b723e */ /* 0x008fce00000010ff */
[C---:B------:R-:W-:Y:S08]  /*5a60*/  HMMA.16816.F32.BF16 R96, R8.reuse, R20, R60 ;  /* 0x000000140860723c */ /* 0x040ff0000004183c */
[C---:B------:R-:W-:Y:S01]  /*5a70*/  HMMA.16816.F32.BF16 R88, R8.reuse, R22, R36 ;  /* 0x000000160858723c */ /* 0x040fe20000041824 */
[----:B------:R-:W1:Y:S07]  /*5a80*/  LDSM.16.MT88.4 R20, [R228+0x1900] ;  /* 0x00190000e414783b */ /* 0x000e6e0000004200 */
[C---:B------:R-:W-:Y:S08]  /*5a90*/  HMMA.16816.F32.BF16 R64, R8.reuse, R18, R28 ;  /* 0x000000120840723c */ /* 0x040ff0000004181c */
[C---:B------:R-:W-:Y:S01]  /*5aa0*/  HMMA.16816.F32.BF16 R72, R8.reuse, R16, R56 ;  /* 0x000000100848723c */ /* 0x040fe20000041838 */
[----:B------:R-:W3:Y:S07]  /*5ab0*/  LDSM.16.MT88.4 R16, [R231+0x1900] ;  /* 0x00190000e710783b */ /* 0x000eee0000004200 */
[C---:B------:R-:W-:Y:S08]  /*5ac0*/  HMMA.16816.F32.BF16 R40, R8.reuse, R12, R52 ;  /* 0x0000000c0828723c */ /* 0x040ff00000041834 */
[C---:B------:R-:W-:Y:S01]  /*5ad0*/  HMMA.16816.F32.BF16 R32, R8.reuse, R14, R32 ;  /* 0x0000000e0820723c */ /* 0x040fe20000041820 */
[----:B------:R-:W3:Y:S07]  /*5ae0*/  LDSM.16.MT88.4 R12, [R229+0x1900] ;  /* 0x00190000e50c783b */ /* 0x000eee0000004200 */
[C---:B------:R-:W-:Y:S08]  /*5af0*/  HMMA.16816.F32.BF16 R36, R8.reuse, R24, R80 ;  /* 0x000000180824723c */ /* 0x040ff00000041850 */
[----:B------:R-:W-:Y:S01]  /*5b00*/  HMMA.16816.F32.BF16 R28, R8, R26, R44 ;  /* 0x0000001a081c723c */ /* 0x000fe2000004182c */
[----:B------:R-:W4:Y:S06]  /*5b10*/  LDSM.16.MT88.4 R24, [R230+0x1900] ;  /* 0x00190000e618783b */ /* 0x000f2c0000004200 */
[----:B--2---:R-:W-:-:S02]  /*5b20*/  F2FP.BF16.PACK_AB R8, R215, R214 ;  /* 0x000000d6d708723e */ /* 0x004fc400000010ff */
[----:B----4-:R-:W-:Y:S02]  /*5b30*/  F2FP.BF16.PACK_AB R9, R210, R211 ;  /* 0x000000d3d209723e */ /* 0x010fe400000010ff */
[----:B------:R-:W-:Y:S02]  /*5b40*/  F2FP.BF16.PACK_AB R10, R212, R213 ;  /* 0x000000d5d40a723e */ /* 0x000fe400000010ff */
[----:B------:R-:W-:-:S07]  /*5b50*/  F2FP.BF16.PACK_AB R11, R208, R209 ;  /* 0x000000d1d00b723e */ /* 0x000fce00000010ff */
[C---:B-1----:R-:W-:Y:S08]  /*5b60*/  HMMA.16816.F32.BF16 R52, R8.reuse, R20, R48 ;  /* 0x000000140834723c */ /* 0x042ff00000041830 */
[C---:B------:R-:W-:Y:S08]  /*5b70*/  HMMA.16816.F32.BF16 R48, R8.reuse, R22, R76 ;  /* 0x000000160830723c */ /* 0x040ff0000004184c */
[C---:B---3--:R-:W-:Y:S08]  /*5b80*/  HMMA.16816.F32.BF16 R44, R8.reuse, R16, R84 ;  /* 0x00000010082c723c */ /* 0x048ff00000041854 */
        /* <DEDUP_REMOVED lines=8> */
[----:B------:R-:W-:-:S07]  /*5c10*/  F2FP.BF16.PACK_AB R11, R204, R205 ;  /* 0x000000cdcc0b723e */ /* 0x000fce00000010ff */
[C---:B------:R-:W-:Y:S08]  /*5c20*/  HMMA.16816.F32.BF16 R120, R8.reuse, R20, R96 ;  /* 0x000000140878723c */ /* 0x040ff00000041860 */
[C---:B------:R-:W-:Y:S01]  /*5c30*/  HMMA.16816.F32.BF16 R76, R8.reuse, R22, R88 ;  /* 0x00000016084c723c */ /* 0x040fe20000041858 */
[----:B------:R-:W1:Y:S07]  /*5c40*/  LDSM.16.MT88.4 R20, [R228+0x2100] ;  /* 0x00210000e414783b */ /* 0x000e6e0000004200 */
[C---:B------:R-:W-:Y:S08]  /*5c50*/  HMMA.16816.F32.BF16 R104, R8.reuse, R16, R72 ;  /* 0x000000100868723c */ /* 0x040ff00000041848 */
[C---:B------:R-:W-:Y:S01]  /*5c60*/  HMMA.16816.F32.BF16 R80, R8.reuse, R18, R64 ;  /* 0x000000120850723c */ /* 0x040fe20000041840 */
[----:B------:R-:W2:Y:S07]  /*5c70*/  LDSM.16.MT88.4 R16, [R231+0x2100] ;  /* 0x00210000e710783b */ /* 0x000eae0000004200 */
[C---:B------:R-:W-:Y:S08]  /*5c80*/  HMMA.16816.F32.BF16 R100, R8.reuse, R12, R40 ;  /* 0x0000000c0864723c */ /* 0x040ff00000041828 */
[C---:B------:R-:W-:Y:S01]  /*5c90*/  HMMA.16816.F32.BF16 R40, R8.reuse, R14, R32 ;  /* 0x0000000e0828723c */ /* 0x040fe20000041820 */
[----:B------:R-:W3:Y:S07]  /*5ca0*/  LDSM.16.MT88.4 R12, [R229+0x2100] ;  /* 0x00210000e50c783b */ /* 0x000eee0000004200 */
[C---:B------:R-:W-:Y:S08]  /*5cb0*/  HMMA.16816.F32.BF16 R96, R8.reuse, R24, R36 ;  /* 0x000000180860723c */ /* 0x040ff00000041824 */
[----:B------:R-:W-:Y:S01]  /*5cc0*/  HMMA.16816.F32.BF16 R84, R8, R26, R28 ;  /* 0x0000001a0854723c */ /* 0x000fe2000004181c */
[----:B------:R-:W2:Y:S01]  /*5cd0*/  LDSM.16.MT88.4 R24, [R230+0x2100] ;  /* 0x00210000e618783b */ /* 0x000ea20000004200 */
[----:B------:R1:W-:Y:S03]  /*5ce0*/  MUFU.EX2 R144, R2 ;  /* 0x0000000200907308 */ /* 0x0003e60000000800 */
[----:B------:R-:W-:Y:S02]  /*5cf0*/  LDSM.16.MT88.4 R28, [R228+0x2900] ;  /* 0x00290000e41c783b */ /* 0x000fe40000004200 */
[----:B------:R-:W-:-:S02]  /*5d00*/  F2FP.BF16.PACK_AB R8, R199, R198 ;  /* 0x000000c6c708723e */ /* 0x000fc400000010ff */
[----:B------:R-:W-:Y:S02]  /*5d10*/  F2FP.BF16.PACK_AB R9, R194, R195 ;  /* 0x000000c3c209723e */ /* 0x000fe400000010ff */
[----:B------:R-:W-:Y:S02]  /*5d20*/  F2FP.BF16.PACK_AB R10, R196, R197 ;  /* 0x000000c5c40a723e */ /* 0x000fe400000010ff */
[----:B------:R-:W-:Y:S01]  /*5d30*/  F2FP.BF16.PACK_AB R11, R192, R193 ;  /* 0x000000c1c00b723e */ /* 0x000fe200000010ff */
[----:B-1----:R-:W-:Y:S02]  /*5d40*/  FFMA.FTZ R2, R170, c[0x0][0x2d0], -R5 ;  /* 0x0000b400aa027a23 */ /* 0x002fe40000010805 */
[----:B------:R-:W-:Y:S02]  /*5d50*/  IMAD.MOV.U32 R170, RZ, RZ, R176 ;  /* 0x000000ffffaa7224 */ /* 0x000fe400078e00b0 */
[----:B------:R-:W-:Y:S02]  /*5d60*/  IMAD.MOV.U32 R176, RZ, RZ, R173 ;  /* 0x000000ffffb07224 */ /* 0x000fe400078e00ad */
[----:B------:R-:W-:-:S02]  /*5d70*/  IMAD.MOV.U32 R173, RZ, RZ, R146 ;  /* 0x000000ffffad7224 */ /* 0x000fc400078e0092 */
[----:B------:R1:W1:Y:S01]  /*5d80*/  MUFU.EX2 R146, R2 ;  /* 0x0000000200927308 */ /* 0x0002620000000800 */
[----:B------:R-:W-:Y:S01]  /*5d90*/  HMMA.16816.F32.BF16 R92, R8, R22, R48 ;  /* 0x00000016085c723c */ /* 0x000fe20000041830 */
[----:B------:R-:W-:Y:S02]  /*5da0*/  IMAD.MOV.U32 R67, RZ, RZ, R170 ;  /* 0x000000ffff437224 */ /* 0x000fe400078e00aa */
[----:B------:R-:W-:Y:S02]  /*5db0*/  IMAD.MOV.U32 R170, RZ, RZ, R131 ;  /* 0x000000ffffaa7224 */ /* 0x000fe400078e0083 */
[----:B------:R-:W-:-:S03]  /*5dc0*/  IMAD.MOV.U32 R131, RZ, RZ, R141 ;  /* 0x000000ffff837224 */ /* 0x000fc600078e008d */
[C---:B------:R-:W-:Y:S01]  /*5dd0*/  HMMA.16816.F32.BF16 R108, R8.reuse, R20, R52 ;  /* 0x00000014086c723c */ /* 0x040fe20000041834 */
[----:B-1----:R-:W-:Y:S02]  /*5de0*/  FFMA.FTZ R2, R171, c[0x0][0x2d0], -R5 ;  /* 0x0000b400ab027a23 */ /* 0x002fe40000010805 */
[----:B------:R-:W-:Y:S02]  /*5df0*/  IMAD.MOV.U32 R171, RZ, RZ, R173 ;  /* 0x000000ffffab7224 */ /* 0x000fe400078e00ad */
[----:B------:R-:W-:Y:S02]  /*5e00*/  IMAD.MOV.U32 R173, RZ, RZ, R68 ;  /* 0x000000ffffad7224 */ /* 0x000fe400078e0044 */
[----:B------:R-:W-:Y:S02]  /*5e10*/  IMAD.MOV.U32 R68, RZ, RZ, R246 ;  /* 0x000000ffff447224 */ /* 0x000fe400078e00f6 */
[----:B------:R-:W4:Y:S01]  /*5e20*/  LDL.LU R246, [R1+0xb0] ;  /* 0x0000b00001f67983 */ /* 0x000f220000300800 */
[----:B--2---:R-:W-:Y:S01]  /*5e30*/  HMMA.16816.F32.BF16 R48, R8, R18, R56 ;  /* 0x000000120830723c */ /* 0x004fe20000041838 */
[----:B------:R1:W-:Y:S01]  /*5e40*/  MUFU.EX2 R141, R2 ;  /* 0x00000002008d7308 */ /* 0x0003e20000000800 */
[----:B------:R-:W-:-:S02]  /*5e50*/  IMAD.MOV.U32 R172, RZ, RZ, R171 ;  /* 0x000000ffffac7224 */ /* 0x000fc400078e00ab */
[----:B------:R-:W-:-:S04]  /*5e60*/  IMAD.MOV.U32 R171, RZ, RZ, R170 ;  /* 0x000000ffffab7224 */ /* 0x000fc800078e00aa */
[----:B------:R-:W-:Y:S01]  /*5e70*/  HMMA.16816.F32.BF16 R32, R8, R16, R44 ;  /* 0x000000100820723c */ /* 0x000fe2000004182c */
[----:B------:R-:W-:Y:S02]  /*5e80*/  IMAD.MOV.U32 R170, RZ, RZ, R173 ;  /* 0x000000ffffaa7224 */ /* 0x000fe400078e00ad */
[----:B------:R-:W-:-:S05]  /*5e90*/  IMAD.MOV.U32 R173, RZ, RZ, R145 ;  /* 0x000000ffffad7224 */ /* 0x000fca00078e0091 */
[----:B---3--:R-:W-:Y:S01]  /*5ea0*/  HMMA.16816.F32.BF16 R52, R8, R12, R60 ;  /* 0x0000000c0834723c */ /* 0x008fe2000004183c */
[----:B-1----:R-:W-:-:S07]  /*5eb0*/  FFMA.FTZ R2, R67, c[0x0][0x2d0], -R5 ;  /* 0x0000b40043027a23 */ /* 0x002fce0000010805 */
[C---:B------:R-:W-:Y:S01]  /*5ec0*/  HMMA.16816.F32.BF16 R56, R8.reuse, R14, R116 ;  /* 0x0000000e0838723c */ /* 0x040fe20000041874 */
[----:B------:R1:W-:Y:S07]  /*5ed0*/  MUFU.EX2 R145, R2 ;  /* 0x0000000200917308 */ /* 0x0003ee0000000800 */
[C---:B------:R-:W-:Y:S08]  /*5ee0*/  HMMA.16816.F32.BF16 R72, R8.reuse, R24, R124 ;  /* 0x000000180848723c */ /* 0x040ff0000004187c */
[----:B------:R-:W-:Y:S01]  /*5ef0*/  HMMA.16816.F32.BF16 R88, R8, R26, R112 ;  /* 0x0000001a0858723c */ /* 0x000fe20000041870 */
[----:B-1----:R-:W-:Y:S01]  /*5f00*/  FFMA.FTZ R2, R184, c[0x0][0x2d0], -R3 ;  /* 0x0000b400b8027a23 */ /* 0x002fe20000010803 */
[----:B------:R-:W-:Y:S05]  /*5f10*/  LDSM.16.MT88.4 R124, [R229+0x3100] ;  /* 0x00310000e57c783b */ /* 0x000fea0000004200 */
[----:B------:R-:W-:-:S02]  /*5f20*/  F2FP.BF16.PACK_AB R8, R201, R200 ;  /* 0x000000c8c908723e */ /* 0x000fc400000010ff */
[----:B------:R-:W-:Y:S02]  /*5f30*/  F2FP.BF16.PACK_AB R9, R191, R188 ;  /* 0x000000bcbf09723e */ /* 0x000fe400000010ff */
[----:B------:R-:W-:Y:S02]  /*5f40*/  F2FP.BF16.PACK_AB R10, R203, R202 ;  /* 0x000000cacb0a723e */ /* 0x000fe400000010ff */
[----:B------:R-:W-:-:S07]  /*5f50*/  F2FP.BF16.PACK_AB R11, R189, R190 ;  /* 0x000000bebd0b723e */ /* 0x000fce00000010ff */
[C---:B------:R-:W-:Y:S08]  /*5f60*/  HMMA.16816.F32.BF16 R112, R8.reuse, R20, R120 ;  /* 0x000000140870723c */ /* 0x040ff00000041878 */
[C---:B------:R-:W-:Y:S01]  /*5f70*/  HMMA.16816.F32.BF16 R76, R8.reuse, R22, R76 ;  /* 0x00000016084c723c */ /* 0x040fe2000004184c */
[----:B------:R-:W1:Y:S07]  /*5f80*/  LDSM.16.MT88.4 R20, [R231+0x2900] ;  /* 0x00290000e714783b */ /* 0x000e6e0000004200 */
[C---:B------:R-:W-:Y:S01]  /*5f90*/  HMMA.16816.F32.BF16 R64, R8.reuse, R16, R104 ;  /* 0x000000100840723c */ /* 0x040fe20000041868 */
[----:B------:R2:W-:Y:S07]  /*5fa0*/  MUFU.EX2 R105, R2 ;  /* 0x0000000200697308 */ /* 0x0005ee0000000800 */
[----:B------:R-:W-:Y:S01]  /*5fb0*/  HMMA.16816.F32.BF16 R36, R8, R12, R100 ;  /* 0x0000000c0824723c */ /* 0x000fe20000041864 */
[----:B--2---:R-:W-:-:S04]  /*5fc0*/  FFMA.FTZ R2, R185, c[0x0][0x2d0], -R3 ;  /* 0x0000b400b9027a23 */ /* 0x004fc80000010803 */
[----:B------:R2:W3:Y:S03]  /*5fd0*/  MUFU.EX2 R104, R2 ;  /* 0x0000000200687308 */ /* 0x0004e60000000800 */
[----:B------:R-:W-:Y:S01]  /*5fe0*/  HMMA.16816.F32.BF16 R60, R8, R24, R96 ;  /* 0x00000018083c723c */ /* 0x000fe20000041860 */
[----:B--2---:R-:W-:-:S04]  /*5ff0*/  FFMA.FTZ R2, R179, c[0x0][0x2d0], -R3 ;  /* 0x0000b400b3027a23 */ /* 0x004fc80000010803 */
[----:B------:R2:W-:Y:S03]  /*6000*/  MUFU.EX2 R101, R2 ;  /* 0x0000000200657308 */ /* 0x0005e60000000800 */
[----:B------:R-:W-:Y:S01]  /*6010*/  HMMA.16816.F32.BF16 R44, R8, R18, R80 ;  /* 0x00000012082c723c */ /* 0x000fe20000041850 */
[----:B------:R-:W1:Y:S01]  /*6020*/  LDSM.16.MT88.4 R16, [R229+0x2900] ;  /* 0x00290000e510783b */ /* 0x000e620000004200 */
[----:B--2---:R-:W-:-:S04]  /*6030*/  FFMA.FTZ R2, R183, c[0x0][0x2d0], -R3 ;  /* 0x0000b400b7027a23 */ /* 0x004fc80000010803 */
[----:B------:R2:W1:Y:S02]  /*6040*/  MUFU.EX2 R100, R2 ;  /* 0x0000000200647308 */ /* 0x0004640000000800 */
[----:B------:R-:W-:Y:S01]  /*6050*/  HMMA.16816.F32.BF16 R80, R8, R26, R84 ;  /* 0x0000001a0850723c */ /* 0x000fe20000041854 */
[----:B--2---:R-:W-:Y:S02]  /*6060*/  FFMA.FTZ R2, R172, c[0x0][0x2d0], -R6 ;  /* 0x0000b400ac027a23 */ /* 0x004fe40000010806 */
[----:B------:R-:W-:Y:S01]  /*6070*/  IMAD.MOV.U32 R172, RZ, RZ, R171 ;  /* 0x000000ffffac7224 */ /* 0x000fe200078e00ab */
[----:B------:R-:W-:Y:S01]  /*6080*/  MOV R171, R170 ;  /* 0x000000aa00ab7202 */ /* 0x000fe20000000f00 */
[----:B------:R-:W-:Y:S01]  /*6090*/  IMAD.MOV.U32 R170, RZ, RZ, R169 ;  /* 0x000000ffffaa7224 */ /* 0x000fe200078e00a9 */
[----:B------:R2:W-:Y:S01]  /*60a0*/  MUFU.EX2 R96, R2 ;  /* 0x0000000200607308 */ /* 0x0005e20000000800 */
[----:B------:R-:W-:Y:S02]  /*60b0*/  IMAD.MOV.U32 R169, RZ, RZ, R175 ;  /* 0x000000ffffa97224 */ /* 0x000fe400078e00af */
[----:B------:R-:W-:-:S02]  /*60c0*/  IMAD.MOV.U32 R175, RZ, RZ, R174 ;  /* 0x000000ffffaf7224 */ /* 0x000fc400078e00ae */
[----:B------:R-:W-:Y:S01]  /*60d0*/  IMAD.MOV.U32 R174, RZ, RZ, R245 ;  /* 0x000000ffffae7224 */ /* 0x000fe200078e00f5 */
[----:B------:R-:W-:Y:S01]  /*60e0*/  HMMA.16816.F32.BF16 R40, R8, R14, R40 ;  /* 0x0000000e0828723c */ /* 0x000fe20000041828 */
[----:B------:R-:W4:Y:S01]  /*60f0*/  LDSM.16.MT88.4 R12, [R230+0x2900] ;  /* 0x00290000e60c783b */ /* 0x000f220000004200 */
[----:B------:R-:W-:Y:S02]  /*6100*/  IMAD.MOV.U32 R149, RZ, RZ, R68 ;  /* 0x000000ffff957224 */ /* 0x000fe400078e0044 */
[----:B------:R-:W-:Y:S01]  /*6110*/  IMAD.MOV.U32 R167, RZ, RZ, R71 ;  /* 0x000000ffffa77224 */ /* 0x000fe200078e0047 */
[----:B------:R1:W5:Y:S01]  /*6120*/  LDL.LU R245, [R1+0xac] ;  /* 0x0000ac0001f57983 */ /* 0x0003620000300800 */
[----:B--2---:R-:W-:Y:S02]  /*6130*/  FFMA.FTZ R2, R172, c[0x0][0x2d0], -R6 ;  /* 0x0000b400ac027a23 */ /* 0x004fe40000010806 */
[----:B------:R-:W-:Y:S02]  /*6140*/  IMAD.MOV.U32 R172, RZ, RZ, R171 ;  /* 0x000000ffffac7224 */ /* 0x000fe400078e00ab */
[----:B------:R-:W-:Y:S01]  /*6150*/  IMAD.MOV.U32 R171, RZ, RZ, R170 ;  /* 0x000000ffffab7224 */ /* 0x000fe200078e00aa */
[----:B------:R2:W2:Y:S01]  /*6160*/  MUFU.EX2 R85, R2 ;  /* 0x0000000200557308 */ /* 0x0004a20000000800 */
[----:B------:R-:W-:-:S02]  /*6170*/  IMAD.MOV.U32 R170, RZ, RZ, R169 ;  /* 0x000000ffffaa7224 */ /* 0x000fc400078e00a9 */
[----:B------:R-:W-:Y:S02]  /*6180*/  IMAD.MOV.U32 R169, RZ, RZ, R175 ;  /* 0x000000ffffa97224 */ /* 0x000fe400078e00af */
[----:B------:R-:W-:Y:S02]  /*6190*/  IMAD.MOV.U32 R175, RZ, RZ, R174 ;  /* 0x000000ffffaf7224 */ /* 0x000fe400078e00ae */
[----:B------:R-:W-:Y:S01]  /*61a0*/  IMAD.MOV.U32 R174, RZ, RZ, R244 ;  /* 0x000000ffffae7224 */ /* 0x000fe200078e00f4 */
[----:B------:R-:W-:Y:S01]  /*61b0*/  F2FP.BF16.PACK_AB R8, R146, R144 ;  /* 0x000000909208723e */ /* 0x000fe200000010ff */
[----:B------:R-:W-:Y:S01]  /*61c0*/  IMAD.MOV.U32 R156, RZ, RZ, R69 ;  /* 0x000000ffff9c7224 */ /* 0x000fe200078e0045 */
[----:B---3--:R-:W-:Y:S01]  /*61d0*/  F2FP.BF16.PACK_AB R9, R104, R105 ;  /* 0x000000696809723e */ /* 0x008fe200000010ff */
[----:B------:R-:W-:Y:S01]  /*61e0*/  IMAD.MOV.U32 R157, RZ, RZ, R173 ;  /* 0x000000ffff9d7224 */ /* 0x000fe200078e00ad */
[----:B------:R-:W-:Y:S01]  /*61f0*/  F2FP.BF16.PACK_AB R10, R145, R141 ;  /* 0x0000008d910a723e */ /* 0x000fe200000010ff */
[--C-:B------:R-:W-:Y:S01]  /*6200*/  FFMA.FTZ R25, R235, c[0x0][0x2d0], -R3.reuse ;  /* 0x0000b400eb197a23 */ /* 0x100fe20000010803 */
[----:B-1----:R-:W-:Y:S01]  /*6210*/  F2FP.BF16.PACK_AB R11, R100, R101 ;  /* 0x00000065640b723e */ /* 0x002fe200000010ff */
[----:B------:R-:W-:Y:S01]  /*6220*/  FFMA.FTZ R24, R234, c[0x0][0x2d0], -R3 ;  /* 0x0000b400ea187a23 */ /* 0x000fe20000010803 */
[----:B------:R1:W5:Y:S01]  /*6230*/  LDL.LU R244, [R1+0xa8] ;  /* 0x0000a80001f47983 */ /* 0x0003620000300800 */
[----:B--2---:R-:W-:-:S02]  /*6240*/  FFMA.FTZ R2, R172, c[0x0][0x2d0], -R6 ;  /* 0x0000b400ac027a23 */ /* 0x004fc40000010806 */
[----:B------:R-:W-:Y:S02]  /*6250*/  IMAD.MOV.U32 R172, RZ, RZ, R171 ;  /* 0x000000ffffac7224 */ /* 0x000fe400078e00ab */
[----:B------:R-:W-:Y:S01]  /*6260*/  IMAD.MOV.U32 R171, RZ, RZ, R170 ;  /* 0x000000ffffab7224 */ /* 0x000fe200078e00aa */
[----:B------:R2:W-:Y:S01]  /*6270*/  MUFU.EX2 R86, R2 ;  /* 0x0000000200567308 */ /* 0x0005e20000000800 */
[----:B------:R-:W-:Y:S02]  /*6280*/  IMAD.MOV.U32 R170, RZ, RZ, R169 ;  /* 0x000000ffffaa7224 */ /* 0x000fe400078e00a9 */
[----:B------:R-:W-:Y:S02]  /*6290*/  IMAD.MOV.U32 R169, RZ, RZ, R175 ;  /* 0x000000ffffa97224 */ /* 0x000fe400078e00af */
[----:B------:R-:W-:Y:S02]  /*62a0*/  IMAD.MOV.U32 R175, RZ, RZ, R174 ;  /* 0x000000ffffaf7224 */ /* 0x000fe400078e00ae */
[----:B------:R-:W-:-:S02]  /*62b0*/  IMAD.MOV.U32 R174, RZ, RZ, R131 ;  /* 0x000000ffffae7224 */ /* 0x000fc400078e0083 */
[----:B------:R-:W-:Y:S02]  /*62c0*/  IMAD.MOV.U32 R118, RZ, RZ, R171 ;  /* 0x000000ffff767224 */ /* 0x000fe400078e00ab */
[----:B------:R-:W-:Y:S02]  /*62d0*/  IMAD.MOV.U32 R119, RZ, RZ, R170 ;  /* 0x000000ffff777224 */ /* 0x000fe400078e00aa */
[----:B--2---:R-:W-:Y:S02]  /*62e0*/  FFMA.FTZ R2, R172, c[0x0][0x2d0], -R6 ;  /* 0x0000b400ac027a23 */ /* 0x004fe40000010806 */
[----:B------:R-:W-:Y:S02]  /*62f0*/  IMAD.MOV.U32 R155, RZ, RZ, R169 ;  /* 0x000000ffff9b7224 */ /* 0x000fe400078e00a9 */
[----:B------:R2:W3:Y:S01]  /*6300*/  MUFU.EX2 R84, R2 ;  /* 0x0000000200547308 */ /* 0x0004e20000000800 */
[----:B------:R-:W-:Y:S01]  /*6310*/  IMAD.MOV.U32 R151, RZ, RZ, R175 ;  /* 0x000000ffff977224 */ /* 0x000fe200078e00af */
[----:B------:R-:W-:Y:S01]  /*6320*/  HMMA.16816.F32.BF16 R168, R8, R20, R32 ;  /* 0x0000001408a8723c */ /* 0x000fe20000041820 */
[----:B------:R-:W-:-:S06]  /*6330*/  IMAD.MOV.U32 R150, RZ, RZ, R174 ;  /* 0x000000ffff967224 */ /* 0x000fcc00078e00ae */
[----:B------:R-:W-:Y:S02]  /*6340*/  FFMA.FTZ R34, R118, c[0x0][0x2d0], -R6 ;  /* 0x0000b40076227a23 */ /* 0x000fe40000010806 */
[----:B------:R-:W-:Y:S02]  /*6350*/  IMAD.MOV.U32 R118, RZ, RZ, R119 ;  /* 0x000000ffff767224 */ /* 0x000fe400078e0077 */
[----:B------:R-:W-:Y:S02]  /*6360*/  IMAD.MOV.U32 R119, RZ, RZ, R155 ;  /* 0x000000ffff777224 */ /* 0x000fe400078e009b */
[----:B--2---:R-:W-:Y:S02]  /*6370*/  FFMA.FTZ R2, R177, c[0x0][0x2d0], -R0 ;  /* 0x0000b400b1027a23 */ /* 0x004fe40000010800 */
[----:B------:R-:W-:Y:S01]  /*6380*/  IMAD.MOV.U32 R155, RZ, RZ, R151 ;  /* 0x000000ffff9b7224 */ /* 0x000fe200078e0097 */
[----:B------:R-:W-:Y:S01]  /*6390*/  MOV R151, R150 ;  /* 0x0000009600977202 */ /* 0x000fe20000000f00 */
[----:B------:R2:W-:Y:S01]  /*63a0*/  MUFU.EX2 R71, R2 ;  /* 0x0000000200477308 */ /* 0x0005e20000000800 */
[----:B------:R-:W-:-:S02]  /*63b0*/  IMAD.MOV.U32 R150, RZ, RZ, R149 ;  /* 0x000000ffff967224 */ /* 0x000fc400078e0095 */
[----:B------:R-:W-:Y:S02]  /*63c0*/  IMAD.MOV.U32 R149, RZ, RZ, R167 ;  /* 0x000000ffff957224 */ /* 0x000fe400078e00a7 */
[----:B------:R-:W-:Y:S02]  /*63d0*/  IMAD.MOV.U32 R167, RZ, RZ, R176 ;  /* 0x000000ffffa77224 */ /* 0x000fe400078e00b0 */
[----:B------:R-:W-:Y:S02]  /*63e0*/  IMAD.MOV.U32 R176, RZ, RZ, R137 ;  /* 0x000000ffffb07224 */ /* 0x000fe400078e0089 */
[----:B------:R-:W-:Y:S02]  /*63f0*/  IMAD.MOV.U32 R137, RZ, RZ, R138 ;  /* 0x000000ffff897224 */ /* 0x000fe400078e008a */
[----:B--2---:R-:W-:Y:S02]  /*6400*/  FFMA.FTZ R2, R178, c[0x0][0x2d0], -R0 ;  /* 0x0000b400b2027a23 */ /* 0x004fe40000010800 */
[----:B------:R-:W-:-:S02]  /*6410*/  IMAD.MOV.U32 R138, RZ, RZ, R139 ;  /* 0x000000ffff8a7224 */ /* 0x000fc400078e008b */
[----:B------:R2:W1:Y:S01]  /*6420*/  MUFU.EX2 R69, R2 ;  /* 0x0000000200457308 */ /* 0x0004620000000800 */
[----:B------:R-:W-:Y:S02]  /*6430*/  FFMA.FTZ R35, R118, c[0x0][0x2d0], -R6 ;  /* 0x0000b40076237a23 */ /* 0x000fe40000010806 */
[----:B------:R-:W-:Y:S02]  /*6440*/  IMAD.MOV.U32 R139, RZ, RZ, R148 ;  /* 0x000000ffff8b7224 */ /* 0x000fe400078e0094 */
[----:B------:R-:W-:Y:S02]  /*6450*/  IMAD.MOV.U32 R118, RZ, RZ, R119 ;  /* 0x000000ffff767224 */ /* 0x000fe400078e0077 */
[----:B------:R-:W-:Y:S02]  /*6460*/  IMAD.MOV.U32 R148, RZ, RZ, R166 ;  /* 0x000000ffff947224 */ /* 0x000fe400078e00a6 */
[----:B------:R-:W-:Y:S02]  /*6470*/  IMAD.MOV.U32 R119, RZ, RZ, R155 ;  /* 0x000000ffff777224 */ /* 0x000fe400078e009b */
[----:B------:R-:W-:-:S02]  /*6480*/  IMAD.MOV.U32 R166, RZ, RZ, R161 ;  /* 0x000000ffffa67224 */ /* 0x000fc400078e00a1 */
[----:B--2---:R-:W-:Y:S02]  /*6490*/  FFMA.FTZ R2, R159, c[0x0][0x2d0], -R0 ;  /* 0x0000b4009f027a23 */ /* 0x004fe40000010800 */
[----:B------:R-:W-:Y:S02]  /*64a0*/  IMAD.MOV.U32 R155, RZ, RZ, R151 ;  /* 0x000000ffff9b7224 */ /* 0x000fe400078e0097 */
[----:B------:R2:W-:Y:S01]  /*64b0*/  MUFU.EX2 R68, R2 ;  /* 0x0000000200447308 */ /* 0x0005e20000000800 */
[----:B------:R-:W-:Y:S02]  /*64c0*/  IMAD.MOV.U32 R161, RZ, RZ, R242 ;  /* 0x000000ffffa17224 */ /* 0x000fe400078e00f2 */
[----:B------:R-:W-:Y:S02]  /*64d0*/  IMAD.MOV.U32 R151, RZ, RZ, R150 ;  /* 0x000000ffff977224 */ /* 0x000fe400078e0096 */
[----:B------:R-:W-:Y:S01]  /*64e0*/  IMAD.MOV.U32 R150, RZ, RZ, R149 ;  /* 0x000000ffff967224 */ /* 0x000fe200078e0095 */
[----:B------:R-:W-:Y:S01]  /*64f0*/  HMMA.16816.F32.BF16 R172, R8, R22, R48 ;  /* 0x0000001608ac723c */ /* 0x000fe20000041830 */
[----:B------:R-:W-:-:S02]  /*6500*/  IMAD.MOV.U32 R149, RZ, RZ, R167 ;  /* 0x000000ffff957224 */ /* 0x000fc400078e00a7 */
[----:B------:R-:W-:Y:S02]  /*6510*/  IMAD.MOV.U32 R167, RZ, RZ, R176 ;  /* 0x000000ffffa77224 */ /* 0x000fe400078e00b0 */
[----:B------:R-:W-:Y:S02]  /*6520*/  IMAD.MOV.U32 R176, RZ, RZ, R161 ;  /* 0x000000ffffb07224 */ /* 0x000fe400078e00a1 */
[----:B--2---:R-:W-:Y:S02]  /*6530*/  FFMA.FTZ R2, R158, c[0x0][0x2d0], -R0 ;  /* 0x0000b4009e027a23 */ /* 0x004fe40000010800 */
[----:B------:R-:W-:Y:S02]  /*6540*/  IMAD.MOV.U32 R161, RZ, RZ, R160 ;  /* 0x000000ffffa17224 */ /* 0x000fe400078e00a0 */
[----:B------:R2:W1:Y:S01]  /*6550*/  MUFU.EX2 R51, R2 ;  /* 0x0000000200337308 */ /* 0x0004620000000800 */
[----:B------:R-:W-:Y:S02]  /*6560*/  IMAD.MOV.U32 R160, RZ, RZ, R129 ;  /* 0x000000ffffa07224 */ /* 0x000fe400078e0081 */
[----:B------:R-:W-:Y:S01]  /*6570*/  FFMA.FTZ R33, R233, c[0x0][0x2d0], -R3 ;  /* 0x0000b400e9217a23 */ /* 0x000fe20000010803 */
[----:B------:R-:W-:Y:S01]  /*6580*/  HMMA.16816.F32.BF16 R108, R8, R28, R108 ;  /* 0x0000001c086c723c */ /* 0x000fe2000004186c */
[----:B------:R-:W-:-:S02]  /*6590*/  IMAD.MOV.U32 R123, RZ, RZ, R163 ;  /* 0x000000ffff7b7224 */ /* 0x000fc400078e00a3 */
[----:B--2---:R-:W-:Y:S02]  /*65a0*/  FFMA.FTZ R2, R118, c[0x0][0x2d0], -R5 ;  /* 0x0000b40076027a23 */ /* 0x004fe40000010805 */
[----:B------:R-:W-:Y:S02]  /*65b0*/  IMAD.MOV.U32 R118, RZ, RZ, R119 ;  /* 0x000000ffff767224 */ /* 0x000fe400078e0077 */
[----:B------:R-:W-:Y:S02]  /*65c0*/  IMAD.MOV.U32 R119, RZ, RZ, R155 ;  /* 0x000000ffff777224 */ /* 0x000fe400078e009b */
[----:B------:R-:W-:Y:S02]  /*65d0*/  IMAD.MOV.U32 R155, RZ, RZ, R176 ;  /* 0x000000ffff9b7224 */ /* 0x000fe400078e00b0 */
[----:B------:R-:W-:Y:S02]  /*65e0*/  IMAD.MOV.U32 R176, RZ, RZ, R161 ;  /* 0x000000ffffb07224 */ /* 0x000fe400078e00a1 */
[----:B------:R-:W-:-:S02]  /*65f0*/  IMAD.MOV.U32 R161, RZ, RZ, R160 ;  /* 0x000000ffffa17224 */ /* 0x000fc400078e00a0 */
[----:B------:R-:W-:Y:S02]  /*6600*/  IMAD.MOV.U32 R160, RZ, RZ, R162 ;  /* 0x000000ffffa07224 */ /* 0x000fe400078e00a2 */
[----:B------:R-:W-:Y:S02]  /*6610*/  IMAD.MOV.U32 R121, RZ, RZ, R155 ;  /* 0x000000ffff797224 */ /* 0x000fe400078e009b */
[----:B------:R-:W-:Y:S01]  /*6620*/  IMAD.MOV.U32 R122, RZ, RZ, R160 ;  /* 0x000000ffff7a7224 */ /* 0x000fe200078e00a0 */
[----:B------:R-:W-:Y:S01]  /*6630*/  HMMA.16816.F32.BF16 R92, R8, R30, R92 ;  /* 0x0000001e085c723c */ /* 0x000fe2000004185c */
[----:B------:R-:W-:Y:S02]  /*6640*/  FFMA.FTZ R3, R119, c[0x0][0x2d0], -R3 ;  /* 0x0000b40077037a23 */ /* 0x000fe40000010803 */
[----:B------:R-:W-:Y:S02]  /*6650*/  IMAD.MOV.U32 R119, RZ, RZ, R4 ;  /* 0x000000ffff777224 */ /* 0x000fe400078e0004 */
[----:B------:R-:W-:-:S03]  /*6660*/  IMAD.MOV.U32 R155, RZ, RZ, R7 ;  /* 0x000000ffff9b7224 */ /* 0x000fc600078e0007 */
[C---:B------:R-:W-:Y:S01]  /*6670*/  HMMA.16816.F32.BF16 R52, R8.reuse, R16, R52 ;  /* 0x000000100834723c */ /* 0x040fe20000041834 */
[----:B------:R-:W-:Y:S02]  /*6680*/  IMAD.MOV.U32 R131, RZ, RZ, R243 ;  /* 0x000000ffff837224 */ /* 0x000fe400078e00f3 */
[----:B------:R2:W5:Y:S05]  /*6690*/  LDL.LU R243, [R1+0xa4] ;  /* 0x0000a40001f37983 */ /* 0x00056a0000300800 */
[----:B------:R-:W-:Y:S01]  /*66a0*/  HMMA.16816.F32.BF16 R56, R8, R18, R56 ;  /* 0x000000120838723c */ /* 0x000fe20000041838 */
[----:B------:R2:W5:Y:S01]  /*66b0*/  LDL.LU R242, [R1+0xa0] ;  /* 0x0000a00001f27983 */ /* 0x0005620000300800 */
[----:B------:R-:W-:-:S06]  /*66c0*/  FFMA.FTZ R48, R241, c[0x0][0x2d0], -R6 ;  /* 0x0000b400f1307a23 */ /* 0x000fcc0000010806 */
[----:B----4-:R-:W-:Y:S01]  /*66d0*/  HMMA.16816.F32.BF16 R72, R8, R12, R72 ;  /* 0x0000000c0848723c */ /* 0x010fe20000041848 */
[----:B------:R2:W5:Y:S01]  /*66e0*/  LDL.LU R241, [R1+0x9c] ;  /* 0x00009c0001f17983 */ /* 0x0005620000300800 */
[----:B------:R-:W-:-:S06]  /*66f0*/  FFMA.FTZ R49, R240, c[0x0][0x2d0], -R6 ;  /* 0x0000b400f0317a23 */ /* 0x000fcc0000010806 */
[----:B------:R-:W-:Y:S01]  /*6700*/  HMMA.16816.F32.BF16 R88, R8, R14, R88 ;  /* 0x0000000e0858723c */ /* 0x000fe20000041858 */
[----:B------:R2:W5:Y:S06]  /*6710*/  LDL.LU R240, [R1+0x98] ;  /* 0x0000980001f07983 */ /* 0x00056c0000300800 */
[----:B------:R-:W-:Y:S02]  /*6720*/  FFMA.FTZ R8, R121, c[0x0][0x2d0], -R0 ;  /* 0x0000b40079087a23 */ /* 0x000fe40000010800 */
[----:B------:R-:W-:Y:S02]  /*6730*/  IMAD.MOV.U32 R121, RZ, RZ, R122 ;  /* 0x000000ffff797224 */ /* 0x000fe400078e007a */
[----:B------:R-:W-:-:S02]  /*6740*/  IMAD.MOV.U32 R122, RZ, RZ, R123 ;  /* 0x000000ffff7a7224 */ /* 0x000fc400078e007b */
[----:B------:R-:W-:Y:S02]  /*6750*/  IMAD.MOV.U32 R123, RZ, RZ, R119 ;  /* 0x000000ffff7b7224 */ /* 0x000fe400078e0077 */
[----:B------:R-:W-:Y:S02]  /*6760*/  IMAD.MOV.U32 R119, RZ, RZ, R155 ;  /* 0x000000ffff777224 */ /* 0x000fe400078e009b */
[----:B------:R-:W-:Y:S02]  /*6770*/  IMAD.MOV.U32 R155, RZ, RZ, R156 ;  /* 0x000000ffff9b7224 */ /* 0x000fe400078e009c */
[----:B------:R-:W-:Y:S02]  /*6780*/  IMAD.MOV.U32 R129, RZ, RZ, R239 ;  /* 0x000000ffff817224 */ /* 0x000fe400078e00ef */
[----:B------:R-:W-:Y:S01]  /*6790*/  IMAD.MOV.U32 R156, RZ, RZ, R157 ;  /* 0x000000ffff9c7224 */ /* 0x000fe200078e009d */
[----:B------:R2:W5:Y:S01]  /*67a0*/  LDL.LU R239, [R1+0x94] ;  /* 0x0000940001ef7983 */ /* 0x0005620000300800 */
[----:B------:R-:W-:-:S02]  /*67b0*/  IMAD.MOV.U32 R162, RZ, RZ, R238 ;  /* 0x000000ffffa27224 */ /* 0x000fc400078e00ee */
[----:B------:R-:W-:Y:S01]  /*67c0*/  IMAD.MOV.U32 R157, RZ, RZ, R131 ;  /* 0x000000ffff9d7224 */ /* 0x000fe200078e0083 */
[----:B------:R2:W5:Y:S01]  /*67d0*/  LDL.LU R238, [R1+0x90] ;  /* 0x0000900001ee7983 */ /* 0x0005620000300800 */
[--C-:B------:R-:W-:Y:S02]  /*67e0*/  FFMA.FTZ R27, R237, c[0x0][0x2d0], -R5.reuse ;  /* 0x0000b400ed1b7a23 */ /* 0x100fe40000010805 */
[----:B------:R-:W-:Y:S01]  /*67f0*/  IMAD.MOV.U32 R131, RZ, RZ, R154 ;  /* 0x000000ffff837224 */ /* 0x000fe200078e009a */
[----:B------:R2:W5:Y:S01]  /*6800*/  LDL.LU R237, [R1+0x8c] ;  /* 0x00008c0001ed7983 */ /* 0x0005620000300800 */
[----:B------:R-:W-:Y:S02]  /*6810*/  FFMA.FTZ R26, R236, c[0x0][0x2d0], -R5 ;  /* 0x0000b400ec1a7a23 */ /* 0x000fe40000010805 */
[----:B------:R-:W-:Y:S01]  /*6820*/  IMAD.MOV.U32 R154, RZ, RZ, R153 ;  /* 0x000000ffff9a7224 */ /* 0x000fe200078e0099 */
[----:B------:R2:W5:Y:S01]  /*6830*/  LDL.LU R236, [R1+0x88] ;  /* 0x0000880001ec7983 */ /* 0x0005620000300800 */
[----:B------:R-:W-:-:S02]  /*6840*/  IMAD.MOV.U32 R153, RZ, RZ, R152 ;  /* 0x000000ffff997224 */ /* 0x000fc400078e0098 */
[----:B------:R-:W-:Y:S01]  /*6850*/  IMAD.MOV.U32 R152, RZ, RZ, R135 ;  /* 0x000000ffff987224 */ /* 0x000fe200078e0087 */
[----:B------:R2:W5:Y:S01]  /*6860*/  LDL.LU R235, [R1+0x84] ;  /* 0x0000840001eb7983 */ /* 0x0005620000300800 */
[----:B------:R-:W-:Y:S02]  /*6870*/  IMAD.MOV.U32 R135, RZ, RZ, R134 ;  /* 0x000000ffff877224 */ /* 0x000fe400078e0086 */
[----:B------:R-:W-:Y:S01]  /*6880*/  IMAD.MOV.U32 R134, RZ, RZ, R133 ;  /* 0x000000ffff867224 */ /* 0x000fe200078e0085 */
[----:B------:R2:W5:Y:S04]  /*6890*/  LDL.LU R234, [R1+0x80] ;  /* 0x0000800001ea7983 */ /* 0x0005680000300800 */
[----:B------:R2:W5:Y:S04]  /*68a0*/  LDL.LU R233, [R1+0x7c] ;  /* 0x00007c0001e97983 */ /* 0x0005680000300800 */
[----:B------:R-:W4:Y:S01]  /*68b0*/  LDL.LU R133, [R1+0x8] ;  /* 0x0000080001857983 */ /* 0x000f220000300800 */
[----:B------:R-:W-:Y:S01]  /*68c0*/  FFMA.FTZ R32, R118, c[0x0][0x2d0], -R5 ;  /* 0x0000b40076207a23 */ /* 0x000fe20000010805 */
[----:B------:R-:W-:-:S02]  /*68d0*/  MOV R116, R176 ;  /* 0x000000b000747202 */ /* 0x000fc40000000f00 */
[----:B------:R-:W-:Y:S02]  /*68e0*/  F2FP.BF16.PACK_AB R4, R85, R96 ;  /* 0x000000605504723e */ /* 0x000fe400000010ff */
[----:B---3--:R-:W-:Y:S02]  /*68f0*/  F2FP.BF16.PACK_AB R6, R84, R86 ;  /* 0x000000565406723e */ /* 0x008fe400000010ff */
[----:B-1----:R-:W-:Y:S02]  /*6900*/  F2FP.BF16.PACK_AB R5, R69, R71 ;  /* 0x000000474505723e */ /* 0x002fe400000010ff */
[----:B------:R-:W-:Y:S01]  /*6910*/  F2FP.BF16.PACK_AB R7, R51, R68 ;  /* 0x000000443307723e */ /* 0x000fe200000010ff */
[--C-:B------:R-:W-:Y:S02]  /*6920*/  FFMA.FTZ R10, R121, c[0x0][0x2d0], -R0.reuse ;  /* 0x0000b400790a7a23 */ /* 0x100fe40000010800 */
[----:B------:R-:W-:Y:S02]  /*6930*/  IMAD.MOV.U32 R120, RZ, RZ, R123 ;  /* 0x000000ffff787224 */ /* 0x000fe400078e007b */
[----:B------:R-:W-:Y:S01]  /*6940*/  FFMA.FTZ R9, R252, c[0x0][0x2d0], -R0 ;  /* 0x0000b400fc097a23 */ /* 0x000fe20000010800 */
[----:B------:R-:W-:Y:S01]  /*6950*/  MOV R98, R154 ;  /* 0x0000009a00627202 */ /* 0x000fe20000000f00 */
[----:B------:R-:W-:Y:S01]  /*6960*/  IMAD.MOV.U32 R121, RZ, RZ, R122 ;  /* 0x000000ffff797224 */ /* 0x000fe200078e007a */
[----:B------:R1:W-:Y:S01]  /*6970*/  MUFU.EX2 R50, R2 ;  /* 0x0000000200327308 */ /* 0x0003e20000000800 */
[----:B------:R-:W-:Y:S01]  /*6980*/  IMAD.MOV.U32 R123, RZ, RZ, R116 ;  /* 0x000000ffff7b7224 */ /* 0x000fe200078e0074 */
[----:B------:R-:W-:Y:S01]  /*6990*/  LDSM.16.MT88.4 R176, [R231+0x3100] ;  /* 0x00310000e7b0783b */ /* 0x000fe20000004200 */
[----:B------:R-:W-:Y:S01]  /*69a0*/  IMAD.MOV.U32 R122, RZ, RZ, R232 ;  /* 0x000000ffff7a7224 */ /* 0x000fe200078e00e8 */
[----:B------:R-:W-:Y:S01]  /*69b0*/  HMMA.16816.F32.BF16 R60, R4, R12, R60 ;  /* 0x0000000c043c723c */ /* 0x000fe2000004183c */
[----:B------:R-:W-:Y:S01]  /*69c0*/  IMAD.MOV.U32 R103, RZ, RZ, R129 ;  /* 0x000000ffff677224 */ /* 0x000fe200078e0081 */
[----:B------:R2:W5:Y:S05]  /*69d0*/  LDL.LU R232, [R1+0x78] ;  /* 0x0000780001e87983 */ /* 0x00056a0000300800 */
[----:B------:R-:W-:-:S02]  /*69e0*/  FFMA.FTZ R12, R251, c[0x0][0x2d0], -R0 ;  /* 0x0000b400fb0c7a23 */ /* 0x000fc40000010800 */
[----:B------:R-:W-:Y:S01]  /*69f0*/  FADD.FTZ R0, R123, R122 ;  /* 0x0000007a7b007221 */ /* 0x000fe20000010000 */
[----:B------:R-:W-:Y:S03]  /*6a00*/  HMMA.16816.F32.BF16 R64, R4, R20, R64 ;  /* 0x000000140440723c */ /* 0x000fe60000041840 */
[----:B------:R-:W-:Y:S01]  /*6a10*/  FADD.FTZ R0, R119, R0 ;  /* 0x0000000077007221 */ /* 0x000fe20000010000 */
[----:B------:R3:W-:Y:S01]  /*6a20*/  MUFU.EX2 R21, R3 ;  /* 0x0000000300157308 */ /* 0x0007e20000000800 */
[----:B------:R-:W-:Y:S02]  /*6a30*/  IMAD.MOV.U32 R117, RZ, RZ, R161 ;  /* 0x000000ffff757224 */ /* 0x000fe400078e00a1 */
[----:B------:R-:W-:Y:S02]  /*6a40*/  FADD.FTZ R0, R98, R0 ;  /* 0x0000000062007221 */ /* 0x000fe40000010000 */
[----:B------:R-:W-:-:S02]  /*6a50*/  IMAD.MOV.U32 R118, RZ, RZ, R162 ;  /* 0x000000ffff767224 */ /* 0x000fc400078e00a2 */
[----:B------:R-:W-:Y:S01]  /*6a60*/  IMAD.MOV.U32 R116, RZ, RZ, R147 ;  /* 0x000000ffff747224 */ /* 0x000fe200078e0093 */
[----:B------:R-:W-:Y:S01]  /*6a70*/  HMMA.16816.F32.BF16 R112, R4, R28, R112 ;  /* 0x0000001c0470723c */ /* 0x000fe20000041870 */
[----:B-1----:R-:W-:Y:S02]  /*6a80*/  FADD.FTZ R2, R182, R181 ;  /* 0x000000b5b6027221 */ /* 0x002fe40000010000 */
[----:B------:R-:W-:-:S05]  /*6a90*/  IMAD.MOV.U32 R97, RZ, RZ, R157 ;  /* 0x000000ffff617224 */ /* 0x000fca00078e009d */
[----:B------:R-:W-:Y:S01]  /*6aa0*/  HMMA.16816.F32.BF16 R76, R4, R30, R76 ;  /* 0x0000001e044c723c */ /* 0x000fe2000004184c */
[----:B---3--:R-:W-:-:S07]  /*6ab0*/  FADD.FTZ R3, R121, R120 ;  /* 0x0000007879037221 */ /* 0x008fce0000010000 */
[----:B------:R-:W-:Y:S01]  /*6ac0*/  HMMA.16816.F32.BF16 R44, R4, R22, R44 ;  /* 0x00000016042c723c */ /* 0x000fe2000004182c */
[----:B------:R-:W-:-:S07]  /*6ad0*/  FADD.FTZ R11, R117, R116 ;  /* 0x00000074750b7221 */ /* 0x000fce0000010000 */
[----:B------:R-:W-:Y:S01]  /*6ae0*/  HMMA.16816.F32.BF16 R36, R4, R16, R36 ;  /* 0x000000100424723c */ /* 0x000fe20000041824 */
[----:B------:R-:W-:-:S07]  /*6af0*/  FADD.FTZ R3, R118, R3 ;  /* 0x0000000376037221 */ /* 0x000fce0000010000 */
[----:B------:R-:W-:Y:S01]  /*6b00*/  HMMA.16816.F32.BF16 R40, R4, R18, R40 ;  /* 0x000000120428723c */ /* 0x000fe20000041828 */
[----:B------:R-:W-:-:S07]  /*6b10*/  FADD.FTZ R2, R180, R2 ;  /* 0x00000002b4027221 */ /* 0x000fce0000010000 */
[----:B------:R-:W-:Y:S01]  /*6b20*/  HMMA.16816.F32.BF16 R80, R4, R14, R80 ;  /* 0x0000000e0450723c */ /* 0x000fe20000041850 */
[----:B------:R-:W-:Y:S02]  /*6b30*/  IMAD.MOV.U32 R99, RZ, RZ, R153 ;  /* 0x000000ffff637224 */ /* 0x000fe400078e0099 */
[----:B------:R-:W-:Y:S02]  /*6b40*/  IMAD.MOV.U32 R102, RZ, RZ, R152 ;  /* 0x000000ffff667224 */ /* 0x000fe400078e0098 */
[----:B------:R-:W-:Y:S02]  /*6b50*/  IMAD.MOV.U32 R107, RZ, RZ, R134 ;  /* 0x000000ffff6b7224 */ /* 0x000fe400078e0086 */
[----:B------:R-:W-:Y:S01]  /*6b60*/  IMAD.MOV.U32 R185, RZ, RZ, R131 ;  /* 0x000000ffffb97224 */ /* 0x000fe200078e0083 */
[----:B------:R1:W-:Y:S01]  /*6b70*/  MUFU.EX2 R22, R33 ;  /* 0x0000002100167308 */ /* 0x0003e20000000800 */
[----:B------:R-:W-:Y:S01]  /*6b80*/  FADD.FTZ R6, R103, R0 ;  /* 0x0000000067067221 */ /* 0x000fe20000010000 */
[----:B------:R-:W3:Y:S01]  /*6b90*/  LDSM.16.MT88.4 R160, [R228+0x3100] ;  /* 0x00310000e4a0783b */ /* 0x000ee20000004200 */
[----:B------:R-:W-:-:S03]  /*6ba0*/  @P4 IMAD.HI.U32 R0, R246, c[0x0][0x2c8], RZ ;  /* 0x0000b200f6004a27 */ /* 0x000fc600078e00ff */
[----:B------:R-:W2:Y:S01]  /*6bb0*/  LDSM.16.MT88.4 R16, [R230+0x3100] ;  /* 0x00310000e610783b */ /* 0x000ea20000004200 */
[----:B------:R-:W-:Y:S01]  /*6bc0*/  IMAD.MOV.U32 R116, RZ, RZ, R135 ;  /* 0x000000ffff747224 */ /* 0x000fe200078e0087 */
[----:B------:R-:W-:Y:S01]  /*6bd0*/  @P4 SHF.R.U32.HI R246, RZ, c[0x0][0x2cc], R0 ;  /* 0x0000b300fff64a19 */ /* 0x000fe20000011600 */
[----:B------:R-:W-:Y:S02]  /*6be0*/  FADD.FTZ R4, R130, R11 ;  /* 0x0000000b82047221 */ /* 0x000fe40000010000 */
[----:B------:R-:W-:Y:S02]  /*6bf0*/  IMAD.MOV.U32 R184, RZ, RZ, R156 ;  /* 0x000000ffffb87224 */ /* 0x000fe400078e009c */
[----:B------:R-:W-:Y:S02]  /*6c00*/  IMAD.MOV.U32 R251, RZ, RZ, R149 ;  /* 0x000000fffffb7224 */ /* 0x000fe400078e0095 */
[----:B------:R-:W-:Y:S02]  /*6c10*/  IMAD.MOV.U32 R252, RZ, RZ, R167 ;  /* 0x000000fffffc7224 */ /* 0x000fe400078e00a7 */
[----:B------:R-:W-:-:S02]  /*6c20*/  IMAD.MOV.U32 R106, RZ, RZ, R155 ;  /* 0x000000ffff6a7224 */ /* 0x000fc400078e009b */
[----:B------:R-:W-:Y:S01]  /*6c30*/  IMAD.MOV.U32 R87, RZ, RZ, R150 ;  /* 0x000000ffff577224 */ /* 0x000fe200078e0096 */
[----:B------:R-:W1:Y:S01]  /*6c40*/  MUFU.EX2 R20, R34 ;  /* 0x0000002200147308 */ /* 0x000e620000000800 */
[----:B------:R-:W-:Y:S01]  /*6c50*/  FADD.FTZ R3, R97, R3 ;  /* 0x0000000361037221 */ /* 0x000fe20000010000 */
[----:B------:R2:W5:Y:S01]  /*6c60*/  LDL.LU R147, [R1+0x74] ;  /* 0x0000740001937983 */ /* 0x0005620000300800 */
[----:B------:R-:W-:Y:S02]  /*6c70*/  FADD.FTZ R2, R187, R2 ;  /* 0x00000002bb027221 */ /* 0x000fe40000010000 */
[----:B------:R-:W-:Y:S02]  /*6c80*/  FADD.FTZ R7, R99, R4 ;  /* 0x0000000463077221 */ /* 0x000fe40000010000 */
[----:B------:R-:W-:Y:S01]  /*6c90*/  FADD.FTZ R5, R102, R3 ;  /* 0x0000000366057221 */ /* 0x000fe20000010000 */
[----:B------:R-:W-:Y:S01]  /*6ca0*/  IADD3 R3, R246, R116, -R107 ;  /* 0x00000074f6037210 */ /* 0x000fe20007ffe86b */
[----:B------:R-:W-:-:S02]  /*6cb0*/  FADD.FTZ R4, R186, R2 ;  /* 0x00000002ba047221 */ /* 0x000fc40000010000 */
[----:B------:R-:W-:-:S04]  /*6cc0*/  IMAD.MOV.U32 R2, RZ, RZ, RZ ;  /* 0x000000ffff027224 */ /* 0x000fc800078e00ff */
[----:B------:R-:W-:Y:S01]  /*6cd0*/  IMAD.HI R2, R3, -0x6db6db6d, R2 ;  /* 0x9249249303027827 */ /* 0x000fe200078e0202 */
[----:B------:R2:W-:Y:S04]  /*6ce0*/  MUFU.EX2 R23, R24 ;  /* 0x0000001800177308 */ /* 0x0005e80000000800 */
[----:B------:R-:W-:Y:S01]  /*6cf0*/  SHF.R.U32.HI R0, RZ, 0x1f, R2 ;  /* 0x0000001fff007819 */ /* 0x000fe20000011602 */
[----:B-1----:R-:W-:Y:S02]  /*6d00*/  IMAD.MOV.U32 R33, RZ, RZ, R137 ;  /* 0x000000ffff217224 */ /* 0x002fe400078e0089 */
[----:B------:R-:W-:Y:S01]  /*6d10*/  IMAD.MOV.U32 R102, RZ, RZ, R185 ;  /* 0x000000ffff667224 */ /* 0x000fe200078e00b9 */
[----:B------:R-:W-:Y:S01]  /*6d20*/  LEA.HI.SX32 R11, R2, R0, 0x1a ;  /* 0x00000000020b7211 */ /* 0x000fe200078fd2ff */
[----:B------:R-:W-:-:S02]  /*6d30*/  IMAD.MOV.U32 R99, RZ, RZ, R184 ;  /* 0x000000ffff637224 */ /* 0x000fc400078e00b8 */
[----:B------:R-:W-:Y:S02]  /*6d40*/  IMAD.MOV.U32 R185, RZ, RZ, R139 ;  /* 0x000000ffffb97224 */ /* 0x000fe400078e008b */
[----:B------:R-:W-:Y:S02]  /*6d50*/  FADD.FTZ R2, R251, R7 ;  /* 0x00000007fb027221 */ /* 0x000fe40000010000 */
[----:B--2---:R-:W-:Y:S02]  /*6d60*/  IMAD.MOV.U32 R24, RZ, RZ, R138 ;  /* 0x000000ffff187224 */ /* 0x004fe400078e008a */
[----:B------:R-:W-:Y:S02]  /*6d70*/  IMAD.MOV.U32 R184, RZ, RZ, R148 ;  /* 0x000000ffffb87224 */ /* 0x000fe400078e0094 */
[----:B------:R-:W-:Y:S02]  /*6d80*/  FADD.FTZ R0, R252, R5 ;  /* 0x00000005fc007221 */ /* 0x000fe40000010000 */
[----:B------:R-:W-:-:S02]  /*6d90*/  IMAD.MOV.U32 R30, RZ, RZ, R164 ;  /* 0x000000ffff1e7224 */ /* 0x000fc400078e00a4 */
[----:B------:R-:W-:Y:S02]  /*6da0*/  FADD.FTZ R3, R33, R4 ;  /* 0x0000000421037221 */ /* 0x000fe40000010000 */
[----:B------:R-:W-:Y:S02]  /*6db0*/  IMAD.MOV.U32 R31, RZ, RZ, R165 ;  /* 0x000000ffff1f7224 */ /* 0x000fe400078e00a5 */
[----:B------:R-:W-:Y:S02]  /*6dc0*/  FADD.FTZ R6, R24, R6 ;  /* 0x0000000618067221 */ /* 0x000fe40000010000 */
[----:B------:R-:W-:Y:S02]  /*6dd0*/  IMAD.MOV.U32 R28, RZ, RZ, R136 ;  /* 0x000000ffff1c7224 */ /* 0x000fe400078e0088 */
[----:B------:R-:W-:Y:S02]  /*6de0*/  FADD.FTZ R5, R185, R2 ;  /* 0x00000002b9057221 */ /* 0x000fe40000010000 */
[----:B------:R-:W-:-:S02]  /*6df0*/  IMAD.MOV.U32 R29, RZ, RZ, R166 ;  /* 0x000000ffff1d7224 */ /* 0x000fc400078e00a6 */
[----:B------:R-:W-:Y:S02]  /*6e00*/  FADD.FTZ R4, R184, R0 ;  /* 0x00000000b8047221 */ /* 0x000fe40000010000 */
[----:B------:R-:W-:Y:S02]  /*6e10*/  FADD.FTZ R3, R30, R3 ;  /* 0x000000031e037221 */ /* 0x000fe40000010000 */
[----:B------:R-:W-:Y:S02]  /*6e20*/  IMAD.MOV.U32 R97, RZ, RZ, R151 ;  /* 0x000000ffff617224 */ /* 0x000fe400078e0097 */
[----:B------:R-:W-:Y:S02]  /*6e30*/  FADD.FTZ R2, R31, R6 ;  /* 0x000000061f027221 */ /* 0x000fe40000010000 */
[----:B------:R-:W-:Y:S02]  /*6e40*/  IMAD.MOV.U32 R98, RZ, RZ, R106 ;  /* 0x000000ffff627224 */ /* 0x000fe400078e006a */
[----:B------:R-:W-:-:S02]  /*6e50*/  FADD.FTZ R0, R28, R5 ;  /* 0x000000051c007221 */ /* 0x000fc40000010000 */
[----:B------:R-:W-:Y:S02]  /*6e60*/  FADD.FTZ R5, R29, R4 ;  /* 0x000000041d057221 */ /* 0x000fe40000010000 */
[----:B------:R-:W-:Y:S02]  /*6e70*/  FADD.FTZ R3, R87, R3 ;  /* 0x0000000357037221 */ /* 0x000fe40000010000 */
[----:B------:R-:W-:Y:S02]  /*6e80*/  FADD.FTZ R4, R97, R2 ;  /* 0x0000000261047221 */ /* 0x000fe40000010000 */
[----:B------:R-:W-:Y:S02]  /*6e90*/  FADD.FTZ R2, R98, R0 ;  /* 0x0000000062027221 */ /* 0x000fe40000010000 */
[----:B------:R-:W-:Y:S02]  /*6ea0*/  IMAD.MOV.U32 R119, RZ, RZ, R128 ;  /* 0x000000ffff777224 */ /* 0x000fe400078e0080 */
[----:B------:R-:W-:-:S02]  /*6eb0*/  FADD.FTZ R0, R99, R5 ;  /* 0x0000000563007221 */ /* 0x000fc40000010000 */
[----:B------:R-:W-:Y:S02]  /*6ec0*/  FADD.FTZ R3, R222, R3 ;  /* 0x00000003de037221 */ /* 0x000fe40000010000 */
[----:B------:R-:W-:Y:S02]  /*6ed0*/  FADD.FTZ R4, R249, R4 ;  /* 0x00000004f9047221 */ /* 0x000fe40000010000 */
[----:B------:R-:W-:Y:S02]  /*6ee0*/  FADD.FTZ R5, R227, R2 ;  /* 0x00000002e3057221 */ /* 0x000fe40000010000 */
[----:B------:R-:W-:Y:S02]  /*6ef0*/  IMAD.MOV.U32 R118, RZ, RZ, R132 ;  /* 0x000000ffff767224 */ /* 0x000fe400078e0084 */
[----:B------:R-:W-:Y:S02]  /*6f00*/  IMAD.MOV.U32 R103, RZ, RZ, R119 ;  /* 0x000000ffff677224 */ /* 0x000fe400078e0077 */
        /* <DEDUP_REMOVED lines=44> */
[----:B------:R-:W-:Y:S01]  /*71d0*/  FADD.FTZ R5, R192, R5 ;  /* 0x00000005c0057221 */ /* 0x000fe20000010000 */
[----:B------:R-:W1:Y:S01]  /*71e0*/  MUFU.EX2 R8, R8 ;  /* 0x0000000800087308 */ /* 0x000e620000000800 */
[----:B------:R-:W-:Y:S02]  /*71f0*/  FADD.FTZ R0, R96, R0 ;  /* 0x0000000060007221 */ /* 0x000fe40000010000 */
[----:B------:R-:W-:Y:S02]  /*7200*/  FADD.FTZ R3, R71, R3 ;  /* 0x0000000347037221 */ /* 0x000fe40000010000 */
[----:B------:R-:W-:Y:S02]  /*7210*/  FADD.FTZ R4, R144, R4 ;  /* 0x0000000490047221 */ /* 0x000fe40000010000 */
[----:B------:R-:W-:Y:S01]  /*7220*/  FADD.FTZ R5, R105, R5 ;  /* 0x0000000569057221 */ /* 0x000fe20000010000 */
[----:B------:R-:W2:Y:S01]  /*7230*/  MUFU.EX2 R25, R25 ;  /* 0x0000001900197308 */ /* 0x000ea20000000800 */
[----:B------:R-:W-:-:S02]  /*7240*/  FADD.FTZ R0, R85, R0 ;  /* 0x0000000055007221 */ /* 0x000fc40000010000 */
        /* <DEDUP_REMOVED lines=13> */
[----:B----4-:R-:W-:-:S05]  /*7320*/  IMAD.MOV.U32 R117, RZ, RZ, R133 ;  /* 0x000000ffff757224 */ /* 0x010fca00078e0085 */
[----:B------:R-:W4:Y:S01]  /*7330*/  MUFU.EX2 R10, R10 ;  /* 0x0000000a000a7308 */ /* 0x000f220000000800 */
[----:B------:R-:W-:Y:S02]  /*7340*/  FADD.FTZ R4, R145, R4 ;  /* 0x0000000491047221 */ /* 0x000fe40000010000 */
[----:B------:R-:W-:-:S05]  /*7350*/  FADD.FTZ R5, R100, R5 ;  /* 0x0000000564057221 */ /* 0x000fca0000010000 */
[----:B------:R-:W2:Y:S01]  /*7360*/  MUFU.EX2 R27, R27 ;  /* 0x0000001b001b7308 */ /* 0x000ea20000000800 */
[----:B------:R-:W-:Y:S02]  /*7370*/  FADD.FTZ R3, R20, R2 ;  /* 0x0000000214037221 */ /* 0x000fe40000010000 */
[----:B-1----:R-:W-:-:S05]  /*7380*/  FADD.FTZ R2, R8, R0 ;  /* 0x0000000008027221 */ /* 0x002fca0000010000 */
[----:B------:R-:W-:Y:S01]  /*7390*/  MUFU.EX2 R15, R49 ;  /* 0x00000031000f7308 */ /* 0x000fe20000000800 */
[----:B------:R-:W-:Y:S02]  /*73a0*/  IMAD.MOV.U32 R107, RZ, RZ, R117 ;  /* 0x000000ffff6b7224 */ /* 0x000fe400078e0075 */
[----:B------:R-:W-:-:S05]  /*73b0*/  FADD.FTZ R0, R50, R4 ;  /* 0x0000000432007221 */ /* 0x000fca0000010000 */
[----:B------:R-:W-:Y:S01]  /*73c0*/  MUFU.EX2 R12, R12 ;  /* 0x0000000c000c7308 */ /* 0x000fe20000000800 */
[----:B--2---:R-:W-:-:S07]  /*73d0*/  FADD.FTZ R4, R25, R5 ;  /* 0x0000000519047221 */ /* 0x004fce0000010000 */
[----:B------:R-:W1:Y:S01]  /*73e0*/  MUFU.EX2 R26, R26 ;  /* 0x0000001a001a7308 */ /* 0x000e620000000800 */
[----:B------:R-:W-:Y:S01]  /*73f0*/  FADD.FTZ R3, R13, R3 ;  /* 0x000000030d037221 */ /* 0x000fe20000010000 */
[----:B------:R-:W-:Y:S01]  /*7400*/  IMNMX R5, RZ, R11, !PT ;  /* 0x0000000bff057217 */ /* 0x000fe20007800200 */
[----:B------:R-:W-:Y:S01]  /*7410*/  FADD.FTZ R2, R9, R2 ;  /* 0x0000000209027221 */ /* 0x000fe20000010000 */
[----:B------:R-:W-:Y:S01]  /*7420*/  IADD3 R246, R107, -0x2, RZ ;  /* 0xfffffffe6bf67810 */ /* 0x000fe20007ffe0ff */
[----:B------:R-:W-:Y:S02]  /*7430*/  FADD.FTZ R0, R32, R0 ;  /* 0x0000000020007221 */ /* 0x000fe40000010000 */
[----:B------:R-:W-:Y:S02]  /*7440*/  FADD.FTZ R4, R23, R4 ;  /* 0x0000000417047221 */ /* 0x000fe40000010000 */
[----:B------:R-:W-:Y:S02]  /*7450*/  FADD.FTZ R3, R14, R3 ;  /* 0x000000030e037221 */ /* 0x000fe40000010000 */
[----:B----4-:R-:W-:Y:S01]  /*7460*/  FADD.FTZ R2, R10, R2 ;  /* 0x000000020a027221 */ /* 0x010fe20000010000 */
[----:B------:R2:W-:Y:S01]  /*7470*/  STL [R1+0x38], R5 ;  /* 0x0000380501007387 */ /* 0x0005e20000100800 */
[----:B------:R-:W-:Y:S01]  /*7480*/  FADD.FTZ R0, R27, R0 ;  /* 0x000000001b007221 */ /* 0x000fe20000010000 */
[----:B------:R-:W-:Y:S01]  /*7490*/  ISETP.GE.AND P0, PT, R246, R5, PT ;  /* 0x00000005f600720c */ /* 0x000fe20003f06270 */
[----:B------:R-:W-:Y:S01]  /*74a0*/  FADD.FTZ R4, R22, R4 ;  /* 0x0000000416047221 */ /* 0x000fe20000010000 */
[----:B------:R-:W-:-:S02]  /*74b0*/  F2FP.BF16.PACK_AB R132, R32, R50 ;  /* 0x000000322084723e */ /* 0x000fc400000010ff */
[----:B------:R-:W-:Y:S02]  /*74c0*/  F2FP.BF16.PACK_AB R133, R23, R25 ;  /* 0x000000191785723e */ /* 0x000fe400000010ff */
[----:B-1----:R-:W-:Y:S01]  /*74d0*/  F2FP.BF16.PACK_AB R134, R26, R27 ;  /* 0x0000001b1a86723e */ /* 0x002fe200000010ff */
[----:B--2---:R-:W-:Y:S02]  /*74e0*/  FADD.FTZ R5, R15, R3 ;  /* 0x000000030f057221 */ /* 0x004fe40000010000 */
[----:B------:R-:W-:Y:S02]  /*74f0*/  FADD.FTZ R3, R12, R2 ;  /* 0x000000020c037221 */ /* 0x000fe40000010000 */
[----:B------:R-:W-:Y:S02]  /*7500*/  FADD.FTZ R2, R26, R0 ;  /* 0x000000001a027221 */ /* 0x000fe40000010000 */
[C---:B------:R-:W-:Y:S01]  /*7510*/  FADD.FTZ R0, R21.reuse, R4 ;  /* 0x0000000415007221 */ /* 0x040fe20000010000 */
[----:B------:R1:W-:Y:S04]  /*7520*/  STL [R1+0x28], R5 ;  /* 0x0000280501007387 */ /* 0x0003e80000100800 */
[----:B------:R1:W-:Y:S04]  /*7530*/  STL [R1+0x30], R3 ;  /* 0x0000300301007387 */ /* 0x0003e80000100800 */
[----:B------:R1:W-:Y:S04]  /*7540*/  STL [R1+0x34], R0 ;  /* 0x0000340001007387 */ /* 0x0003e80000100800 */
[----:B------:R1:W-:Y:S01]  /*7550*/  STL [R1+0x2c], R2 ;  /* 0x00002c0201007387 */ /* 0x0003e20000100800 */
[----:B------:R-:W-:-:S02]  /*7560*/  F2FP.BF16.PACK_AB R135, R21, R22 ;  /* 0x000000161587723e */ /* 0x000fc400000010ff */
[----:B------:R-:W-:Y:S02]  /*7570*/  F2FP.BF16.PACK_AB R136, R13, R20 ;  /* 0x000000140d88723e */ /* 0x000fe400000010ff */
[----:B------:R-:W-:Y:S02]  /*7580*/  F2FP.BF16.PACK_AB R137, R9, R8 ;  /* 0x000000080989723e */ /* 0x000fe400000010ff */
[----:B------:R-:W-:Y:S02]  /*7590*/  F2FP.BF16.PACK_AB R138, R15, R14 ;  /* 0x0000000e0f8a723e */ /* 0x000fe400000010ff */
[----:B------:R-:W-:Y:S01]  /*75a0*/  F2FP.BF16.PACK_AB R139, R12, R10 ;  /* 0x0000000a0c8b723e */ /* 0x000fe200000010ff */
        /* <DEDUP_REMOVED lines=17> */
[----:B-1----:R-:W2:Y:S01]  /*76c0*/  LDL R107, [R1+0x50] ;  /* 0x00005000016b7983 */ /* 0x002ea20000100800 */
[----:B------:R-:W-:Y:S01]  /*76d0*/  MOV R141, R142 ;  /* 0x0000008e008d7202 */ /* 0x000fe20000000f00 */
[----:B------:R-:W-:Y:S01]  /*76e0*/  IMAD.MOV.U32 R145, RZ, RZ, R70 ;  /* 0x000000ffff917224 */ /* 0x000fe200078e0046 */
[----:B------:R-:W-:Y:S01]  /*76f0*/  MOV R3, R143 ;  /* 0x0000008f00037202 */ /* 0x000fe20000000f00 */
[----:B------:R-:W-:Y:S01]  /*7700*/  IMAD.MOV.U32 R220, RZ, RZ, R246 ;  /* 0x000000ffffdc7224 */ /* 0x000fe200078e00f6 */
[----:B------:R-:W-:Y:S01]  /*7710*/  MOV R144, R140 ;  /* 0x0000008c00907202 */ /* 0x000fe20000000f00 */
[----:B--2---:R-:W-:-:S05]  /*7720*/  @P4 IMAD.HI.U32 R0, R107, c[0x0][0x2c8], RZ ;  /* 0x0000b2006b004a27 */ /* 0x004fca00078e00ff */
[----:B------:R-:W-:-:S05]  /*7730*/  @P4 SHF.R.U32.HI R0, RZ, c[0x0][0x2cc], R0 ;  /* 0x0000b300ff004a19 */ /* 0x000fca0000011600 */
[----:B------:R1:W-:Y:S02]  /*7740*/  @P4 STL [R1+0x3c], R0 ;  /* 0x00003c0001004387 */ /* 0x0003e40000100800 */
.L_x_603:
[----:B------:R-:W-:Y:S04]  /*7750*/  DEPBAR.LE SB0, 0x0 ;  /* 0x000080000000791a */ /* 0x000fe80000000000 */
[----:B------:R-:W-:Y:S01]  /*7760*/  BAR.SYNC.DEFER_BLOCKING 0x0 ;  /* 0x0000000000007b1d */ /* 0x000fe20000010000 */
[C---:B------:R-:W-:Y:S02]  /*7770*/  ISETP.GE.AND P2, PT, R220.reuse, RZ, PT ;  /* 0x000000ffdc00720c */ /* 0x040fe40003f46270 */
[C---:B------:R-:W-:Y:S11]  /*7780*/  IADD3 R246, R220.reuse, -0x1, RZ ;  /* 0xffffffffdcf67810 */ /* 0x040ff60007ffe0ff */
[----:B-1----:R-:W-:Y:S01]  /*7790*/  @P2 SHF.R.S32.HI R0, RZ, 0x1f, R220 ;  /* 0x0000001fff002819 */ /* 0x002fe200000114dc */
[----:B------:R-:W-:Y:S04]  /*77a0*/  @P2 IMAD.WIDE.U32 R142, R220, c[0x0][0x208], RZ ;  /* 0x00008200dc8e2a25 */ /* 0x000fe800078e00ff */
[----:B------:R-:W-:Y:S04]  /*77b0*/  @P2 IMAD R0, R0, c[0x0][0x208], RZ ;  /* 0x0000820000002a24 */ /* 0x000fe800078e02ff */
[----:B------:R-:W-:Y:S01]  /*77c0*/  @P2 IMAD R0, R220, c[0x0][0x20c], R0 ;  /* 0x00008300dc002a24 */ /* 0x000fe200078e0200 */
[----:B-----5:R-:W-:Y:S03]  /*77d0*/  LDSM.16.M88.4 R112, [R234+0x7100] ;  /* 0x00710000ea70783b */ /* 0x020fe60000000200 */
[----:B------:R-:W-:Y:S04]  /*77e0*/  @P2 IMAD.IADD R0, R143, 0x1, R0 ;  /* 0x000000018f002824 */ /* 0x000fe800078e0200 */
[----:B------:R-:W-:Y:S01]  /*77f0*/  @P2 IMAD R0, R0, 0x70, RZ ;  /* 0x0000007000002824 */ /* 0x000fe200078e02ff */
[----:B------:R-:W1:Y:S08]  /*7800*/  LDSM.16.M88.4 R16, [R147+0x3900] ;  /* 0x003900009310783b */ /* 0x000e700000000200 */
[----:B------:R-:W2:Y:S08]  /*7810*/  LDSM.16.M88.4 R108, [R234+0x9100] ;  /* 0x00910000ea6c783b */ /* 0x000eb00000000200 */
[----:B------:R-:W3:Y:S08]  /*7820*/  LDSM.16.M88.4 R32, [R147+0x4100] ;  /* 0x004100009320783b */ /* 0x000ef00000000200 */
[----:B------:R-:W3:Y:S06]  /*7830*/  LDL.64 R224, [R1+0x58] ;  /* 0x0000580001e07983 */ /* 0x000eec0000100a00 */
[----:B------:R-:W3:Y:S08]  /*7840*/  LDSM.16.M88.4 R48, [R147+0x4900] ;  /* 0x004900009330783b */ /* 0x000ef00000000200 */
[----:B------:R-:W3:Y:S01]  /*7850*/  LDSM.16.M88.4 R64, [R147+0x5100] ;  /* 0x005100009340783b */ /* 0x000ee20000000200 */
[-C--:B-1----:R-:W-:Y:S07]  /*7860*/  HMMA.16816.F32.BF16 R4, R112, R16.reuse, RZ ;  /* 0x000000107004723c */ /* 0x082fee00000418ff */
[----:B------:R-:W3:Y:S01]  /*7870*/  LDL.64 R222, [R1+0x68] ;  /* 0x0000680001de7983 */ /* 0x000ee20000100a00 */
[C---:B--2---:R-:W-:Y:S05]  /*7880*/  HMMA.16816.F32.BF16 R8, R108.reuse, R16, RZ ;  /* 0x000000106c08723c */ /* 0x044fea00000418ff */
[----:B------:R-:W1:Y:S03]  /*7890*/  LDSM.16.M88.4 R80, [R147+0x5900] ;  /* 0x005900009350783b */ /* 0x000e660000000200 */
[-C--:B------:R-:W-:Y:S05]  /*78a0*/  HMMA.16816.F32.BF16 R12, R108, R18.reuse, RZ ;  /* 0x000000126c0c723c */ /* 0x080fea00000418ff */
[----:B------:R-:W2:Y:S03]  /*78b0*/  LDSM.16.M88.4 R96, [R147+0x6100] ;  /* 0x006100009360783b */ /* 0x000ea60000000200 */
[C---:B------:R-:W-:Y:S05]  /*78c0*/  HMMA.16816.F32.BF16 R16, R112.reuse, R18, RZ ;  /* 0x000000127010723c */ /* 0x040fea00000418ff */
[----:B------:R-:W1:Y:S03]  /*78d0*/  LDSM.16.M88.4 R188, [R147+0x6900] ;  /* 0x0069000093bc783b */ /* 0x000e660000000200 */
[-C--:B---3--:R-:W-:Y:S05]  /*78e0*/  HMMA.16816.F32.BF16 R20, R112, R32.reuse, RZ ;  /* 0x000000207014723c */ /* 0x088fea00000418ff */
[----:B------:R-:W-:Y:S03]  /*78f0*/  LDSM.16.M88.4 R192, [R237+0x7100] ;  /* 0x00710000edc0783b */ /* 0x000fe60000000200 */
[C---:B------:R-:W-:Y:S05]  /*7900*/  HMMA.16816.F32.BF16 R24, R108.reuse, R32, RZ ;  /* 0x000000206c18723c */ /* 0x040fea00000418ff */
[----:B------:R-:W3:Y:S03]  /*7910*/  LDSM.16.M88.4 R196, [R238] ;  /* 0x00000000eec4783b */ /* 0x000ee60000000200 */
[-C--:B------:R-:W-:Y:S05]  /*7920*/  HMMA.16816.F32.BF16 R28, R108, R34.reuse, RZ ;  /* 0x000000226c1c723c */ /* 0x080fea00000418ff */
[----:B------:R-:W1:Y:S03]  /*7930*/  LDSM.16.M88.4 R200, [R237+0x9100] ;  /* 0x00910000edc8783b */ /* 0x000e660000000200 */
[C---:B------:R-:W-:Y:S05]  /*7940*/  HMMA.16816.F32.BF16 R32, R112.reuse, R34, RZ ;  /* 0x000000227020723c */ /* 0x040fea00000418ff */
[----:B------:R-:W1:Y:S03]  /*7950*/  LDSM.16.M88.4 R204, [R244] ;  /* 0x00000000f4cc783b */ /* 0x000e660000000200 */
[-C--:B------:R-:W-:Y:S05]  /*7960*/  HMMA.16816.F32.BF16 R36, R112, R48.reuse, RZ ;  /* 0x000000307024723c */ /* 0x080fea00000418ff */
[----:B------:R-:W1:Y:S03]  /*7970*/  LDSM.16.M88.4 R208, [R243] ;  /* 0x00000000f3d0783b */ /* 0x000e660000000200 */
[C---:B------:R-:W-:Y:S05]  /*7980*/  HMMA.16816.F32.BF16 R40, R108.reuse, R48, RZ ;  /* 0x000000306c28723c */ /* 0x040fea00000418ff */
[----:B------:R-:W1:Y:S03]  /*7990*/  LDSM.16.M88.4 R212, [R242] ;  /* 0x00000000f2d4783b */ /* 0x000e660000000200 */
[-C--:B------:R-:W-:Y:S05]  /*79a0*/  HMMA.16816.F32.BF16 R44, R108, R50.reuse, RZ ;  /* 0x000000326c2c723c */ /* 0x080fea00000418ff */
[----:B------:R-:W1:Y:S03]  /*79b0*/  LDSM.16.M88.4 R216, [R241] ;  /* 0x00000000f1d8783b */ /* 0x000e660000000200 */
[C---:B------:R-:W-:Y:S05]  /*79c0*/  HMMA.16816.F32.BF16 R48, R112.reuse, R50, RZ ;  /* 0x000000327030723c */ /* 0x040fea00000418ff */
[----:B------:R-:W-:Y:S03]  /*79d0*/  STL [R1+0x74], R234 ;  /* 0x000074ea01007387 */ /* 0x000fe60000100800 */
[-C--:B------:R-:W-:Y:S01]  /*79e0*/  HMMA.16816.F32.BF16 R52, R112, R64.reuse, RZ ;  /* 0x000000407034723c */ /* 0x080fe200000418ff */
[----:B------:R1:W-:Y:S04]  /*79f0*/  STL [R1+0x78], R147 ;  /* 0x0000789301007387 */ /* 0x0003e80000100800 */
[----:B------:R-:W-:Y:S03]  /*7a00*/  STL [R1+0x7c], R238 ;  /* 0x00007cee01007387 */ /* 0x000fe60000100800 */
[C---:B------:R-:W-:Y:S01]  /*7a10*/  HMMA.16816.F32.BF16 R56, R108.reuse, R64, RZ ;  /* 0x000000406c38723c */ /* 0x040fe200000418ff */
[----:B------:R-:W-:Y:S04]  /*7a20*/  STL [R1+0x80], R237 ;  /* 0x000080ed01007387 */ /* 0x000fe80000100800 */
[----:B------:R-:W-:Y:S03]  /*7a30*/  STL [R1+0x84], R244 ;  /* 0x000084f401007387 */ /* 0x000fe60000100800 */
[-C--:B------:R-:W-:Y:S01]  /*7a40*/  HMMA.16816.F32.BF16 R60, R108, R66.reuse, RZ ;  /* 0x000000426c3c723c */ /* 0x080fe200000418ff */
[----:B------:R-:W-:Y:S04]  /*7a50*/  STL [R1+0x88], R243 ;  /* 0x000088f301007387 */ /* 0x000fe80000100800 */
[----:B------:R-:W-:Y:S03]  /*7a60*/  STL [R1+0x8c], R242 ;  /* 0x00008cf201007387 */ /* 0x000fe60000100800 */
[C---:B------:R-:W-:Y:S01]  /*7a70*/  HMMA.16816.F32.BF16 R64, R112.reuse, R66, RZ ;  /* 0x000000427040723c */ /* 0x040fe200000418ff */
[----:B------:R-:W-:Y:S04]  /*7a80*/  STL [R1+0x90], R241 ;  /* 0x000090f101007387 */ /* 0x000fe80000100800 */
[----:B------:R-:W-:Y:S03]  /*7a90*/  STL [R1+0x94], R240 ;  /* 0x000094f001007387 */ /* 0x000fe60000100800 */
[-C--:B-1----:R-:W-:Y:S01]  /*7aa0*/  HMMA.16816.F32.BF16 R68, R112, R80.reuse, RZ ;  /* 0x000000507044723c */ /* 0x082fe200000418ff */
[----:B------:R-:W4:Y:S04]  /*7ab0*/  LDL R2, [R1+0x3c] ;  /* 0x00003c0001027983 */ /* 0x000f280000100800 */
[----:B------:R-:W4:Y:S03]  /*7ac0*/  LDL R221, [R1+0x64] ;  /* 0x0000640001dd7983 */ /* 0x000f260000100800 */
[C---:B------:R-:W-:Y:S01]  /*7ad0*/  HMMA.16816.F32.BF16 R72, R108.reuse, R80, RZ ;  /* 0x000000506c48723c */ /* 0x040fe200000418ff */
[----:B------:R-:W4:Y:S07]  /*7ae0*/  LDL R147, [R1+0x60] ;  /* 0x0000600001937983 */ /* 0x000f2e0000100800 */
        /* <DEDUP_REMOVED lines=11> */
[-C--:B---3--:R-:W-:Y:S08]  /*7ba0*/  HMMA.16816.F32.BF16 R4, R192, R196.reuse, R4 ;  /* 0x000000c4c004723c */ /* 0x088ff00000041804 */
[C---:B------:R-:W-:Y:S08]  /*7bb0*/  HMMA.16816.F32.BF16 R8, R200.reuse, R196, R8 ;  /* 0x000000c4c808723c */ /* 0x040ff00000041808 */
[-C--:B------:R-:W-:Y:S08]  /*7bc0*/  HMMA.16816.F32.BF16 R12, R200, R198.reuse, R12 ;  /* 0x000000c6c80c723c */ /* 0x080ff0000004180c */
[C---:B------:R-:W-:Y:S01]  /*7bd0*/  HMMA.16816.F32.BF16 R16, R192.reuse, R198, R16 ;  /* 0x000000c6c010723c */ /* 0x040fe20000041810 */
[----:B------:R-:W2:Y:S07]  /*7be0*/  LDSM.16.M88.4 R196, [R239] ;  /* 0x00000000efc4783b */ /* 0x000eae0000000200 */
[-C--:B------:R-:W-:Y:S08]  /*7bf0*/  HMMA.16816.F32.BF16 R20, R192, R204.reuse, R20 ;  /* 0x000000ccc014723c */ /* 0x080ff00000041814 */
[C---:B------:R-:W-:Y:S08]  /*7c00*/  HMMA.16816.F32.BF16 R24, R200.reuse, R204, R24 ;  /* 0x000000ccc818723c */ /* 0x040ff00000041818 */
[-C--:B------:R-:W-:Y:S08]  /*7c10*/  HMMA.16816.F32.BF16 R28, R200, R206.reuse, R28 ;  /* 0x000000cec81c723c */ /* 0x080ff0000004181c */
[C---:B------:R-:W-:Y:S04]  /*7c20*/  HMMA.16816.F32.BF16 R32, R192.reuse, R206, R32 ;  /* 0x000000cec020723c */ /* 0x040fe80000041820 */
[----:B------:R-:W-:Y:S04]  /*7c30*/  @P2 IMAD.MOV.U32 R205, RZ, RZ, R225 ;  /* 0x000000ffffcd2224 */ /* 0x000fe800078e00e1 */
[-C--:B------:R-:W-:Y:S08]  /*7c40*/  HMMA.16816.F32.BF16 R36, R192, R208.reuse, R36 ;  /* 0x000000d0c024723c */ /* 0x080ff00000041824 */
[C---:B------:R-:W-:Y:S08]  /*7c50*/  HMMA.16816.F32.BF16 R40, R200.reuse, R208, R40 ;  /* 0x000000d0c828723c */ /* 0x040ff00000041828 */
[-C--:B------:R-:W-:Y:S04]  /*7c60*/  HMMA.16816.F32.BF16 R44, R200, R210.reuse, R44 ;  /* 0x000000d2c82c723c */ /* 0x080fe8000004182c */
[----:B------:R-:W-:Y:S02]  /*7c70*/  @P2 IMAD.MOV.U32 R204, RZ, RZ, R222 ;  /* 0x000000ffffcc2224 */ /* 0x000fe400078e00de */
[----:B------:R-:W3:Y:S02]  /*7c80*/  LDL R222, [R1+0x54] ;  /* 0x0000540001de7983 */ /* 0x000ee40000100800 */
[C---:B------:R-:W-:Y:S02]  /*7c90*/  HMMA.16816.F32.BF16 R48, R192.reuse, R210, R48 ;  /* 0x000000d2c030723c */ /* 0x040fe40000041830 */
[----:B------:R-:W-:Y:S02]  /*7ca0*/  STL [R1+0x98], R239 ;  /* 0x000098ef01007387 */ /* 0x000fe40000100800 */
[----:B------:R-:W-:Y:S02]  /*7cb0*/  @P2 IMAD.WIDE.U32 R204, R142, 0x70, R204 ;  /* 0x000000708ecc2825 */ /* 0x000fe400078e00cc */
[----:B------:R-:W-:Y:S02]  /*7cc0*/  STL [R1+0x9c], R235 ;  /* 0x00009ceb01007387 */ /* 0x000fe40000100800 */
[-C--:B------:R-:W-:Y:S02]  /*7cd0*/  HMMA.16816.F32.BF16 R52, R192, R212.reuse, R52 ;  /* 0x000000d4c034723c */ /* 0x080fe40000041834 */
[----:B------:R-:W-:Y:S02]  /*7ce0*/  STL [R1+0xa0], R233 ;  /* 0x0000a0e901007387 */ /* 0x000fe40000100800 */
[C---:B------:R-:W-:Y:S01]  /*7cf0*/  @P2 LEA R142, P0, R204.reuse, c[0x0][0x1f8], 0x1 ;  /* 0x00007e00cc8e2a11 */ /* 0x040fe200078008ff */
[----:B------:R-:W-:Y:S01]  /*7d00*/  @P2 IMAD.IADD R0, R205, 0x1, R0 ;  /* 0x00000001cd002824 */ /* 0x000fe200078e0200 */
[----:B------:R-:W-:Y:S02]  /*7d10*/  STL [R1+0xa4], R236 ;  /* 0x0000a4ec01007387 */ /* 0x000fe40000100800 */
[C---:B------:R-:W-:Y:S04]  /*7d20*/  HMMA.16816.F32.BF16 R56, R200.reuse, R212, R56 ;  /* 0x000000d4c838723c */ /* 0x040fe80000041838 */
[----:B------:R-:W-:Y:S02]  /*7d30*/  @P2 LEA.HI.X R143, R204, c[0x0][0x1fc], R0, 0x1, P0 ;  /* 0x00007f00cc8f2a11 */ /* 0x000fe400000f0c00 */
[----:B------:R1:W4:Y:S01]  /*7d40*/  LDL R0, [R1+0x50] ;  /* 0x0000500001007983 */ /* 0x0003220000100800 */
[----:B------:R-:W-:Y:S01]  /*7d50*/  @P2 IADD3 R208, P1, R142, UR9, RZ ;  /* 0x000000098ed02c10 */ /* 0x000fe2000ff3e0ff */
[-C--:B------:R-:W-:Y:S02]  /*7d60*/  HMMA.16816.F32.BF16 R60, R200, R214.reuse, R60 ;  /* 0x000000d6c83c723c */ /* 0x080fe4000004183c */
[----:B------:R-:W-:Y:S01]  /*7d70*/  @!PT LDS RZ, [RZ] ;  /* 0x00000000fffff984 */ /* 0x000fe20000000800 */
[----:B------:R-:W-:Y:S01]  /*7d80*/  @!PT LDS RZ, [RZ] ;  /* 0x00000000fffff984 */ /* 0x000fe20000000800 */
[----:B------:R-:W-:Y:S01]  /*7d90*/  @!PT LDS RZ, [RZ] ;  /* 0x00000000fffff984 */ /* 0x000fe20000000800 */
[----:B------:R1:W-:Y:S02]  /*7da0*/  @P2 LDGSTS.E.BYPASS.LTC128B.128 [R245+0x100], [R142.64], !P6 ;  /* 0x001000008ef52fae */ /* 0x0003e4000f101d4a */
[----:B------:R-:W-:Y:S02]  /*7db0*/  @P2 IADD3.X R209, R143, UR8, RZ, P1, !PT ;  /* 0x000000088fd12c10 */ /* 0x000fe40008ffe4ff */
[----:B------:R-:W-:Y:S02]  /*7dc0*/  @P2 IADD3 R206, P0, R208, UR9, RZ ;  /* 0x00000009d0ce2c10 */ /* 0x000fe4000ff1e0ff */
[C---:B------:R-:W-:Y:S02]  /*7dd0*/  HMMA.16816.F32.BF16 R64, R192.reuse, R214, R64 ;  /* 0x000000d6c040723c */ /* 0x040fe40000041840 */
[----:B------:R1:W-:Y:S02]  /*7de0*/  @P2 LDGSTS.E.BYPASS.LTC128B.128 [R245+0x900], [R208.64], !P6 ;  /* 0x00900000d0f52fae */ /* 0x0003e4000f101d4a */
[----:B------:R-:W-:Y:S02]  /*7df0*/  @P2 IADD3.X R207, R209, UR8, RZ, P0, !PT ;  /* 0x00000008d1cf2c10 */ /* 0x000fe400087fe4ff */
[----:B------:R-:W-:Y:S02]  /*7e00*/  @P2 IADD3 R204, P1, R206, UR9, RZ ;  /* 0x00000009cecc2c10 */ /* 0x000fe4000ff3e0ff */
[-C--:B------:R-:W-:Y:S02]  /*7e10*/  HMMA.16816.F32.BF16 R68, R192, R216.reuse, R68 ;  /* 0x000000d8c044723c */ /* 0x080fe40000041844 */
[----:B------:R1:W-:Y:S02]  /*7e20*/  @P2 LDGSTS.E.BYPASS.LTC128B.128 [R245+0x1100], [R206.64], !P6 ;  /* 0x01100000cef52fae */ /* 0x0003e4000f101d4a */
[----:B------:R-:W-:Y:S04]  /*7e30*/  @P2 IADD3.X R205, R207, UR8, RZ, P1, !PT ;  /* 0x00000008cfcd2c10 */ /* 0x000fe80008ffe4ff */
[C---:B------:R-:W-:Y:S02]  /*7e40*/  HMMA.16816.F32.BF16 R72, R200.reuse, R216, R72 ;  /* 0x000000d8c848723c */ /* 0x040fe40000041848 */
[----:B------:R2:W-:Y:S06]  /*7e50*/  @P2 LDGSTS.E.BYPASS.LTC128B.128 [R245+0x1900], [R204.64], !P6 ;  /* 0x01900000ccf52fae */ /* 0x0005ec000f101d4a */
[-C--:B------:R-:W-:Y:S02]  /*7e60*/  HMMA.16816.F32.BF16 R76, R200, R218.reuse, R76 ;  /* 0x000000dac84c723c */ /* 0x080fe4000004184c */
[----:B------:R-:W-:Y:S06]  /*7e70*/  STL [R1+0xa8], R232 ;  /* 0x0000a8e801007387 */ /* 0x000fec0000100800 */
[C---:B------:R-:W-:Y:S08]  /*7e80*/  HMMA.16816.F32.BF16 R80, R192.reuse, R218, R80 ;  /* 0x000000dac050723c */ /* 0x040ff00000041850 */
[-C--:B-1----:R-:W-:Y:S08]  /*7e90*/  HMMA.16816.F32.BF16 R84, R192, R188.reuse, R84 ;  /* 0x000000bcc054723c */ /* 0x082ff00000041854 */
[C---:B------:R-:W-:Y:S07]  /*7ea0*/  HMMA.16816.F32.BF16 R88, R200.reuse, R188, R88 ;  /* 0x000000bcc858723c */ /* 0x040fee0000041858 */
[----:B------:R-:W-:Y:S01]  /*7eb0*/  @P2 IADD3 R188, P0, R204, UR9, RZ ;  /* 0x00000009ccbc2c10 */ /* 0x000fe2000ff1e0ff */
[-C--:B------:R-:W-:Y:S04]  /*7ec0*/  HMMA.16816.F32.BF16 R92, R200, R190.reuse, R92 ;  /* 0x000000bec85c723c */ /* 0x080fe8000004185c */
[----:B------:R-:W-:Y:S02]  /*7ed0*/  @P2 IADD3.X R189, R205, UR8, RZ, P0, !PT ;  /* 0x00000008cdbd2c10 */ /* 0x000fe400087fe4ff */
[----:B------:R-:W-:Y:S02]  /*7ee0*/  @P2 IADD3 R142, P1, R188, UR9, RZ ;  /* 0x00000009bc8e2c10 */ /* 0x000fe4000ff3e0ff */
[C---:B------:R-:W-:Y:S01]  /*7ef0*/  HMMA.16816.F32.BF16 R96, R192.reuse, R190, R96 ;  /* 0x000000bec060723c */ /* 0x040fe20000041860 */
[----:B------:R1:W-:Y:S03]  /*7f00*/  @P2 LDGSTS.E.BYPASS.LTC128B.128 [R245+0x2100], [R188.64], !P6 ;  /* 0x02100000bcf52fae */ /* 0x0003e6000f101d4a */
[----:B------:R-:W-:Y:S02]  /*7f10*/  @P2 IADD3.X R143, R189, UR8, RZ, P1, !PT ;  /* 0x00000008bd8f2c10 */ /* 0x000fe40008ffe4ff */
[----:B------:R-:W-:Y:S02]  /*7f20*/  @P2 IADD3 R208, P0, R142, UR9, RZ ;  /* 0x000000098ed02c10 */ /* 0x000fe4000ff1e0ff */
[-C--:B--2---:R-:W-:Y:S01]  /*7f30*/  HMMA.16816.F32.BF16 R100, R192, R196.reuse, R100 ;  /* 0x000000c4c064723c */ /* 0x084fe20000041864 */
[----:B------:R2:W-:Y:S03]  /*7f40*/  @P2 LDGSTS.E.BYPASS.LTC128B.128 [R245+0x2900], [R142.64], !P6 ;  /* 0x029000008ef52fae */ /* 0x0005e6000f101d4a */
[----:B------:R-:W-:Y:S04]  /*7f50*/  @P2 IADD3.X R209, R143, UR8, RZ, P0, !PT ;  /* 0x000000088fd12c10 */ /* 0x000fe800087fe4ff */
[C---:B------:R-:W-:Y:S01]  /*7f60*/  HMMA.16816.F32.BF16 R104, R200.reuse, R196, R104 ;  /* 0x000000c4c868723c */ /* 0x040fe20000041868 */
[----:B------:R2:W-:Y:S07]  /*7f70*/  @P2 LDGSTS.E.BYPASS.LTC128B.128 [R245+0x3100], [R208.64], !P6 ;  /* 0x03100000d0f52fae */ /* 0x0005ee000f101d4a */
[-C--:B------:R-:W-:Y:S01]  /*7f80*/  HMMA.16816.F32.BF16 R108, R200, R198.reuse, R108 ;  /* 0x000000c6c86c723c */ /* 0x080fe2000004186c */
[----:B------:R-:W-:Y:S07]  /*7f90*/  LDSM.16.M88.4 R204, [R233+0x3900] ;  /* 0x00390000e9cc783b */ /* 0x000fee0000000200 */
[----:B------:R-:W-:Y:S01]  /*7fa0*/  HMMA.16816.F32.BF16 R112, R192, R198, R112 ;  /* 0x000000c6c070723c */ /* 0x000fe20000041870 */
[----:B-1----:R-:W1:Y:S03]  /*7fb0*/  LDSM.16.M88.4 R188, [R235+0x7100] ;  /* 0x00710000ebbc783b */ /* 0x002e660000000200 */
[----:B--2---:R-:W-:Y:S05]  /*7fc0*/  IMAD R142, R220, -0x70, RZ ;  /* 0xffffff90dc8e7824 */ /* 0x004fea00078e02ff */
[----:B------:R-:W-:Y:S08]  /*7fd0*/  LDSM.16.M88.4 R212, [R233+0x4100] ;  /* 0x00410000e9d4783b */ /* 0x000ff00000000200 */
[----:B------:R-:W2:Y:S08]  /*7fe0*/  LDSM.16.M88.4 R208, [R235+0x9100] ;  /* 0x00910000ebd0783b */ /* 0x000eb00000000200 */
[----:B------:R-:W0:Y:S08]  /*7ff0*/  LDGDEPBAR ;  /* 0x00000000000079af */ /* 0x000e300000000000 */
[----:B------:R-:W2:Y:S01]  /*8000*/  LDSM.16.M88.4 R216, [R233+0x4900] ;  /* 0x00490000e9d8783b */ /* 0x000ea20000000200 */
[-C--:B-1----:R-:W-:Y:S07]  /*8010*/  HMMA.16816.F32.BF16 R4, R188, R204.reuse, R4 ;  /* 0x000000ccbc04723c */ /* 0x082fee0000041804 */
[----:B------:R-:W1:Y:S08]  /*8020*/  LDSM.16.M88.4 R200, [R233+0x5100] ;  /* 0x00510000e9c8783b */ /* 0x000e700000000200 */
[----:B------:R-:W1:Y:S01]  /*8030*/  LDSM.16.M88.4 R192, [R233+0x5900] ;  /* 0x00590000e9c0783b */ /* 0x000e620000000200 */
[C---:B--2---:R-:W-:Y:S07]  /*8040*/  HMMA.16816.F32.BF16 R8, R208.reuse, R204, R8 ;  /* 0x000000ccd008723c */ /* 0x044fee0000041808 */
[----:B------:R-:W2:Y:S01]  /*8050*/  LDSM.16.M88.4 R196, [R233+0x6100] ;  /* 0x00610000e9c4783b */ /* 0x000ea20000000200 */
[-C--:B------:R-:W-:Y:S08]  /*8060*/  HMMA.16816.F32.BF16 R12, R208, R206.reuse, R12 ;  /* 0x000000ced00c723c */ /* 0x080ff0000004180c */
[C---:B------:R-:W-:Y:S01]  /*8070*/  HMMA.16816.F32.BF16 R16, R188.reuse, R206, R16 ;  /* 0x000000cebc10723c */ /* 0x040fe20000041810 */
[----:B------:R-:W1:Y:S07]  /*8080*/  LDSM.16.M88.4 R204, [R233+0x6900] ;  /* 0x00690000e9cc783b */ /* 0x000e6e0000000200 */
[-C--:B------:R-:W-:Y:S08]  /*8090*/  HMMA.16816.F32.BF16 R20, R188, R212.reuse, R20 ;  /* 0x000000d4bc14723c */ /* 0x080ff00000041814 */
[C---:B------:R-:W-:Y:S08]  /*80a0*/  HMMA.16816.F32.BF16 R24, R208.reuse, R212, R24 ;  /* 0x000000d4d018723c */ /* 0x040ff00000041818 */
[-C--:B------:R-:W-:Y:S08]  /*80b0*/  HMMA.16816.F32.BF16 R28, R208, R214.reuse, R28 ;  /* 0x000000d6d01c723c */ /* 0x080ff0000004181c */
[C---:B------:R-:W-:Y:S01]  /*80c0*/  HMMA.16816.F32.BF16 R32, R188.reuse, R214, R32 ;  /* 0x000000d6bc20723c */ /* 0x040fe20000041820 */
[----:B------:R-:W-:Y:S07]  /*80d0*/  LDSM.16.M88.4 R212, [R232] ;  /* 0x00000000e8d4783b */ /* 0x000fee0000000200 */
        /* <DEDUP_REMOVED lines=9> */
[----:B------:R-:W-:Y:S03]  /*8170*/  LDSM.16.M88.4 R200, [R236+0x7100] ;  /* 0x00710000ecc8783b */ /* 0x000fe60000000200 */
[----:B---3--:R-:W-:Y:S04]  /*8180*/  IADD3 R142, -R222, 0x1, R142 ;  /* 0x00000001de8e7810 */ /* 0x008fe80007ffe18e */
[-C--:B------:R-:W-:Y:S04]  /*8190*/  HMMA.16816.F32.BF16 R68, R188, R192.reuse, R68 ;  /* 0x000000c0bc44723c */ /* 0x080fe80000041844 */
[----:B----4-:R-:W-:Y:S04]  /*81a0*/  IADD3 R142, -R147, R142, R221 ;  /* 0x0000008e938e7210 */ /* 0x010fe80007ffe1dd */
[C---:B------:R-:W-:Y:S08]  /*81b0*/  HMMA.16816.F32.BF16 R72, R208.reuse, R192, R72 ;  /* 0x000000c0d048723c */ /* 0x040ff00000041848 */
[-C--:B------:R-:W-:Y:S04]  /*81c0*/  HMMA.16816.F32.BF16 R76, R208, R194.reuse, R76 ;  /* 0x000000c2d04c723c */ /* 0x080fe8000004184c */
[----:B------:R-:W-:Y:S04]  /*81d0*/  @P4 IMAD.MOV.U32 R0, RZ, RZ, R2 ;  /* 0x000000ffff004224 */ /* 0x000fe800078e0002 */
[C---:B------:R-:W-:Y:S01]  /*81e0*/  HMMA.16816.F32.BF16 R80, R188.reuse, R194, R80 ;  /* 0x000000c2bc50723c */ /* 0x040fe20000041850 */
[----:B------:R-:W-:Y:S07]  /*81f0*/  LDSM.16.M88.4 R192, [R232+0x800] ;  /* 0x00080000e8c0783b */ /* 0x000fee0000000200 */
[-C--:B--2---:R-:W-:Y:S01]  /*8200*/  HMMA.16816.F32.BF16 R84, R188, R196.reuse, R84 ;  /* 0x000000c4bc54723c */ /* 0x084fe20000041854 */
[----:B------:R-:W-:Y:S07]  /*8210*/  SHFL.IDX PT, R146, R0, 0x2, 0x1c1f ;  /* 0x005c1f0000927f89 */ /* 0x000fee00000e0000 */
[C---:B------:R-:W-:Y:S01]  /*8220*/  HMMA.16816.F32.BF16 R88, R208.reuse, R196, R88 ;  /* 0x000000c4d058723c */ /* 0x040fe20000041858 */
[----:B------:R-:W-:Y:S07]  /*8230*/  SHFL.IDX PT, R143, R0, 0x3, 0x1c1f ;  /* 0x007c1f00008f7f89 */ /* 0x000fee00000e0000 */
[-C--:B------:R-:W-:Y:S01]  /*8240*/  HMMA.16816.F32.BF16 R92, R208, R198.reuse, R92 ;  /* 0x000000c6d05c723c */ /* 0x080fe2000004185c */
[----:B------:R-:W1:Y:S07]  /*8250*/  SHFL.IDX PT, R2, R0, RZ, 0x1c1f ;  /* 0x001c1fff00027589 */ /* 0x000e6e00000e0000 */
[C---:B------:R-:W-:Y:S01]  /*8260*/  HMMA.16816.F32.BF16 R96, R188.reuse, R198, R96 ;  /* 0x000000c6bc60723c */ /* 0x040fe20000041860 */
[----:B------:R1:W2:Y:S07]  /*8270*/  SHFL.IDX PT, R140, R0, 0x1, 0x1c1f ;  /* 0x003c1f00008c7f89 */ /* 0x0002ae00000e0000 */
[-C--:B------:R-:W-:Y:S08]  /*8280*/  HMMA.16816.F32.BF16 R100, R188, R204.reuse, R100 ;  /* 0x000000ccbc64723c */ /* 0x080ff00000041864 */
[C---:B------:R-:W-:Y:S08]  /*8290*/  HMMA.16816.F32.BF16 R104, R208.reuse, R204, R104 ;  /* 0x000000ccd068723c */ /* 0x040ff00000041868 */
[-C--:B------:R-:W-:Y:S04]  /*82a0*/  HMMA.16816.F32.BF16 R108, R208, R206.reuse, R108 ;  /* 0x000000ced06c723c */ /* 0x080fe8000004186c */
[C---:B-1----:R-:W-:Y:S02]  /*82b0*/  IMAD.IADD R0, R142.reuse, 0x1, R2 ;  /* 0x000000018e007824 */ /* 0x042fe400078e0202 */
[----:B--2---:R-:W-:Y:S02]  /*82c0*/  IMAD.IADD R140, R142, 0x1, R140 ;  /* 0x000000018e8c7824 */ /* 0x004fe400078e028c */
[----:B------:R-:W-:Y:S01]  /*82d0*/  HMMA.16816.F32.BF16 R112, R188, R206, R112 ;  /* 0x000000cebc70723c */ /* 0x000fe20000041870 */
[----:B------:R-:W1:Y:S03]  /*82e0*/  LDSM.16.M88.4 R188, [R232+0x1000] ;  /* 0x00100000e8bc783b */ /* 0x000e660000000200 */
[----:B------:R-:W-:Y:S01]  /*82f0*/  ISETP.GT.AND P3, PT, R0, RZ, PT ;  /* 0x000000ff0000720c */ /* 0x000fe20003f64270 */
[----:B------:R-:W-:Y:S01]  /*8300*/  IMAD.IADD R2, R142, 0x1, R146 ;  /* 0x000000018e027824 */ /* 0x000fe200078e0292 */
[----:B------:R-:W-:Y:S01]  /*8310*/  ISETP.GT.AND P2, PT, R0, 0x1, PT ;  /* 0x000000010000780c */ /* 0x000fe20003f44270 */
[----:B------:R-:W-:Y:S01]  /*8320*/  IMAD.IADD R142, R142, 0x1, R143 ;  /* 0x000000018e8e7824 */ /* 0x000fe200078e028f */
[-C--:B------:R-:W-:Y:S05]  /*8330*/  HMMA.16816.F32.BF16 R4, R200, R212.reuse, R4 ;  /* 0x000000d4c804723c */ /* 0x080fea0000041804 */
[C---:B------:R-:W-:Y:S02]  /*8340*/  ISETP.GT.AND P1, PT, R140.reuse, RZ, PT ;  /* 0x000000ff8c00720c */ /* 0x040fe40003f24270 */
[----:B------:R-:W-:Y:S01]  /*8350*/  ISETP.GT.AND P0, PT, R140, 0x1, PT ;  /* 0x000000018c00780c */ /* 0x000fe20003f04270 */
[C---:B------:R-:W-:Y:S04]  /*8360*/  HMMA.16816.F32.BF16 R8, R216.reuse, R212, R8 ;  /* 0x000000d4d808723c */ /* 0x040fe80000041808 */
[----:B------:R-:W-:Y:S04]  /*8370*/  ISETP.GT.AND P5, PT, R0, 0x60, PT ;  /* 0x000000600000780c */ /* 0x000fe80003fa4270 */
[-C--:B------:R-:W-:Y:S08]  /*8380*/  HMMA.16816.F32.BF16 R12, R216, R214.reuse, R12 ;  /* 0x000000d6d80c723c */ /* 0x080ff0000004180c */
[C---:B------:R-:W-:Y:S04]  /*8390*/  HMMA.16816.F32.BF16 R16, R200.reuse, R214, R16 ;  /* 0x000000d6c810723c */ /* 0x040fe80000041810 */
[----:B------:R-:W-:Y:S02]  /*83a0*/  FSEL R146, R4, -INF , P3 ;  /* 0xff80000004927808 */ /* 0x000fe40001800000 */
[----:B------:R-:W-:Y:S02]  /*83b0*/  FSEL R196, R5, -INF , P2 ;  /* 0xff80000005c47808 */ /* 0x000fe40001000000 */
[-C--:B------:R-:W-:Y:S03]  /*83c0*/  HMMA.16816.F32.BF16 R20, R200, R192.reuse, R20 ;  /* 0x000000c0c814723c */ /* 0x080fe60000041814 */
[----:B------:R-:W-:Y:S02]  /*83d0*/  ISETP.GT.AND P3, PT, R2, RZ, PT ;  /* 0x000000ff0200720c */ /* 0x000fe40003f64270 */
[----:B------:R-:W-:Y:S02]  /*83e0*/  FSEL R198, R6, -INF , P1 ;  /* 0xff80000006c67808 */ /* 0x000fe40000800000 */
[----:B------:R-:W-:Y:S01]  /*83f0*/  FSEL R197, R7, -INF , P0 ;  /* 0xff80000007c57808 */ /* 0x000fe20000000000 */
[C---:B------:R-:W-:Y:S01]  /*8400*/  HMMA.16816.F32.BF16 R24, R216.reuse, R192, R24 ;  /* 0x000000c0d818723c */ /* 0x040fe20000041818 */
[----:B------:R-:W2:Y:S03]  /*8410*/  LDSM.16.M88.4 R4, [R232+0x1800] ;  /* 0x00180000e804783b */ /* 0x000ea60000000200 */
[----:B------:R-:W-:Y:S02]  /*8420*/  ISETP.GT.AND P2, PT, R2, 0x1, PT ;  /* 0x000000010200780c */ /* 0x000fe40003f44270 */
[C---:B------:R-:W-:Y:S02]  /*8430*/  ISETP.GT.AND P1, PT, R142.reuse, RZ, PT ;  /* 0x000000ff8e00720c */ /* 0x040fe40003f24270 */
[-C--:B------:R-:W-:Y:S03]  /*8440*/  HMMA.16816.F32.BF16 R28, R216, R194.reuse, R28 ;  /* 0x000000c2d81c723c */ /* 0x080fe6000004181c */
[----:B------:R-:W-:Y:S02]  /*8450*/  ISETP.GT.AND P0, PT, R142, 0x1, PT ;  /* 0x000000018e00780c */ /* 0x000fe40003f04270 */
[----:B------:R-:W-:Y:S02]  /*8460*/  FSEL R192, R8, -INF , P3 ;  /* 0xff80000008c07808 */ /* 0x000fe40001800000 */
[----:B------:R-:W-:Y:S01]  /*8470*/  FSEL R199, R9, -INF , P2 ;  /* 0xff80000009c77808 */ /* 0x000fe20001000000 */
[C---:B------:R-:W-:Y:S04]  /*8480*/  HMMA.16816.F32.BF16 R32, R200.reuse, R194, R32 ;  /* 0x000000c2c820723c */ /* 0x040fe80000041820 */
[----:B------:R-:W-:Y:S02]  /*8490*/  FSEL R205, R10, -INF , P1 ;  /* 0xff8000000acd7808 */ /* 0x000fe40000800000 */
[----:B------:R-:W-:Y:S02]  /*84a0*/  FSEL R204, R11, -INF , P0 ;  /* 0xff8000000bcc7808 */ /* 0x000fe40000000000 */
[-C--:B-1----:R-:W-:Y:S01]  /*84b0*/  HMMA.16816.F32.BF16 R36, R200, R188.reuse, R36 ;  /* 0x000000bcc824723c */ /* 0x082fe20000041824 */
[----:B------:R-:W1:Y:S02]  /*84c0*/  LDSM.16.M88.4 R8, [R232+0x2000] ;  /* 0x00200000e808783b */ /* 0x000e640000000200 */
[C---:B------:R-:W-:Y:S02]  /*84d0*/  ISETP.GT.AND P3, PT, R2.reuse, 0x8, PT ;  /* 0x000000080200780c */ /* 0x040fe40003f64270 */
[----:B------:R-:W-:Y:S02]  /*84e0*/  ISETP.GT.AND P2, PT, R2, 0x9, PT ;  /* 0x000000090200780c */ /* 0x000fe40003f44270 */
[----:B------:R-:W-:Y:S01]  /*84f0*/  FSEL R193, R12, -INF , P3 ;  /* 0xff8000000cc17808 */ /* 0x000fe20001800000 */
[C---:B------:R-:W-:Y:S04]  /*8500*/  HMMA.16816.F32.BF16 R40, R216.reuse, R188, R40 ;  /* 0x000000bcd828723c */ /* 0x040fe80000041828 */
[----:B------:R-:W-:Y:S02]  /*8510*/  ISETP.GT.AND P3, PT, R0, 0x8, PT ;  /* 0x000000080000780c */ /* 0x000fe40003f64270 */
[----:B------:R-:W-:Y:S02]  /*8520*/  FMNMX.FTZ R12, R146, R3, !PT ;  /* 0x00000003920c7209 */ /* 0x000fe40007810000 */
[-C--:B------:R-:W-:Y:S03]  /*8530*/  HMMA.16816.F32.BF16 R44, R216, R190.reuse, R44 ;  /* 0x000000bed82c723c */ /* 0x080fe6000004182c */
[C---:B------:R-:W-:Y:S02]  /*8540*/  ISETP.GT.AND P0, PT, R142.reuse, 0x9, PT ;  /* 0x000000098e00780c */ /* 0x040fe40003f04270 */
[----:B------:R-:W-:Y:S02]  /*8550*/  ISETP.GT.AND P1, PT, R142, 0x8, PT ;  /* 0x000000088e00780c */ /* 0x000fe40003f24270 */
[----:B------:R-:W-:Y:S01]  /*8560*/  FSEL R13, R13, -INF , P2 ;  /* 0xff8000000d0d7808 */ /* 0x000fe20001000000 */
[C---:B------:R-:W-:Y:S04]  /*8570*/  HMMA.16816.F32.BF16 R48, R200.reuse, R190, R48 ;  /* 0x000000bec830723c */ /* 0x040fe80000041830 */
[----:B------:R-:W-:Y:S02]  /*8580*/  FSEL R16, R16, -INF , P3 ;  /* 0xff80000010107808 */ /* 0x000fe40001800000 */
[C---:B------:R-:W-:Y:S02]  /*8590*/  ISETP.GT.AND P3, PT, R0.reuse, 0x10, PT ;  /* 0x000000100000780c */ /* 0x040fe40003f64270 */
[-C--:B--2---:R-:W-:Y:S03]  /*85a0*/  HMMA.16816.F32.BF16 R52, R200, R4.reuse, R52 ;  /* 0x00000004c834723c */ /* 0x084fe60000041834 */
[----:B------:R-:W-:Y:S02]  /*85b0*/  ISETP.GT.AND P2, PT, R0, 0x9, PT ;  /* 0x000000090000780c */ /* 0x000fe40003f44270 */
[----:B------:R-:W-:Y:S02]  /*85c0*/  FMNMX.FTZ R12, R196, R12, !PT ;  /* 0x0000000cc40c7209 */ /* 0x000fe40007810000 */
[----:B------:R-:W-:Y:S01]  /*85d0*/  FSEL R15, R15, -INF , P0 ;  /* 0xff8000000f0f7808 */ /* 0x000fe20000000000 */
[C---:B------:R-:W-:Y:S04]  /*85e0*/  HMMA.16816.F32.BF16 R56, R216.reuse, R4, R56 ;  /* 0x00000004d838723c */ /* 0x040fe80000041838 */
[----:B------:R-:W-:Y:S02]  /*85f0*/  ISETP.GT.AND P0, PT, R140, 0x9, PT ;  /* 0x000000098c00780c */ /* 0x000fe40003f04270 */
[----:B------:R-:W-:Y:S02]  /*8600*/  FSEL R20, R20, -INF , P3 ;  /* 0xff80000014147808 */ /* 0x000fe40001800000 */
[-C--:B------:R-:W-:Y:S03]  /*8610*/  HMMA.16816.F32.BF16 R60, R216, R6.reuse, R60 ;  /* 0x00000006d83c723c */ /* 0x080fe6000004183c */
[----:B------:R-:W-:Y:S02]  /*8620*/  ISETP.GT.AND P3, PT, R2, 0x10, PT ;  /* 0x000000100200780c */ /* 0x000fe40003f64270 */
[----:B------:R-:W-:Y:S02]  /*8630*/  FSEL R14, R14, -INF , P1 ;  /* 0xff8000000e0e7808 */ /* 0x000fe40000800000 */
[----:B------:R-:W-:Y:S01]  /*8640*/  FSEL R17, R17, -INF , P2 ;  /* 0xff80000011117808 */ /* 0x000fe20001000000 */
[C---:B------:R-:W-:Y:S01]  /*8650*/  HMMA.16816.F32.BF16 R64, R200.reuse, R6, R64 ;  /* 0x00000006c840723c */ /* 0x040fe20000041840 */
[----:B------:R-:W2:Y:S03]  /*8660*/  LDSM.16.M88.4 R4, [R232+0x2800] ;  /* 0x00280000e804783b */ /* 0x000ea60000000200 */
[----:B------:R-:W-:Y:S02]  /*8670*/  ISETP.GT.AND P2, PT, R0, 0x11, PT ;  /* 0x000000110000780c */ /* 0x000fe40003f44270 */
[----:B------:R-:W-:Y:S02]  /*8680*/  FMNMX.FTZ R12, R16, R12, !PT ;  /* 0x0000000c100c7209 */ /* 0x000fe40007810000 */
[-C--:B-1----:R-:W-:Y:S03]  /*8690*/  HMMA.16816.F32.BF16 R68, R200, R8.reuse, R68 ;  /* 0x00000008c844723c */ /* 0x082fe60000041844 */
[C---:B------:R-:W-:Y:S02]  /*86a0*/  ISETP.GT.AND P1, PT, R140.reuse, 0x8, PT ;  /* 0x000000088c00780c */ /* 0x040fe40003f24270 */
[----:B------:R-:W-:Y:S02]  /*86b0*/  FSEL R19, R19, -INF , P0 ;  /* 0xff80000013137808 */ /* 0x000fe40000000000 */
[----:B------:R-:W-:Y:S01]  /*86c0*/  ISETP.GT.AND P0, PT, R140, 0x11, PT ;  /* 0x000000118c00780c */ /* 0x000fe20003f04270 */
[C---:B------:R-:W-:Y:S04]  /*86d0*/  HMMA.16816.F32.BF16 R72, R216.reuse, R8, R72 ;  /* 0x00000008d848723c */ /* 0x040fe80000041848 */
[----:B------:R-:W-:Y:S02]  /*86e0*/  FSEL R21, R21, -INF , P2 ;  /* 0xff80000015157808 */ /* 0x000fe40001000000 */
[----:B------:R-:W-:Y:S02]  /*86f0*/  FSEL R18, R18, -INF , P1 ;  /* 0xff80000012127808 */ /* 0x000fe40000800000 */
[-C--:B------:R-:W-:Y:S03]  /*8700*/  HMMA.16816.F32.BF16 R76, R216, R10.reuse, R76 ;  /* 0x0000000ad84c723c */ /* 0x080fe6000004184c */
[----:B------:R-:W-:Y:S02]  /*8710*/  ISETP.GT.AND P1, PT, R140, 0x10, PT ;  /* 0x000000108c00780c */ /* 0x000fe40003f24270 */
[----:B------:R-:W-:Y:S02]  /*8720*/  ISETP.GT.AND P2, PT, R2, 0x11, PT ;  /* 0x000000110200780c */ /* 0x000fe40003f44270 */
[----:B------:R-:W-:Y:S01]  /*8730*/  FMNMX.FTZ R12, R17, R12, !PT ;  /* 0x0000000c110c7209 */ /* 0x000fe20007810000 */
[C---:B------:R-:W-:Y:S01]  /*8740*/  HMMA.16816.F32.BF16 R80, R200.reuse, R10, R80 ;  /* 0x0000000ac850723c */ /* 0x040fe20000041850 */
[----:B------:R-:W1:Y:S01]  /*8750*/  LDSM.16.M88.4 R8, [R232+0x3000] ;  /* 0x00300000e808783b */ /* 0x000e620000000200 */
[----:B------:R-:W-:Y:S04]  /*8760*/  DEPBAR.LE SB0, 0x0 ;  /* 0x000080000000791a */ /* 0x000fe80000000000 */
[----:B------:R-:W-:Y:S03]  /*8770*/  FSEL R24, R24, -INF , P3 ;  /* 0xff80000018187808 */ /* 0x000fe60001800000 */
[----:B------:R-:W-:Y:S01]  /*8780*/  BAR.SYNC.DEFER_BLOCKING 0x0 ;  /* 0x0000000000007b1d */ /* 0x000fe20000010000 */
[-C--:B--2---:R-:W-:Y:S05]  /*8790*/  HMMA.16816.F32.BF16 R84, R200, R4.reuse, R84 ;  /* 0x00000004c854723c */ /* 0x084fea0000041854 */
[----:B------:R-:W-:Y:S02]  /*87a0*/  ISETP.GT.AND P3, PT, R2, 0x18, PT ;  /* 0x000000180200780c */ /* 0x000fe40003f64270 */
[----:B------:R-:W-:Y:S01]  /*87b0*/  FSEL R23, R23, -INF , P0 ;  /* 0xff80000017177808 */ /* 0x000fe20000000000 */
[C---:B------:R-:W-:Y:S04]  /*87c0*/  HMMA.16816.F32.BF16 R88, R216.reuse, R4, R88 ;  /* 0x00000004d858723c */ /* 0x040fe80000041858 */
[----:B------:R-:W-:Y:S02]  /*87d0*/  ISETP.GT.AND P0, PT, R142, 0x11, PT ;  /* 0x000000118e00780c */ /* 0x000fe40003f04270 */
[----:B------:R-:W-:Y:S02]  /*87e0*/  FSEL R22, R22, -INF , P1 ;  /* 0xff80000016167808 */ /* 0x000fe40000800000 */
[----:B------:R-:W-:Y:S01]  /*87f0*/  FMNMX.FTZ R4, R20, R12, !PT ;  /* 0x0000000c14047209 */ /* 0x000fe20007810000 */
[-C--:B------:R-:W-:Y:S03]  /*8800*/  HMMA.16816.F32.BF16 R92, R216, R6.reuse, R92 ;  /* 0x00000006d85c723c */ /* 0x080fe6000004185c */
[----:B------:R-:W-:Y:S02]  /*8810*/  ISETP.GT.AND P1, PT, R142, 0x10, PT ;  /* 0x000000108e00780c */ /* 0x000fe40003f24270 */
[----:B------:R-:W-:Y:S02]  /*8820*/  FSEL R25, R25, -INF , P2 ;  /* 0xff80000019197808 */ /* 0x000fe40001000000 */
[----:B------:R-:W-:Y:S01]  /*8830*/  ISETP.GT.AND P2, PT, R2, 0x19, PT ;  /* 0x000000190200780c */ /* 0x000fe20003f44270 */
[C---:B------:R-:W-:Y:S04]  /*8840*/  HMMA.16816.F32.BF16 R96, R200.reuse, R6, R96 ;  /* 0x00000006c860723c */ /* 0x040fe80000041860 */
[----:B------:R-:W-:Y:S02]  /*8850*/  FSEL R28, R28, -INF , P3 ;  /* 0xff8000001c1c7808 */ /* 0x000fe40001800000 */
[----:B------:R-:W-:Y:S02]  /*8860*/  ISETP.GT.AND P3, PT, R0, 0x18, PT ;  /* 0x000000180000780c */ /* 0x000fe40003f64270 */
[----:B------:R-:W-:Y:S01]  /*8870*/  FSEL R27, R27, -INF , P0 ;  /* 0xff8000001b1b7808 */ /* 0x000fe20000000000 */
[-C--:B-1----:R-:W-:Y:S03]  /*8880*/  HMMA.16816.F32.BF16 R100, R200, R8.reuse, R100 ;  /* 0x00000008c864723c */ /* 0x082fe60000041864 */
[----:B------:R-:W-:Y:S02]  /*8890*/  ISETP.GT.AND P0, PT, R142, 0x19, PT ;  /* 0x000000198e00780c */ /* 0x000fe40003f04270 */
[----:B------:R-:W-:Y:S02]  /*88a0*/  FMNMX.FTZ R4, R21, R4, !PT ;  /* 0x0000000415047209 */ /* 0x000fe40007810000 */
[----:B------:R-:W-:Y:S01]  /*88b0*/  FSEL R32, R32, -INF , P3 ;  /* 0xff80000020207808 */ /* 0x000fe20001800000 */
[C---:B------:R-:W-:Y:S01]  /*88c0*/  HMMA.16816.F32.BF16 R104, R216.reuse, R8, R104 ;  /* 0x00000008d868723c */ /* 0x040fe20000041868 */
[----:B------:R-:W2:Y:S03]  /*88d0*/  LDL.64 R8, [R1+0x48] ;  /* 0x0000480001087983 */ /* 0x000ea60000100a00 */
[----:B------:R-:W-:Y:S02]  /*88e0*/  ISETP.GT.AND P3, PT, R0, 0x20, PT ;  /* 0x000000200000780c */ /* 0x000fe40003f64270 */
[----:B------:R-:W-:Y:S02]  /*88f0*/  FSEL R26, R26, -INF , P1 ;  /* 0xff8000001a1a7808 */ /* 0x000fe40000800000 */
[----:B------:R-:W-:Y:S01]  /*8900*/  ISETP.GT.AND P1, PT, R142, 0x18, PT ;  /* 0x000000188e00780c */ /* 0x000fe20003f24270 */
[-C--:B------:R-:W-:Y:S03]  /*8910*/  HMMA.16816.F32.BF16 R108, R216, R10.reuse, R108 ;  /* 0x0000000ad86c723c */ /* 0x080fe6000004186c */
[----:B------:R-:W-:Y:S02]  /*8920*/  FSEL R29, R29, -INF , P2 ;  /* 0xff8000001d1d7808 */ /* 0x000fe40001000000 */
[----:B------:R-:W-:Y:S02]  /*8930*/  ISETP.GT.AND P2, PT, R0, 0x19, PT ;  /* 0x000000190000780c */ /* 0x000fe40003f44270 */
[----:B------:R-:W-:Y:S01]  /*8940*/  FSEL R31, R31, -INF , P0 ;  /* 0xff8000001f1f7808 */ /* 0x000fe20000000000 */
[----:B------:R-:W-:Y:S01]  /*8950*/  HMMA.16816.F32.BF16 R112, R200, R10, R112 ;  /* 0x0000000ac870723c */ /* 0x000fe20000041870 */
[----:B------:R-:W3:Y:S03]  /*8960*/  LDL.64 R10, [R1+0x40] ;  /* 0x00004000010a7983 */ /* 0x000ee60000100a00 */
        /* <DEDUP_REMOVED lines=13> */
[----:B------:R-:W-:Y:S02]  /*8a40*/  ISETP.GT.AND P2, PT, R2, 0x21, PT ;  /* 0x000000210200780c */ /* 0x000fe40003f44270 */
[----:B------:R-:W-:Y:S02]  /*8a50*/  FMNMX.FTZ R4, R33, R4, !PT ;  /* 0x0000000421047209 */ /* 0x000fe40007810000 */
[----:B------:R-:W-:Y:S02]  /*8a60*/  FSEL R40, R40, -INF , P3 ;  /* 0xff80000028287808 */ /* 0x000fe40001800000 */
[----:B------:R-:W-:Y:S02]  /*8a70*/  ISETP.GT.AND P3, PT, R2, 0x28, PT ;  /* 0x000000280200780c */ /* 0x000fe40003f64270 */
[----:B------:R-:W-:Y:S02]  /*8a80*/  FSEL R39, R39, -INF , P0 ;  /* 0xff80000027277808 */ /* 0x000fe40000000000 */
[----:B------:R-:W-:Y:S02]  /*8a90*/  ISETP.GT.AND P0, PT, R142, 0x21, PT ;  /* 0x000000218e00780c */ /* 0x000fe40003f04270 */
[----:B------:R-:W-:Y:S02]  /*8aa0*/  FSEL R38, R38, -INF , P1 ;  /* 0xff80000026267808 */ /* 0x000fe40000800000 */
[----:B------:R-:W-:Y:S02]  /*8ab0*/  FMNMX.FTZ R4, R36, R4, !PT ;  /* 0x0000000424047209 */ /* 0x000fe40007810000 */
        /* <DEDUP_REMOVED lines=11> */
[C---:B------:R-:W-:Y:S02]  /*8b70*/  ISETP.GT.AND P3, PT, R0.reuse, 0x30, PT ;  /* 0x000000300000780c */ /* 0x040fe40003f64270 */
[----:B------:R-:W-:Y:S02]  /*8b80*/  FSEL R45, R45, -INF , P2 ;  /* 0xff8000002d2d7808 */ /* 0x000fe40001000000 */
[----:B------:R-:W-:Y:S02]  /*8b90*/  ISETP.GT.AND P2, PT, R0, 0x29, PT ;  /* 0x000000290000780c */ /* 0x000fe40003f44270 */
[----:B------:R-:W-:Y:S02]  /*8ba0*/  FSEL R188, R47, -INF , P0 ;  /* 0xff8000002fbc7808 */ /* 0x000fe40000000000 */
[----:B------:R-:W-:Y:S02]  /*8bb0*/  ISETP.GT.AND P0, PT, R140, 0x29, PT ;  /* 0x000000298c00780c */ /* 0x000fe40003f04270 */
[----:B------:R-:W-:Y:S02]  /*8bc0*/  FSEL R49, R49, -INF , P2 ;  /* 0xff80000031317808 */ /* 0x000fe40001000000 */
[----:B------:R-:W-:Y:S02]  /*8bd0*/  FSEL R47, R52, -INF , P3 ;  /* 0xff800000342f7808 */ /* 0x000fe40001800000 */
[----:B------:R-:W-:Y:S02]  /*8be0*/  ISETP.GT.AND P3, PT, R2, 0x30, PT ;  /* 0x000000300200780c */ /* 0x000fe40003f64270 */
[----:B------:R-:W-:Y:S02]  /*8bf0*/  FSEL R46, R46, -INF , P1 ;  /* 0xff8000002e2e7808 */ /* 0x000fe40000800000 */
[----:B------:R-:W-:Y:S02]  /*8c00*/  ISETP.GT.AND P1, PT, R140, 0x28, PT ;  /* 0x000000288c00780c */ /* 0x000fe40003f24270 */
        /* <DEDUP_REMOVED lines=24> */
[----:B------:R-:W-:Y:S02]  /*8d90*/  FSEL R221, R58, -INF , P1 ;  /* 0xff8000003add7808 */ /* 0x000fe40000800000 */
[----:B------:R-:W-:Y:S02]  /*8da0*/  ISETP.GT.AND P1, PT, R142, 0x38, PT ;  /* 0x000000388e00780c */ /* 0x000fe40003f24270 */
[C---:B------:R-:W-:Y:S02]  /*8db0*/  ISETP.GT.AND P2, PT, R0.reuse, 0x39, PT ;  /* 0x000000390000780c */ /* 0x040fe40003f44270 */
        /* <DEDUP_REMOVED lines=8> */
[----:B------:R-:W-:Y:S02]  /*8e40*/  ISETP.GT.AND P1, PT, R140, 0x38, PT ;  /* 0x000000388c00780c */ /* 0x000fe40003f24270 */
[----:B------:R-:W-:Y:S02]  /*8e50*/  ISETP.GT.AND P2, PT, R0, 0x41, PT ;  /* 0x000000410000780c */ /* 0x000fe40003f44270 */
[----:B------:R-:W-:Y:S02]  /*8e60*/  FMNMX.FTZ R4, R56, R4, !PT ;  /* 0x0000000438047209 */ /* 0x000fe40007810000 */
        /* <DEDUP_REMOVED lines=10> */
[----:B------:R-:W-:Y:S02]  /*8f10*/  FMNMX.FTZ R5, R197, R5, !PT ;  /* 0x00000005c5057209 */ /* 0x000fe40007810000 */
[----:B------:R-:W-:Y:S02]  /*8f20*/  FSEL R209, R71, -INF , P0 ;  /* 0xff80000047d17808 */ /* 0x000fe40000000000 */
[----:B------:R-:W-:Y:S02]  /*8f30*/  FSEL R210, R70, -INF , P1 ;  /* 0xff80000046d27808 */ /* 0x000fe40000800000 */
[----:B------:R-:W-:Y:S02]  /*8f40*/  ISETP.GT.AND P1, PT, R142, 0x40, PT ;  /* 0x000000408e00780c */ /* 0x000fe40003f24270 */
[----:B------:R-:W-:Y:S02]  /*8f50*/  FSEL R147, R73, -INF , P2 ;  /* 0xff80000049937808 */ /* 0x000fe40001000000 */
[----:B------:R-:W-:Y:S02]  /*8f60*/  ISETP.GT.AND P2, PT, R2, 0x49, PT ;  /* 0x000000490200780c */ /* 0x000fe40003f44270 */
[----:B------:R-:W-:Y:S01]  /*8f70*/  FSEL R58, R76, -INF , P3 ;  /* 0xff8000004c3a7808 */ /* 0x000fe20001800000 */
[----:B------:R-:W-:Y:S01]  /*8f80*/  IMAD.MOV.U32 R76, RZ, RZ, R210 ;  /* 0x000000ffff4c7224 */ /* 0x000fe200078e00d2 */
[----:B------:R-:W-:Y:S02]  /*8f90*/  FMNMX.FTZ R4, R251, R4, !PT ;  /* 0x00000004fb047209 */ /* 0x000fe40007810000 */
[----:B------:R-:W-:Y:S02]  /*8fa0*/  ISETP.GT.AND P3, PT, R0, 0x48, PT ;  /* 0x000000480000780c */ /* 0x000fe40003f64270 */
[----:B------:R-:W-:Y:S02]  /*8fb0*/  FMNMX.FTZ R5, R18, R5, !PT ;  /* 0x0000000512057209 */ /* 0x000fe40007810000 */
[----:B------:R-:W-:Y:S02]  /*8fc0*/  FSEL R53, R74, -INF , P1 ;  /* 0xff8000004a357808 */ /* 0x000fe40000800000 */
[----:B------:R-:W-:Y:S01]  /*8fd0*/  FSEL R52, R77, -INF , P2 ;  /* 0xff8000004d347808 */ /* 0x000fe20001000000 */
[----:B------:R-:W-:Y:S01]  /*8fe0*/  IMAD.MOV.U32 R77, RZ, RZ, R209 ;  /* 0x000000ffff4d7224 */ /* 0x000fe200078e00d1 */
[C---:B------:R-:W-:Y:S02]  /*8ff0*/  ISETP.GT.AND P0, PT, R142.reuse, 0x41, PT ;  /* 0x000000418e00780c */ /* 0x040fe40003f04270 */
[----:B------:R-:W-:Y:S02]  /*9000*/  ISETP.GT.AND P1, PT, R142, 0x48, PT ;  /* 0x000000488e00780c */ /* 0x000fe40003f24270 */
[----:B------:R-:W-:Y:S02]  /*9010*/  ISETP.GT.AND P2, PT, R0, 0x49, PT ;  /* 0x000000490000780c */ /* 0x000fe40003f44270 */
[----:B------:R-:W-:Y:S01]  /*9020*/  FSEL R209, R80, -INF , P3 ;  /* 0xff80000050d17808 */ /* 0x000fe20001800000 */
[----:B------:R-:W-:Y:S01]  /*9030*/  IMAD.MOV.U32 R80, RZ, RZ, R206 ;  /* 0x000000ffff507224 */ /* 0x000fe200078e00ce */
[----:B------:R-:W-:Y:S02]  /*9040*/  FMNMX.FTZ R4, R62, R4, !PT ;  /* 0x000000043e047209 */ /* 0x000fe40007810000 */
[----:B------:R-:W-:Y:S02]  /*9050*/  FMNMX.FTZ R5, R19, R5, !PT ;  /* 0x0000000513057209 */ /* 0x000fe40007810000 */
        /* <DEDUP_REMOVED lines=20> */
[----:B------:R-:W-:Y:S02]  /*91a0*/  FMNMX.FTZ R143, R213, R143, !PT ;  /* 0x0000008fd58f7209 */ /* 0x000fe40007810000 */
[----:B------:R-:W-:Y:S02]  /*91b0*/  ISETP.GT.AND P1, PT, R0, 0x58, PT ;  /* 0x000000580000780c */ /* 0x000fe40003f24270 */
[----:B------:R-:W-:Y:S02]  /*91c0*/  FMNMX.FTZ R5, R34, R5, !PT ;  /* 0x0000000522057209 */ /* 0x000fe40007810000 */
[----:B------:R-:W-:Y:S02]  /*91d0*/  FSEL R249, R87, -INF , P0 ;  /* 0xff80000057f97808 */ /* 0x000fe40000000000 */
[----:B------:R-:W-:Y:S02]  /*91e0*/  FSEL R206, R96, -INF , P1 ;  /* 0xff80000060ce7808 */ /* 0x000fe40000800000 */
[----:B------:R-:W-:Y:S02]  /*91f0*/  ISETP.GT.AND P0, PT, R0, 0x59, PT ;  /* 0x000000590000780c */ /* 0x000fe40003f04270 */
[----:B------:R-:W-:Y:S02]  /*9200*/  FMNMX.FTZ R143, R212, R143, !PT ;  /* 0x0000008fd48f7209 */ /* 0x000fe40007810000 */
[----:B------:R-:W-:Y:S02]  /*9210*/  FMNMX.FTZ R5, R35, R5, !PT ;  /* 0x0000000523057209 */ /* 0x000fe40007810000 */
[----:B------:R-:W-:Y:S02]  /*9220*/  FMNMX.FTZ R4, R192, R144, !PT ;  /* 0x00000090c0047209 */ /* 0x000fe40007810000 */
[----:B------:R-:W-:Y:S02]  /*9230*/  FSEL R202, R97, -INF , P0 ;  /* 0xff80000061ca7808 */ /* 0x000fe40000000000 */
[----:B------:R-:W-:Y:S02]  /*9240*/  FMNMX.FTZ R143, R206, R143, !PT ;  /* 0x0000008fce8f7209 */ /* 0x000fe40007810000 */
[----:B------:R-:W-:Y:S02]  /*9250*/  FMNMX.FTZ R5, R38, R5, !PT ;  /* 0x0000000526057209 */ /* 0x000fe40007810000 */
[----:B------:R-:W-:Y:S01]  /*9260*/  FMNMX.FTZ R4, R199, R4, !PT ;  /* 0x00000004c7047209 */ /* 0x000fe20007810000 */
[----:B--2---:R-:W-:Y:S01]  /*9270*/  IMAD.MOV.U32 R9, RZ, RZ, c[0x0][0x1e0] ;  /* 0x00007800ff097624 */ /* 0x004fe200078e00ff */
[----:B------:R-:W-:Y:S02]  /*9280*/  FSEL R201, R100, -INF , P5 ;  /* 0xff80000064c97808 */ /* 0x000fe40002800000 */
[----:B------:R-:W-:Y:S02]  /*9290*/  ISETP.GT.AND P3, PT, R0, 0x61, PT ;  /* 0x000000610000780c */ /* 0x000fe40003f64270 */
[----:B------:R-:W-:Y:S02]  /*92a0*/  FMNMX.FTZ R143, R202, R143, !PT ;  /* 0x0000008fca8f7209 */ /* 0x000fe40007810000 */
[----:B------:R-:W-:Y:S02]  /*92b0*/  FMNMX.FTZ R5, R39, R5, !PT ;  /* 0x0000000527057209 */ /* 0x000fe40007810000 */
[----:B------:R-:W-:Y:S02]  /*92c0*/  FMNMX.FTZ R4, R193, R4, !PT ;  /* 0x00000004c1047209 */ /* 0x000fe40007810000 */
[----:B------:R-:W-:Y:S02]  /*92d0*/  FSEL R200, R101, -INF , P3 ;  /* 0xff80000065c87808 */ /* 0x000fe40001800000 */
[----:B------:R-:W-:Y:S02]  /*92e0*/  ISETP.GT.AND P2, PT, R0, 0x68, PT ;  /* 0x000000680000780c */ /* 0x000fe40003f44270 */
[----:B------:R-:W-:Y:S01]  /*92f0*/  FMNMX.FTZ R143, R201, R143, !PT ;  /* 0x0000008fc98f7209 */ /* 0x000fe20007810000 */
[----:B---3--:R-:W-:Y:S01]  /*9300*/  IMAD.MOV.U32 R10, RZ, RZ, c[0x0][0x1e4] ;  /* 0x00007900ff0a7624 */ /* 0x008fe200078e00ff */
[----:B------:R-:W-:Y:S02]  /*9310*/  FMNMX.FTZ R4, R13, R4, !PT ;  /* 0x000000040d047209 */ /* 0x000fe40007810000 */
[----:B------:R-:W-:Y:S02]  /*9320*/  FMNMX.FTZ R5, R50, R5, !PT ;  /* 0x0000000532057209 */ /* 0x000fe40007810000 */
[----:B------:R-:W-:Y:S02]  /*9330*/  FSEL R195, R112, -INF , P2 ;  /* 0xff80000070c37808 */ /* 0x000fe40001000000 */
[----:B------:R-:W-:Y:S02]  /*9340*/  ISETP.GT.AND P1, PT, R0, 0x69, PT ;  /* 0x000000690000780c */ /* 0x000fe40003f24270 */
[----:B------:R-:W-:Y:S02]  /*9350*/  FMNMX.FTZ R143, R200, R143, !PT ;  /* 0x0000008fc88f7209 */ /* 0x000fe40007810000 */
        /* <DEDUP_REMOVED lines=27> */
[----:B------:R-:W-:Y:S02]  /*9510*/  ISETP.GT.AND P0, PT, R140, 0x58, PT ;  /* 0x000000588c00780c */ /* 0x000fe40003f04270 */
[----:B------:R-:W-:Y:S02]  /*9520*/  FMNMX.FTZ R4, R227, R4, !PT ;  /* 0x00000004e3047209 */ /* 0x000fe40007810000 */
[----:B------:R-:W-:Y:S02]  /*9530*/  FMNMX.FTZ R5, R46, R5, !PT ;  /* 0x000000052e057209 */ /* 0x000fe40007810000 */
[----:B------:R-:W-:Y:S02]  /*9540*/  FSEL R113, R98, -INF , P0 ;  /* 0xff80000062717808 */ /* 0x000fe40000000000 */
[C---:B------:R-:W-:Y:S02]  /*9550*/  ISETP.GT.AND P5, PT, R140.reuse, 0x59, PT ;  /* 0x000000598c00780c */ /* 0x040fe40003fa4270 */
[C---:B------:R-:W-:Y:S02]  /*9560*/  ISETP.GT.AND P3, PT, R140.reuse, 0x60, PT ;  /* 0x000000608c00780c */ /* 0x040fe40003f64270 */
[C---:B------:R-:W-:Y:S02]  /*9570*/  ISETP.GT.AND P2, PT, R140.reuse, 0x61, PT ;  /* 0x000000618c00780c */ /* 0x040fe40003f44270 */
[C---:B------:R-:W-:Y:S02]  /*9580*/  ISETP.GT.AND P1, PT, R140.reuse, 0x68, PT ;  /* 0x000000688c00780c */ /* 0x040fe40003f24270 */
[----:B------:R-:W-:Y:S02]  /*9590*/  ISETP.GT.AND P0, PT, R140, 0x69, PT ;  /* 0x000000698c00780c */ /* 0x000fe40003f04270 */
        /* <DEDUP_REMOVED lines=10> */
[----:B------:R-:W-:Y:S02]  /*9640*/  FSEL R100, R91, -INF , P0 ;  /* 0xff8000005b647808 */ /* 0x000fe40000000000 */
[----:B------:R-:W-:Y:S02]  /*9650*/  FMNMX.FTZ R0, R194, R0, !PT ;  /* 0x00000000c2007209 */ /* 0x000fe40007810000 */
[----:B------:R-:W-:Y:S02]  /*9660*/  FSEL R102, R102, -INF , P3 ;  /* 0xff80000066667808 */ /* 0x000fe40001800000 */
[----:B------:R-:W-:Y:S02]  /*9670*/  FSEL R103, R103, -INF , P2 ;  /* 0xff80000067677808 */ /* 0x000fe40001000000 */
[----:B------:R-:W-:Y:S02]  /*9680*/  FSEL R114, R114, -INF , P1 ;  /* 0xff80000072727808 */ /* 0x000fe40000800000 */
[C---:B------:R-:W-:Y:S02]  /*9690*/  ISETP.GT.AND P3, PT, R2.reuse, 0x50, PT ;  /* 0x000000500200780c */ /* 0x040fe40003f64270 */
[----:B------:R-:W-:Y:S02]  /*96a0*/  ISETP.GT.AND P2, PT, R2, 0x51, PT ;  /* 0x000000510200780c */ /* 0x000fe40003f44270 */
[----:B------:R-:W-:Y:S02]  /*96b0*/  ISETP.GT.AND P1, PT, R142, 0x50, PT ;  /* 0x000000508e00780c */ /* 0x000fe40003f24270 */
[----:B------:R-:W-:Y:S02]  /*96c0*/  ISETP.GT.AND P0, PT, R2, 0x58, PT ;  /* 0x000000580200780c */ /* 0x000fe40003f04270 */
[----:B------:R-:W-:Y:S02]  /*96d0*/  FMNMX.FTZ R4, R63, R4, !PT ;  /* 0x000000043f047209 */ /* 0x000fe40007810000 */
[----:B------:R-:W-:Y:S02]  /*96e0*/  FMNMX.FTZ R0, R76, R0, !PT ;  /* 0x000000004c007209 */ /* 0x000fe40007810000 */
[----:B------:R-:W-:Y:S01]  /*96f0*/  FSEL R112, R99, -INF , P5 ;  /* 0xff80000063707808 */ /* 0x000fe20002800000 */
[----:B------:R-:W-:Y:S01]  /*9700*/  IMAD.MOV.U32 R99, RZ, RZ, R147 ;  /* 0x000000ffff637224 */ /* 0x000fe200078e0093 */
[----:B------:R-:W-:Y:S02]  /*9710*/  FSEL R61, R88, -INF , P3 ;  /* 0xff800000583d7808 */ /* 0x000fe40001800000 */
[----:B------:R-:W-:Y:S02]  /*9720*/  FSEL R98, R89, -INF , P2 ;  /* 0xff80000059627808 */ /* 0x000fe40001000000 */
[----:B------:R-:W-:Y:S02]  /*9730*/  FSEL R7, R90, -INF , P1 ;  /* 0xff8000005a077808 */ /* 0x000fe40000800000 */
[C---:B------:R-:W-:Y:S02]  /*9740*/  ISETP.GT.AND P5, PT, R2.reuse, 0x59, PT ;  /* 0x000000590200780c */ /* 0x040fe40003fa4270 */
[C---:B------:R-:W-:Y:S02]  /*9750*/  ISETP.GT.AND P3, PT, R2.reuse, 0x60, PT ;  /* 0x000000600200780c */ /* 0x040fe40003f64270 */
[C---:B------:R-:W-:Y:S02]  /*9760*/  ISETP.GT.AND P2, PT, R2.reuse, 0x61, PT ;  /* 0x000000610200780c */ /* 0x040fe40003f44270 */
[----:B------:R-:W-:Y:S02]  /*9770*/  ISETP.GT.AND P1, PT, R2, 0x68, PT ;  /* 0x000000680200780c */ /* 0x000fe40003f24270 */
[----:B------:R-:W-:Y:S02]  /*9780*/  FSEL R225, R92, -INF , P0 ;  /* 0xff8000005ce17808 */ /* 0x000fe40000000000 */
[----:B------:R-:W-:Y:S02]  /*9790*/  ISETP.GT.AND P0, PT, R2, 0x69, PT ;  /* 0x000000690200780c */ /* 0x000fe40003f04270 */
[----:B------:R-:W-:Y:S02]  /*97a0*/  FMNMX.FTZ R2, R53, R4, !PT ;  /* 0x0000000435027209 */ /* 0x000fe40007810000 */
[----:B-1----:R-:W-:Y:S02]  /*97b0*/  FMNMX.FTZ R143, R143, R6, !PT ;  /* 0x000000068f8f7209 */ /* 0x002fe40007810000 */
[----:B------:R-:W-:Y:S02]  /*97c0*/  FMNMX.FTZ R0, R77, R0, !PT ;  /* 0x000000004d007209 */ /* 0x000fe40007810000 */
[----:B------:R-:W-:Y:S01]  /*97d0*/  FMNMX.FTZ R2, R59, R2, !PT ;  /* 0x000000023b027209 */ /* 0x000fe20007810000 */
[C---:B------:R-:W-:Y:S01]  /*97e0*/  FMUL.FTZ R92, R143.reuse, c[0x0][0x2d0] ;  /* 0x0000b4008f5c7a20 */ /* 0x040fe20000410000 */
[----:B------:R-:W-:Y:S01]  /*97f0*/  FSEL R217, R104, -INF , P3 ;  /* 0xff80000068d97808 */ /* 0x000fe20001800000 */
[----:B------:R-:W-:Y:S01]  /*9800*/  IMAD.MOV.U32 R104, RZ, RZ, R7 ;  /* 0x000000ffff687224 */ /* 0x000fe200078e0007 */
        /* <DEDUP_REMOVED lines=8> */
[----:B------:R-:W-:Y:S01]  /*9890*/  FFMA.FTZ R2, R146, c[0x0][0x2d0], -R92 ;  /* 0x0000b40092027a23 */ /* 0x000fe2000001085c */
[----:B------:R-:W-:Y:S01]  /*98a0*/  FMNMX.FTZ R0, R250, R0, !PT ;  /* 0x00000000fa007209 */ /* 0x000fe20007810000 */
[----:B------:R-:W-:Y:S01]  /*98b0*/  IMAD.MOV.U32 R146, RZ, RZ, R58 ;  /* 0x000000ffff927224 */ /* 0x000fe200078e003a */
[----:B------:R-:W-:Y:S01]  /*98c0*/  FMNMX.FTZ R140, R80, R140, !PT ;  /* 0x0000008c508c7209 */ /* 0x000fe20007810000 */
[----:B------:R1:W-:Y:S01]  /*98d0*/  MUFU.EX2 R224, R2 ;  /* 0x0000000200e07308 */ /* 0x0003e20000000800 */
[----:B------:R-:W-:Y:S02]  /*98e0*/  FMNMX.FTZ R0, R249, R0, !PT ;  /* 0x00000000f9007209 */ /* 0x000fe40007810000 */
[----:B------:R-:W-:Y:S01]  /*98f0*/  FSEL R211, R105, -INF , P2 ;  /* 0xff80000069d37808 */ /* 0x000fe20001000000 */
[----:B------:R-:W-:Y:S01]  /*9900*/  IMAD.MOV.U32 R105, RZ, RZ, R52 ;  /* 0x000000ffff697224 */ /* 0x000fe200078e0034 */
[----:B------:R-:W-:Y:S02]  /*9910*/  FMNMX.FTZ R0, R113, R0, !PT ;  /* 0x0000000071007209 */ /* 0x000fe40007810000 */
[----:B------:R-:W-:Y:S02]  /*9920*/  ISETP.GT.AND P2, PT, R142, 0x58, PT ;  /* 0x000000588e00780c */ /* 0x000fe40003f44270 */
[----:B------:R-:W-:Y:S02]  /*9930*/  FMNMX.FTZ R0, R112, R0, !PT ;  /* 0x0000000070007209 */ /* 0x000fe40007810000 */
[----:B------:R-:W-:Y:S02]  /*9940*/  FSEL R223, R94, -INF , P2 ;  /* 0xff8000005edf7808 */ /* 0x000fe40001000000 */
[----:B------:R-:W-:Y:S02]  /*9950*/  FMNMX.FTZ R0, R102, R0, !PT ;  /* 0x0000000066007209 */ /* 0x000fe40007810000 */
[----:B------:R-:W-:Y:S02]  /*9960*/  FMNMX.FTZ R4, R100, R4, !PT ;  /* 0x0000000464047209 */ /* 0x000fe40007810000 */
[----:B------:R-:W-:Y:S02]  /*9970*/  FMNMX.FTZ R0, R103, R0, !PT ;  /* 0x0000000067007209 */ /* 0x000fe40007810000 */
[----:B------:R-:W-:Y:S02]  /*9980*/  FSEL R203, R109, -INF , P0 ;  /* 0xff8000006dcb7808 */ /* 0x000fe40000000000 */
[----:B------:R-:W-:Y:S02]  /*9990*/  FMNMX.FTZ R0, R114, R0, !PT ;  /* 0x0000000072007209 */ /* 0x000fe40007810000 */
[----:B------:R-:W-:Y:S02]  /*99a0*/  ISETP.GT.AND P0, PT, R142, 0x59, PT ;  /* 0x000000598e00780c */ /* 0x000fe40003f04270 */
[----:B-1----:R-:W-:Y:S01]  /*99b0*/  FMNMX.FTZ R2, R223, R4, !PT ;  /* 0x00000004df027209 */ /* 0x002fe20007810000 */
[----:B------:R-:W-:Y:S01]  /*99c0*/  FFMA.FTZ R4, R196, c[0x0][0x2d0], -R92 ;  /* 0x0000b400c4047a23 */ /* 0x000fe2000001085c */
[----:B------:R-:W-:Y:S02]  /*99d0*/  FMNMX.FTZ R0, R115, R0, !PT ;  /* 0x0000000073007209 */ /* 0x000fe40007810000 */
[----:B------:R-:W-:Y:S01]  /*99e0*/  FSEL R218, R95, -INF , P0 ;  /* 0xff8000005fda7808 */ /* 0x000fe20000000000 */
[----:B------:R1:W-:Y:S01]  /*99f0*/  MUFU.EX2 R65, R4 ;  /* 0x0000000400417308 */ /* 0x0003e20000000800 */
[----:B------:R-:W-:Y:S01]  /*9a00*/  FSEL R210, R108, -INF , P1 ;  /* 0xff8000006cd27808 */ /* 0x000fe20000800000 */
[----:B------:R-:W2:Y:S01]  /*9a10*/  SHFL.BFLY PT, R5, R0, 0x2, 0x1f ;  /* 0x0c401f0000057f89 */ /* 0x000ea200000e0000 */
[C---:B------:R-:W-:Y:S01]  /*9a20*/  ISETP.GT.AND P1, PT, R142.reuse, 0x60, PT ;  /* 0x000000608e00780c */ /* 0x040fe20003f24270 */
[----:B------:R-:W-:Y:S01]  /*9a30*/  IMAD.MOV.U32 R95, RZ, RZ, R53 ;  /* 0x000000ffff5f7224 */ /* 0x000fe200078e0035 */
[----:B------:R-:W-:Y:S02]  /*9a40*/  ISETP.GT.AND P0, PT, R142, 0x61, PT ;  /* 0x000000618e00780c */ /* 0x000fe40003f04270 */
[----:B------:R-:W-:Y:S01]  /*9a50*/  FSEL R216, R106, -INF , P1 ;  /* 0xff8000006ad87808 */ /* 0x000fe20000800000 */
[----:B------:R-:W-:Y:S01]  /*9a60*/  IMAD.MOV.U32 R106, RZ, RZ, R78 ;  /* 0x000000ffff6a7224 */ /* 0x000fe200078e004e */
[----:B------:R-:W-:Y:S02]  /*9a70*/  FMNMX.FTZ R2, R218, R2, !PT ;  /* 0x00000002da027209 */ /* 0x000fe40007810000 */
[----:B------:R-:W-:Y:S01]  /*9a80*/  FSEL R215, R107, -INF , P0 ;  /* 0xff8000006bd77808 */ /* 0x000fe20000000000 */
[----:B------:R-:W-:Y:S01]  /*9a90*/  IMAD.MOV.U32 R107, RZ, RZ, R79 ;  /* 0x000000ffff6b7224 */ /* 0x000fe200078e004f */
[----:B------:R-:W-:Y:S02]  /*9aa0*/  FMNMX.FTZ R2, R216, R2, !PT ;  /* 0x00000002d8027209 */ /* 0x000fe40007810000 */
[C---:B------:R-:W-:Y:S02]  /*9ab0*/  ISETP.GT.AND P1, PT, R142.reuse, 0x68, PT ;  /* 0x000000688e00780c */ /* 0x040fe40003f24270 */
[----:B------:R-:W-:Y:S02]  /*9ac0*/  ISETP.GT.AND P0, PT, R142, 0x69, PT ;  /* 0x000000698e00780c */ /* 0x000fe40003f04270 */
[----:B------:R-:W-:Y:S02]  /*9ad0*/  FSEL R196, R110, -INF , P1 ;  /* 0xff8000006ec47808 */ /* 0x000fe40000800000 */
[----:B------:R-:W-:Y:S02]  /*9ae0*/  FSEL R219, R93, -INF , P5 ;  /* 0xff8000005ddb7808 */ /* 0x000fe40002800000 */
[----:B------:R-:W-:Y:S02]  /*9af0*/  FMNMX.FTZ R140, R99, R140, !PT ;  /* 0x0000008c638c7209 */ /* 0x000fe40007810000 */
[----:B-1----:R-:W-:Y:S01]  /*9b00*/  FMNMX.FTZ R4, R215, R2, !PT ;  /* 0x00000002d7047209 */ /* 0x002fe20007810000 */
[--C-:B------:R-:W-:Y:S01]  /*9b10*/  FFMA.FTZ R2, R16, c[0x0][0x2d0], -R92.reuse ;  /* 0x0000b40010027a23 */ /* 0x100fe2000001085c */
[----:B--2---:R-:W-:Y:S01]  /*9b20*/  FMNMX.FTZ R0, R0, R5, !PT ;  /* 0x0000000500007209 */ /* 0x004fe20007810000 */
[--C-:B------:R-:W-:Y:S01]  /*9b30*/  FFMA.FTZ R16, R20, c[0x0][0x2d0], -R92.reuse ;  /* 0x0000b40014107a23 */ /* 0x100fe2000001085c */
[----:B------:R-:W-:Y:S01]  /*9b40*/  ISETP.GE.AND P5, PT, R220, 0x1, PT ;  /* 0x00000001dc00780c */ /* 0x000fe20003fa6270 */
[----:B------:R1:W-:Y:S01]  /*9b50*/  MUFU.EX2 R54, R2 ;  /* 0x0000000200367308 */ /* 0x0003e20000000800 */
[----:B------:R-:W-:Y:S01]  /*9b60*/  FSEL R71, R111, -INF , P0 ;  /* 0xff8000006f477808 */ /* 0x000fe20000000000 */
[----:B------:R-:W2:Y:S01]  /*9b70*/  SHFL.BFLY PT, R6, R0, 0x1, 0x1f ;  /* 0x0c201f0000067f89 */ /* 0x000ea200000e0000 */
[----:B------:R-:W-:Y:S04]  /*9b80*/  FMNMX.FTZ R140, R58, R140, !PT ;  /* 0x0000008c3a8c7209 */ /* 0x000fe80007810000 */
[----:B------:R-:W-:Y:S04]  /*9b90*/  FMNMX.FTZ R140, R52, R140, !PT ;  /* 0x0000008c348c7209 */ /* 0x000fe80007810000 */
[----:B------:R-:W-:Y:S04]  /*9ba0*/  FMNMX.FTZ R140, R61, R140, !PT ;  /* 0x0000008c3d8c7209 */ /* 0x000fe80007810000 */
[----:B------:R-:W-:Y:S04]  /*9bb0*/  FMNMX.FTZ R140, R98, R140, !PT ;  /* 0x0000008c628c7209 */ /* 0x000fe80007810000 */
[----:B------:R-:W-:Y:S04]  /*9bc0*/  FMNMX.FTZ R140, R225, R140, !PT ;  /* 0x0000008ce18c7209 */ /* 0x000fe80007810000 */
[----:B------:R-:W-:Y:S01]  /*9bd0*/  FMNMX.FTZ R140, R219, R140, !PT ;  /* 0x0000008cdb8c7209 */ /* 0x000fe20007810000 */
[----:B-1----:R-:W-:Y:S01]  /*9be0*/  FFMA.FTZ R2, R17, c[0x0][0x2d0], -R92 ;  /* 0x0000b40011027a23 */ /* 0x002fe2000001085c */
[----:B--2---:R-:W-:Y:S01]  /*9bf0*/  FMNMX.FTZ R142, R0, R6, !PT ;  /* 0x00000006008e7209 */ /* 0x004fe20007810000 */
[----:B------:R-:W-:Y:S01]  /*9c00*/  @P5 IMAD.SHL.U32 R17, R9, 0x20, RZ ;  /* 0x0000002009115824 */ /* 0x000fe200078e00ff */
[----:B------:R-:W-:Y:S02]  /*9c10*/  FMNMX.FTZ R0, R196, R4, !PT ;  /* 0x00000004c4007209 */ /* 0x000fe40007810000 */
[----:B------:R-:W1:Y:S01]  /*9c20*/  MUFU.EX2 R4, R2 ;  /* 0x0000000200047308 */ /* 0x000e620000000800 */
[C---:B------:R-:W-:Y:S01]  /*9c30*/  FMUL.FTZ R93, R142.reuse, c[0x0][0x2d0] ;  /* 0x0000b4008e5d7a20 */ /* 0x040fe20000410000 */
[----:B------:R-:W-:Y:S02]  /*9c40*/  FSETP.NEU.FTZ.AND P2, PT, R142, -INF , PT ;  /* 0xff8000008e00780b */ /* 0x000fe40003f5d000 */
[----:B------:R-:W-:Y:S02]  /*9c50*/  FMNMX.FTZ R140, R217, R140, !PT ;  /* 0x0000008cd98c7209 */ /* 0x000fe40007810000 */
[----:B------:R-:W-:Y:S02]  /*9c60*/  FSEL R93, R93, RZ, P2 ;  /* 0x000000ff5d5d7208 */ /* 0x000fe40001000000 */
[----:B------:R-:W-:Y:S02]  /*9c70*/  FMNMX.FTZ R140, R211, R140, !PT ;  /* 0x0000008cd38c7209 */ /* 0x000fe40007810000 */
[----:B------:R-:W-:Y:S02]  /*9c80*/  FMNMX.FTZ R0, R71, R0, !PT ;  /* 0x0000000047007209 */ /* 0x000fe40007810000 */
[----:B------:R-:W-:Y:S04]  /*9c90*/  FMNMX.FTZ R140, R210, R140, !PT ;  /* 0x0000008cd28c7209 */ /* 0x000fe80007810000 */
[----:B------:R-:W-:Y:S05]  /*9ca0*/  FMNMX.FTZ R140, R203, R140, !PT ;  /* 0x0000008ccb8c7209 */ /* 0x000fea0007810000 */
[----:B------:R-:W2:Y:S08]  /*9cb0*/  SHFL.BFLY PT, R5, R140, 0x2, 0x1f ;  /* 0x0c401f008c057f89 */ /* 0x000eb000000e0000 */
[----:B-1----:R1:W-:Y:S04]  /*9cc0*/  STL [R1+0x10], R4 ;  /* 0x0000100401007387 */ /* 0x0023e80000100800 */
[----:B------:R-:W3:Y:S08]  /*9cd0*/  SHFL.BFLY PT, R2, R0, 0x2, 0x1f ;  /* 0x0c401f0000027f89 */ /* 0x000ef000000e0000 */
[----:B------:R-:W-:Y:S01]  /*9ce0*/  STL [R1+0xac], R220 ;  /* 0x0000acdc01007387 */ /* 0x000fe20000100800 */
[----:B--2---:R-:W-:Y:S03]  /*9cf0*/  FMNMX.FTZ R140, R140, R5, !PT ;  /* 0x000000058c8c7209 */ /* 0x004fe60007810000 */
[----:B------:R-:W-:Y:S01]  /*9d00*/  STL [R1+0xb0], R246 ;  /* 0x0000b0f601007387 */ /* 0x000fe20000100800 */
[----:B------:R-:W-:Y:S03]  /*9d10*/  @P5 SHF.R.S32.HI R5, RZ, 0x1f, R246 ;  /* 0x0000001fff055819 */ /* 0x000fe600000114f6 */
[----:B------:R-:W2:Y:S02]  /*9d20*/  SHFL.BFLY PT, R6, R140, 0x1, 0x1f ;  /* 0x0c201f008c067f89 */ /* 0x000ea400000e0000 */
[----:B------:R-:W-:Y:S02]  /*9d30*/  @P5 IMAD R5, R5, c[0x0][0x1e0], RZ ;  /* 0x0000780005055a24 */ /* 0x000fe400078e02ff */
[----:B-1----:R-:W-:Y:S02]  /*9d40*/  FFMA.FTZ R4, R198, c[0x0][0x2d0], -R93 ;  /* 0x0000b400c6047a23 */ /* 0x002fe4000001085d */
[----:B------:R-:W-:Y:S01]  /*9d50*/  @P5 IMAD R5, R246, c[0x0][0x1e4], R5 ;  /* 0x00007900f6055a24 */ /* 0x000fe200078e0205 */
[----:B---3--:R-:W-:Y:S01]  /*9d60*/  FMNMX.FTZ R0, R0, R2, !PT ;  /* 0x0000000200007209 */ /* 0x008fe20007810000 */
[----:B------:R1:W-:Y:S01]  /*9d70*/  MUFU.EX2 R111, R4 ;  /* 0x00000004006f7308 */ /* 0x0003e20000000800 */
[----:B------:R-:W-:Y:S03]  /*9d80*/  IMAD.MOV.U32 R198, RZ, RZ, R61 ;  /* 0x000000ffffc67224 */ /* 0x000fe600078e003d */
[----:B------:R-:W3:Y:S01]  /*9d90*/  SHFL.BFLY PT, R2, R0, 0x1, 0x1f ;  /* 0x0c201f0000027f89 */ /* 0x000ee200000e0000 */
[----:B--2---:R-:W-:Y:S01]  /*9da0*/  FMNMX.FTZ R140, R140, R6, !PT ;  /* 0x000000068c8c7209 */ /* 0x004fe20007810000 */
[----:B------:R-:W-:Y:S03]  /*9db0*/  @P5 IMAD.WIDE.U32 R6, R246, c[0x0][0x1e0], RZ ;  /* 0x00007800f6065a25 */ /* 0x000fe600078e00ff */
[C---:B------:R-:W-:Y:S01]  /*9dc0*/  FSETP.NEU.FTZ.AND P1, PT, R140.reuse, -INF , PT ;  /* 0xff8000008c00780b */ /* 0x040fe20003f3d000 */
[----:B------:R-:W-:Y:S02]  /*9dd0*/  FMUL.FTZ R96, R140, c[0x0][0x2d0] ;  /* 0x0000b4008c607a20 */ /* 0x000fe40000410000 */
[----:B------:R-:W-:Y:S02]  /*9de0*/  @P5 IMAD.IADD R7, R7, 0x1, R5 ;  /* 0x0000000107075824 */ /* 0x000fe400078e0205 */
[----:B-1----:R-:W-:Y:S01]  /*9df0*/  FFMA.FTZ R4, R197, c[0x0][0x2d0], -R93 ;  /* 0x0000b400c5047a23 */ /* 0x002fe2000001085d */
[----:B------:R-:W-:Y:S01]  /*9e00*/  FSEL R96, R96, RZ, P1 ;  /* 0x000000ff60607208 */ /* 0x000fe20000800000 */
[----:B------:R-:W-:Y:S01]  /*9e10*/  @P5 IMAD.MOV.U32 R5, RZ, RZ, R11 ;  /* 0x000000ffff055224 */ /* 0x000fe200078e000b */
[----:B---3--:R-:W-:Y:S01]  /*9e20*/  FMNMX.FTZ R70, R0, R2, !PT ;  /* 0x0000000200467209 */ /* 0x008fe20007810000 */
[----:B------:R1:W2:Y:S01]  /*9e30*/  MUFU.EX2 R197, R4 ;  /* 0x0000000400c57308 */ /* 0x0002a20000000800 */
[----:B------:R-:W-:Y:S02]  /*9e40*/  @P5 IMAD R7, R7, 0x70, RZ ;  /* 0x0000007007075824 */ /* 0x000fe400078e02ff */
[--C-:B------:R-:W-:Y:S02]  /*9e50*/  FFMA.FTZ R0, R193, c[0x0][0x2d0], -R96.reuse ;  /* 0x0000b400c1007a23 */ /* 0x100fe40000010860 */
[----:B------:R-:W-:Y:S02]  /*9e60*/  FMUL.FTZ R97, R70, c[0x0][0x2d0] ;  /* 0x0000b40046617a20 */ /* 0x000fe40000410000 */
[----:B------:R-:W-:Y:S05]  /*9e70*/  IMAD.MOV.U32 R193, RZ, RZ, R65 ;  /* 0x000000ffffc17224 */ /* 0x000fea00078e0041 */
[----:B------:R-:W-:Y:S01]  /*9e80*/  F2FP.BF16.PACK_AB R72, R193, R224 ;  /* 0x000000e0c148723e */ /* 0x000fe200000010ff */
[--C-:B-1----:R-:W-:Y:S01]  /*9e90*/  FFMA.FTZ R4, R18, c[0x0][0x2d0], -R93.reuse ;  /* 0x0000b40012047a23 */ /* 0x102fe2000001085d */
[----:B--2---:R-:W-:Y:S01]  /*9ea0*/  F2FP.BF16.PACK_AB R73, R197, R111 ;  /* 0x0000006fc549723e */ /* 0x004fe200000010ff */
[----:B------:R1:W-:Y:S10]  /*9eb0*/  MUFU.EX2 R18, R0 ;  /* 0x0000000000127308 */ /* 0x0003f40000000800 */
[----:B------:R2:W-:Y:S01]  /*9ec0*/  MUFU.EX2 R55, R4 ;  /* 0x0000000400377308 */ /* 0x0005e20000000800 */
[----:B-1----:R-:W-:Y:S09]  /*9ed0*/  FFMA.FTZ R0, R13, c[0x0][0x2d0], -R96 ;  /* 0x0000b4000d007a23 */ /* 0x002ff20000010860 */
[----:B------:R-:W-:Y:S01]  /*9ee0*/  MUFU.EX2 R2, R0 ;  /* 0x0000000000027308 */ /* 0x000fe20000000800 */
[----:B--2---:R-:W-:Y:S09]  /*9ef0*/  FFMA.FTZ R4, R19, c[0x0][0x2d0], -R93 ;  /* 0x0000b40013047a23 */ /* 0x004ff2000001085d */
[----:B------:R1:W2:Y:S02]  /*9f00*/  MUFU.EX2 R12, R4 ;  /* 0x00000004000c7308 */ /* 0x0002a40000000800 */
[----:B-1----:R-:W-:Y:S01]  /*9f10*/  @P5 IMAD.MOV.U32 R4, RZ, RZ, R8 ;  /* 0x000000ffff045224 */ /* 0x002fe200078e0008 */
[----:B--2---:R1:W-:Y:S01]  /*9f20*/  STL [R1+0xc], R12 ;  /* 0x00000c0c01007387 */ /* 0x0043e20000100800 */
[----:B------:R-:W-:Y:S02]  /*9f30*/  FFMA.FTZ R8, R192, c[0x0][0x2d0], -R96 ;  /* 0x0000b400c0087a23 */ /* 0x000fe40000010860 */
[----:B------:R-:W-:Y:S01]  /*9f40*/  @P5 IMAD.WIDE.U32 R4, R6, 0x70, R4 ;  /* 0x0000007006045825 */ /* 0x000fe200078e0004 */
[----:B------:R2:W-:Y:S03]  /*9f50*/  STL [R1+0x24], R2 ;  /* 0x0000240201007387 */ /* 0x0005e60000100800 */
[----:B------:R3:W-:Y:S01]  /*9f60*/  MUFU.EX2 R110, R8 ;  /* 0x00000008006e7308 */ /* 0x0007e20000000800 */
[----:B------:R-:W-:Y:S01]  /*9f70*/  @P5 IMAD.IADD R7, R5, 0x1, R7 ;  /* 0x0000000105075824 */ /* 0x000fe200078e0207 */
[C---:B------:R-:W-:Y:S04]  /*9f80*/  @P5 LEA R6, P0, R4.reuse, c[0x0][0x1c8], 0x1 ;  /* 0x0000720004065a11 */ /* 0x040fe800078008ff */
[----:B------:R-:W-:Y:S02]  /*9f90*/  @P5 LEA.HI.X R7, R4, c[0x0][0x1cc], R7, 0x1, P0 ;  /* 0x0000730004075a11 */ /* 0x000fe400000f0c07 */
[-C--:B------:R-:W-:Y:S03]  /*9fa0*/  @P5 IADD3 R4, P0, R6, R17.reuse, RZ ;  /* 0x0000001106045210 */ /* 0x080fe60007f1e0ff */
[----:B------:R4:W-:Y:S01]  /*9fb0*/  @P5 LDGSTS.E.BYPASS.LTC128B.128 [R245+0x3900], [R6.64], !P6 ;  /* 0x0390000006f55fae */ /* 0x0009e2000f101d4a */
[----:B-1----:R-:W-:Y:S01]  /*9fc0*/  @P5 SHF.L.U64.HI R12, R9, 0x5, R10 ;  /* 0x00000005090c5819 */ /* 0x002fe2000001020a */
[----:B---3--:R-:W-:Y:S04]  /*9fd0*/  FFMA.FTZ R8, R199, c[0x0][0x2d0], -R96 ;  /* 0x0000b400c7087a23 */ /* 0x008fe80000010860 */
[--C-:B------:R-:W-:Y:S01]  /*9fe0*/  @P5 IMAD.X R5, R7, 0x1, R12.reuse, P0 ;  /* 0x0000000107055824 */ /* 0x100fe200000e060c */
[----:B------:R1:W-:Y:S01]  /*9ff0*/  MUFU.EX2 R64, R8 ;  /* 0x0000000800407308 */ /* 0x0003e20000000800 */
[----:B------:R-:W-:Y:S03]  /*a000*/  IMAD.MOV.U32 R199, RZ, RZ, R59 ;  /* 0x000000ffffc77224 */ /* 0x000fe600078e003b */
[----:B------:R3:W-:Y:S01]  /*a010*/  @P5 LDGSTS.E.BYPASS.LTC128B.128 [R245+0x4100], [R4.64], !P6 ;  /* 0x0410000004f55fae */ /* 0x0007e2000f101d4a */
[-C--:B-1----:R-:W-:Y:S05]  /*a020*/  @P5 IADD3 R8, P0, R4, R17.reuse, RZ ;  /* 0x0000001104085210 */ /* 0x082fea0007f1e0ff */
[--C-:B------:R-:W-:Y:S01]  /*a030*/  @P5 IMAD.X R9, R5, 0x1, R12.reuse, P0 ;  /* 0x0000000105095824 */ /* 0x100fe200000e060c */
[-C--:B------:R-:W-:Y:S04]  /*a040*/  @P5 IADD3 R10, P0, R8, R17.reuse, RZ ;  /* 0x00000011080a5210 */ /* 0x080fe80007f1e0ff */
[----:B------:R1:W-:Y:S01]  /*a050*/  @P5 LDGSTS.E.BYPASS.LTC128B.128 [R245+0x4900], [R8.64], !P6 ;  /* 0x0490000008f55fae */ /* 0x0003e2000f101d4a */
[----:B------:R-:W-:Y:S01]  /*a060*/  @P5 IMAD.X R11, R9, 0x1, R12, P0 ;  /* 0x00000001090b5824 */ /* 0x000fe200000e060c */
[----:B------:R-:W-:Y:S04]  /*a070*/  FSETP.NEU.FTZ.AND P0, PT, R70, -INF , PT ;  /* 0xff8000004600780b */ /* 0x000fe80003f1d000 */
[----:B------:R-:W-:Y:S02]  /*a080*/  FSEL R97, R97, RZ, P0 ;  /* 0x000000ff61617208 */ /* 0x000fe40000000000 */
[----:B------:R1:W-:Y:S03]  /*a090*/  @P5 LDGSTS.E.BYPASS.LTC128B.128 [R245+0x5100], [R10.64], !P6 ;  /* 0x051000000af55fae */ /* 0x0003e6000f101d4a */
[--C-:B------:R-:W-:Y:S02]  /*a0a0*/  FFMA.FTZ R0, R205, c[0x0][0x2d0], -R97.reuse ;  /* 0x0000b400cd007a23 */ /* 0x100fe40000010861 */
[----:B------:R-:W-:Y:S02]  /*a0b0*/  FFMA.FTZ R94, R252, c[0x0][0x2d0], -R97 ;  /* 0x0000b400fc5e7a23 */ /* 0x000fe40000010861 */
[----:B------:R1:W-:Y:S01]  /*a0c0*/  MUFU.EX2 R109, R0 ;  /* 0x00000000006d7308 */ /* 0x0003e20000000800 */
[----:B------:R-:W-:Y:S02]  /*a0d0*/  IMAD.MOV.U32 R205, RZ, RZ, R63 ;  /* 0x000000ffffcd7224 */ /* 0x000fe400078e003f */
[--C-:B-1----:R-:W-:Y:S02]  /*a0e0*/  FFMA.FTZ R0, R204, c[0x0][0x2d0], -R97.reuse ;  /* 0x0000b400cc007a23 */ /* 0x102fe40000010861 */
[----:B------:R-:W-:Y:S05]  /*a0f0*/  IMAD.MOV.U32 R204, RZ, RZ, R62 ;  /* 0x000000ffffcc7224 */ /* 0x000fea00078e003e */
[----:B------:R1:W-:Y:S02]  /*a100*/  MUFU.EX2 R19, R0 ;  /* 0x0000000000137308 */ /* 0x0003e40000000800 */
[--C-:B-1----:R-:W-:Y:S02]  /*a110*/  FFMA.FTZ R0, R14, c[0x0][0x2d0], -R97.reuse ;  /* 0x0000b4000e007a23 */ /* 0x102fe40000010861 */
[--C-:B------:R-:W-:Y:S06]  /*a120*/  FFMA.FTZ R14, R32, c[0x0][0x2d0], -R92.reuse ;  /* 0x0000b400200e7a23 */ /* 0x100fec000001085c */
[----:B------:R1:W1:Y:S10]  /*a130*/  MUFU.EX2 R13, R0 ;  /* 0x00000000000d7308 */ /* 0x0002740000000800 */
[----:B------:R3:W-:Y:S01]  /*a140*/  MUFU.EX2 R235, R14 ;  /* 0x0000000e00eb7308 */ /* 0x0007e20000000800 */
[----:B-1----:R-:W-:Y:S01]  /*a150*/  FFMA.FTZ R0, R15, c[0x0][0x2d0], -R97 ;  /* 0x0000b4000f007a23 */ /* 0x002fe20000010861 */
[----:B------:R1:W-:Y:S01]  /*a160*/  STL [R1+0x8], R13 ;  /* 0x0000080d01007387 */ /* 0x0003e20000100800 */
[--C-:B------:R-:W-:Y:S07]  /*a170*/  FFMA.FTZ R15, R21, c[0x0][0x2d0], -R92.reuse ;  /* 0x0000b400150f7a23 */ /* 0x100fee000001085c */
[----:B--2---:R-:W2:Y:S01]  /*a180*/  MUFU.EX2 R2, R0 ;  /* 0x0000000000027308 */ /* 0x004ea20000000800 */
[--C-:B---3--:R-:W-:Y:S09]  /*a190*/  FFMA.FTZ R14, R36, c[0x0][0x2d0], -R92.reuse ;  /* 0x0000b400240e7a23 */ /* 0x108ff2000001085c */
[----:B------:R-:W3:Y:S10]  /*a1a0*/  MUFU.EX2 R0, R16 ;  /* 0x0000001000007308 */ /* 0x000ef40000000800 */
[----:B------:R-:W-:Y:S01]  /*a1b0*/  MUFU.EX2 R220, R15 ;  /* 0x0000000f00dc7308 */ /* 0x000fe20000000800 */
[--C-:B-1----:R-:W-:Y:S01]  /*a1c0*/  FFMA.FTZ R13, R33, c[0x0][0x2d0], -R92.reuse ;  /* 0x0000b400210d7a23 */ /* 0x102fe2000001085c */
[----:B--2---:R1:W-:Y:S08]  /*a1d0*/  STL [R1+0x20], R2 ;  /* 0x0000200201007387 */ /* 0x0043f00000100800 */
[----:B------:R-:W-:Y:S01]  /*a1e0*/  MUFU.EX2 R244, R14 ;  /* 0x0000000e00f47308 */ /* 0x000fe20000000800 */
[----:B---3--:R2:W-:Y:S09]  /*a1f0*/  STL [R1+0x1c], R0 ;  /* 0x00001c0001007387 */ /* 0x0085f20000100800 */
[----:B------:R3:W-:Y:S01]  /*a200*/  MUFU.EX2 R242, R13 ;  /* 0x0000000d00f27308 */ /* 0x0007e20000000800 */
[--C-:B-1----:R-:W-:Y:S09]  /*a210*/  FFMA.FTZ R2, R22, c[0x0][0x2d0], -R93.reuse ;  /* 0x0000b40016027a23 */ /* 0x102ff2000001085d */
[----:B------:R-:W1:Y:S01]  /*a220*/  MUFU.EX2 R2, R2 ;  /* 0x0000000200027308 */ /* 0x000e620000000800 */
[--C-:B--2---:R-:W-:Y:S02]  /*a230*/  FFMA.FTZ R0, R23, c[0x0][0x2d0], -R93.reuse ;  /* 0x0000b40017007a23 */ /* 0x104fe4000001085d */
[----:B---3--:R-:W-:Y:S07]  /*a240*/  FFMA.FTZ R13, R37, c[0x0][0x2d0], -R92 ;  /* 0x0000b400250d7a23 */ /* 0x008fee000001085c */
[----:B------:R2:W-:Y:S10]  /*a250*/  MUFU.EX2 R232, R0 ;  /* 0x0000000000e87308 */ /* 0x0005f40000000800 */
[----:B------:R-:W-:Y:S01]  /*a260*/  MUFU.EX2 R234, R13 ;  /* 0x0000000d00ea7308 */ /* 0x000fe20000000800 */
[----:B-1----:R1:W-:Y:S01]  /*a270*/  STL [R1+0x18], R2 ;  /* 0x0000180201007387 */ /* 0x0023e20000100800 */
[--C-:B--2---:R-:W-:Y:S08]  /*a280*/  FFMA.FTZ R0, R34, c[0x0][0x2d0], -R93.reuse ;  /* 0x0000b40022007a23 */ /* 0x104ff0000001085d */
[----:B------:R2:W-:Y:S02]  /*a290*/  MUFU.EX2 R239, R0 ;  /* 0x0000000000ef7308 */ /* 0x0005e40000000800 */
[----:B--2---:R-:W-:Y:S08]  /*a2a0*/  FFMA.FTZ R0, R35, c[0x0][0x2d0], -R93 ;  /* 0x0000b40023007a23 */ /* 0x004ff0000001085d */
[----:B------:R2:W-:Y:S02]  /*a2b0*/  MUFU.EX2 R243, R0 ;  /* 0x0000000000f37308 */ /* 0x0005e40000000800 */
[--C-:B--2---:R-:W-:Y:S08]  /*a2c0*/  FFMA.FTZ R0, R24, c[0x0][0x2d0], -R96.reuse ;  /* 0x0000b40018007a23 */ /* 0x104ff00000010860 */
[----:B-1----:R1:W2:Y:S02]  /*a2d0*/  MUFU.EX2 R2, R0 ;  /* 0x0000000000027308 */ /* 0x0022a40000000800 */
[--C-:B-1----:R-:W-:Y:S01]  /*a2e0*/  FFMA.FTZ R0, R25, c[0x0][0x2d0], -R96.reuse ;  /* 0x0000b40019007a23 */ /* 0x102fe20000010860 */
[----:B--2---:R1:W-:Y:S07]  /*a2f0*/  STL [R1+0x14], R2 ;  /* 0x0000140201007387 */ /* 0x0043ee0000100800 */
[----:B------:R2:W-:Y:S01]  /*a300*/  MUFU.EX2 R236, R0 ;  /* 0x0000000000ec7308 */ /* 0x0005e20000000800 */
[----:B------:R3:W-:Y:S01]  /*a310*/  STL [R1+0xb4], R143 ;  /* 0x0000b48f01007387 */ /* 0x0007e20000100800 */
[--C-:B-1----:R-:W-:Y:S02]  /*a320*/  FFMA.FTZ R2, R28, c[0x0][0x2d0], -R96.reuse ;  /* 0x0000b4001c027a23 */ /* 0x102fe40000010860 */
[----:B--2---:R-:W-:Y:S06]  /*a330*/  FFMA.FTZ R0, R26, c[0x0][0x2d0], -R97 ;  /* 0x0000b4001a007a23 */ /* 0x004fec0000010861 */
[----:B------:R1:W-:Y:S10]  /*a340*/  MUFU.EX2 R240, R2 ;  /* 0x0000000200f07308 */ /* 0x0003f40000000800 */
[----:B------:R2:W-:Y:S01]  /*a350*/  MUFU.EX2 R246, R0 ;  /* 0x0000000000f67308 */ /* 0x0005e20000000800 */
[----:B-1----:R-:W-:Y:S09]  /*a360*/  FFMA.FTZ R2, R38, c[0x0][0x2d0], -R93 ;  /* 0x0000b40026027a23 */ /* 0x002ff2000001085d */
[----:B------:R1:W-:Y:S01]  /*a370*/  MUFU.EX2 R237, R2 ;  /* 0x0000000200ed7308 */ /* 0x0003e20000000800 */
[--C-:B--2---:R-:W-:Y:S09]  /*a380*/  FFMA.FTZ R0, R27, c[0x0][0x2d0], -R97.reuse ;  /* 0x0000b4001b007a23 */ /* 0x104ff20000010861 */
[----:B------:R2:W-:Y:S01]  /*a390*/  MUFU.EX2 R233, R0 ;  /* 0x0000000000e97308 */ /* 0x0005e20000000800 */
[--C-:B-1----:R-:W-:Y:S09]  /*a3a0*/  FFMA.FTZ R2, R40, c[0x0][0x2d0], -R96.reuse ;  /* 0x0000b40028027a23 */ /* 0x102ff20000010860 */
[----:B------:R-:W-:Y:S01]  /*a3b0*/  MUFU.EX2 R238, R2 ;  /* 0x0000000200ee7308 */ /* 0x000fe20000000800 */
[----:B--2---:R-:W-:Y:S09]  /*a3c0*/  FFMA.FTZ R0, R29, c[0x0][0x2d0], -R96 ;  /* 0x0000b4001d007a23 */ /* 0x004ff20000010860 */
[----:B------:R1:W-:Y:S02]  /*a3d0*/  MUFU.EX2 R15, R0 ;  /* 0x00000000000f7308 */ /* 0x0003e40000000800 */
[--C-:B-1----:R-:W-:Y:S08]  /*a3e0*/  FFMA.FTZ R0, R30, c[0x0][0x2d0], -R97.reuse ;  /* 0x0000b4001e007a23 */ /* 0x102ff00000010861 */
[----:B------:R1:W-:Y:S02]  /*a3f0*/  MUFU.EX2 R241, R0 ;  /* 0x0000000000f17308 */ /* 0x0003e40000000800 */
[----:B-1----:R-:W-:Y:S08]  /*a400*/  FFMA.FTZ R0, R31, c[0x0][0x2d0], -R97 ;  /* 0x0000b4001f007a23 */ /* 0x002ff00000010861 */
[----:B------:R1:W-:Y:S02]  /*a410*/  MUFU.EX2 R16, R0 ;  /* 0x0000000000107308 */ /* 0x0003e40000000800 */
[--C-:B-1----:R-:W-:Y:S08]  /*a420*/  FFMA.FTZ R0, R39, c[0x0][0x2d0], -R93.reuse ;  /* 0x0000b40027007a23 */ /* 0x102ff0000001085d */
[----:B------:R1:W-:Y:S02]  /*a430*/  MUFU.EX2 R32, R0 ;  /* 0x0000000000207308 */ /* 0x0003e40000000800 */
[--C-:B-1----:R-:W-:Y:S08]  /*a440*/  FFMA.FTZ R0, R48, c[0x0][0x2d0], -R92.reuse ;  /* 0x0000b40030007a23 */ /* 0x102ff0000001085c */
[----:B------:R1:W-:Y:S02]  /*a450*/  MUFU.EX2 R34, R0 ;  /* 0x0000000000227308 */ /* 0x0003e40000000800 */
[----:B-1----:R-:W-:Y:S08]  /*a460*/  FFMA.FTZ R0, R49, c[0x0][0x2d0], -R92 ;  /* 0x0000b40031007a23 */ /* 0x002ff0000001085c */
[----:B------:R1:W-:Y:S02]  /*a470*/  MUFU.EX2 R192, R0 ;  /* 0x0000000000c07308 */ /* 0x0003e40000000800 */
[--C-:B-1----:R-:W-:Y:S08]  /*a480*/  FFMA.FTZ R0, R50, c[0x0][0x2d0], -R93.reuse ;  /* 0x0000b40032007a23 */ /* 0x102ff0000001085d */
[----:B------:R1:W-:Y:S02]  /*a490*/  MUFU.EX2 R33, R0 ;  /* 0x0000000000217308 */ /* 0x0003e40000000800 */
[----:B-1----:R-:W-:Y:S08]  /*a4a0*/  FFMA.FTZ R0, R51, c[0x0][0x2d0], -R93 ;  /* 0x0000b40033007a23 */ /* 0x002ff0000001085d */
[----:B------:R1:W-:Y:S02]  /*a4b0*/  MUFU.EX2 R24, R0 ;  /* 0x0000000000187308 */ /* 0x0003e40000000800 */
[----:B-1----:R-:W-:Y:S02]  /*a4c0*/  FSEL R0, R143, RZ, P3 ;  /* 0x000000ff8f007208 */ /* 0x002fe40001800000 */
[----:B---3--:R-:W2:Y:S01]  /*a4d0*/  LDL.LU R143, [R1+0x20] ;  /* 0x00002000018f7983 */ /* 0x008ea20000300800 */
[-C--:B----4-:R-:W-:Y:S02]  /*a4e0*/  @P5 IADD3 R6, P3, R10, R17.reuse, RZ ;  /* 0x000000110a065210 */ /* 0x090fe40007f7e0ff */
[----:B------:R-:W-:Y:S01]  /*a4f0*/  FADD.FTZ R2, -R0, R3 ;  /* 0x0000000300027221 */ /* 0x000fe20000010100 */
[----:B------:R1:W-:Y:S01]  /*a500*/  STL [R1+0xb8], R142 ;  /* 0x0000b88e01007387 */ /* 0x0003e20000100800 */
[----:B------:R-:W-:Y:S01]  /*a510*/  FSEL R0, R142, RZ, P2 ;  /* 0x000000ff8e007208 */ /* 0x000fe20001000000 */
[--C-:B------:R-:W-:Y:S01]  /*a520*/  @P5 IMAD.X R7, R11, 0x1, R12.reuse, P3 ;  /* 0x000000010b075824 */ /* 0x100fe200018e060c */
[-C--:B------:R-:W-:Y:S01]  /*a530*/  @P5 IADD3 R4, P2, R6, R17.reuse, RZ ;  /* 0x0000001106045210 */ /* 0x080fe20007f5e0ff */
[----:B------:R-:W-:Y:S02]  /*a540*/  FMUL.FTZ R2, R2, c[0x0][0x2d0] ;  /* 0x0000b40002027a20 */ /* 0x000fe40000410000 */
[----:B------:R-:W-:Y:S01]  /*a550*/  FADD.FTZ R0, -R0, R141 ;  /* 0x0000008d00007221 */ /* 0x000fe20000010100 */
[----:B------:R3:W-:Y:S01]  /*a560*/  @P5 LDGSTS.E.BYPASS.LTC128B.128 [R245+0x5900], [R6.64], !P6 ;  /* 0x0590000006f55fae */ /* 0x0007e2000f101d4a */
[----:B------:R4:W4:Y:S01]  /*a570*/  MUFU.EX2 R69, R2 ;  /* 0x0000000200457308 */ /* 0x0009220000000800 */
[----:B------:R-:W-:Y:S01]  /*a580*/  @P5 IMAD.X R5, R7, 0x1, R12, P2 ;  /* 0x0000000107055824 */ /* 0x000fe200010e060c */
[----:B------:R-:W-:Y:S01]  /*a590*/  @P5 IADD3 R8, P3, R4, R17, RZ ;  /* 0x0000001104085210 */ /* 0x000fe20007f7e0ff */
[----:B------:R-:W-:Y:S02]  /*a5a0*/  FMUL.FTZ R0, R0, c[0x0][0x2d0] ;  /* 0x0000b40000007a20 */ /* 0x000fe40000410000 */
[----:B------:R-:W-:Y:S02]  /*a5b0*/  IMAD.MOV.U32 R141, RZ, RZ, R64 ;  /* 0x000000ffff8d7224 */ /* 0x000fe400078e0040 */
[----:B------:R3:W-:Y:S01]  /*a5c0*/  @P5 LDGSTS.E.BYPASS.LTC128B.128 [R245+0x6100], [R4.64], !P6 ;  /* 0x0610000004f55fae */ /* 0x0007e2000f101d4a */
[----:B------:R-:W-:Y:S02]  /*a5d0*/  @P5 IMAD.X R9, R5, 0x1, R12, P3 ;  /* 0x0000000105095824 */ /* 0x000fe400018e060c */
[----:B------:R3:W3:Y:S01]  /*a5e0*/  MUFU.EX2 R68, R0 ;  /* 0x0000000000447308 */ /* 0x0006e20000000800 */
[----:B------:R-:W-:Y:S04]  /*a5f0*/  F2FP.BF16.PACK_AB R64, R141, R110 ;  /* 0x0000006e8d40723e */ /* 0x000fe800000010ff */
[----:B------:R3:W-:Y:S08]  /*a600*/  @P5 LDGSTS.E.BYPASS.LTC128B.128 [R245+0x6900], [R8.64], !P6 ;  /* 0x0690000008f55fae */ /* 0x0007f0000f101d4a */
[----:B-1----:R-:W2:Y:S01]  /*a610*/  LDL.LU R142, [R1+0x24] ;  /* 0x00002400018e7983 */ /* 0x002ea20000300800 */
[----:B----4-:R-:W-:Y:S01]  /*a620*/  FSEL R2, R140, RZ, P1 ;  /* 0x000000ff8c027208 */ /* 0x010fe20000800000 */
[C---:B------:R-:W-:Y:S02]  /*a630*/  FMUL.FTZ R17, R69.reuse, R161 ;  /* 0x000000a145117220 */ /* 0x040fe40000410000 */
[----:B------:R1:W-:Y:S01]  /*a640*/  STL [R1+0xbc], R140 ;  /* 0x0000bc8c01007387 */ /* 0x0003e20000100800 */
[C---:B------:R-:W-:Y:S02]  /*a650*/  FMUL.FTZ R48, R69.reuse, R124 ;  /* 0x0000007c45307220 */ /* 0x040fe40000410000 */
[C---:B------:R-:W-:Y:S01]  /*a660*/  FMUL.FTZ R49, R69.reuse, R125 ;  /* 0x0000007d45317220 */ /* 0x040fe20000410000 */
[----:B------:R-:W4:Y:S01]  /*a670*/  LDSM.16.MT88.4 R20, [R228+0x100] ;  /* 0x00010000e414783b */ /* 0x000f220000004200 */
[----:B------:R-:W-:Y:S02]  /*a680*/  FFMA.FTZ R125, R114, c[0x0][0x2d0], -R93 ;  /* 0x0000b400727d7a23 */ /* 0x000fe4000001085d */
[----:B---3--:R-:W-:Y:S01]  /*a690*/  FADD.FTZ R0, -R2, R144 ;  /* 0x0000009002007221 */ /* 0x008fe20000010100 */
[----:B------:R-:W-:Y:S01]  /*a6a0*/  FSEL R2, R70, RZ, P0 ;  /* 0x000000ff46027208 */ /* 0x000fe20000000000 */
[C---:B------:R-:W-:Y:S02]  /*a6b0*/  FMUL.FTZ R5, R69.reuse, R149 ;  /* 0x0000009545057220 */ /* 0x040fe40000410000 */
[----:B------:R-:W-:Y:S01]  /*a6c0*/  FMUL.FTZ R0, R0, c[0x0][0x2d0] ;  /* 0x0000b40000007a20 */ /* 0x000fe20000410000 */
[----:B------:R-:W3:Y:S01]  /*a6d0*/  LDSM.16.MT88.4 R36, [R231+0x100] ;  /* 0x00010000e724783b */ /* 0x000ee20000004200 */
[----:B------:R-:W-:Y:S02]  /*a6e0*/  IMAD.MOV.U32 R149, RZ, RZ, R15 ;  /* 0x000000ffff957224 */ /* 0x000fe400078e000f */
[----:B------:R4:W4:Y:S01]  /*a6f0*/  MUFU.EX2 R3, R0 ;  /* 0x0000000000037308 */ /* 0x0009220000000800 */
[C---:B------:R-:W-:Y:S02]  /*a700*/  FMUL.FTZ R4, R69.reuse, R148 ;  /* 0x0000009445047220 */ /* 0x040fe40000410000 */
[C---:B------:R-:W-:Y:S02]  /*a710*/  FMUL.FTZ R6, R68.reuse, R150 ;  /* 0x0000009644067220 */ /* 0x040fe40000410000 */
[C---:B------:R-:W-:Y:S01]  /*a720*/  FMUL.FTZ R7, R68.reuse, R151 ;  /* 0x0000009744077220 */ /* 0x040fe20000410000 */
[----:B------:R-:W-:Y:S01]  /*a730*/  LDSM.16.MT88.4 R84, [R231+0x900] ;  /* 0x00090000e754783b */ /* 0x000fe20000004200 */
[----:B------:R-:W-:Y:S02]  /*a740*/  IMAD.MOV.U32 R144, RZ, RZ, R19 ;  /* 0x000000ffff907224 */ /* 0x000fe400078e0013 */
[----:B------:R-:W-:Y:S02]  /*a750*/  FMUL.FTZ R19, R68, R163 ;  /* 0x000000a344137220 */ /* 0x000fe40000410000 */
[----:B------:R-:W-:Y:S01]  /*a760*/  IMAD.MOV.U32 R148, RZ, RZ, R16 ;  /* 0x000000ffff947224 */ /* 0x000fe200078e0010 */
[----:B------:R-:W-:Y:S01]  /*a770*/  F2FP.BF16.PACK_AB R65, R144, R109 ;  /* 0x0000006d9041723e */ /* 0x000fe200000010ff */
[C---:B------:R-:W-:Y:S01]  /*a780*/  FMUL.FTZ R16, R69.reuse, R160 ;  /* 0x000000a045107220 */ /* 0x040fe20000410000 */
[----:B-1----:R-:W3:Y:S01]  /*a790*/  LDL.LU R140, [R1+0xc] ;  /* 0x00000c00018c7983 */ /* 0x002ee20000300800 */
[----:B------:R-:W-:Y:S02]  /*a7a0*/  IMAD.MOV.U32 R151, RZ, RZ, R34 ;  /* 0x000000ffff977224 */ /* 0x000fe400078e0022 */
[----:B------:R-:W-:Y:S01]  /*a7b0*/  IMAD.MOV.U32 R150, RZ, RZ, R33 ;  /* 0x000000ffff967224 */ /* 0x000fe200078e0021 */
[----:B------:R1:W-:Y:S01]  /*a7c0*/  STL [R1+0xc0], R245 ;  /* 0x0000c0f501007387 */ /* 0x0003e20000100800 */
[----:B------:R-:W-:Y:S02]  /*a7d0*/  FMUL.FTZ R33, R69, R177 ;  /* 0x000000b145217220 */ /* 0x000fe40000410000 */
[C---:B------:R-:W-:Y:S01]  /*a7e0*/  FMUL.FTZ R34, R68.reuse, R178 ;  /* 0x000000b244227220 */ /* 0x040fe20000410000 */
[----:B------:R-:W-:Y:S01]  /*a7f0*/  LDSM.16.MT88.4 R88, [R229+0x900] ;  /* 0x00090000e558783b */ /* 0x000fe20000004200 */
[----:B------:R-:W-:Y:S02]  /*a800*/  FMUL.FTZ R50, R68, R126 ;  /* 0x0000007e44327220 */ /* 0x000fe40000410000 */
[----:B----4-:R-:W-:Y:S02]  /*a810*/  FADD.FTZ R0, -R2, R145 ;  /* 0x0000009102007221 */ /* 0x010fe40000010100 */
[----:B------:R-:W-:Y:S02]  /*a820*/  FFMA.FTZ R2, R41, c[0x0][0x2d0], -R96 ;  /* 0x0000b40029027a23 */ /* 0x000fe40000010860 */
[----:B------:R-:W-:Y:S01]  /*a830*/  FMUL.FTZ R0, R0, c[0x0][0x2d0] ;  /* 0x0000b40000007a20 */ /* 0x000fe20000410000 */
[----:B------:R-:W0:Y:S01]  /*a840*/  LDGDEPBAR ;  /* 0x00000000000079af */ /* 0x000e220000000000 */
[----:B------:R4:W4:Y:S01]  /*a850*/  MUFU.EX2 R31, R2 ;  /* 0x00000002001f7308 */ /* 0x0009220000000800 */
[C---:B------:R-:W-:Y:S02]  /*a860*/  FMUL.FTZ R8, R3.reuse, R152 ;  /* 0x0000009803087220 */ /* 0x040fe40000410000 */
[----:B------:R-:W-:Y:S02]  /*a870*/  IMAD.MOV.U32 R145, RZ, RZ, R18 ;  /* 0x000000ffff917224 */ /* 0x000fe400078e0012 */
[C---:B------:R-:W-:Y:S02]  /*a880*/  FMUL.FTZ R9, R3.reuse, R153 ;  /* 0x0000009903097220 */ /* 0x040fe40000410000 */
[C---:B------:R-:W-:Y:S02]  /*a890*/  FMUL.FTZ R12, R3.reuse, R156 ;  /* 0x0000009c030c7220 */ /* 0x040fe40000410000 */
[C---:B------:R-:W-:Y:S01]  /*a8a0*/  FMUL.FTZ R13, R3.reuse, R157 ;  /* 0x0000009d030d7220 */ /* 0x040fe20000410000 */
[----:B------:R-:W4:Y:S01]  /*a8b0*/  MUFU.EX2 R0, R0 ;  /* 0x0000000000007308 */ /* 0x000f220000000800 */
[----:B------:R-:W-:Y:S01]  /*a8c0*/  FMUL.FTZ R18, R68, R162 ;  /* 0x000000a244127220 */ /* 0x000fe20000410000 */
[----:B-1----:R-:W3:Y:S01]  /*a8d0*/  LDL.LU R245, [R1+0x10] ;  /* 0x0000100001f57983 */ /* 0x002ee20000300800 */
[C---:B------:R-:W-:Y:S02]  /*a8e0*/  FMUL.FTZ R25, R3.reuse, R169 ;  /* 0x000000a903197220 */ /* 0x040fe40000410000 */
[----:B------:R-:W-:Y:S01]  /*a8f0*/  IMAD.MOV.U32 R156, RZ, RZ, R55 ;  /* 0x000000ffff9c7224 */ /* 0x000fe200078e0037 */
[----:B------:R1:W-:Y:S01]  /*a900*/  STL [R1+0xc4], R70 ;  /* 0x0000c44601007387 */ /* 0x0003e20000100800 */
[----:B------:R-:W-:Y:S02]  /*a910*/  IMAD.MOV.U32 R157, RZ, RZ, R54 ;  /* 0x000000ffff9d7224 */ /* 0x000fe400078e0036 */
[C---:B------:R-:W-:Y:S02]  /*a920*/  FMUL.FTZ R28, R3.reuse, R172 ;  /* 0x000000ac031c7220 */ /* 0x040fe40000410000 */
[----:B------:R-:W-:Y:S02]  /*a930*/  FMUL.FTZ R29, R3, R173 ;  /* 0x000000ad031d7220 */ /* 0x000fe40000410000 */
[----:B------:R-:W-:Y:S02]  /*a940*/  IMAD.MOV.U32 R173, RZ, RZ, R32 ;  /* 0x000000ffffad7224 */ /* 0x000fe400078e0020 */
[----:B----4-:R-:W-:Y:S02]  /*a950*/  FFMA.FTZ R2, R42, c[0x0][0x2d0], -R97 ;  /* 0x0000b4002a027a23 */ /* 0x010fe40000010861 */
[----:B------:R-:W-:Y:S02]  /*a960*/  IMAD.MOV.U32 R172, RZ, RZ, R31 ;  /* 0x000000ffffac7224 */ /* 0x000fe400078e001f */
[----:B------:R4:W-:Y:S01]  /*a970*/  MUFU.EX2 R147, R2 ;  /* 0x0000000200937308 */ /* 0x0009e20000000800 */
[----:B------:R-:W-:Y:S02]  /*a980*/  FMUL.FTZ R32, R69, R176 ;  /* 0x000000b045207220 */ /* 0x000fe40000410000 */
[----:B------:R-:W-:Y:S02]  /*a990*/  IMAD.MOV.U32 R176, RZ, RZ, R76 ;  /* 0x000000ffffb07224 */ /* 0x000fe400078e004c */
[C---:B------:R-:W-:Y:S02]  /*a9a0*/  FMUL.FTZ R14, R0.reuse, R158 ;  /* 0x0000009e000e7220 */ /* 0x040fe40000410000 */
[C---:B------:R-:W-:Y:S02]  /*a9b0*/  FMUL.FTZ R15, R0.reuse, R159 ;  /* 0x0000009f000f7220 */ /* 0x040fe40000410000 */
[C---:B------:R-:W-:Y:S02]  /*a9c0*/  FMUL.FTZ R10, R0.reuse, R154 ;  /* 0x0000009a000a7220 */ /* 0x040fe40000410000 */
[C---:B------:R-:W-:Y:S01]  /*a9d0*/  FMUL.FTZ R11, R0.reuse, R155 ;  /* 0x0000009b000b7220 */ /* 0x040fe20000410000 */
[----:B-1----:R-:W3:Y:S01]  /*a9e0*/  LDL.LU R70, [R1+0x8] ;  /* 0x0000080001467983 */ /* 0x002ee20000300800 */
[C---:B------:R-:W-:Y:S02]  /*a9f0*/  FMUL.FTZ R27, R0.reuse, R171 ;  /* 0x000000ab001b7220 */ /* 0x040fe40000410000 */
[C---:B------:R-:W-:Y:S01]  /*aa00*/  FMUL.FTZ R26, R0.reuse, R170 ;  /* 0x000000aa001a7220 */ /* 0x040fe20000410000 */
[----:B------:R-:W3:Y:S01]  /*aa10*/  LDL.LU R153, [R1+0x14] ;  /* 0x0000140001997983 */ /* 0x000ee20000300800 */
[C---:B------:R-:W-:Y:S02]  /*aa20*/  FMUL.FTZ R30, R0.reuse, R174 ;  /* 0x000000ae001e7220 */ /* 0x040fe40000410000 */
[C---:B------:R-:W-:Y:S01]  /*aa30*/  FMUL.FTZ R31, R0.reuse, R175 ;  /* 0x000000af001f7220 */ /* 0x040fe20000410000 */
[----:B------:R-:W3:Y:S01]  /*aa40*/  LDL.LU R154, [R1+0x18] ;  /* 0x00001800019a7983 */ /* 0x000ee20000300800 */
[----:B------:R-:W-:Y:S02]  /*aa50*/  IMAD.MOV.U32 R175, RZ, RZ, R77 ;  /* 0x000000ffffaf7224 */ /* 0x000fe400078e004d */
[C---:B------:R-:W-:Y:S01]  /*aa60*/  FMUL.FTZ R42, R0.reuse, R122 ;  /* 0x0000007a002a7220 */ /* 0x040fe20000410000 */
[----:B------:R-:W3:Y:S01]  /*aa70*/  LDL.LU R155, [R1+0x1c] ;  /* 0x00001c00019b7983 */ /* 0x000ee20000300800 */
[----:B----4-:R-:W-:Y:S02]  /*aa80*/  FFMA.FTZ R2, R43, c[0x0][0x2d0], -R97 ;  /* 0x0000b4002b027a23 */ /* 0x010fe40000010861 */
[----:B------:R-:W-:Y:S01]  /*aa90*/  FMUL.FTZ R43, R0, R123 ;  /* 0x0000007b002b7220 */ /* 0x000fe20000410000 */
[----:B------:R-:W-:Y:S01]  /*aaa0*/  LDSM.16.MT88.4 R76, [R230+0x100] ;  /* 0x00010000e64c783b */ /* 0x000fe20000004200 */
[----:B------:R1:W-:Y:S01]  /*aab0*/  MUFU.EX2 R152, R2 ;  /* 0x0000000200987308 */ /* 0x0003e20000000800 */
[C---:B------:R-:W-:Y:S02]  /*aac0*/  FMUL.FTZ R40, R3.reuse, R120 ;  /* 0x0000007803287220 */ /* 0x040fe40000410000 */
[C---:B------:R-:W-:Y:S02]  /*aad0*/  FMUL.FTZ R41, R3.reuse, R121 ;  /* 0x0000007903297220 */ /* 0x040fe40000410000 */
[----:B------:R-:W-:Y:S02]  /*aae0*/  FMUL.FTZ R51, R68, R127 ;  /* 0x0000007f44337220 */ /* 0x000fe40000410000 */
[C---:B------:R-:W-:Y:S02]  /*aaf0*/  FMUL.FTZ R58, R0.reuse, R130 ;  /* 0x00000082003a7220 */ /* 0x040fe40000410000 */
[C---:B------:R-:W-:Y:S02]  /*ab00*/  FMUL.FTZ R59, R0.reuse, R131 ;  /* 0x00000083003b7220 */ /* 0x040fe40000410000 */
[C---:B------:R-:W-:Y:S02]  /*ab10*/  FMUL.FTZ R62, R0.reuse, R134 ;  /* 0x00000086003e7220 */ /* 0x040fe40000410000 */
[----:B------:R-:W-:Y:S02]  /*ab20*/  FMUL.FTZ R63, R0, R135 ;  /* 0x00000087003f7220 */ /* 0x000fe40000410000 */
[----:B------:R-:W-:Y:S02]  /*ab30*/  FMUL.FTZ R61, R3, R133 ;  /* 0x00000085033d7220 */ /* 0x000fe40000410000 */
[----:B------:R-:W-:Y:S02]  /*ab40*/  FFMA.FTZ R126, R101, c[0x0][0x2d0], -R92 ;  /* 0x0000b400657e7a23 */ /* 0x000fe4000001085c */
[--C-:B------:R-:W-:Y:S02]  /*ab50*/  FFMA.FTZ R101, R249, c[0x0][0x2d0], -R93.reuse ;  /* 0x0000b400f9657a23 */ /* 0x100fe4000001085d */
[--C-:B------:R-:W-:Y:S02]  /*ab60*/  FFMA.FTZ R122, R103, c[0x0][0x2d0], -R93.reuse ;  /* 0x0000b400677a7a23 */ /* 0x100fe4000001085d */
[----:B------:R-:W-:Y:S02]  /*ab70*/  FFMA.FTZ R127, R115, c[0x0][0x2d0], -R93 ;  /* 0x0000b400737f7a23 */ /* 0x000fe4000001085d */
[--C-:B-1----:R-:W-:Y:S02]  /*ab80*/  FFMA.FTZ R2, R44, c[0x0][0x2d0], -R96.reuse ;  /* 0x0000b4002c027a23 */ /* 0x102fe40000010860 */
[----:B------:R-:W-:Y:S02]  /*ab90*/  FMUL.FTZ R44, R3, R180 ;  /* 0x000000b4032c7220 */ /* 0x000fe40000410000 */
[----:B------:R1:W-:Y:S01]  /*aba0*/  MUFU.EX2 R158, R2 ;  /* 0x00000002009e7308 */ /* 0x0003e20000000800 */
[----:B------:R-:W-:Y:S02]  /*abb0*/  FFMA.FTZ R124, R196, c[0x0][0x2d0], -R97 ;  /* 0x0000b400c47c7a23 */ /* 0x000fe40000010861 */
[--C-:B------:R-:W-:Y:S02]  /*abc0*/  FFMA.FTZ R103, R219, c[0x0][0x2d0], -R96.reuse ;  /* 0x0000b400db677a23 */ /* 0x100fe40000010860 */
[----:B------:R-:W-:Y:S02]  /*abd0*/  IMAD.MOV.U32 R219, RZ, RZ, R151 ;  /* 0x000000ffffdb7224 */ /* 0x000fe400078e0097 */
[--C-:B------:R-:W-:Y:S02]  /*abe0*/  FFMA.FTZ R121, R215, c[0x0][0x2d0], -R97.reuse ;  /* 0x0000b400d7797a23 */ /* 0x100fe40000010861 */
[--C-:B------:R-:W-:Y:S02]  /*abf0*/  FFMA.FTZ R120, R211, c[0x0][0x2d0], -R96.reuse ;  /* 0x0000b400d3787a23 */ /* 0x100fe40000010860 */
[--C-:B------:R-:W-:Y:S02]  /*ac00*/  FFMA.FTZ R123, R210, c[0x0][0x2d0], -R96.reuse ;  /* 0x0000b400d27b7a23 */ /* 0x100fe40000010860 */
[----:B-1----:R-:W-:Y:S02]  /*ac10*/  FFMA.FTZ R2, R45, c[0x0][0x2d0], -R96 ;  /* 0x0000b4002d027a23 */ /* 0x002fe40000010860 */
[----:B------:R-:W-:Y:S02]  /*ac20*/  FMUL.FTZ R45, R3, R181 ;  /* 0x000000b5032d7220 */ /* 0x000fe40000410000 */
[----:B------:R1:W-:Y:S02]  /*ac30*/  MUFU.EX2 R108, R2 ;  /* 0x00000002006c7308 */ /* 0x0003e40000000800 */
[--C-:B-1----:R-:W-:Y:S02]  /*ac40*/  FFMA.FTZ R2, R46, c[0x0][0x2d0], -R97.reuse ;  /* 0x0000b4002e027a23 */ /* 0x102fe40000010861 */
[----:B------:R-:W-:Y:S06]  /*ac50*/  FMUL.FTZ R46, R0, R182 ;  /* 0x000000b6002e7220 */ /* 0x000fec0000410000 */
[----:B------:R1:W4:Y:S02]  /*ac60*/  MUFU.EX2 R35, R2 ;  /* 0x0000000200237308 */ /* 0x0003240000000800 */
[----:B-1----:R-:W-:Y:S02]  /*ac70*/  FFMA.FTZ R2, R188, c[0x0][0x2d0], -R97 ;  /* 0x0000b400bc027a23 */ /* 0x002fe40000010861 */
[----:B----4-:R-:W-:Y:S06]  /*ac80*/  IMAD.MOV.U32 R174, RZ, RZ, R35 ;  /* 0x000000ffffae7224 */ /* 0x010fec00078e0023 */
[----:B------:R1:W4:Y:S01]  /*ac90*/  MUFU.EX2 R159, R2 ;  /* 0x00000002009f7308 */ /* 0x0003220000000800 */
[----:B------:R-:W-:Y:S02]  /*aca0*/  FMUL.FTZ R35, R68, R179 ;  /* 0x000000b344237220 */ /* 0x000fe40000410000 */
[----:B------:R-:W-:Y:S02]  /*acb0*/  IMAD.MOV.U32 R188, RZ, RZ, R80 ;  /* 0x000000ffffbc7224 */ /* 0x000fe400078e0050 */
[----:B------:R-:W-:Y:S01]  /*acc0*/  LDSM.16.MT88.4 R80, [R228+0x900] ;  /* 0x00090000e450783b */ /* 0x000fe20000004200 */
[----:B------:R-:W-:Y:S02]  /*acd0*/  IMAD.MOV.U32 R178, RZ, RZ, R174 ;  /* 0x000000ffffb27224 */ /* 0x000fe400078e00ae */
[----:B------:R-:W-:Y:S02]  /*ace0*/  IMAD.MOV.U32 R174, RZ, RZ, R199 ;  /* 0x000000ffffae7224 */ /* 0x000fe400078e00c7 */
[----:B------:R-:W-:Y:S02]  /*acf0*/  IMAD.MOV.U32 R179, RZ, RZ, R188 ;  /* 0x000000ffffb37224 */ /* 0x000fe400078e00bc */
[----:B------:R-:W-:Y:S02]  /*ad00*/  IMAD.MOV.U32 R188, RZ, RZ, R198 ;  /* 0x000000ffffbc7224 */ /* 0x000fe400078e00c6 */
[----:B-1----:R-:W-:Y:S02]  /*ad10*/  FFMA.FTZ R2, R47, c[0x0][0x2d0], -R92 ;  /* 0x0000b4002f027a23 */ /* 0x002fe4000001085c */
[----:B------:R-:W-:Y:S02]  /*ad20*/  FMUL.FTZ R47, R0, R183 ;  /* 0x000000b7002f7220 */ /* 0x000fe40000410000 */
[----:B----4-:R-:W-:Y:S01]  /*ad30*/  IMAD.MOV.U32 R177, RZ, RZ, R159 ;  /* 0x000000ffffb17224 */ /* 0x010fe200078e009f */
[----:B------:R-:W-:Y:S01]  /*ad40*/  MUFU.EX2 R183, R94 ;  /* 0x0000005e00b77308 */ /* 0x000fe20000000800 */
[----:B------:R-:W-:Y:S01]  /*ad50*/  IMAD.MOV.U32 R159, RZ, RZ, R193 ;  /* 0x000000ffff9f7224 */ /* 0x000fe200078e00c1 */
[----:B--2---:R-:W-:Y:S02]  /*ad60*/  F2FP.BF16.PACK_AB R66, R142, R145 ;  /* 0x000000918e42723e */ /* 0x004fe400000010ff */
[----:B---3--:R-:W-:Y:S02]  /*ad70*/  F2FP.BF16.PACK_AB R75, R140, R55 ;  /* 0x000000378c4b723e */ /* 0x008fe400000010ff */
[----:B------:R-:W-:Y:S02]  /*ad80*/  F2FP.BF16.PACK_AB R74, R245, R54 ;  /* 0x00000036f54a723e */ /* 0x000fe400000010ff */
[----:B------:R-:W1:Y:S05]  /*ad90*/  LDSM.16.MT88.4 R52, [R229+0x100] ;  /* 0x00010000e534783b */ /* 0x000e6a0000004200 */
[-C--:B------:R-:W-:Y:S05]  /*ada0*/  HMMA.16816.F32.BF16 R4, R72, R20.reuse, R4 ;  /* 0x000000144804723c */ /* 0x080fea0000041804 */
[----:B------:R-:W-:Y:S07]  /*adb0*/  F2FP.BF16.PACK_AB R67, R143, R70 ;  /* 0x000000468f43723e */ /* 0x000fee00000010ff */
[C---:B------:R-:W-:Y:S07]  /*adc0*/  HMMA.16816.F32.BF16 R8, R64.reuse, R20, R8 ;  /* 0x000000144008723c */ /* 0x040fee0000041808 */
[C---:B------:R-:W-:Y:S01]  /*add0*/  FMUL.FTZ R20, R69.reuse, R164 ;  /* 0x000000a445147220 */ /* 0x040fe20000410000 */
[-C--:B------:R-:W-:Y:S01]  /*ade0*/  HMMA.16816.F32.BF16 R12, R64, R22.reuse, R12 ;  /* 0x00000016400c723c */ /* 0x080fe2000004180c */
[----:B------:R2:W-:Y:S03]  /*adf0*/  MUFU.EX2 R164, R2 ;  /* 0x0000000200a47308 */ /* 0x0005e60000000800 */
[----:B------:R-:W-:Y:S02]  /*ae00*/  FMUL.FTZ R21, R69, R165 ;  /* 0x000000a545157220 */ /* 0x000fe40000410000 */
[----:B------:R-:W-:Y:S02]  /*ae10*/  IMAD.MOV.U32 R165, RZ, RZ, R24 ;  /* 0x000000ffffa57224 */ /* 0x000fe400078e0018 */
[C---:B------:R-:W-:Y:S04]  /*ae20*/  HMMA.16816.F32.BF16 R16, R72.reuse, R22, R16 ;  /* 0x000000164810723c */ /* 0x040fe80000041810 */
[----:B------:R-:W-:Y:S03]  /*ae30*/  FMUL.FTZ R24, R3, R168 ;  /* 0x000000a803187220 */ /* 0x000fe60000410000 */
[C---:B------:R-:W-:Y:S02]  /*ae40*/  FMUL.FTZ R23, R68.reuse, R167 ;  /* 0x000000a744177220 */ /* 0x040fe40000410000 */
[----:B------:R-:W-:Y:S07]  /*ae50*/  FMUL.FTZ R22, R68, R166 ;  /* 0x000000a644167220 */ /* 0x000fee0000410000 */
[-C--:B------:R-:W-:Y:S03]  /*ae60*/  HMMA.16816.F32.BF16 R20, R72, R36.reuse, R20 ;  /* 0x000000244814723c */ /* 0x080fe60000041814 */
[----:B--2---:R-:W-:Y:S02]  /*ae70*/  FFMA.FTZ R2, R189, c[0x0][0x2d0], -R92 ;  /* 0x0000b400bd027a23 */ /* 0x004fe4000001085c */
[----:B------:R-:W-:Y:S02]  /*ae80*/  IMAD.MOV.U32 R189, RZ, RZ, R165 ;  /* 0x000000ffffbd7224 */ /* 0x000fe400078e00a5 */
[----:B------:R2:W-:Y:S01]  /*ae90*/  MUFU.EX2 R168, R2 ;  /* 0x0000000200a87308 */ /* 0x0005e20000000800 */
[C---:B------:R-:W-:Y:S04]  /*aea0*/  HMMA.16816.F32.BF16 R24, R64.reuse, R36, R24 ;  /* 0x000000244018723c */ /* 0x040fe80000041818 */
[----:B------:R-:W-:Y:S02]  /*aeb0*/  IMAD.MOV.U32 R165, RZ, RZ, R106 ;  /* 0x000000ffffa57224 */ /* 0x000fe400078e006a */
[----:B------:R-:W-:Y:S02]  /*aec0*/  IMAD.MOV.U32 R106, RZ, RZ, R98 ;  /* 0x000000ffff6a7224 */ /* 0x000fe400078e0062 */
[-C--:B------:R-:W-:Y:S04]  /*aed0*/  HMMA.16816.F32.BF16 R28, R64, R38.reuse, R28 ;  /* 0x00000026401c723c */ /* 0x080fe8000004181c */
[--C-:B------:R-:W-:Y:S02]  /*aee0*/  FFMA.FTZ R98, R213, c[0x0][0x2d0], -R92.reuse ;  /* 0x0000b400d5627a23 */ /* 0x100fe4000001085c */
[C---:B------:R-:W-:Y:S02]  /*aef0*/  FMUL.FTZ R37, R69.reuse, R117 ;  /* 0x0000007545257220 */ /* 0x040fe40000410000 */
[C---:B------:R-:W-:Y:S04]  /*af00*/  HMMA.16816.F32.BF16 R32, R72.reuse, R38, R32 ;  /* 0x000000264820723c */ /* 0x040fe80000041820 */
[----:B------:R-:W-:Y:S02]  /*af10*/  FMUL.FTZ R36, R69, R116 ;  /* 0x0000007445247220 */ /* 0x000fe40000410000 */
[--C-:B------:R-:W-:Y:S02]  /*af20*/  FFMA.FTZ R117, R102, c[0x0][0x2d0], -R93.reuse ;  /* 0x0000b40066757a23 */ /* 0x100fe4000001085d */
[----:B--2---:R-:W-:Y:S04]  /*af30*/  FFMA.FTZ R2, R190, c[0x0][0x2d0], -R93 ;  /* 0x0000b400be027a23 */ /* 0x004fe8000001085d */
[----:B------:R2:W3:Y:S01]  /*af40*/  MUFU.EX2 R163, R2 ;  /* 0x0000000200a37308 */ /* 0x0004e20000000800 */
[C---:B------:R-:W-:Y:S02]  /*af50*/  FMUL.FTZ R39, R68.reuse, R119 ;  /* 0x0000007744277220 */ /* 0x040fe40000410000 */
[----:B------:R-:W-:Y:S02]  /*af60*/  FMUL.FTZ R38, R68, R118 ;  /* 0x0000007644267220 */ /* 0x000fe40000410000 */
[----:B------:R-:W-:Y:S02]  /*af70*/  FFMA.FTZ R119, R200, c[0x0][0x2d0], -R92 ;  /* 0x0000b400c8777a23 */ /* 0x000fe4000001085c */
[----:B------:R-:W-:Y:S02]  /*af80*/  FFMA.FTZ R102, R225, c[0x0][0x2d0], -R96 ;  /* 0x0000b400e1667a23 */ /* 0x000fe40000010860 */
[----:B------:R-:W-:Y:S01]  /*af90*/  IMAD.MOV.U32 R225, RZ, RZ, R150 ;  /* 0x000000ffffe17224 */ /* 0x000fe200078e0096 */
[-C--:B-1----:R-:W-:Y:S03]  /*afa0*/  HMMA.16816.F32.BF16 R36, R72, R52.reuse, R36 ;  /* 0x000000344824723c */ /* 0x082fe60000041824 */
[----:B------:R-:W-:Y:S02]  /*afb0*/  IMAD.MOV.U32 R200, RZ, RZ, R192 ;  /* 0x000000ffffc87224 */ /* 0x000fe400078e00c0 */
[----:B------:R-:W-:Y:S02]  /*afc0*/  FFMA.FTZ R118, R216, c[0x0][0x2d0], -R97 ;  /* 0x0000b400d8767a23 */ /* 0x000fe40000010861 */
[----:B------:R-:W-:Y:S01]  /*afd0*/  FFMA.FTZ R116, R217, c[0x0][0x2d0], -R96 ;  /* 0x0000b400d9747a23 */ /* 0x000fe20000010860 */
[C---:B------:R-:W-:Y:S04]  /*afe0*/  HMMA.16816.F32.BF16 R40, R64.reuse, R52, R40 ;  /* 0x000000344028723c */ /* 0x040fe80000041828 */
[----:B------:R-:W-:Y:S02]  /*aff0*/  IMAD.MOV.U32 R217, RZ, RZ, R152 ;  /* 0x000000ffffd97224 */ /* 0x000fe400078e0098 */
[----:B--2---:R-:W-:Y:S02]  /*b000*/  FFMA.FTZ R2, R191, c[0x0][0x2d0], -R93 ;  /* 0x0000b400bf027a23 */ /* 0x004fe4000001085d */
[-C--:B------:R-:W-:Y:S02]  /*b010*/  HMMA.16816.F32.BF16 R44, R64, R54.reuse, R44 ;  /* 0x00000036402c723c */ /* 0x080fe4000004182c */
[----:B------:R1:W-:Y:S02]  /*b020*/  MUFU.EX2 R167, R2 ;  /* 0x0000000200a77308 */ /* 0x0003e40000000800 */
[----:B---3--:R-:W-:Y:S02]  /*b030*/  IMAD.MOV.U32 R213, RZ, RZ, R163 ;  /* 0x000000ffffd57224 */ /* 0x008fe400078e00a3 */
[C---:B------:R-:W-:Y:S02]  /*b040*/  FMUL.FTZ R52, R69.reuse, R184 ;  /* 0x000000b845347220 */ /* 0x040fe40000410000 */
[C---:B------:R-:W-:Y:S04]  /*b050*/  HMMA.16816.F32.BF16 R48, R72.reuse, R54, R48 ;  /* 0x000000364830723c */ /* 0x040fe80000041830 */
[----:B------:R-:W-:Y:S01]  /*b060*/  FMUL.FTZ R53, R69, R185 ;  /* 0x000000b945357220 */ /* 0x000fe20000410000 */
[----:B------:R-:W-:Y:S02]  /*b070*/  MUFU.EX2 R184, R98 ;  /* 0x0000006200b87308 */ /* 0x000fe40000000800 */
[C---:B------:R-:W-:Y:S02]  /*b080*/  FMUL.FTZ R54, R68.reuse, R186 ;  /* 0x000000ba44367220 */ /* 0x040fe40000410000 */
[----:B------:R-:W-:Y:S07]  /*b090*/  FMUL.FTZ R55, R68, R187 ;  /* 0x000000bb44377220 */ /* 0x000fee0000410000 */
[-C--:B------:R-:W-:Y:S03]  /*b0a0*/  HMMA.16816.F32.BF16 R52, R72, R76.reuse, R52 ;  /* 0x0000004c4834723c */ /* 0x080fe60000041834 */
[--C-:B-1----:R-:W-:Y:S02]  /*b0b0*/  FFMA.FTZ R2, R56, c[0x0][0x2d0], -R92.reuse ;  /* 0x0000b40038027a23 */ /* 0x102fe4000001085c */
[----:B------:R-:W-:Y:S02]  /*b0c0*/  FMUL.FTZ R56, R3, R128 ;  /* 0x0000008003387220 */ /* 0x000fe40000410000 */
[----:B------:R1:W2:Y:S02]  /*b0d0*/  MUFU.EX2 R169, R2 ;  /* 0x0000000200a97308 */ /* 0x0002a40000000800 */
[----:B-1----:R-:W-:Y:S03]  /*b0e0*/  FFMA.FTZ R2, R57, c[0x0][0x2d0], -R92 ;  /* 0x0000b40039027a23 */ /* 0x002fe6000001085c */
[----:B------:R-:W-:Y:S05]  /*b0f0*/  FMUL.FTZ R57, R3, R129 ;  /* 0x0000008103397220 */ /* 0x000fea0000410000 */
[----:B------:R1:W-:Y:S01]  /*b100*/  MUFU.EX2 R171, R2 ;  /* 0x0000000200ab7308 */ /* 0x0003e20000000800 */
[----:B--2---:R-:W-:Y:S01]  /*b110*/  IMAD.MOV.U32 R252, RZ, RZ, R169 ;  /* 0x000000fffffc7224 */ /* 0x004fe200078e00a9 */
[C---:B------:R-:W-:Y:S08]  /*b120*/  HMMA.16816.F32.BF16 R56, R64.reuse, R76, R56 ;  /* 0x0000004c4038723c */ /* 0x040ff00000041838 */
[----:B------:R2:W-:Y:S01]  /*b130*/  MUFU.EX2 R129, R101 ;  /* 0x0000006500817308 */ /* 0x0005e20000000800 */
[----:B------:R-:W-:Y:S03]  /*b140*/  F2FP.BF16.PACK_AB R76, R236, R153 ;  /* 0x00000099ec4c723e */ /* 0x000fe600000010ff */
[----:B------:R-:W-:Y:S01]  /*b150*/  F2FP.BF16.PACK_AB R77, R233, R246 ;  /* 0x000000f6e94d723e */ /* 0x000fe200000010ff */
[----:B-1----:R-:W-:Y:S02]  /*b160*/  FFMA.FTZ R2, R60, c[0x0][0x2d0], -R93 ;  /* 0x0000b4003c027a23 */ /* 0x002fe4000001085d */
[----:B------:R-:W-:Y:S03]  /*b170*/  FMUL.FTZ R60, R3, R132 ;  /* 0x00000084033c7220 */ /* 0x000fe60000410000 */
[----:B------:R1:W-:Y:S04]  /*b180*/  MUFU.EX2 R166, R2 ;  /* 0x0000000200a67308 */ /* 0x0003e80000000800 */
[-C--:B------:R-:W-:Y:S03]  /*b190*/  HMMA.16816.F32.BF16 R60, R64, R78.reuse, R60 ;  /* 0x0000004e403c723c */ /* 0x080fe6000004183c */
[----:B--2---:R-:W-:Y:S04]  /*b1a0*/  FFMA.FTZ R101, R223, c[0x0][0x2d0], -R97 ;  /* 0x0000b400df657a23 */ /* 0x004fe80000010861 */
[C---:B------:R-:W-:Y:S02]  /*b1b0*/  FMUL.FTZ R64, R69.reuse, R136 ;  /* 0x0000008845407220 */ /* 0x040fe40000410000 */
[----:B------:R-:W-:Y:S03]  /*b1c0*/  FMUL.FTZ R65, R69, R137 ;  /* 0x0000008945417220 */ /* 0x000fe60000410000 */
[C---:B------:R-:W-:Y:S02]  /*b1d0*/  FMUL.FTZ R66, R68.reuse, R138 ;  /* 0x0000008a44427220 */ /* 0x040fe40000410000 */
[----:B------:R-:W-:Y:S02]  /*b1e0*/  FMUL.FTZ R67, R68, R139 ;  /* 0x0000008b44437220 */ /* 0x000fe40000410000 */
[----:B-1----:R-:W-:Y:S05]  /*b1f0*/  FFMA.FTZ R2, R194, c[0x0][0x2d0], -R93 ;  /* 0x0000b400c2027a23 */ /* 0x002fea000001085d */
[----:B------:R-:W-:Y:S01]  /*b200*/  HMMA.16816.F32.BF16 R64, R72, R78, R64 ;  /* 0x0000004e4840723c */ /* 0x000fe20000041840 */
[----:B------:R1:W2:Y:S06]  /*b210*/  MUFU.EX2 R170, R2 ;  /* 0x0000000200aa7308 */ /* 0x0002ac0000000800 */
[----:B------:R-:W-:Y:S02]  /*b220*/  F2FP.BF16.PACK_AB R72, R220, R155 ;  /* 0x0000009bdc48723e */ /* 0x000fe400000010ff */
[----:B------:R-:W-:Y:S03]  /*b230*/  F2FP.BF16.PACK_AB R73, R232, R154 ;  /* 0x0000009ae849723e */ /* 0x000fe600000010ff */
[----:B------:R-:W-:Y:S02]  /*b240*/  F2FP.BF16.PACK_AB R74, R242, R235 ;  /* 0x000000ebf24a723e */ /* 0x000fe400000010ff */
[----:B------:R-:W-:Y:S02]  /*b250*/  F2FP.BF16.PACK_AB R75, R243, R239 ;  /* 0x000000eff34b723e */ /* 0x000fe400000010ff */
[----:B------:R-:W-:Y:S02]  /*b260*/  F2FP.BF16.PACK_AB R78, R149, R240 ;  /* 0x000000f0954e723e */ /* 0x000fe400000010ff */
[----:B------:R-:W-:Y:S03]  /*b270*/  F2FP.BF16.PACK_AB R79, R148, R241 ;  /* 0x000000f1944f723e */ /* 0x000fe600000010ff */
[-C--:B------:R-:W-:Y:S03]  /*b280*/  HMMA.16816.F32.BF16 R4, R72, R80.reuse, R4 ;  /* 0x000000504804723c */ /* 0x080fe60000041804 */
[--C-:B-1----:R-:W-:Y:S05]  /*b290*/  FFMA.FTZ R2, R207, c[0x0][0x2d0], -R96.reuse ;  /* 0x0000b400cf027a23 */ /* 0x102fea0000010860 */
[C---:B------:R-:W-:Y:S01]  /*b2a0*/  HMMA.16816.F32.BF16 R8, R76.reuse, R80, R8 ;  /* 0x000000504c08723c */ /* 0x040fe20000041808 */
[----:B------:R1:W-:Y:S07]  /*b2b0*/  MUFU.EX2 R160, R2 ;  /* 0x0000000200a07308 */ /* 0x0003ee0000000800 */
[-C--:B------:R-:W-:Y:S08]  /*b2c0*/  HMMA.16816.F32.BF16 R12, R76, R82.reuse, R12 ;  /* 0x000000524c0c723c */ /* 0x080ff0000004180c */
[C---:B------:R-:W-:Y:S01]  /*b2d0*/  HMMA.16816.F32.BF16 R16, R72.reuse, R82, R16 ;  /* 0x000000524810723c */ /* 0x040fe20000041810 */
[----:B------:R-:W3:Y:S07]  /*b2e0*/  LDSM.16.MT88.4 R80, [R230+0x900] ;  /* 0x00090000e650783b */ /* 0x000eee0000004200 */
[-C--:B------:R-:W-:Y:S04]  /*b2f0*/  HMMA.16816.F32.BF16 R20, R72, R84.reuse, R20 ;  /* 0x000000544814723c */ /* 0x080fe80000041814 */
[----:B-1----:R-:W-:Y:S04]  /*b300*/  FFMA.FTZ R2, R208, c[0x0][0x2d0], -R96 ;  /* 0x0000b400d0027a23 */ /* 0x002fe80000010860 */
[C---:B------:R-:W-:Y:S01]  /*b310*/  HMMA.16816.F32.BF16 R24, R76.reuse, R84, R24 ;  /* 0x000000544c18723c */ /* 0x040fe20000041818 */
[----:B------:R1:W4:Y:S07]  /*b320*/  MUFU.EX2 R162, R2 ;  /* 0x0000000200a27308 */ /* 0x00032e0000000800 */
[-C--:B------:R-:W-:Y:S08]  /*b330*/  HMMA.16816.F32.BF16 R28, R76, R86.reuse, R28 ;  /* 0x000000564c1c723c */ /* 0x080ff0000004181c */
[C---:B------:R-:W-:Y:S01]  /*b340*/  HMMA.16816.F32.BF16 R32, R72.reuse, R86, R32 ;  /* 0x000000564820723c */ /* 0x040fe20000041820 */
[----:B------:R-:W2:Y:S07]  /*b350*/  LDSM.16.MT88.4 R84, [R228+0x1100] ;  /* 0x00110000e454783b */ /* 0x000eae0000004200 */
[-C--:B------:R-:W-:Y:S04]  /*b360*/  HMMA.16816.F32.BF16 R36, R72, R88.reuse, R36 ;  /* 0x000000584824723c */ /* 0x080fe80000041824 */
[--C-:B-1----:R-:W-:Y:S04]  /*b370*/  FFMA.FTZ R2, R221, c[0x0][0x2d0], -R97.reuse ;  /* 0x0000b400dd027a23 */ /* 0x102fe80000010861 */
[C---:B------:R-:W-:Y:S01]  /*b380*/  HMMA.16816.F32.BF16 R40, R76.reuse, R88, R40 ;  /* 0x000000584c28723c */ /* 0x040fe20000041828 */
[----:B------:R1:W1:Y:S07]  /*b390*/  MUFU.EX2 R161, R2 ;  /* 0x0000000200a17308 */ /* 0x00026e0000000800 */
[-C--:B------:R-:W-:Y:S08]  /*b3a0*/  HMMA.16816.F32.BF16 R44, R76, R90.reuse, R44 ;  /* 0x0000005a4c2c723c */ /* 0x080ff0000004182c */
[C---:B------:R-:W-:Y:S01]  /*b3b0*/  HMMA.16816.F32.BF16 R48, R72.reuse, R90, R48 ;  /* 0x0000005a4830723c */ /* 0x040fe20000041830 */
[----:B------:R-:W-:Y:S07]  /*b3c0*/  LDSM.16.MT88.4 R88, [R229+0x1100] ;  /* 0x00110000e558783b */ /* 0x000fee0000004200 */
[-C--:B---3--:R-:W-:Y:S04]  /*b3d0*/  HMMA.16816.F32.BF16 R52, R72, R80.reuse, R52 ;  /* 0x000000504834723c */ /* 0x088fe80000041834 */
[----:B-1----:R-:W-:Y:S02]  /*b3e0*/  FFMA.FTZ R2, R226, c[0x0][0x2d0], -R97 ;  /* 0x0000b400e2027a23 */ /* 0x002fe40000010861 */
[----:B--2---:R-:W-:Y:S02]  /*b3f0*/  IMAD.MOV.U32 R226, RZ, RZ, R170 ;  /* 0x000000ffffe27224 */ /* 0x004fe400078e00aa */
[C---:B------:R-:W-:Y:S01]  /*b400*/  HMMA.16816.F32.BF16 R56, R76.reuse, R80, R56 ;  /* 0x000000504c38723c */ /* 0x040fe20000041838 */
[----:B------:R1:W-:Y:S07]  /*b410*/  MUFU.EX2 R221, R2 ;  /* 0x0000000200dd7308 */ /* 0x0003ee0000000800 */
[-C--:B------:R-:W-:Y:S07]  /*b420*/  HMMA.16816.F32.BF16 R60, R76, R82.reuse, R60 ;  /* 0x000000524c3c723c */ /* 0x080fee000004183c */
[----:B------:R-:W-:Y:S01]  /*b430*/  FFMA.FTZ R76, R99, c[0x0][0x2d0], -R96 ;  /* 0x0000b400634c7a23 */ /* 0x000fe20000010860 */
[----:B------:R-:W-:Y:S01]  /*b440*/  HMMA.16816.F32.BF16 R64, R72, R82, R64 ;  /* 0x000000524840723c */ /* 0x000fe20000041840 */
[----:B------:R-:W2:Y:S02]  /*b450*/  LDSM.16.MT88.4 R80, [R231+0x1100] ;  /* 0x00110000e750783b */ /* 0x000ea40000004200 */
[----:B------:R3:W-:Y:S01]  /*b460*/  MUFU.EX2 R191, R76 ;  /* 0x0000004c00bf7308 */ /* 0x0007e20000000800 */
[----:B------:R-:W-:Y:S01]  /*b470*/  FFMA.FTZ R99, R250, c[0x0][0x2d0], -R93 ;  /* 0x0000b400fa637a23 */ /* 0x000fe2000001085d */
[----:B------:R-:W-:Y:S01]  /*b480*/  F2FP.BF16.PACK_AB R77, R152, R147 ;  /* 0x00000093984d723e */ /* 0x000fe200000010ff */
[----:B------:R-:W-:Y:S01]  /*b490*/  IMAD.MOV.U32 R250, RZ, RZ, R178 ;  /* 0x000000fffffa7224 */ /* 0x000fe200078e00b2 */
[----:B------:R-:W-:Y:S01]  /*b4a0*/  F2FP.BF16.PACK_AB R72, R234, R244 ;  /* 0x000000f4ea48723e */ /* 0x000fe200000010ff */
[--C-:B-1----:R-:W-:Y:S01]  /*b4b0*/  FFMA.FTZ R2, R227, c[0x0][0x2d0], -R96.reuse ;  /* 0x0000b400e3027a23 */ /* 0x102fe20000010860 */
[----:B------:R-:W-:Y:S04]  /*b4c0*/  F2FP.BF16.PACK_AB R73, R173, R237 ;  /* 0x000000edad49723e */ /* 0x000fe800000010ff */
[----:B------:R1:W-:Y:S01]  /*b4d0*/  MUFU.EX2 R208, R2 ;  /* 0x0000000200d07308 */ /* 0x0003e20000000800 */
[----:B------:R-:W-:Y:S01]  /*b4e0*/  F2FP.BF16.PACK_AB R74, R200, R151 ;  /* 0x00000097c84a723e */ /* 0x000fe200000010ff */
[----:B------:R-:W-:Y:S08]  /*b4f0*/  IMAD.MOV.U32 R227, RZ, RZ, R171 ;  /* 0x000000ffffe37224 */ /* 0x000ff000078e00ab */
[----:B------:R-:W-:Y:S01]  /*b500*/  MUFU.EX2 R130, R99 ;  /* 0x0000006300827308 */ /* 0x000fe20000000800 */
[----:B---3--:R-:W-:Y:S01]  /*b510*/  F2FP.BF16.PACK_AB R76, R172, R238 ;  /* 0x000000eeac4c723e */ /* 0x008fe200000010ff */
[----:B-1----:R-:W-:Y:S02]  /*b520*/  FFMA.FTZ R2, R248, c[0x0][0x2d0], -R96 ;  /* 0x0000b400f8027a23 */ /* 0x002fe40000010860 */
[----:B------:R-:W-:Y:S06]  /*b530*/  IMAD.MOV.U32 R248, RZ, RZ, R166 ;  /* 0x000000fffff87224 */ /* 0x000fec00078e00a6 */
[----:B------:R1:W-:Y:S02]  /*b540*/  MUFU.EX2 R207, R2 ;  /* 0x0000000200cf7308 */ /* 0x0003e40000000800 */
[----:B-1----:R-:W-:Y:S08]  /*b550*/  FFMA.FTZ R2, R205, c[0x0][0x2d0], -R97 ;  /* 0x0000b400cd027a23 */ /* 0x002ff00000010861 */
[----:B------:R1:W-:Y:S02]  /*b560*/  MUFU.EX2 R205, R2 ;  /* 0x0000000200cd7308 */ /* 0x0003e40000000800 */
[----:B-1----:R-:W-:Y:S02]  /*b570*/  FFMA.FTZ R2, R251, c[0x0][0x2d0], -R92 ;  /* 0x0000b400fb027a23 */ /* 0x002fe4000001085c */
[----:B----4-:R-:W-:Y:S06]  /*b580*/  IMAD.MOV.U32 R251, RZ, RZ, R162 ;  /* 0x000000fffffb7224 */ /* 0x010fec00078e00a2 */
[----:B------:R1:W-:Y:S02]  /*b590*/  MUFU.EX2 R182, R2 ;  /* 0x0000000200b67308 */ /* 0x0003e40000000800 */
[----:B-1----:R-:W-:Y:S08]  /*b5a0*/  FFMA.FTZ R2, R204, c[0x0][0x2d0], -R92 ;  /* 0x0000b400cc027a23 */ /* 0x002ff0000001085c */
[----:B------:R1:W-:Y:S02]  /*b5b0*/  MUFU.EX2 R204, R2 ;  /* 0x0000000200cc7308 */ /* 0x0003e40000000800 */
[----:B-1----:R-:W-:Y:S02]  /*b5c0*/  FFMA.FTZ R2, R176, c[0x0][0x2d0], -R93 ;  /* 0x0000b400b0027a23 */ /* 0x002fe4000001085d */
[----:B------:R-:W-:Y:S06]  /*b5d0*/  IMAD.MOV.U32 R176, RZ, RZ, R158 ;  /* 0x000000ffffb07224 */ /* 0x000fec00078e009e */
[----:B------:R1:W-:Y:S01]  /*b5e0*/  MUFU.EX2 R181, R2 ;  /* 0x0000000200b57308 */ /* 0x0003e20000000800 */
[----:B------:R-:W-:Y:S02]  /*b5f0*/  IMAD.MOV.U32 R158, RZ, RZ, R157 ;  /* 0x000000ffff9e7224 */ /* 0x000fe400078e009d */
[----:B------:R-:W-:Y:S02]  /*b600*/  IMAD.MOV.U32 R157, RZ, RZ, R156 ;  /* 0x000000ffff9d7224 */ /* 0x000fe400078e009c */
[----:B------:R-:W-:Y:S02]  /*b610*/  IMAD.MOV.U32 R156, RZ, RZ, R145 ;  /* 0x000000ffff9c7224 */ /* 0x000fe400078e0091 */
[----:B------:R-:W-:Y:S02]  /*b620*/  IMAD.MOV.U32 R145, RZ, RZ, R146 ;  /* 0x000000ffff917224 */ /* 0x000fe400078e0092 */
[----:B------:R-:W-:Y:S02]  /*b630*/  IMAD.MOV.U32 R146, RZ, RZ, R100 ;  /* 0x000000ffff927224 */ /* 0x000fe400078e0064 */
[----:B------:R-:W-:Y:S02]  /*b640*/  FFMA.FTZ R100, R212, c[0x0][0x2d0], -R92 ;  /* 0x0000b400d4647a23 */ /* 0x000fe4000001085c */
[----:B------:R-:W-:Y:S02]  /*b650*/  IMAD.MOV.U32 R212, RZ, RZ, R164 ;  /* 0x000000ffffd47224 */ /* 0x000fe400078e00a4 */
[----:B------:R-:W-:Y:S01]  /*b660*/  MUFU.EX2 R131, R100 ;  /* 0x0000006400837308 */ /* 0x000fe20000000800 */
[----:B-1----:R-:W-:Y:S02]  /*b670*/  FFMA.FTZ R2, R175, c[0x0][0x2d0], -R93 ;  /* 0x0000b400af027a23 */ /* 0x002fe4000001085d */
[----:B------:R-:W-:Y:S07]  /*b680*/  IMAD.MOV.U32 R175, RZ, RZ, R107 ;  /* 0x000000ffffaf7224 */ /* 0x000fee00078e006b */
[----:B------:R1:W-:Y:S01]  /*b690*/  MUFU.EX2 R199, R2 ;  /* 0x0000000200c77308 */ /* 0x0003e20000000800 */
[----:B------:R-:W-:Y:S02]  /*b6a0*/  IMAD.MOV.U32 R107, RZ, RZ, R104 ;  /* 0x000000ffff6b7224 */ /* 0x000fe400078e0068 */
[----:B------:R-:W-:Y:S02]  /*b6b0*/  FFMA.FTZ R104, R206, c[0x0][0x2d0], -R92 ;  /* 0x0000b400ce687a23 */ /* 0x000fe4000001085c */
[----:B------:R-:W-:Y:S02]  /*b6c0*/  IMAD.MOV.U32 R206, RZ, RZ, R177 ;  /* 0x000000ffffce7224 */ /* 0x000fe400078e00b1 */
[----:B------:R-:W-:Y:S02]  /*b6d0*/  IMAD.MOV.U32 R177, RZ, RZ, R176 ;  /* 0x000000ffffb17224 */ /* 0x000fe400078e00b0 */
[----:B------:R-:W-:Y:S01]  /*b6e0*/  IMAD.MOV.U32 R176, RZ, RZ, R165 ;  /* 0x000000ffffb07224 */ /* 0x000fe200078e00a5 */
[----:B------:R-:W-:Y:S01]  /*b6f0*/  F2FP.BF16.PACK_AB R79, R206, R250 ;  /* 0x000000face4f723e */ /* 0x000fe200000010ff */
[----:B------:R-:W-:Y:S02]  /*b700*/  IMAD.MOV.U32 R165, RZ, RZ, R145 ;  /* 0x000000ffffa57224 */ /* 0x000fe400078e0091 */
[----:B------:R-:W-:Y:S02]  /*b710*/  IMAD.MOV.U32 R145, RZ, RZ, R107 ;  /* 0x000000ffff917224 */ /* 0x000fe400078e006b */
[----:B------:R-:W-:Y:S02]  /*b720*/  IMAD.MOV.U32 R107, RZ, RZ, R106 ;  /* 0x000000ffff6b7224 */ /* 0x000fe400078e006a */
[----:B------:R-:W-:Y:S02]  /*b730*/  IMAD.MOV.U32 R106, RZ, RZ, R105 ;  /* 0x000000ffff6a7224 */ /* 0x000fe400078e0069 */
[----:B------:R-:W-:Y:S02]  /*b740*/  FFMA.FTZ R105, R202, c[0x0][0x2d0], -R92 ;  /* 0x0000b400ca697a23 */ /* 0x000fe4000001085c */
[----:B------:R-:W-:Y:S02]  /*b750*/  IMAD.MOV.U32 R202, RZ, RZ, R108 ;  /* 0x000000ffffca7224 */ /* 0x000fe400078e006c */
[--C-:B------:R-:W-:Y:S02]  /*b760*/  FFMA.FTZ R108, R201, c[0x0][0x2d0], -R92.reuse ;  /* 0x0000b400c96c7a23 */ /* 0x100fe4000001085c */
[----:B-1----:R-:W-:Y:S02]  /*b770*/  FFMA.FTZ R2, R209, c[0x0][0x2d0], -R92 ;  /* 0x0000b400d1027a23 */ /* 0x002fe4000001085c */
[----:B------:R-:W-:Y:S02]  /*b780*/  IMAD.MOV.U32 R201, RZ, RZ, R189 ;  /* 0x000000ffffc97224 */ /* 0x000fe400078e00bd */
[----:B------:R1:W-:Y:S01]  /*b790*/  MUFU.EX2 R194, R2 ;  /* 0x0000000200c27308 */ /* 0x0003e20000000800 */
[----:B------:R-:W-:Y:S02]  /*b7a0*/  IMAD.MOV.U32 R249, RZ, RZ, R177 ;  /* 0x000000fffff97224 */ /* 0x000fe400078e00b1 */
[----:B------:R-:W-:Y:S01]  /*b7b0*/  F2FP.BF16.PACK_AB R75, R201, R150 ;  /* 0x00000096c94b723e */ /* 0x000fe200000010ff */
[----:B------:R-:W-:Y:S02]  /*b7c0*/  IMAD.MOV.U32 R178, RZ, RZ, R165 ;  /* 0x000000ffffb27224 */ /* 0x000fe400078e00a5 */
[----:B------:R-:W-:Y:S01]  /*b7d0*/  IMAD.MOV.U32 R177, RZ, RZ, R106 ;  /* 0x000000ffffb17224 */ /* 0x000fe200078e006a */
[----:B------:R-:W-:Y:S01]  /*b7e0*/  F2FP.BF16.PACK_AB R78, R202, R249 ;  /* 0x000000f9ca4e723e */ /* 0x000fe200000010ff */
[----:B------:R-:W-:Y:S02]  /*b7f0*/  FFMA.FTZ R106, R113, c[0x0][0x2d0], -R93 ;  /* 0x0000b400716a7a23 */ /* 0x000fe4000001085d */
[-C--:B------:R-:W-:Y:S01]  /*b800*/  HMMA.16816.F32.BF16 R4, R72, R84.reuse, R4 ;  /* 0x000000544804723c */ /* 0x080fe20000041804 */
[----:B------:R-:W3:Y:S01]  /*b810*/  LDL.LU R113, [R1+0x28] ;  /* 0x0000280001717983 */ /* 0x000ee20000300800 */
[----:B------:R-:W-:Y:S01]  /*b820*/  MUFU.EX2 R108, R108 ;  /* 0x0000006c006c7308 */ /* 0x000fe20000000800 */
[----:B------:R-:W-:Y:S02]  /*b830*/  IMAD.MOV.U32 R165, RZ, RZ, R107 ;  /* 0x000000ffffa57224 */ /* 0x000fe400078e006b */
[----:B------:R-:W-:Y:S02]  /*b840*/  FFMA.FTZ R107, R112, c[0x0][0x2d0], -R93 ;  /* 0x0000b400706b7a23 */ /* 0x000fe4000001085d */
[----:B------:R-:W3:Y:S01]  /*b850*/  LDL.LU R112, [R1+0x30] ;  /* 0x0000300001707983 */ /* 0x000ee20000300800 */
[C---:B------:R-:W-:Y:S04]  /*b860*/  HMMA.16816.F32.BF16 R8, R76.reuse, R84, R8 ;  /* 0x000000544c08723c */ /* 0x040fe80000041808 */
[----:B------:R-:W-:Y:S02]  /*b870*/  FFMA.FTZ R98, R165, c[0x0][0x2d0], -R96 ;  /* 0x0000b400a5627a23 */ /* 0x000fe40000010860 */
[----:B-1----:R-:W-:Y:S02]  /*b880*/  FFMA.FTZ R2, R214, c[0x0][0x2d0], -R92 ;  /* 0x0000b400d6027a23 */ /* 0x002fe4000001085c */
[-C--:B------:R-:W-:Y:S01]  /*b890*/  HMMA.16816.F32.BF16 R12, R76, R86.reuse, R12 ;  /* 0x000000564c0c723c */ /* 0x080fe2000004180c */
[----:B------:R-:W-:Y:S03]  /*b8a0*/  MUFU.EX2 R115, R98 ;  /* 0x0000006200737308 */ /* 0x000fe60000000800 */
[----:B------:R-:W-:Y:S02]  /*b8b0*/  FFMA.FTZ R84, R178, c[0x0][0x2d0], -R96 ;  /* 0x0000b400b2547a23 */ /* 0x000fe40000010860 */
[----:B------:R-:W-:Y:S02]  /*b8c0*/  IMAD.MOV.U32 R214, RZ, RZ, R168 ;  /* 0x000000ffffd67224 */ /* 0x000fe400078e00a8 */
[C---:B------:R-:W-:Y:S03]  /*b8d0*/  HMMA.16816.F32.BF16 R16, R72.reuse, R86, R16 ;  /* 0x000000564810723c */ /* 0x040fe60000041810 */
[----:B------:R1:W-:Y:S01]  /*b8e0*/  MUFU.EX2 R198, R2 ;  /* 0x0000000200c67308 */ /* 0x0003e20000000800 */
[----:B------:R-:W-:Y:S02]  /*b8f0*/  IMAD.MOV.U32 R209, RZ, RZ, R167 ;  /* 0x000000ffffd17224 */ /* 0x000fe400078e00a7 */
[--C-:B------:R-:W-:Y:S02]  /*b900*/  FFMA.FTZ R100, R146, c[0x0][0x2d0], -R97.reuse ;  /* 0x0000b40092647a23 */ /* 0x100fe40000010861 */
[-C--:B--2---:R-:W-:Y:S04]  /*b910*/  HMMA.16816.F32.BF16 R20, R72, R80.reuse, R20 ;  /* 0x000000504814723c */ /* 0x084fe80000041814 */
[----:B------:R-:W-:Y:S01]  /*b920*/  FFMA.FTZ R99, R145, c[0x0][0x2d0], -R97 ;  /* 0x0000b40091637a23 */ /* 0x000fe20000010861 */
[----:B------:R2:W-:Y:S03]  /*b930*/  MUFU.EX2 R189, R84 ;  /* 0x0000005400bd7308 */ /* 0x0005e60000000800 */
[C---:B------:R-:W-:Y:S07]  /*b940*/  HMMA.16816.F32.BF16 R24, R76.reuse, R80, R24 ;  /* 0x000000504c18723c */ /* 0x040fee0000041818 */
[----:B------:R2:W-:Y:S01]  /*b950*/  MUFU.EX2 R146, R104 ;  /* 0x0000006800927308 */ /* 0x0005e20000000800 */
[-C--:B------:R-:W-:Y:S04]  /*b960*/  HMMA.16816.F32.BF16 R28, R76, R82.reuse, R28 ;  /* 0x000000524c1c723c */ /* 0x080fe8000004181c */
[----:B-1----:R-:W-:Y:S02]  /*b970*/  FFMA.FTZ R2, R222, c[0x0][0x2d0], -R93 ;  /* 0x0000b400de027a23 */ /* 0x002fe4000001085d */
[----:B------:R-:W-:Y:S02]  /*b980*/  IMAD.MOV.U32 R222, RZ, RZ, R161 ;  /* 0x000000ffffde7224 */ /* 0x000fe400078e00a1 */
[C---:B------:R-:W-:Y:S01]  /*b990*/  HMMA.16816.F32.BF16 R32, R72.reuse, R82, R32 ;  /* 0x000000524820723c */ /* 0x040fe20000041820 */
[----:B------:R1:W-:Y:S01]  /*b9a0*/  MUFU.EX2 R193, R2 ;  /* 0x0000000200c17308 */ /* 0x0003e20000000800 */
[----:B------:R-:W-:Y:S06]  /*b9b0*/  LDSM.16.MT88.4 R80, [R228+0x1900] ;  /* 0x00190000e450783b */ /* 0x000fec0000004200 */
[-C--:B------:R-:W-:Y:S02]  /*b9c0*/  HMMA.16816.F32.BF16 R36, R72, R88.reuse, R36 ;  /* 0x000000584824723c */ /* 0x080fe40000041824 */
[----:B--2---:R-:W-:Y:S01]  /*b9d0*/  LDSM.16.MT88.4 R84, [R231+0x1900] ;  /* 0x00190000e754783b */ /* 0x004fe20000004200 */
[----:B------:R-:W-:Y:S01]  /*b9e0*/  MUFU.EX2 R145, R105 ;  /* 0x0000006900917308 */ /* 0x000fe20000000800 */
[----:B------:R-:W-:Y:S04]  /*b9f0*/  FFMA.FTZ R104, R218, c[0x0][0x2d0], -R97 ;  /* 0x0000b400da687a23 */ /* 0x000fe80000010861 */
[C---:B------:R-:W-:Y:S05]  /*ba00*/  HMMA.16816.F32.BF16 R40, R76.reuse, R88, R40 ;  /* 0x000000584c28723c */ /* 0x040fea0000041828 */
[----:B------:R-:W-:Y:S03]  /*ba10*/  MUFU.EX2 R105, R195 ;  /* 0x000000c300697308 */ /* 0x000fe60000000800 */
[-C--:B------:R-:W-:Y:S04]  /*ba20*/  HMMA.16816.F32.BF16 R44, R76, R90.reuse, R44 ;  /* 0x0000005a4c2c723c */ /* 0x080fe8000004182c */
[----:B-1----:R-:W-:Y:S02]  /*ba30*/  FFMA.FTZ R2, R247, c[0x0][0x2d0], -R93 ;  /* 0x0000b400f7027a23 */ /* 0x002fe4000001085d */
[----:B------:R-:W-:Y:S01]  /*ba40*/  IMAD.MOV.U32 R247, RZ, RZ, R160 ;  /* 0x000000fffff77224 */ /* 0x000fe200078e00a0 */
[----:B------:R-:W-:Y:S01]  /*ba50*/  MUFU.EX2 R114, R99 ;  /* 0x0000006300727308 */ /* 0x000fe20000000800 */
[C---:B------:R-:W-:Y:S01]  /*ba60*/  HMMA.16816.F32.BF16 R48, R72.reuse, R90, R48 ;  /* 0x0000005a4830723c */ /* 0x040fe20000041830 */
[----:B------:R-:W-:Y:S03]  /*ba70*/  LDSM.16.MT88.4 R88, [R229+0x1900] ;  /* 0x00190000e558783b */ /* 0x000fe60000004200 */
[----:B------:R-:W-:Y:S05]  /*ba80*/  IMAD.MOV.U32 R160, RZ, RZ, R141 ;  /* 0x000000ffffa07224 */ /* 0x000fea00078e008d */
[----:B------:R1:W-:Y:S10]  /*ba90*/  MUFU.EX2 R192, R2 ;  /* 0x0000000200c07308 */ /* 0x0003f40000000800 */
[----:B------:R-:W-:Y:S10]  /*baa0*/  MUFU.EX2 R141, R107 ;  /* 0x0000006b008d7308 */ /* 0x000ff40000000800 */
[----:B------:R-:W2:Y:S01]  /*bab0*/  MUFU.EX2 R107, R119 ;  /* 0x00000077006b7308 */ /* 0x000ea20000000800 */
[----:B-1----:R-:W-:Y:S09]  /*bac0*/  FFMA.FTZ R2, R179, c[0x0][0x2d0], -R96 ;  /* 0x0000b400b3027a23 */ /* 0x002ff20000010860 */
[----:B------:R1:W-:Y:S10]  /*bad0*/  MUFU.EX2 R180, R2 ;  /* 0x0000000200b47308 */ /* 0x0003f40000000800 */
[----:B------:R-:W-:Y:S01]  /*bae0*/  MUFU.EX2 R99, R120 ;  /* 0x0000007800637308 */ /* 0x000fe20000000800 */
[----:B--2---:R-:W-:Y:S01]  /*baf0*/  F2FP.BF16.PACK_AB R136, R107, R108 ;  /* 0x0000006c6b88723e */ /* 0x004fe200000010ff */
[--C-:B-1----:R-:W-:Y:S02]  /*bb00*/  FFMA.FTZ R2, R95, c[0x0][0x2d0], -R97.reuse ;  /* 0x0000b4005f027a23 */ /* 0x102fe40000010861 */
[----:B------:R-:W1:Y:S06]  /*bb10*/  LDSM.16.MT88.4 R92, [R230+0x1100] ;  /* 0x00110000e65c783b */ /* 0x000e6c0000004200 */
[----:B------:R2:W-:Y:S02]  /*bb20*/  MUFU.EX2 R190, R2 ;  /* 0x0000000200be7308 */ /* 0x0005e40000000800 */
[--C-:B--2---:R-:W-:Y:S02]  /*bb30*/  FFMA.FTZ R2, R174, c[0x0][0x2d0], -R97.reuse ;  /* 0x0000b400ae027a23 */ /* 0x104fe40000010861 */
[----:B------:R-:W-:Y:S06]  /*bb40*/  IMAD.MOV.U32 R174, RZ, RZ, R188 ;  /* 0x000000ffffae7224 */ /* 0x000fec00078e00bc */
[----:B------:R2:W-:Y:S01]  /*bb50*/  MUFU.EX2 R188, R2 ;  /* 0x0000000200bc7308 */ /* 0x0005e20000000800 */
[-C--:B-1----:R-:W-:Y:S08]  /*bb60*/  HMMA.16816.F32.BF16 R52, R72, R92.reuse, R52 ;  /* 0x0000005c4834723c */ /* 0x082ff00000041834 */
[C---:B------:R-:W-:Y:S01]  /*bb70*/  HMMA.16816.F32.BF16 R56, R76.reuse, R92, R56 ;  /* 0x0000005c4c38723c */ /* 0x040fe20000041838 */
[----:B------:R-:W4:Y:S04]  /*bb80*/  LDL.LU R93, [R1+0x2c] ;  /* 0x00002c00015d7983 */ /* 0x000f280000300800 */
[----:B------:R-:W4:Y:S01]  /*bb90*/  LDL.LU R92, [R1+0x34] ;  /* 0x00003400015c7983 */ /* 0x000f220000300800 */
[--C-:B--2---:R-:W-:Y:S02]  /*bba0*/  FFMA.FTZ R2, R177, c[0x0][0x2d0], -R96.reuse ;  /* 0x0000b400b1027a23 */ /* 0x104fe40000010860 */
[-C--:B------:R-:W-:Y:S02]  /*bbb0*/  HMMA.16816.F32.BF16 R60, R76, R94.reuse, R60 ;  /* 0x0000005e4c3c723c */ /* 0x080fe4000004183c */
[----:B------:R1:W-:Y:S05]  /*bbc0*/  MUFU.EX2 R187, R2 ;  /* 0x0000000200bb7308 */ /* 0x0003ea0000000800 */
[----:B------:R-:W-:Y:S01]  /*bbd0*/  F2FP.BF16.PACK_AB R76, R251, R247 ;  /* 0x000000f7fb4c723e */ /* 0x000fe200000010ff */
[----:B------:R-:W-:Y:S04]  /*bbe0*/  HMMA.16816.F32.BF16 R64, R72, R94, R64 ;  /* 0x0000005e4840723c */ /* 0x000fe80000041840 */
[----:B------:R-:W-:Y:S02]  /*bbf0*/  F2FP.BF16.PACK_AB R77, R221, R222 ;  /* 0x000000dedd4d723e */ /* 0x000fe400000010ff */
[----:B------:R-:W-:Y:S02]  /*bc00*/  F2FP.BF16.PACK_AB R78, R207, R208 ;  /* 0x000000d0cf4e723e */ /* 0x000fe400000010ff */
[----:B------:R-:W-:Y:S04]  /*bc10*/  F2FP.BF16.PACK_AB R72, R214, R212 ;  /* 0x000000d4d648723e */ /* 0x000fe800000010ff */
[----:B------:R-:W-:Y:S02]  /*bc20*/  F2FP.BF16.PACK_AB R73, R209, R213 ;  /* 0x000000d5d149723e */ /* 0x000fe400000010ff */
[----:B------:R-:W-:Y:S02]  /*bc30*/  F2FP.BF16.PACK_AB R74, R227, R252 ;  /* 0x000000fce34a723e */ /* 0x000fe400000010ff */
[----:B------:R-:W-:Y:S01]  /*bc40*/  F2FP.BF16.PACK_AB R75, R226, R248 ;  /* 0x000000f8e24b723e */ /* 0x000fe200000010ff */
[--C-:B-1----:R-:W-:Y:S01]  /*bc50*/  FFMA.FTZ R2, R176, c[0x0][0x2d0], -R97.reuse ;  /* 0x0000b400b0027a23 */ /* 0x102fe20000010861 */
[----:B------:R-:W-:Y:S01]  /*bc60*/  F2FP.BF16.PACK_AB R79, R205, R183 ;  /* 0x000000b7cd4f723e */ /* 0x000fe200000010ff */
[----:B------:R-:W-:Y:S02]  /*bc70*/  LDSM.16.MT88.4 R176, [R231+0x3100] ;  /* 0x00310000e7b0783b */ /* 0x000fe40000004200 */
[----:B------:R1:W-:Y:S02]  /*bc80*/  MUFU.EX2 R186, R2 ;  /* 0x0000000200ba7308 */ /* 0x0003e40000000800 */
[-C--:B------:R-:W-:Y:S08]  /*bc90*/  HMMA.16816.F32.BF16 R4, R72, R80.reuse, R4 ;  /* 0x000000504804723c */ /* 0x080ff00000041804 */
[C---:B------:R-:W-:Y:S08]  /*bca0*/  HMMA.16816.F32.BF16 R8, R76.reuse, R80, R8 ;  /* 0x000000504c08723c */ /* 0x040ff00000041808 */
[-C--:B------:R-:W-:Y:S04]  /*bcb0*/  HMMA.16816.F32.BF16 R12, R76, R82.reuse, R12 ;  /* 0x000000524c0c723c */ /* 0x080fe8000004180c */
[--C-:B-1----:R-:W-:Y:S04]  /*bcc0*/  FFMA.FTZ R2, R175, c[0x0][0x2d0], -R97.reuse ;  /* 0x0000b400af027a23 */ /* 0x102fe80000010861 */
[C---:B------:R-:W-:Y:S01]  /*bcd0*/  HMMA.16816.F32.BF16 R16, R72.reuse, R82, R16 ;  /* 0x000000524810723c */ /* 0x040fe20000041810 */
[----:B------:R-:W-:Y:S01]  /*bce0*/  LDSM.16.MT88.4 R80, [R228+0x2100] ;  /* 0x00210000e450783b */ /* 0x000fe20000004200 */
[----:B------:R1:W-:Y:S02]  /*bcf0*/  MUFU.EX2 R185, R2 ;  /* 0x0000000200b97308 */ /* 0x0003e40000000800 */
[----:B------:R-:W-:Y:S04]  /*bd00*/  FFMA.FTZ R97, R71, c[0x0][0x2d0], -R97 ;  /* 0x0000b40047617a23 */ /* 0x000fe80000010861 */
[-C--:B------:R-:W-:Y:S04]  /*bd10*/  HMMA.16816.F32.BF16 R20, R72, R84.reuse, R20 ;  /* 0x000000544814723c */ /* 0x080fe80000041814 */
[----:B------:R-:W-:Y:S04]  /*bd20*/  MUFU.EX2 R97, R97 ;  /* 0x0000006100617308 */ /* 0x000fe80000000800 */
[C---:B------:R-:W-:Y:S08]  /*bd30*/  HMMA.16816.F32.BF16 R24, R76.reuse, R84, R24 ;  /* 0x000000544c18723c */ /* 0x040ff00000041818 */
[-C--:B------:R-:W-:Y:S04]  /*bd40*/  HMMA.16816.F32.BF16 R28, R76, R86.reuse, R28 ;  /* 0x000000564c1c723c */ /* 0x080fe8000004181c */
[--C-:B-1----:R-:W-:Y:S02]  /*bd50*/  FFMA.FTZ R2, R174, c[0x0][0x2d0], -R96.reuse ;  /* 0x0000b400ae027a23 */ /* 0x102fe40000010860 */
[----:B------:R-:W-:Y:S02]  /*bd60*/  FFMA.FTZ R96, R203, c[0x0][0x2d0], -R96 ;  /* 0x0000b400cb607a23 */ /* 0x000fe40000010860 */
[C---:B------:R-:W-:Y:S01]  /*bd70*/  HMMA.16816.F32.BF16 R32, R72.reuse, R86, R32 ;  /* 0x000000564820723c */ /* 0x040fe20000041820 */
[----:B------:R-:W-:Y:S01]  /*bd80*/  LDSM.16.MT88.4 R84, [R231+0x2100] ;  /* 0x00210000e754783b */ /* 0x000fe20000004200 */
[----:B------:R-:W-:Y:S02]  /*bd90*/  MUFU.EX2 R128, R2 ;  /* 0x0000000200807308 */ /* 0x000fe40000000800 */
[----:B---3--:R-:W-:Y:S04]  /*bda0*/  FFMA.FTZ R69, R69, R113, R224 ;  /* 0x0000007145457223 */ /* 0x008fe800000100e0 */
[-C--:B------:R-:W-:Y:S04]  /*bdb0*/  HMMA.16816.F32.BF16 R36, R72, R88.reuse, R36 ;  /* 0x000000584824723c */ /* 0x080fe80000041824 */
[----:B------:R-:W-:Y:S01]  /*bdc0*/  MUFU.EX2 R96, R96 ;  /* 0x0000006000607308 */ /* 0x000fe20000000800 */
[----:B------:R-:W-:Y:S02]  /*bdd0*/  FADD.FTZ R69, R159, R69 ;  /* 0x000000459f457221 */ /* 0x000fe40000010000 */
[----:B------:R-:W-:Y:S01]  /*bde0*/  IMAD.MOV.U32 R159, RZ, RZ, R144 ;  /* 0x000000ffff9f7224 */ /* 0x000fe200078e0090 */
[C---:B------:R-:W-:Y:S04]  /*bdf0*/  HMMA.16816.F32.BF16 R40, R76.reuse, R88, R40 ;  /* 0x000000584c28723c */ /* 0x040fe80000041828 */
[----:B------:R-:W-:Y:S02]  /*be00*/  FFMA.FTZ R68, R68, R112, R111 ;  /* 0x0000007044447223 */ /* 0x000fe4000001006f */
[----:B------:R-:W-:Y:S02]  /*be10*/  MUFU.EX2 R144, R106 ;  /* 0x0000006a00907308 */ /* 0x000fe40000000800 */
[-C--:B------:R-:W-:Y:S08]  /*be20*/  HMMA.16816.F32.BF16 R44, R76, R90.reuse, R44 ;  /* 0x0000005a4c2c723c */ /* 0x080ff0000004182c */
[C---:B------:R-:W-:Y:S01]  /*be30*/  HMMA.16816.F32.BF16 R48, R72.reuse, R90, R48 ;  /* 0x0000005a4830723c */ /* 0x040fe20000041830 */
[----:B------:R-:W-:Y:S01]  /*be40*/  LDSM.16.MT88.4 R88, [R229+0x2100] ;  /* 0x00210000e558783b */ /* 0x000fe20000004200 */
[----:B------:R-:W-:Y:S10]  /*be50*/  MUFU.EX2 R112, R102 ;  /* 0x0000006600707308 */ /* 0x000ff40000000800 */
[----:B------:R-:W-:Y:S10]  /*be60*/  MUFU.EX2 R111, R103 ;  /* 0x00000067006f7308 */ /* 0x000ff40000000800 */
[----:B------:R-:W-:Y:S10]  /*be70*/  MUFU.EX2 R113, R100 ;  /* 0x0000006400717308 */ /* 0x000ff40000000800 */
[----:B------:R-:W-:Y:S10]  /*be80*/  MUFU.EX2 R106, R117 ;  /* 0x00000075006a7308 */ /* 0x000ff40000000800 */
[----:B------:R-:W1:Y:S10]  /*be90*/  MUFU.EX2 R103, R126 ;  /* 0x0000007e00677308 */ /* 0x000e740000000800 */
[----:B------:R-:W-:Y:S10]  /*bea0*/  MUFU.EX2 R102, R125 ;  /* 0x0000007d00667308 */ /* 0x000ff40000000800 */
[----:B------:R-:W2:Y:S01]  /*beb0*/  MUFU.EX2 R100, R116 ;  /* 0x0000007400647308 */ /* 0x000ea20000000800 */
[----:B-1----:R-:W-:Y:S02]  /*bec0*/  F2FP.BF16.PACK_AB R138, R103, R105 ;  /* 0x00000069678a723e */ /* 0x002fe400000010ff */
[----:B--2---:R-:W-:Y:S01]  /*bed0*/  F2FP.BF16.PACK_AB R132, R99, R100 ;  /* 0x000000646384723e */ /* 0x004fe200000010ff */
[----:B----4-:R-:W-:Y:S06]  /*bee0*/  FFMA.FTZ R71, R3, R93, R110 ;  /* 0x0000005d03477223 */ /* 0x010fec000001006e */
[----:B------:R-:W-:Y:S01]  /*bef0*/  MUFU.EX2 R110, R101 ;  /* 0x00000065006e7308 */ /* 0x000fe20000000800 */
[----:B------:R-:W-:Y:S02]  /*bf00*/  FADD.FTZ R3, R197, R68 ;  /* 0x00000044c5037221 */ /* 0x000fe40000010000 */
[----:B------:R-:W-:Y:S02]  /*bf10*/  FFMA.FTZ R0, R0, R92, R109 ;  /* 0x0000005c00007223 */ /* 0x000fe4000001006d */
[----:B------:R-:W1:Y:S01]  /*bf20*/  LDSM.16.MT88.4 R92, [R230+0x1900] ;  /* 0x00190000e65c783b */ /* 0x000e620000004200 */
[----:B------:R-:W-:Y:S02]  /*bf30*/  FADD.FTZ R2, R160, R71 ;  /* 0x00000047a0027221 */ /* 0x000fe40000010000 */
[----:B------:R-:W-:Y:S02]  /*bf40*/  FADD.FTZ R0, R159, R0 ;  /* 0x000000009f007221 */ /* 0x000fe40000010000 */
[----:B------:R-:W2:Y:S01]  /*bf50*/  MUFU.EX2 R101, R127 ;  /* 0x0000007f00657308 */ /* 0x000ea20000000800 */
[----:B------:R-:W-:Y:S02]  /*bf60*/  FADD.FTZ R68, R158, R69 ;  /* 0x000000459e447221 */ /* 0x000fe40000010000 */
[----:B------:R-:W-:Y:S01]  /*bf70*/  LDSM.16.MT88.4 R160, [R228+0x3100] ;  /* 0x00310000e4a0783b */ /* 0x000fe20000004200 */
[----:B------:R-:W-:Y:S02]  /*bf80*/  FADD.FTZ R0, R70, R0 ;  /* 0x0000000046007221 */ /* 0x000fe40000010000 */
[----:B------:R-:W-:Y:S02]  /*bf90*/  FADD.FTZ R68, R245, R68 ;  /* 0x00000044f5447221 */ /* 0x000fe40000010000 */
[----:B------:R-:W-:Y:S02]  /*bfa0*/  FADD.FTZ R0, R143, R0 ;  /* 0x000000008f007221 */ /* 0x000fe40000010000 */
[----:B------:R-:W3:Y:S01]  /*bfb0*/  MUFU.EX2 R71, R124 ;  /* 0x0000007c00477308 */ /* 0x000ee20000000800 */
[----:B------:R-:W4:Y:S01]  /*bfc0*/  LDL.LU R70, [R1+0xc4] ;  /* 0x0000c40001467983 */ /* 0x000f220000300800 */
[----:B------:R-:W-:Y:S02]  /*bfd0*/  FADD.FTZ R98, R246, R0 ;  /* 0x00000000f6627221 */ /* 0x000fe40000010000 */
[----:B------:R-:W-:Y:S01]  /*bfe0*/  FADD.FTZ R3, R157, R3 ;  /* 0x000000039d037221 */ /* 0x000fe20000010000 */
[----:B------:R4:W5:Y:S01]  /*bff0*/  LDL.LU R245, [R1+0xc0] ;  /* 0x0000c00001f57983 */ /* 0x0009620000300800 */
[----:B------:R-:W-:Y:S02]  /*c000*/  FADD.FTZ R2, R156, R2 ;  /* 0x000000029c027221 */ /* 0x000fe40000010000 */
[----:B------:R-:W-:Y:S02]  /*c010*/  FADD.FTZ R3, R140, R3 ;  /* 0x000000038c037221 */ /* 0x000fe40000010000 */
[----:B------:R-:W4:Y:S01]  /*c020*/  LDL.LU R140, [R1+0xbc] ;  /* 0x0000bc00018c7983 */ /* 0x000f220000300800 */
[----:B------:R-:W-:Y:S01]  /*c030*/  FADD.FTZ R2, R142, R2 ;  /* 0x000000028e027221 */ /* 0x000fe20000010000 */
[----:B------:R-:W-:Y:S01]  /*c040*/  MUFU.EX2 R109, R104 ;  /* 0x00000068006d7308 */ /* 0x000fe20000000800 */
[----:B------:R-:W-:Y:S01]  /*c050*/  FADD.FTZ R68, R155, R68 ;  /* 0x000000449b447221 */ /* 0x000fe20000010000 */
[----:B------:R-:W4:Y:S01]  /*c060*/  LDL.LU R142, [R1+0xb8] ;  /* 0x0000b800018e7983 */ /* 0x000f220000300800 */
[----:B------:R-:W-:Y:S01]  /*c070*/  FADD.FTZ R69, R153, R2 ;  /* 0x0000000299457221 */ /* 0x000fe20000010000 */
[----:B--2---:R-:W-:Y:S01]  /*c080*/  F2FP.BF16.PACK_AB R139, R101, R102 ;  /* 0x00000066658b723e */ /* 0x004fe200000010ff */
[----:B------:R-:W-:Y:S01]  /*c090*/  FADD.FTZ R2, R220, R68 ;  /* 0x00000044dc027221 */ /* 0x000fe20000010000 */
[----:B------:R-:W2:Y:S01]  /*c0a0*/  LDL.LU R143, [R1+0xb4] ;  /* 0x0000b400018f7983 */ /* 0x000ea20000300800 */
[----:B------:R-:W-:Y:S02]  /*c0b0*/  FADD.FTZ R68, R236, R69 ;  /* 0x00000045ec447221 */ /* 0x000fe40000010000 */
[----:B------:R-:W-:Y:S01]  /*c0c0*/  FADD.FTZ R2, R235, R2 ;  /* 0x00000002eb027221 */ /* 0x000fe20000010000 */
[----:B------:R-:W2:Y:S01]  /*c0d0*/  LDL.LU R246, [R1+0xb0] ;  /* 0x0000b00001f67983 */ /* 0x000ea20000300800 */
[----:B------:R-:W-:Y:S01]  /*c0e0*/  FADD.FTZ R68, R240, R68 ;  /* 0x00000044f0447221 */ /* 0x000fe20000010000 */
[----:B---3--:R-:W-:Y:S01]  /*c0f0*/  F2FP.BF16.PACK_AB R135, R97, R71 ;  /* 0x000000476187723e */ /* 0x008fe200000010ff */
[-C--:B-1----:R-:W-:Y:S01]  /*c100*/  HMMA.16816.F32.BF16 R52, R72, R92.reuse, R52 ;  /* 0x0000005c4834723c */ /* 0x082fe20000041834 */
[----:B------:R-:W-:Y:S01]  /*c110*/  LDSM.16.MT88.4 R124, [R229+0x3100] ;  /* 0x00310000e57c783b */ /* 0x000fe20000004200 */
[----:B------:R-:W1:Y:S01]  /*c120*/  MUFU.EX2 R104, R122 ;  /* 0x0000007a00687308 */ /* 0x000e620000000800 */
[----:B------:R-:W-:Y:S02]  /*c130*/  FADD.FTZ R69, R242, R2 ;  /* 0x00000002f2457221 */ /* 0x000fe40000010000 */
[----:B------:R-:W-:Y:S03]  /*c140*/  FADD.FTZ R3, R154, R3 ;  /* 0x000000039a037221 */ /* 0x000fe60000010000 */
[C---:B------:R-:W-:Y:S01]  /*c150*/  HMMA.16816.F32.BF16 R56, R76.reuse, R92, R56 ;  /* 0x0000005c4c38723c */ /* 0x040fe20000041838 */
[----:B------:R-:W3:Y:S03]  /*c160*/  LDL R117, [R1+0x38] ;  /* 0x0000380001757983 */ /* 0x000ee60000100800 */
[----:B------:R-:W-:Y:S01]  /*c170*/  FADD.FTZ R0, R232, R3 ;  /* 0x00000003e8007221 */ /* 0x000fe20000010000 */
[----:B------:R-:W3:Y:S01]  /*c180*/  LDL.LU R220, [R1+0xac] ;  /* 0x0000ac0001dc7983 */ /* 0x000ee20000300800 */
[----:B------:R-:W-:Y:S02]  /*c190*/  FADD.FTZ R3, R233, R98 ;  /* 0x00000062e9037221 */ /* 0x000fe40000010000 */
[-C--:B------:R-:W-:Y:S01]  /*c1a0*/  HMMA.16816.F32.BF16 R60, R76, R94.reuse, R60 ;  /* 0x0000005e4c3c723c */ /* 0x080fe2000004183c */
[----:B------:R1:W5:Y:S03]  /*c1b0*/  LDL.LU R232, [R1+0xa8] ;  /* 0x0000a80001e87983 */ /* 0x0003660000300800 */
[----:B------:R-:W-:Y:S01]  /*c1c0*/  FADD.FTZ R0, R239, R0 ;  /* 0x00000000ef007221 */ /* 0x000fe20000010000 */
[----:B------:R1:W5:Y:S01]  /*c1d0*/  LDL.LU R236, [R1+0xa4] ;  /* 0x0000a40001ec7983 */ /* 0x0003620000300800 */
        /* <DEDUP_REMOVED lines=9> */
[----:B------:R1:W5:Y:S03]  /*c270*/  LDL.LU R233, [R1+0xa0] ;  /* 0x0000a00001e97983 */ /* 0x0003660000300800 */
[----:B------:R-:W-:Y:S01]  /*c280*/  F2FP.BF16.PACK_AB R73, R199, R181 ;  /* 0x000000b5c749723e */ /* 0x000fe200000010ff */
[----:B------:R1:W5:Y:S01]  /*c290*/  LDL.LU R235, [R1+0x9c] ;  /* 0x00009c0001eb7983 */ /* 0x0003620000300800 */
[----:B------:R-:W-:Y:S01]  /*c2a0*/  F2FP.BF16.PACK_AB R74, R198, R194 ;  /* 0x000000c2c64a723e */ /* 0x000fe200000010ff */
[----:B------:R-:W-:Y:S01]  /*c2b0*/  FADD.FTZ R2, R237, R2 ;  /* 0x00000002ed027221 */ /* 0x000fe20000010000 */
[----:B------:R-:W-:Y:S01]  /*c2c0*/  F2FP.BF16.PACK_AB R75, R192, R193 ;  /* 0x000000c1c04b723e */ /* 0x000fe200000010ff */
[----:B------:R1:W5:Y:S01]  /*c2d0*/  LDL.LU R239, [R1+0x98] ;  /* 0x0000980001ef7983 */ /* 0x0003620000300800 */
[----:B------:R-:W-:Y:S01]  /*c2e0*/  FADD.FTZ R0, R238, R0 ;  /* 0x00000000ee007221 */ /* 0x000fe20000010000 */
[----:B------:R-:W-:Y:S01]  /*c2f0*/  F2FP.BF16.PACK_AB R79, R185, R186 ;  /* 0x000000bab94f723e */ /* 0x000fe200000010ff */
[----:B------:R-:W-:Y:S01]  /*c300*/  FADD.FTZ R68, R148, R3 ;  /* 0x0000000394447221 */ /* 0x000fe20000010000 */
[----:B------:R2:W5:Y:S01]  /*c310*/  LDL.LU R240, [R1+0x94] ;  /* 0x0000940001f07983 */ /* 0x0005620000300800 */
[----:B------:R-:W-:Y:S01]  /*c320*/  FADD.FTZ R3, R244, R69 ;  /* 0x00000045f4037221 */ /* 0x000fe20000010000 */
[-C--:B------:R-:W-:Y:S02]  /*c330*/  HMMA.16816.F32.BF16 R4, R72, R80.reuse, R4 ;  /* 0x000000504804723c */ /* 0x080fe40000041804 */
[----:B------:R2:W5:Y:S01]  /*c340*/  LDL.LU R241, [R1+0x90] ;  /* 0x0000900001f17983 */ /* 0x0005620000300800 */
[----:B-1----:R-:W-:Y:S03]  /*c350*/  F2FP.BF16.PACK_AB R137, R104, R106 ;  /* 0x0000006a6889723e */ /* 0x002fe600000010ff */
[----:B------:R1:W5:Y:S02]  /*c360*/  LDL.LU R242, [R1+0x8c] ;  /* 0x00008c0001f27983 */ /* 0x0003640000300800 */
[C---:B------:R-:W-:Y:S02]  /*c370*/  HMMA.16816.F32.BF16 R8, R76.reuse, R80, R8 ;  /* 0x000000504c08723c */ /* 0x040fe40000041808 */
[----:B------:R1:W5:Y:S04]  /*c380*/  LDL.LU R243, [R1+0x88] ;  /* 0x0000880001f37983 */ /* 0x0003680000300800 */
[----:B------:R1:W5:Y:S02]  /*c390*/  LDL.LU R244, [R1+0x84] ;  /* 0x0000840001f47983 */ /* 0x0003640000300800 */
[-C--:B------:R-:W-:Y:S02]  /*c3a0*/  HMMA.16816.F32.BF16 R12, R76, R82.reuse, R12 ;  /* 0x000000524c0c723c */ /* 0x080fe4000004180c */
[----:B------:R1:W5:Y:S04]  /*c3b0*/  LDL.LU R237, [R1+0x80] ;  /* 0x0000800001ed7983 */ /* 0x0003680000300800 */
[----:B------:R1:W5:Y:S02]  /*c3c0*/  LDL.LU R238, [R1+0x7c] ;  /* 0x00007c0001ee7983 */ /* 0x0003640000300800 */
[C---:B------:R-:W-:Y:S02]  /*c3d0*/  HMMA.16816.F32.BF16 R16, R72.reuse, R82, R16 ;  /* 0x000000524810723c */ /* 0x040fe40000041810 */
[----:B------:R-:W1:Y:S06]  /*c3e0*/  LDSM.16.MT88.4 R80, [R228+0x2900] ;  /* 0x00290000e450783b */ /* 0x000e6c0000004200 */
[-C--:B------:R-:W-:Y:S08]  /*c3f0*/  HMMA.16816.F32.BF16 R20, R72, R84.reuse, R20 ;  /* 0x000000544814723c */ /* 0x080ff00000041814 */
[C---:B------:R-:W-:Y:S08]  /*c400*/  HMMA.16816.F32.BF16 R24, R76.reuse, R84, R24 ;  /* 0x000000544c18723c */ /* 0x040ff00000041818 */
[-C--:B------:R-:W-:Y:S08]  /*c410*/  HMMA.16816.F32.BF16 R28, R76, R86.reuse, R28 ;  /* 0x000000564c1c723c */ /* 0x080ff0000004181c */
[C---:B------:R-:W-:Y:S01]  /*c420*/  HMMA.16816.F32.BF16 R32, R72.reuse, R86, R32 ;  /* 0x000000564820723c */ /* 0x040fe20000041820 */
[----:B------:R-:W1:Y:S07]  /*c430*/  LDSM.16.MT88.4 R84, [R231+0x2900] ;  /* 0x00290000e754783b */ /* 0x000e6e0000004200 */
[-C--:B------:R-:W-:Y:S08]  /*c440*/  HMMA.16816.F32.BF16 R36, R72, R88.reuse, R36 ;  /* 0x000000584824723c */ /* 0x080ff00000041824 */
[C---:B------:R-:W-:Y:S08]  /*c450*/  HMMA.16816.F32.BF16 R40, R76.reuse, R88, R40 ;  /* 0x000000584c28723c */ /* 0x040ff00000041828 */
[-C--:B------:R-:W-:Y:S08]  /*c460*/  HMMA.16816.F32.BF16 R44, R76, R90.reuse, R44 ;  /* 0x0000005a4c2c723c */ /* 0x080ff0000004182c */
[C---:B------:R-:W-:Y:S01]  /*c470*/  HMMA.16816.F32.BF16 R48, R72.reuse, R90, R48 ;  /* 0x0000005a4830723c */ /* 0x040fe20000041830 */
[----:B------:R-:W1:Y:S07]  /*c480*/  LDSM.16.MT88.4 R88, [R229+0x2900] ;  /* 0x00290000e558783b */ /* 0x000e6e0000004200 */
[-C--:B------:R-:W-:Y:S08]  /*c490*/  HMMA.16816.F32.BF16 R52, R72, R92.reuse, R52 ;  /* 0x0000005c4834723c */ /* 0x080ff00000041834 */
[C---:B------:R-:W-:Y:S08]  /*c4a0*/  HMMA.16816.F32.BF16 R56, R76.reuse, R92, R56 ;  /* 0x0000005c4c38723c */ /* 0x040ff00000041838 */
[-C--:B------:R-:W-:Y:S07]  /*c4b0*/  HMMA.16816.F32.BF16 R60, R76, R94.reuse, R60 ;  /* 0x0000005e4c3c723c */ /* 0x080fee000004183c */
[----:B------:R-:W-:Y:S01]  /*c4c0*/  F2FP.BF16.PACK_AB R76, R115, R128 ;  /* 0x00000080734c723e */ /* 0x000fe200000010ff */
[----:B------:R-:W-:Y:S01]  /*c4d0*/  HMMA.16816.F32.BF16 R64, R72, R94, R64 ;  /* 0x0000005e4840723c */ /* 0x000fe20000041840 */
[----:B------:R-:W4:Y:S03]  /*c4e0*/  LDSM.16.MT88.4 R92, [R230+0x2900] ;  /* 0x00290000e65c783b */ /* 0x000f260000004200 */
[----:B------:R-:W-:Y:S02]  /*c4f0*/  F2FP.BF16.PACK_AB R77, R113, R114 ;  /* 0x00000072714d723e */ /* 0x000fe400000010ff */
[----:B------:R-:W-:Y:S02]  /*c500*/  F2FP.BF16.PACK_AB R78, R111, R112 ;  /* 0x000000706f4e723e */ /* 0x000fe400000010ff */
[----:B------:R-:W-:Y:S04]  /*c510*/  F2FP.BF16.PACK_AB R72, R131, R184 ;  /* 0x000000b88348723e */ /* 0x000fe800000010ff */
[----:B------:R-:W-:Y:S02]  /*c520*/  F2FP.BF16.PACK_AB R73, R129, R130 ;  /* 0x000000828149723e */ /* 0x000fe400000010ff */
[----:B------:R-:W-:Y:S02]  /*c530*/  F2FP.BF16.PACK_AB R74, R145, R146 ;  /* 0x00000092914a723e */ /* 0x000fe400000010ff */
[----:B------:R-:W-:Y:S02]  /*c540*/  F2FP.BF16.PACK_AB R75, R141, R144 ;  /* 0x000000908d4b723e */ /* 0x000fe400000010ff */
[----:B------:R-:W-:Y:S05]  /*c550*/  F2FP.BF16.PACK_AB R79, R109, R110 ;  /* 0x0000006e6d4f723e */ /* 0x000fea00000010ff */
[-C--:B-1----:R-:W-:Y:S08]  /*c560*/  HMMA.16816.F32.BF16 R4, R72, R80.reuse, R4 ;  /* 0x000000504804723c */ /* 0x082ff00000041804 */
[C---:B------:R-:W-:Y:S01]  /*c570*/  HMMA.16816.F32.BF16 R8, R76.reuse, R80, R8 ;  /* 0x000000504c08723c */ /* 0x040fe20000041808 */
[----:B------:R-:W-:Y:S07]  /*c580*/  MUFU.EX2 R81, R121 ;  /* 0x0000007900517308 */ /* 0x000fee0000000800 */
[-C--:B------:R-:W-:Y:S03]  /*c590*/  HMMA.16816.F32.BF16 R12, R76, R82.reuse, R12 ;  /* 0x000000524c0c723c */ /* 0x080fe6000004180c */
[----:B------:R-:W1:Y:S05]  /*c5a0*/  MUFU.EX2 R80, R123 ;  /* 0x0000007b00507308 */ /* 0x000e6a0000000800 */
[C---:B------:R-:W-:Y:S05]  /*c5b0*/  HMMA.16816.F32.BF16 R16, R72.reuse, R82, R16 ;  /* 0x000000524810723c */ /* 0x040fea0000041810 */
[----:B------:R-:W1:Y:S03]  /*c5c0*/  MUFU.EX2 R82, R118 ;  /* 0x0000007600527308 */ /* 0x000e660000000800 */
[-C--:B------:R-:W-:Y:S08]  /*c5d0*/  HMMA.16816.F32.BF16 R20, R72, R84.reuse, R20 ;  /* 0x000000544814723c */ /* 0x080ff00000041814 */
[C---:B------:R-:W-:Y:S04]  /*c5e0*/  HMMA.16816.F32.BF16 R24, R76.reuse, R84, R24 ;  /* 0x000000544c18723c */ /* 0x040fe80000041818 */
[----:B-1----:R-:W-:Y:S04]  /*c5f0*/  F2FP.BF16.PACK_AB R134, R96, R80 ;  /* 0x000000506086723e */ /* 0x002fe800000010ff */
[-C--:B------:R-:W-:Y:S04]  /*c600*/  HMMA.16816.F32.BF16 R28, R76, R86.reuse, R28 ;  /* 0x000000564c1c723c */ /* 0x080fe8000004181c */
[----:B------:R-:W-:Y:S04]  /*c610*/  F2FP.BF16.PACK_AB R133, R81, R82 ;  /* 0x000000525185723e */ /* 0x000fe800000010ff */
[C---:B------:R-:W-:Y:S08]  /*c620*/  HMMA.16816.F32.BF16 R32, R72.reuse, R86, R32 ;  /* 0x000000564820723c */ /* 0x040ff00000041820 */
[-C--:B------:R-:W-:Y:S08]  /*c630*/  HMMA.16816.F32.BF16 R36, R72, R88.reuse, R36 ;  /* 0x000000584824723c */ /* 0x080ff00000041824 */
[C---:B------:R-:W-:Y:S08]  /*c640*/  HMMA.16816.F32.BF16 R40, R76.reuse, R88, R40 ;  /* 0x000000584c28723c */ /* 0x040ff00000041828 */
[-C--:B------:R-:W-:Y:S08]  /*c650*/  HMMA.16816.F32.BF16 R44, R76, R90.reuse, R44 ;  /* 0x0000005a4c2c723c */ /* 0x080ff0000004182c */
[C---:B------:R-:W-:Y:S08]  /*c660*/  HMMA.16816.F32.BF16 R48, R72.reuse, R90, R48 ;  /* 0x0000005a4830723c */ /* 0x040ff00000041830 */
[-C--:B----4-:R-:W-:Y:S08]  /*c670*/  HMMA.16816.F32.BF16 R52, R72, R92.reuse, R52 ;  /* 0x0000005c4834723c */ /* 0x090ff00000041834 */
[C---:B------:R-:W-:Y:S08]  /*c680*/  HMMA.16816.F32.BF16 R56, R76.reuse, R92, R56 ;  /* 0x0000005c4c38723c */ /* 0x040ff00000041838 */
[-C--:B------:R-:W-:Y:S08]  /*c690*/  HMMA.16816.F32.BF16 R60, R76, R94.reuse, R60 ;  /* 0x0000005e4c3c723c */ /* 0x080ff0000004183c */
[----:B------:R-:W-:Y:S04]  /*c6a0*/  HMMA.16816.F32.BF16 R64, R72, R94, R64 ;  /* 0x0000005e4840723c */ /* 0x000fe80000041840 */
[----:B---3--:R-:W-:Y:S01]  /*c6b0*/  ISETP.GT.AND P0, PT, R220, R117, PT ;  /* 0x00000075dc00720c */ /* 0x008fe20003f04270 */
[----:B--2---:R-:W-:Y:S03]  /*c6c0*/  IMAD.MOV.U32 R220, RZ, RZ, R246 ;  /* 0x000000ffffdc7224 */ /* 0x004fe600078e00f6 */
[-C--:B------:R-:W-:Y:S07]  /*c6d0*/  HMMA.16816.F32.BF16 R148, R136, R160.reuse, R4 ;  /* 0x000000a08894723c */ /* 0x080fee0000041804 */
[----:B------:R-:W-:Y:S01]  /*c6e0*/  FADD.FTZ R7, R147, R68 ;  /* 0x0000004493077221 */ /* 0x000fe20000010000 */
[C---:B------:R-:W-:Y:S01]  /*c6f0*/  HMMA.16816.F32.BF16 R152, R132.reuse, R160, R8 ;  /* 0x000000a08498723c */ /* 0x040fe20000041808 */
[----:B------:R1:W5:Y:S03]  /*c700*/  LDL.LU R147, [R1+0x78] ;  /* 0x0000780001937983 */ /* 0x0003660000300800 */
[----:B------:R-:W-:Y:S02]  /*c710*/  FADD.FTZ R6, R234, R3 ;  /* 0x00000003ea067221 */ /* 0x000fe40000010000 */
[----:B------:R-:W-:Y:S01]  /*c720*/  FADD.FTZ R5, R173, R2 ;  /* 0x00000002ad057221 */ /* 0x000fe20000010000 */
[----:B------:R1:W5:Y:S01]  /*c730*/  LDL.LU R234, [R1+0x74] ;  /* 0x0000740001ea7983 */ /* 0x0003620000300800 */
        /* <DEDUP_REMOVED lines=59> */
[----:B------:R-:W-:Y:S02]  /*caf0*/  FADD.FTZ R10, R129, R3 ;  /* 0x00000003810a7221 */ /* 0x000fe40000010000 */
        /* <DEDUP_REMOVED lines=31> */
[----:B------:R-:W-:Y:S02]  /*ccf0*/  IMAD.MOV.U32 R145, RZ, RZ, R70 ;  /* 0x000000ffff917224 */ /* 0x000fe400078e0046 */
[----:B------:R-:W-:Y:S01]  /*cd00*/  IMAD.MOV.U32 R141, RZ, RZ, R142 ;  /* 0x000000ffff8d7224 */ /* 0x000fe200078e008e */
[----:B------:R1:W-:Y:S01]  /*cd10*/  STL [R1+0x2c], R2 ;  /* 0x00002c0201007387 */ /* 0x0003e20000100800 */
[----:B------:R-:W-:Y:S03]  /*cd20*/  IMAD.MOV.U32 R144, RZ, RZ, R140 ;  /* 0x000000ffff907224 */ /* 0x000fe600078e008c */
[----:B------:R1:W-:Y:S01]  /*cd30*/  STL [R1+0x34], R0 ;  /* 0x0000340001007387 */ /* 0x0003e20000100800 */
[----:B--2---:R-:W-:Y:S01]  /*cd40*/  IMAD.MOV.U32 R3, RZ, RZ, R143 ;  /* 0x000000ffff037224 */ /* 0x004fe200078e008f */
[----:B------:R-:W-:-:S05]  /*cd50*/  @P0 BRA `(.L_x_603) ;  /* 0xffffa9f000000947 */ /* 0x000fca000383ffff */
.L_x_602:
[----:B-1----:R-:W-:-:S13]  /*cd60*/  ISETP.GE.AND P0, PT, R246, RZ, PT ;  /* 0x000000fff600720c */ /* 0x002fda0003f06270 */
[----:B------:R-:W-:Y:S05]  /*cd70*/  @!P0 BRA `(.L_x_604) ;  /* 0x00003e4000008947 */ /* 0x000fea0003800000 */
[----:B------:R-:W2:Y:S01]  /*cd80*/  LDL.LU.64 R6, [R1+0x58] ;  /* 0x0000580001067983 */ /* 0x000ea20000300a00 */
[----:B------:R-:W-:Y:S01]  /*cd90*/  ULDC.64 UR4, c[0x0][0x208] ;  /* 0x0000820000047ab9 */ /* 0x000fe20000000a00 */
[----:B------:R-:W-:Y:S01]  /*cda0*/  MOV R3, R142 ;  /* 0x0000008e00037202 */ /* 0x000fe20000000f00 */
[----:B------:R-:W-:Y:S01]  /*cdb0*/  UIMAD.WIDE.U32 UR12, UR4, 0x70, URZ ;  /* 0x00000070040c78a5 */ /* 0x000fe2000f8e003f */
[----:B------:R-:W2:Y:S01]  /*cdc0*/  LDL.LU.64 R4, [R1+0x68] ;  /* 0x0000680001047983 */ /* 0x000ea20000300a00 */
[----:B------:R-:W-:Y:S01]  /*cdd0*/  UIMAD UR5, UR5, 0x70, URZ ;  /* 0x00000070050578a4 */ /* 0x000fe2000f8e023f */
[----:B------:R-:W-:Y:S01]  /*cde0*/  MOV R0, R143 ;  /* 0x0000008f00007202 */ /* 0x000fe20000000f00 */
[----:B------:R-:W-:Y:S01]  /*cdf0*/  ULDC.64 UR6, c[0x0][0x1e0] ;  /* 0x0000780000067ab9 */ /* 0x000fe20000000a00 */
[----:B------:R-:W-:Y:S01]  /*ce00*/  IMAD.MOV.U32 R146, RZ, RZ, R70 ;  /* 0x000000ffff927224 */ /* 0x000fe200078e0046 */
[----:B------:R-:W-:Y:S01]  /*ce10*/  MOV R141, R140 ;  /* 0x0000008c008d7202 */ /* 0x000fe20000000f00 */
[----:B------:R-:W-:-:S02]  /*ce20*/  USHF.L.U64.HI UR7, UR6, 0x5, UR7 ;  /* 0x0000000506077899 */ /* 0x000fc40008010207 */
[----:B------:R-:W-:Y:S02]  /*ce30*/  USHF.L.U32 UR6, UR6, 0x5, URZ ;  /* 0x0000000506067899 */ /* 0x000fe4000800063f */
[----:B------:R-:W-:Y:S01]  /*ce40*/  UIADD3 UR5, UR13, UR5, URZ ;  /* 0x000000050d057290 */ /* 0x000fe2000fffe03f */
[----:B--2---:R-:W-:-:S05]  /*ce50*/  IMAD.MOV.U32 R5, RZ, RZ, R7 ;  /* 0x000000ffff057224 */ /* 0x004fca00078e0007 */
[----:B------:R1:W-:Y:S04]  /*ce60*/  STL.64 [R1], R4 ;  /* 0x0000000401007387 */ /* 0x0003e80000100a00 */
.L_x_605:
[----:B------:R-:W2:Y:S01]  /*ce70*/  LDL.64 R78, [R1] ;  /* 0x00000000014e7983 */ /* 0x000ea20000100a00 */
[----:B------:R-:W-:Y:S04]  /*ce80*/  DEPBAR.LE SB0, 0x0 ;  /* 0x000080000000791a */ /* 0x000fe80000000000 */
[----:B------:R-:W-:Y:S01]  /*ce90*/  SHF.R.S32.HI R76, RZ, 0x1f, R246 ;  /* 0x0000001fff4c7819 */ /* 0x000fe200000114f6 */
[----:B------:R-:W-:Y:S01]  /*cea0*/  BAR.SYNC.DEFER_BLOCKING 0x0 ;  /* 0x0000000000007b1d */ /* 0x000fe20000010000 */
[----:B------:R-:W-:Y:S04]  /*ceb0*/  IMAD R2, R246, UR5, RZ ;  /* 0x00000005f6027c24 */ /* 0x000fe8000f8e02ff */
[----:B------:R-:W-:Y:S03]  /*cec0*/  IMAD R2, R76, UR12, R2 ;  /* 0x0000000c4c027c24 */ /* 0x000fe6000f8e0202 */
        /* <DEDUP_REMOVED lines=30> */
[-C--:B------:R-:W-:Y:S08]  /*d0b0*/  HMMA.16816.F32.BF16 R52, R112, R64.reuse, RZ ;  /* 0x000000407034723c */ /* 0x080ff000000418ff */
[C---:B------:R-:W-:Y:S08]  /*d0c0*/  HMMA.16816.F32.BF16 R56, R108.reuse, R64, RZ ;  /* 0x000000406c38723c */ /* 0x040ff000000418ff */
[-C--:B------:R-:W-:Y:S08]  /*d0d0*/  HMMA.16816.F32.BF16 R60, R108, R66.reuse, RZ ;  /* 0x000000426c3c723c */ /* 0x080ff000000418ff */
[C---:B------:R-:W-:Y:S08]  /*d0e0*/  HMMA.16816.F32.BF16 R64, R112.reuse, R66, RZ ;  /* 0x000000427040723c */ /* 0x040ff000000418ff */
[-C--:B-1----:R-:W-:Y:S08]  /*d0f0*/  HMMA.16816.F32.BF16 R68, R112, R80.reuse, RZ ;  /* 0x000000507044723c */ /* 0x082ff000000418ff */
[C---:B------:R-:W-:Y:S04]  /*d100*/  HMMA.16816.F32.BF16 R72, R108.reuse, R80, RZ ;  /* 0x000000506c48723c */ /* 0x040fe800000418ff */
[----:B--2---:R-:W-:Y:S04]  /*d110*/  IMAD.WIDE.U32 R84, R246, UR12, R78 ;  /* 0x0000000cf6547c25 */ /* 0x004fe8000f8e004e */
[-C--:B------:R-:W-:Y:S01]  /*d120*/  HMMA.16816.F32.BF16 R76, R108, R82.reuse, RZ ;  /* 0x000000526c4c723c */ /* 0x080fe200000418ff */
[C---:B------:R-:W-:Y:S03]  /*d130*/  LEA R92, P0, R84.reuse, c[0x0][0x1f8], 0x1 ;  /* 0x00007e00545c7a11 */ /* 0x040fe600078008ff */
[----:B------:R-:W-:Y:S04]  /*d140*/  IADD3 R2, R85, R2, RZ ;  /* 0x0000000255027210 */ /* 0x000fe80007ffe0ff */
[C---:B------:R-:W-:Y:S04]  /*d150*/  HMMA.16816.F32.BF16 R80, R112.reuse, R82, RZ ;  /* 0x000000527050723c */ /* 0x040fe800000418ff */
[----:B------:R-:W-:Y:S02]  /*d160*/  LEA.HI.X R93, R84, c[0x0][0x1fc], R2, 0x1, P0 ;  /* 0x00007f00545d7a11 */ /* 0x000fe400000f0c02 */
[----:B------:R-:W-:Y:S02]  /*d170*/  IADD3 R102, P0, R92, UR9, RZ ;  /* 0x000000095c667c10 */ /* 0x000fe4000ff1e0ff */
[-C--:B---3--:R-:W-:Y:S01]  /*d180*/  HMMA.16816.F32.BF16 R84, R112, R96.reuse, RZ ;  /* 0x000000607054723c */ /* 0x088fe200000418ff */
[----:B------:R-:W-:Y:S01]  /*d190*/  @!PT LDS RZ, [RZ] ;  /* 0x00000000fffff984 */ /* 0x000fe20000000800 */
[----:B------:R-:W-:Y:S01]  /*d1a0*/  @!PT LDS RZ, [RZ] ;  /* 0x00000000fffff984 */ /* 0x000fe20000000800 */
[----:B------:R-:W-:Y:S01]  /*d1b0*/  @!PT LDS RZ, [RZ] ;  /* 0x00000000fffff984 */ /* 0x000fe20000000800 */
[----:B------:R1:W-:Y:S03]  /*d1c0*/  LDGSTS.E.BYPASS.LTC128B.128 [R245+0x100], [R92.64], !P6 ;  /* 0x001000005cf57fae */ /* 0x0003e6000f101d4a */
[----:B------:R-:W-:Y:S02]  /*d1d0*/  IADD3.X R103, R93, UR8, RZ, P0, !PT ;  /* 0x000000085d677c10 */ /* 0x000fe400087fe4ff */
[----:B------:R-:W-:Y:S02]  /*d1e0*/  IADD3 R100, P1, R102, UR9, RZ ;  /* 0x0000000966647c10 */ /* 0x000fe4000ff3e0ff */
[C---:B------:R-:W-:Y:S01]  /*d1f0*/  HMMA.16816.F32.BF16 R88, R108.reuse, R96, RZ ;  /* 0x000000606c58723c */ /* 0x040fe200000418ff */
[----:B------:R4:W-:Y:S03]  /*d200*/  LDGSTS.E.BYPASS.LTC128B.128 [R245+0x900], [R102.64], !P6 ;  /* 0x0090000066f57fae */ /* 0x0009e6000f101d4a */
[----:B------:R-:W-:Y:S02]  /*d210*/  IADD3.X R101, R103, UR8, RZ, P1, !PT ;  /* 0x0000000867657c10 */ /* 0x000fe40008ffe4ff */
[----:B------:R-:W-:Y:S03]  /*d220*/  IADD3 R106, P0, R100, UR9, RZ ;  /* 0x00000009646a7c10 */ /* 0x000fe6000ff1e0ff */
[----:B------:R4:W-:Y:S03]  /*d230*/  LDGSTS.E.BYPASS.LTC128B.128 [R245+0x1100], [R100.64], !P6 ;  /* 0x0110000064f57fae */ /* 0x0009e6000f101d4a */
[----:B------:R-:W-:Y:S02]  /*d240*/  IADD3.X R107, R101, UR8, RZ, P0, !PT ;  /* 0x00000008656b7c10 */ /* 0x000fe400087fe4ff */
[----:B------:R-:W-:Y:S03]  /*d250*/  IADD3 R104, P1, R106, UR9, RZ ;  /* 0x000000096a687c10 */ /* 0x000fe6000ff3e0ff */
[----:B------:R2:W-:Y:S01]  /*d260*/  LDGSTS.E.BYPASS.LTC128B.128 [R245+0x1900], [R106.64], !P6 ;  /* 0x019000006af57fae */ /* 0x0005e2000f101d4a */
[----:B------:R-:W-:Y:S01]  /*d270*/  IADD3.X R105, R107, UR8, RZ, P1, !PT ;  /* 0x000000086b697c10 */ /* 0x000fe20008ffe4ff */
[-C--:B-1----:R-:W-:Y:S01]  /*d280*/  HMMA.16816.F32.BF16 R92, R108, R98.reuse, RZ ;  /* 0x000000626c5c723c */ /* 0x082fe200000418ff */
[----:B------:R-:W-:Y:S05]  /*d290*/  IADD3 R142, P0, R104, UR9, RZ ;  /* 0x00000009688e7c10 */ /* 0x000fea000ff1e0ff */
[----:B------:R1:W-:Y:S01]  /*d2a0*/  LDGSTS.E.BYPASS.LTC128B.128 [R245+0x2100], [R104.64], !P6 ;  /* 0x0210000068f57fae */ /* 0x0003e2000f101d4a */
[----:B------:R-:W-:Y:S01]  /*d2b0*/  IADD3.X R143, R105, UR8, RZ, P0, !PT ;  /* 0x00000008698f7c10 */ /* 0x000fe200087fe4ff */
[C---:B------:R-:W-:Y:S06]  /*d2c0*/  HMMA.16816.F32.BF16 R96, R112.reuse, R98, RZ ;  /* 0x000000627060723c */ /* 0x040fec00000418ff */
[----:B------:R3:W-:Y:S02]  /*d2d0*/  LDGSTS.E.BYPASS.LTC128B.128 [R245+0x2900], [R142.64], !P6 ;  /* 0x029000008ef57fae */ /* 0x0007e4000f101d4a */
[-C--:B----4-:R-:W-:Y:S01]  /*d2e0*/  HMMA.16816.F32.BF16 R100, R112, R188.reuse, RZ ;  /* 0x000000bc7064723c */ /* 0x090fe200000418ff */
[----:B-1----:R-:W-:Y:S04]  /*d2f0*/  IADD3 R104, P0, R142, UR9, RZ ;  /* 0x000000098e687c10 */ /* 0x002fe8000ff1e0ff */
[----:B------:R-:W-:Y:S02]  /*d300*/  IADD3.X R105, R143, UR8, RZ, P0, !PT ;  /* 0x000000088f697c10 */ /* 0x000fe400087fe4ff */
[C---:B------:R-:W-:Y:S02]  /*d310*/  ISETP.GT.AND P0, PT, R246.reuse, RZ, PT ;  /* 0x000000fff600720c */ /* 0x040fe40003f04270 */
[----:B------:R-:W-:Y:S01]  /*d320*/  IADD3 R246, R246, -0x1, RZ ;  /* 0xfffffffff6f67810 */ /* 0x000fe20007ffe0ff */
[----:B------:R2:W-:Y:S08]  /*d330*/  LDGSTS.E.BYPASS.LTC128B.128 [R245+0x3100], [R104.64], !P6 ;  /* 0x0310000068f57fae */ /* 0x0005f0000f101d4a */
[----:B------:R-:W0:Y:S01]  /*d340*/  LDGDEPBAR ;  /* 0x00000000000079af */ /* 0x000e220000000000 */
[C---:B--2---:R-:W-:Y:S08]  /*d350*/  HMMA.16816.F32.BF16 R104, R108.reuse, R188, RZ ;  /* 0x000000bc6c68723c */ /* 0x044ff000000418ff */
        /* <DEDUP_REMOVED lines=35> */
[-C--:B------:R-:W-:Y:S01]  /*d590*/  HMMA.16816.F32.BF16 R108, R200, R226.reuse, R108 ;  /* 0x000000e2c86c723c */ /* 0x080fe2000004186c */
[----:B------:R-:W3:Y:S07]  /*d5a0*/  LDSM.16.M88.4 R200, [R233+0x6100] ;  /* 0x00610000e9c8783b */ /* 0x000eee0000000200 */
[----:B------:R-:W-:Y:S01]  /*d5b0*/  HMMA.16816.F32.BF16 R112, R192, R226, R112 ;  /* 0x000000e2c070723c */ /* 0x000fe20000041870 */
[----:B------:R-:W3:Y:S07]  /*d5c0*/  LDSM.16.M88.4 R192, [R233+0x6900] ;  /* 0x00690000e9c0783b */ /* 0x000eee0000000200 */
[-C--:B-1----:R-:W-:Y:S01]  /*d5d0*/  HMMA.16816.F32.BF16 R4, R188, R196.reuse, R4 ;  /* 0x000000c4bc04723c */ /* 0x082fe20000041804 */
[----:B------:R-:W-:Y:S07]  /*d5e0*/  LDSM.16.M88.4 R224, [R232+0x2000] ;  /* 0x00200000e8e0783b */ /* 0x000fee0000000200 */
[C---:B--2---:R-:W-:Y:S08]  /*d5f0*/  HMMA.16816.F32.BF16 R8, R204.reuse, R196, R8 ;  /* 0x000000c4cc08723c */ /* 0x044ff00000041808 */
[-C--:B------:R-:W-:Y:S08]  /*d600*/  HMMA.16816.F32.BF16 R12, R204, R198.reuse, R12 ;  /* 0x000000c6cc0c723c */ /* 0x080ff0000004180c */
[C---:B------:R-:W-:Y:S01]  /*d610*/  HMMA.16816.F32.BF16 R16, R188.reuse, R198, R16 ;  /* 0x000000c6bc10723c */ /* 0x040fe20000041810 */
[----:B------:R-:W-:Y:S07]  /*d620*/  LDSM.16.M88.4 R196, [R236+0x7100] ;  /* 0x00710000ecc4783b */ /* 0x000fee0000000200 */
[-C--:B----4-:R-:W-:Y:S08]  /*d630*/  HMMA.16816.F32.BF16 R20, R188, R208.reuse, R20 ;  /* 0x000000d0bc14723c */ /* 0x090ff00000041814 */
        /* <DEDUP_REMOVED lines=19> */
[-C--:B---3--:R-:W-:Y:S08]  /*d770*/  HMMA.16816.F32.BF16 R84, R188, R200.reuse, R84 ;  /* 0x000000c8bc54723c */ /* 0x088ff00000041854 */
[C---:B------:R-:W-:Y:S08]  /*d780*/  HMMA.16816.F32.BF16 R88, R204.reuse, R200, R88 ;  /* 0x000000c8cc58723c */ /* 0x040ff00000041858 */
[-C--:B------:R-:W-:Y:S08]  /*d790*/  HMMA.16816.F32.BF16 R92, R204, R202.reuse, R92 ;  /* 0x000000cacc5c723c */ /* 0x080ff0000004185c */
[C---:B------:R-:W-:Y:S01]  /*d7a0*/  HMMA.16816.F32.BF16 R96, R188.reuse, R202, R96 ;  /* 0x000000cabc60723c */ /* 0x040fe20000041860 */
[----:B------:R-:W2:Y:S07]  /*d7b0*/  LDSM.16.M88.4 R200, [R236+0x9100] ;  /* 0x00910000ecc8783b */ /* 0x000eae0000000200 */
[-C--:B------:R-:W-:Y:S08]  /*d7c0*/  HMMA.16816.F32.BF16 R100, R188, R192.reuse, R100 ;  /* 0x000000c0bc64723c */ /* 0x080ff00000041864 */
[C---:B------:R-:W-:Y:S08]  /*d7d0*/  HMMA.16816.F32.BF16 R104, R204.reuse, R192, R104 ;  /* 0x000000c0cc68723c */ /* 0x040ff00000041868 */
[-C--:B------:R-:W-:Y:S08]  /*d7e0*/  HMMA.16816.F32.BF16 R108, R204, R194.reuse, R108 ;  /* 0x000000c2cc6c723c */ /* 0x080ff0000004186c */
[----:B------:R-:W-:Y:S01]  /*d7f0*/  HMMA.16816.F32.BF16 R112, R188, R194, R112 ;  /* 0x000000c2bc70723c */ /* 0x000fe20000041870 */
[----:B------:R-:W3:Y:S07]  /*d800*/  LDSM.16.M88.4 R188, [R232+0x2800] ;  /* 0x00280000e8bc783b */ /* 0x000eee0000000200 */
[-C--:B-1----:R-:W-:Y:S01]  /*d810*/  HMMA.16816.F32.BF16 R4, R196, R208.reuse, R4 ;  /* 0x000000d0c404723c */ /* 0x082fe20000041804 */
[----:B------:R-:W1:Y:S01]  /*d820*/  LDSM.16.M88.4 R192, [R232+0x3000] ;  /* 0x00300000e8c0783b */ /* 0x000e620000000200 */
[----:B------:R-:W-:Y:S06]  /*d830*/  DEPBAR.LE SB0, 0x0 ;  /* 0x000080000000791a */ /* 0x000fec0000000000 */
[C---:B--2---:R-:W-:Y:S01]  /*d840*/  HMMA.16816.F32.BF16 R8, R200.reuse, R208, R8 ;  /* 0x000000d0c808723c */ /* 0x044fe20000041808 */
[----:B------:R-:W-:Y:S07]  /*d850*/  BAR.SYNC.DEFER_BLOCKING 0x0 ;  /* 0x0000000000007b1d */ /* 0x000fee0000010000 */
[-C--:B------:R-:W-:Y:S08]  /*d860*/  HMMA.16816.F32.BF16 R12, R200, R210.reuse, R12 ;  /* 0x000000d2c80c723c */ /* 0x080ff0000004180c */
[C---:B------:R-:W-:Y:S04]  /*d870*/  HMMA.16816.F32.BF16 R16, R196.reuse, R210, R16 ;  /* 0x000000d2c410723c */ /* 0x040fe80000041810 */
[----:B------:R-:W-:Y:S02]  /*d880*/  FMNMX.FTZ R2, R4, R0, !PT ;  /* 0x0000000004027209 */ /* 0x000fe40007810000 */
[----:B------:R-:W-:Y:S02]  /*d890*/  FMNMX.FTZ R140, R6, R3, !PT ;  /* 0x00000003068c7209 */ /* 0x000fe40007810000 */
[-C--:B------:R-:W-:Y:S01]  /*d8a0*/  HMMA.16816.F32.BF16 R20, R196, R212.reuse, R20 ;  /* 0x000000d4c414723c */ /* 0x080fe20000041814 */
[----:B------:R-:W2:Y:S03]  /*d8b0*/  LDL.64 R210, [R1+0x48] ;  /* 0x0000480001d27983 */ /* 0x000ea60000100a00 */
[----:B------:R-:W-:Y:S02]  /*d8c0*/  FMNMX.FTZ R2, R5, R2, !PT ;  /* 0x0000000205027209 */ /* 0x000fe40007810000 */
[----:B------:R-:W-:Y:S02]  /*d8d0*/  FMNMX.FTZ R140, R7, R140, !PT ;  /* 0x0000008c078c7209 */ /* 0x000fe40007810000 */
[C---:B------:R-:W-:Y:S01]  /*d8e0*/  HMMA.16816.F32.BF16 R24, R200.reuse, R212, R24 ;  /* 0x000000d4c818723c */ /* 0x040fe20000041818 */
[----:B------:R-:W4:Y:S03]  /*d8f0*/  LDL.64 R212, [R1+0x40] ;  /* 0x0000400001d47983 */ /* 0x000f260000100a00 */
        /* <DEDUP_REMOVED lines=123> */
[----:B---3--:R-:W-:Y:S02]  /*e0b0*/  FMNMX.FTZ R2, R2, R145, !PT ;  /* 0x0000009102027209 */ /* 0x008fe40007810000 */
[----:B------:R-:W-:Y:S01]  /*e0c0*/  FMNMX.FTZ R142, R75, R142, !PT ;  /* 0x0000008e4b8e7209 */ /* 0x000fe20007810000 */
[----:B------:R-:W3:Y:S03]  /*e0d0*/  SHFL.BFLY PT, R144, R140, 0x2, 0x1f ;  /* 0x0c401f008c907f89 */ /* 0x000ee600000e0000 */
[----:B------:R-:W-:Y:S04]  /*e0e0*/  FMNMX.FTZ R142, R78, R142, !PT ;  /* 0x0000008e4e8e7209 */ /* 0x000fe80007810000 */
[----:B------:R-:W-:Y:S01]  /*e0f0*/  FMNMX.FTZ R142, R79, R142, !PT ;  /* 0x0000008e4f8e7209 */ /* 0x000fe20007810000 */
[----:B------:R-:W2:Y:S03]  /*e100*/  SHFL.BFLY PT, R145, R2, 0x1, 0x1f ;  /* 0x0c201f0002917f89 */ /* 0x000ea600000e0000 */
        /* <DEDUP_REMOVED lines=8> */
[----:B---3--:R-:W-:Y:S01]  /*e190*/  FMNMX.FTZ R140, R140, R144, !PT ;  /* 0x000000908c8c7209 */ /* 0x008fe20007810000 */
[--C-:B------:R-:W-:Y:S01]  /*e1a0*/  FFMA.FTZ R21, R21, c[0x0][0x2d0], -R192.reuse ;  /* 0x0000b40015157a23 */ /* 0x100fe200000108c0 */
[----:B------:R-:W-:Y:S01]  /*e1b0*/  FMNMX.FTZ R144, R106, R142, !PT ;  /* 0x0000008e6a907209 */ /* 0x000fe20007810000 */
[----:B------:R-:W-:Y:S01]  /*e1c0*/  MUFU.EX2 R251, R20 ;  /* 0x0000001400fb7308 */ /* 0x000fe20000000800 */
[--C-:B------:R-:W-:Y:S01]  /*e1d0*/  FFMA.FTZ R52, R52, c[0x0][0x2d0], -R192.reuse ;  /* 0x0000b40034347a23 */ /* 0x100fe200000108c0 */
[----:B------:R-:W1:Y:S01]  /*e1e0*/  SHFL.BFLY PT, R189, R140, 0x1, 0x1f ;  /* 0x0c201f008cbd7f89 */ /* 0x000e6200000e0000 */
[----:B--2---:R-:W-:Y:S01]  /*e1f0*/  FMNMX.FTZ R142, R2, R145, !PT ;  /* 0x00000091028e7209 */ /* 0x004fe20007810000 */
        /* <DEDUP_REMOVED lines=8> */
[----:B------:R-:W-:Y:S02]  /*e280*/  FMUL.FTZ R194, R142, c[0x0][0x2d0] ;  /* 0x0000b4008ec27a20 */ /* 0x000fe40000410000 */
[----:B------:R-:W-:Y:S02]  /*e290*/  FFMA.FTZ R16, R16, c[0x0][0x2d0], -R192 ;  /* 0x0000b40010107a23 */ /* 0x000fe400000108c0 */
[----:B------:R-:W-:Y:S02]  /*e2a0*/  FFMA.FTZ R22, R22, c[0x0][0x2d0], -R194 ;  /* 0x0000b40016167a23 */ /* 0x000fe400000108c2 */
        /* <DEDUP_REMOVED lines=12> */
[----:B------:R-:W-:Y:S02]  /*e370*/  FFMA.FTZ R7, R7, c[0x0][0x2d0], -R194 ;  /* 0x0000b40007077a23 */ /* 0x000fe400000108c2 */
[----:B------:R-:W-:Y:S01]  /*e380*/  MUFU.EX2 R216, R6 ;  /* 0x0000000600d87308 */ /* 0x000fe20000000800 */
[----:B------:R-:W-:Y:S02]  /*e390*/  FMUL.FTZ R2, R2, c[0x0][0x2d0] ;  /* 0x0000b40002027a20 */ /* 0x000fe40000410000 */
        /* <DEDUP_REMOVED lines=9> */
[--C-:B------:R-:W-:Y:S02]  /*e430*/  FFMA.FTZ R57, R57, c[0x0][0x2d0], -R193.reuse ;  /* 0x0000b40039397a23 */ /* 0x100fe400000108c1 */
[--C-:B------:R-:W-:Y:S01]  /*e440*/  FFMA.FTZ R60, R60, c[0x0][0x2d0], -R193.reuse ;  /* 0x0000b4003c3c7a23 */ /* 0x100fe200000108c1 */
[----:B------:R1:W1:Y:S01]  /*e450*/  MUFU.EX2 R144, R2 ;  /* 0x0000000200907308 */ /* 0x0002620000000800 */
[----:B--2---:R-:W-:Y:S01]  /*e460*/  FMNMX.FTZ R0, R0, R3, !PT ;  /* 0x0000000300007209 */ /* 0x004fe20007810000 */
[----:B------:R-:W-:Y:S02]  /*e470*/  FFMA.FTZ R5, R5, c[0x0][0x2d0], -R192 ;  /* 0x0000b40005057a23 */ /* 0x000fe400000108c0 */
[--C-:B------:R-:W-:Y:S02]  /*e480*/  FFMA.FTZ R61, R61, c[0x0][0x2d0], -R193.reuse ;  /* 0x0000b4003d3d7a23 */ /* 0x100fe400000108c1 */
[--C-:B------:R-:W-:Y:S02]  /*e490*/  FFMA.FTZ R18, R18, c[0x0][0x2d0], -R194.reuse ;  /* 0x0000b40012127a23 */ /* 0x100fe400000108c2 */
[----:B------:R-:W-:Y:S02]  /*e4a0*/  FFMA.FTZ R19, R19, c[0x0][0x2d0], -R194 ;  /* 0x0000b40013137a23 */ /* 0x000fe400000108c2 */
[----:B------:R2:W-:Y:S01]  /*e4b0*/  MUFU.EX2 R221, R5 ;  /* 0x0000000500dd7308 */ /* 0x0005e20000000800 */
[--C-:B------:R-:W-:Y:S02]  /*e4c0*/  FFMA.FTZ R8, R8, c[0x0][0x2d0], -R193.reuse ;  /* 0x0000b40008087a23 */ /* 0x100fe400000108c1 */
[--C-:B------:R-:W-:Y:S02]  /*e4d0*/  FFMA.FTZ R9, R9, c[0x0][0x2d0], -R193.reuse ;  /* 0x0000b40009097a23 */ /* 0x100fe400000108c1 */
[--C-:B------:R-:W-:Y:S02]  /*e4e0*/  FFMA.FTZ R12, R12, c[0x0][0x2d0], -R193.reuse ;  /* 0x0000b4000c0c7a23 */ /* 0x100fe400000108c1 */
[----:B------:R-:W-:Y:S02]  /*e4f0*/  FFMA.FTZ R13, R13, c[0x0][0x2d0], -R193 ;  /* 0x0000b4000d0d7a23 */ /* 0x000fe400000108c1 */
[--C-:B------:R-:W-:Y:S01]  /*e500*/  FFMA.FTZ R32, R32, c[0x0][0x2d0], -R192.reuse ;  /* 0x0000b40020207a23 */ /* 0x100fe200000108c0 */
[----:B------:R4:W-:Y:S01]  /*e510*/  MUFU.EX2 R215, R8 ;  /* 0x0000000800d77308 */ /* 0x0009e20000000800 */
[----:B------:R-:W-:Y:S02]  /*e520*/  FFMA.FTZ R33, R33, c[0x0][0x2d0], -R192 ;  /* 0x0000b40021217a23 */ /* 0x000fe400000108c0 */
[--C-:B------:R-:W-:Y:S02]  /*e530*/  FFMA.FTZ R34, R34, c[0x0][0x2d0], -R194.reuse ;  /* 0x0000b40022227a23 */ /* 0x100fe400000108c2 */
[----:B-1----:R-:W-:Y:S02]  /*e540*/  FADD.FTZ R2, -R140, R141 ;  /* 0x0000008d8c027221 */ /* 0x002fe40000010100 */
[----:B------:R-:W-:Y:S02]  /*e550*/  FFMA.FTZ R35, R35, c[0x0][0x2d0], -R194 ;  /* 0x0000b40023237a23 */ /* 0x000fe400000108c2 */
[----:B------:R-:W-:Y:S01]  /*e560*/  FMUL.FTZ R2, R2, c[0x0][0x2d0] ;  /* 0x0000b40002027a20 */ /* 0x000fe20000410000 */
[----:B------:R1:W-:Y:S01]  /*e570*/  MUFU.EX2 R249, R9 ;  /* 0x0000000900f97308 */ /* 0x0003e20000000800 */
[C---:B---3--:R-:W-:Y:S02]  /*e580*/  FMUL.FTZ R116, R145.reuse, R116 ;  /* 0x0000007491747220 */ /* 0x048fe40000410000 */
[C---:B------:R-:W-:Y:S02]  /*e590*/  FMUL.FTZ R117, R145.reuse, R117 ;  /* 0x0000007591757220 */ /* 0x040fe40000410000 */
[C---:B------:R-:W-:Y:S02]  /*e5a0*/  FMUL.FTZ R118, R144.reuse, R118 ;  /* 0x0000007690767220 */ /* 0x040fe40000410000 */
[----:B------:R-:W-:Y:S02]  /*e5b0*/  FMUL.FTZ R119, R144, R119 ;  /* 0x0000007790777220 */ /* 0x000fe40000410000 */
[C---:B------:R-:W-:Y:S01]  /*e5c0*/  FMUL.FTZ R124, R145.reuse, R124 ;  /* 0x0000007c917c7220 */ /* 0x040fe20000410000 */
[----:B------:R3:W3:Y:S01]  /*e5d0*/  MUFU.EX2 R141, R2 ;  /* 0x00000002008d7308 */ /* 0x0006e20000000800 */
[----:B------:R-:W-:Y:S02]  /*e5e0*/  @P0 IMAD R6, R4, c[0x0][0x1e0], RZ ;  /* 0x0000780004060a24 */ /* 0x000fe400078e02ff */
[C---:B--2---:R-:W-:Y:S01]  /*e5f0*/  @P0 IMAD.WIDE.U32 R4, R246.reuse, c[0x0][0x1e0], RZ ;  /* 0x00007800f6040a25 */ /* 0x044fe200078e00ff */
[----:B----4-:R-:W-:Y:S03]  /*e600*/  @P0 MOV R8, R210 ;  /* 0x000000d200080202 */ /* 0x010fe60000000f00 */
[----:B------:R-:W-:Y:S02]  /*e610*/  @P0 IMAD R6, R246, c[0x0][0x1e4], R6 ;  /* 0x00007900f6060a24 */ /* 0x000fe400078e0206 */
[----:B------:R-:W-:Y:S01]  /*e620*/  FMUL.FTZ R125, R145, R125 ;  /* 0x0000007d917d7220 */ /* 0x000fe20000410000 */
[----:B------:R-:W-:Y:S01]  /*e630*/  MUFU.EX2 R226, R22 ;  /* 0x0000001600e27308 */ /* 0x000fe20000000800 */
[C---:B------:R-:W-:Y:S01]  /*e640*/  FMUL.FTZ R126, R144.reuse, R126 ;  /* 0x0000007e907e7220 */ /* 0x040fe20000410000 */
[----:B------:R-:W-:Y:S01]  /*e650*/  @P0 IADD3 R6, R5, R6, RZ ;  /* 0x0000000605060210 */ /* 0x000fe20007ffe0ff */
[----:B------:R-:W-:Y:S01]  /*e660*/  FMUL.FTZ R127, R144, R127 ;  /* 0x0000007f907f7220 */ /* 0x000fe20000410000 */
[----:B-1----:R-:W-:Y:S01]  /*e670*/  @P0 MOV R9, R213 ;  /* 0x000000d500090202 */ /* 0x002fe20000000f00 */
[C---:B------:R-:W-:Y:S02]  /*e680*/  FMUL.FTZ R136, R145.reuse, R136 ;  /* 0x0000008891887220 */ /* 0x040fe40000410000 */
[----:B------:R-:W-:Y:S02]  /*e690*/  FMUL.FTZ R137, R145, R137 ;  /* 0x0000008991897220 */ /* 0x000fe40000410000 */
[----:B------:R-:W-:Y:S01]  /*e6a0*/  @P0 IMAD.WIDE.U32 R8, R4, 0x70, R8 ;  /* 0x0000007004080825 */ /* 0x000fe200078e0008 */
[----:B------:R-:W-:Y:S03]  /*e6b0*/  MUFU.EX2 R247, R23 ;  /* 0x0000001700f77308 */ /* 0x000fe60000000800 */
[----:B------:R-:W-:Y:S01]  /*e6c0*/  @P0 IMAD R4, R6, 0x70, RZ ;  /* 0x0000007006040824 */ /* 0x000fe200078e02ff */
[----:B---3--:R-:W1:Y:S01]  /*e6d0*/  SHFL.BFLY PT, R2, R0, 0x1, 0x1f ;  /* 0x0c201f0000027f89 */ /* 0x008e6200000e0000 */
[----:B------:R-:W-:Y:S01]  /*e6e0*/  @P0 LEA R6, P2, R8, c[0x0][0x1c8], 0x1 ;  /* 0x0000720008060a11 */ /* 0x000fe200078408ff */
[----:B------:R-:W-:Y:S02]  /*e6f0*/  FMUL.FTZ R120, R141, R120 ;  /* 0x000000788d787220 */ /* 0x000fe40000410000 */
[----:B------:R-:W-:Y:S01]  /*e700*/  @P0 IADD3 R5, R9, R4, RZ ;  /* 0x0000000409050210 */ /* 0x000fe20007ffe0ff */
[C---:B------:R-:W-:Y:S01]  /*e710*/  FMUL.FTZ R121, R141.reuse, R121 ;  /* 0x000000798d797220 */ /* 0x040fe20000410000 */
[----:B------:R2:W-:Y:S01]  /*e720*/  MUFU.EX2 R209, R16 ;  /* 0x0000001000d17308 */ /* 0x0005e20000000800 */
[----:B------:R-:W-:Y:S01]  /*e730*/  @P0 IADD3 R4, P1, R6, UR6, RZ ;  /* 0x0000000606040c10 */ /* 0x000fe2000ff3e0ff */
[C---:B------:R-:W-:Y:S01]  /*e740*/  FMUL.FTZ R128, R141.reuse, R128 ;  /* 0x000000808d807220 */ /* 0x040fe20000410000 */
[----:B------:R-:W-:Y:S01]  /*e750*/  @P0 LEA.HI.X R7, R8, c[0x0][0x1cc], R5, 0x1, P2 ;  /* 0x0000730008070a11 */ /* 0x000fe200010f0c05 */
[C---:B------:R-:W-:Y:S02]  /*e760*/  FMUL.FTZ R129, R141.reuse, R129 ;  /* 0x000000818d817220 */ /* 0x040fe40000410000 */
[----:B------:R-:W-:Y:S01]  /*e770*/  FMUL.FTZ R132, R141, R132 ;  /* 0x000000848d847220 */ /* 0x000fe20000410000 */
[----:B------:R-:W-:Y:S01]  /*e780*/  @P0 IADD3.X R5, R7, UR7, RZ, P1, !PT ;  /* 0x0000000707050c10 */ /* 0x000fe20008ffe4ff */
[----:B------:R3:W-:Y:S01]  /*e790*/  @P0 LDGSTS.E.BYPASS.LTC128B.128 [R245+0x3900], [R6.64], !P6 ;  /* 0x0390000006f50fae */ /* 0x0007e2000f101d4a */
[----:B------:R-:W-:Y:S01]  /*e7a0*/  FMUL.FTZ R133, R141, R133 ;  /* 0x000000858d857220 */ /* 0x000fe20000410000 */
[----:B------:R4:W-:Y:S01]  /*e7b0*/  MUFU.EX2 R205, R17 ;  /* 0x0000001100cd7308 */ /* 0x0009e20000000800 */
[C---:B------:R-:W-:Y:S02]  /*e7c0*/  FMUL.FTZ R138, R144.reuse, R138 ;  /* 0x0000008a908a7220 */ /* 0x040fe40000410000 */
[----:B------:R-:W-:Y:S02]  /*e7d0*/  FMUL.FTZ R139, R144, R139 ;  /* 0x0000008b908b7220 */ /* 0x000fe40000410000 */
[--C-:B------:R-:W-:Y:S01]  /*e7e0*/  FFMA.FTZ R24, R24, c[0x0][0x2d0], -R193.reuse ;  /* 0x0000b40018187a23 */ /* 0x100fe200000108c1 */
[----:B------:R3:W-:Y:S01]  /*e7f0*/  @P0 LDGSTS.E.BYPASS.LTC128B.128 [R245+0x4100], [R4.64], !P6 ;  /* 0x0410000004f50fae */ /* 0x0007e2000f101d4a */
[--C-:B------:R-:W-:Y:S01]  /*e800*/  FFMA.FTZ R25, R25, c[0x0][0x2d0], -R193.reuse ;  /* 0x0000b40019197a23 */ /* 0x100fe200000108c1 */
[----:B-1----:R-:W-:Y:S01]  /*e810*/  FMNMX.FTZ R2, R0, R2, !PT ;  /* 0x0000000200027209 */ /* 0x002fe20007810000 */
[--C-:B------:R-:W-:Y:S01]  /*e820*/  FFMA.FTZ R28, R28, c[0x0][0x2d0], -R193.reuse ;  /* 0x0000b4001c1c7a23 */ /* 0x100fe200000108c1 */
[----:B------:R1:W-:Y:S01]  /*e830*/  MUFU.EX2 R204, R18 ;  /* 0x0000001200cc7308 */ /* 0x0003e20000000800 */
[----:B------:R-:W-:Y:S02]  /*e840*/  FFMA.FTZ R29, R29, c[0x0][0x2d0], -R193 ;  /* 0x0000b4001d1d7a23 */ /* 0x000fe400000108c1 */
[C---:B------:R-:W-:Y:S02]  /*e850*/  FMUL.FTZ R3, R2.reuse, c[0x0][0x2d0] ;  /* 0x0000b40002037a20 */ /* 0x040fe40000410000 */
[----:B------:R-:W-:Y:S02]  /*e860*/  FADD.FTZ R0, -R2, R146 ;  /* 0x0000009202007221 */ /* 0x000fe40000010100 */
[--C-:B------:R-:W-:Y:S02]  /*e870*/  FFMA.FTZ R10, R10, c[0x0][0x2d0], -R3.reuse ;  /* 0x0000b4000a0a7a23 */ /* 0x100fe40000010803 */
[----:B--2---:R-:W-:Y:S01]  /*e880*/  FMUL.FTZ R16, R145, R160 ;  /* 0x000000a091107220 */ /* 0x004fe20000410000 */
[----:B------:R2:W-:Y:S01]  /*e890*/  MUFU.EX2 R206, R19 ;  /* 0x0000001300ce7308 */ /* 0x0005e20000000800 */
[--C-:B------:R-:W-:Y:S02]  /*e8a0*/  FFMA.FTZ R42, R42, c[0x0][0x2d0], -R3.reuse ;  /* 0x0000b4002a2a7a23 */ /* 0x100fe40000010803 */
[--C-:B------:R-:W-:Y:S02]  /*e8b0*/  FFMA.FTZ R43, R43, c[0x0][0x2d0], -R3.reuse ;  /* 0x0000b4002b2b7a23 */ /* 0x100fe40000010803 */
        /* <DEDUP_REMOVED lines=14> */
[----:B------:R-:W-:Y:S01]  /*e9a0*/  FMUL.FTZ R0, R0, c[0x0][0x2d0] ;  /* 0x0000b40000007a20 */ /* 0x000fe20000410000 */
[----:B------:R2:W-:Y:S01]  /*e9b0*/  MUFU.EX2 R200, R11 ;  /* 0x0000000b00c87308 */ /* 0x0005e20000000800 */
[--C-:B------:R-:W-:Y:S02]  /*e9c0*/  FFMA.FTZ R26, R26, c[0x0][0x2d0], -R3.reuse ;  /* 0x0000b4001a1a7a23 */ /* 0x100fe40000010803 */
[--C-:B------:R-:W-:Y:S01]  /*e9d0*/  FFMA.FTZ R27, R27, c[0x0][0x2d0], -R3.reuse ;  /* 0x0000b4001b1b7a23 */ /* 0x100fe20000010803 */
[----:B----4-:R-:W-:Y:S01]  /*e9e0*/  @P0 IADD3 R10, P3, R4, UR6, RZ ;  /* 0x00000006040a0c10 */ /* 0x010fe2000ff7e0ff */
[--C-:B------:R-:W-:Y:S02]  /*e9f0*/  FFMA.FTZ R30, R30, c[0x0][0x2d0], -R3.reuse ;  /* 0x0000b4001e1e7a23 */ /* 0x100fe40000010803 */
[----:B------:R-:W-:Y:S01]  /*ea00*/  FFMA.FTZ R31, R31, c[0x0][0x2d0], -R3 ;  /* 0x0000b4001f1f7a23 */ /* 0x000fe20000010803 */
[----:B------:R-:W-:Y:S01]  /*ea10*/  @P0 IADD3 R8, P2, R10, UR6, RZ ;  /* 0x000000060a080c10 */ /* 0x000fe2000ff5e0ff */
[--C-:B------:R-:W-:Y:S01]  /*ea20*/  FFMA.FTZ R48, R48, c[0x0][0x2d0], -R192.reuse ;  /* 0x0000b40030307a23 */ /* 0x100fe200000108c0 */
[----:B------:R-:W4:Y:S01]  /*ea30*/  MUFU.EX2 R0, R0 ;  /* 0x0000000000007308 */ /* 0x000f220000000800 */
[--C-:B------:R-:W-:Y:S01]  /*ea40*/  FFMA.FTZ R36, R36, c[0x0][0x2d0], -R192.reuse ;  /* 0x0000b40024247a23 */ /* 0x100fe200000108c0 */
[----:B---3--:R-:W-:Y:S01]  /*ea50*/  @P0 IADD3 R6, P1, R8, UR6, RZ ;  /* 0x0000000608060c10 */ /* 0x008fe2000ff3e0ff */
[----:B------:R-:W-:Y:S02]  /*ea60*/  FFMA.FTZ R37, R37, c[0x0][0x2d0], -R192 ;  /* 0x0000b40025257a23 */ /* 0x000fe400000108c0 */
[----:B-1----:R-:W-:Y:S02]  /*ea70*/  FMUL.FTZ R12, R141, R156 ;  /* 0x0000009c8d0c7220 */ /* 0x002fe40000410000 */
[----:B------:R-:W-:Y:S02]  /*ea80*/  FFMA.FTZ R38, R38, c[0x0][0x2d0], -R194 ;  /* 0x0000b40026267a23 */ /* 0x000fe400000108c2 */
[----:B------:R-:W-:Y:S01]  /*ea90*/  FFMA.FTZ R49, R49, c[0x0][0x2d0], -R192 ;  /* 0x0000b40031317a23 */ /* 0x000fe200000108c0 */
[----:B------:R1:W3:Y:S01]  /*eaa0*/  MUFU.EX2 R207, R13 ;  /* 0x0000000d00cf7308 */ /* 0x0002e20000000800 */
[----:B------:R-:W-:Y:S02]  /*eab0*/  FFMA.FTZ R50, R50, c[0x0][0x2d0], -R194 ;  /* 0x0000b40032327a23 */ /* 0x000fe400000108c2 */
[----:B------:R-:W-:Y:S01]  /*eac0*/  FFMA.FTZ R113, R113, c[0x0][0x2d0], -R192 ;  /* 0x0000b40071717a23 */ /* 0x000fe200000108c0 */
[----:B--2---:R-:W-:Y:S01]  /*ead0*/  @P0 IADD3.X R11, R5, UR7, RZ, P3, !PT ;  /* 0x00000007050b0c10 */ /* 0x004fe20009ffe4ff */
[----:B------:R-:W-:Y:S02]  /*eae0*/  FFMA.FTZ R115, R115, c[0x0][0x2d0], -R194 ;  /* 0x0000b40073737a23 */ /* 0x000fe400000108c2 */
[--C-:B------:R-:W-:Y:S01]  /*eaf0*/  FFMA.FTZ R109, R109, c[0x0][0x2d0], -R193.reuse ;  /* 0x0000b4006d6d7a23 */ /* 0x100fe200000108c1 */
[----:B------:R-:W-:Y:S01]  /*eb00*/  @P0 IADD3.X R9, R11, UR7, RZ, P2, !PT ;  /* 0x000000070b090c10 */ /* 0x000fe200097fe4ff */
[----:B------:R2:W-:Y:S01]  /*eb10*/  @P0 LDGSTS.E.BYPASS.LTC128B.128 [R245+0x4900], [R10.64], !P6 ;  /* 0x049000000af50fae */ /* 0x0005e2000f101d4a */
[----:B------:R3:W-:Y:S01]  /*eb20*/  MUFU.EX2 R201, R14 ;  /* 0x0000000e00c97308 */ /* 0x0007e20000000800 */
[----:B------:R-:W-:Y:S01]  /*eb30*/  @P0 IADD3 R4, P2, R6, UR6, RZ ;  /* 0x0000000606040c10 */ /* 0x000fe2000ff5e0ff */
[--C-:B------:R-:W-:Y:S01]  /*eb40*/  FFMA.FTZ R68, R68, c[0x0][0x2d0], -R192.reuse ;  /* 0x0000b40044447a23 */ /* 0x100fe200000108c0 */
[----:B------:R-:W-:Y:S01]  /*eb50*/  @P0 IADD3.X R7, R9, UR7, RZ, P1, !PT ;  /* 0x0000000709070c10 */ /* 0x000fe20008ffe4ff */
[C---:B----4-:R-:W-:Y:S02]  /*eb60*/  FMUL.FTZ R122, R0.reuse, R122 ;  /* 0x0000007a007a7220 */ /* 0x050fe40000410000 */
[C---:B------:R-:W-:Y:S01]  /*eb70*/  FMUL.FTZ R123, R0.reuse, R123 ;  /* 0x0000007b007b7220 */ /* 0x040fe20000410000 */
[----:B------:R4:W-:Y:S01]  /*eb80*/  @P0 LDGSTS.E.BYPASS.LTC128B.128 [R245+0x5100], [R8.64], !P6 ;  /* 0x0510000008f50fae */ /* 0x0009e2000f101d4a */
[----:B------:R-:W-:Y:S01]  /*eb90*/  @P0 IADD3.X R5, R7, UR7, RZ, P2, !PT ;  /* 0x0000000707050c10 */ /* 0x000fe200097fe4ff */
[C---:B------:R-:W-:Y:S01]  /*eba0*/  FMUL.FTZ R130, R0.reuse, R130 ;  /* 0x0000008200827220 */ /* 0x040fe20000410000 */
[----:B------:R4:W4:Y:S01]  /*ebb0*/  MUFU.EX2 R202, R15 ;  /* 0x0000000f00ca7308 */ /* 0x0009220000000800 */
[C---:B------:R-:W-:Y:S02]  /*ebc0*/  FMUL.FTZ R131, R0.reuse, R131 ;  /* 0x0000008300837220 */ /* 0x040fe40000410000 */
[C---:B------:R-:W-:Y:S02]  /*ebd0*/  FMUL.FTZ R134, R0.reuse, R134 ;  /* 0x0000008600867220 */ /* 0x040fe40000410000 */
[----:B------:R4:W-:Y:S01]  /*ebe0*/  @P0 LDGSTS.E.BYPASS.LTC128B.128 [R245+0x5900], [R6.64], !P6 ;  /* 0x0590000006f50fae */ /* 0x0009e2000f101d4a */
[----:B-1----:R-:W-:Y:S02]  /*ebf0*/  FMUL.FTZ R13, R141, R157 ;  /* 0x0000009d8d0d7220 */ /* 0x002fe40000410000 */
[C---:B------:R-:W-:Y:S02]  /*ec00*/  FMUL.FTZ R135, R0.reuse, R135 ;  /* 0x0000008700877220 */ /* 0x040fe40000410000 */
[----:B------:R1:W-:Y:S01]  /*ec10*/  MUFU.EX2 R223, R24 ;  /* 0x0000001800df7308 */ /* 0x0003e20000000800 */
[--C-:B------:R-:W-:Y:S02]  /*ec20*/  FFMA.FTZ R69, R69, c[0x0][0x2d0], -R192.reuse ;  /* 0x0000b40045457a23 */ /* 0x100fe400000108c0 */
[----:B------:R1:W-:Y:S01]  /*ec30*/  @P0 LDGSTS.E.BYPASS.LTC128B.128 [R245+0x6100], [R4.64], !P6 ;  /* 0x0610000004f50fae */ /* 0x0003e2000f101d4a */
[----:B---3--:R-:W-:Y:S01]  /*ec40*/  FMUL.FTZ R14, R0, R158 ;  /* 0x0000009e000e7220 */ /* 0x008fe20000410000 */
[----:B--2---:R-:W-:Y:S01]  /*ec50*/  @P0 IADD3 R10, P1, R4, UR6, RZ ;  /* 0x00000006040a0c10 */ /* 0x004fe2000ff3e0ff */
[--C-:B------:R-:W-:Y:S02]  /*ec60*/  FFMA.FTZ R80, R80, c[0x0][0x2d0], -R192.reuse ;  /* 0x0000b40050507a23 */ /* 0x100fe400000108c0 */
[----:B------:R-:W-:Y:S02]  /*ec70*/  FFMA.FTZ R81, R81, c[0x0][0x2d0], -R192 ;  /* 0x0000b40051517a23 */ /* 0x000fe400000108c0 */
[----:B------:R2:W-:Y:S01]  /*ec80*/  MUFU.EX2 R224, R25 ;  /* 0x0000001900e07308 */ /* 0x0005e20000000800 */
[----:B------:R-:W-:Y:S01]  /*ec90*/  @P0 IADD3.X R11, R5, UR7, RZ, P1, !PT ;  /* 0x00000007050b0c10 */ /* 0x000fe20008ffe4ff */
[--C-:B------:R-:W-:Y:S02]  /*eca0*/  FFMA.FTZ R70, R70, c[0x0][0x2d0], -R194.reuse ;  /* 0x0000b40046467a23 */ /* 0x100fe400000108c2 */
[----:B----4-:R-:W-:Y:S01]  /*ecb0*/  FMUL.FTZ R8, R141, R152 ;  /* 0x000000988d087220 */ /* 0x010fe20000410000 */
[----:B------:R-:W-:Y:S01]  /*ecc0*/  F2FP.BF16.PACK_AB R152, R249, R215 ;  /* 0x000000d7f998723e */ /* 0x000fe200000010ff */
[----:B------:R3:W-:Y:S01]  /*ecd0*/  @P0 LDGSTS.E.BYPASS.LTC128B.128 [R245+0x6900], [R10.64], !P6 ;  /* 0x069000000af50fae */ /* 0x0007e2000f101d4a */
[----:B------:R-:W-:Y:S01]  /*ece0*/  FMUL.FTZ R9, R141, R153 ;  /* 0x000000998d097220 */ /* 0x000fe20000410000 */
[----:B------:R-:W-:Y:S01]  /*ecf0*/  F2FP.BF16.PACK_AB R153, R200, R195 ;  /* 0x000000c3c899723e */ /* 0x000fe200000010ff */
[----:B------:R-:W-:Y:S01]  /*ed00*/  FMUL.FTZ R15, R0, R159 ;  /* 0x0000009f000f7220 */ /* 0x000fe20000410000 */
[----:B------:R4:W-:Y:S01]  /*ed10*/  MUFU.EX2 R196, R26 ;  /* 0x0000001a00c47308 */ /* 0x0009e20000000800 */
[--C-:B------:R-:W-:Y:S02]  /*ed20*/  FFMA.FTZ R71, R71, c[0x0][0x2d0], -R194.reuse ;  /* 0x0000b40047477a23 */ /* 0x100fe400000108c2 */
[C---:B------:R-:W-:Y:S01]  /*ed30*/  FMUL.FTZ R6, R144.reuse, R150 ;  /* 0x0000009690067220 */ /* 0x040fe20000410000 */
[----:B------:R-:W4:Y:S01]  /*ed40*/  LDSM.16.MT88.4 R20, [R228+0x100] ;  /* 0x00010000e414783b */ /* 0x000f220000004200 */
[----:B------:R-:W-:Y:S01]  /*ed50*/  FMUL.FTZ R7, R144, R151 ;  /* 0x0000009790077220 */ /* 0x000fe20000410000 */
[----:B------:R-:W-:Y:S01]  /*ed60*/  F2FP.BF16.PACK_AB R150, R205, R209 ;  /* 0x000000d1cd96723e */ /* 0x000fe200000010ff */
[----:B-1----:R-:W-:Y:S01]  /*ed70*/  FMUL.FTZ R24, R141, R168 ;  /* 0x000000a88d187220 */ /* 0x002fe20000410000 */
[----:B------:R-:W-:Y:S01]  /*ed80*/  F2FP.BF16.PACK_AB R151, R206, R204 ;  /* 0x000000ccce97723e */ /* 0x000fe200000010ff */
[--C-:B------:R-:W-:Y:S01]  /*ed90*/  FFMA.FTZ R82, R82, c[0x0][0x2d0], -R194.reuse ;  /* 0x0000b40052527a23 */ /* 0x100fe200000108c2 */
[----:B------:R1:W-:Y:S01]  /*eda0*/  MUFU.EX2 R199, R27 ;  /* 0x0000001b00c77308 */ /* 0x0003e20000000800 */
[----:B------:R-:W-:Y:S01]  /*edb0*/  FMUL.FTZ R4, R145, R148 ;  /* 0x0000009491047220 */ /* 0x000fe20000410000 */
[----:B------:R-:W-:Y:S01]  /*edc0*/  F2FP.BF16.PACK_AB R148, R221, R217 ;  /* 0x000000d9dd94723e */ /* 0x000fe200000010ff */
[----:B------:R-:W-:Y:S01]  /*edd0*/  FMUL.FTZ R5, R145, R149 ;  /* 0x0000009591057220 */ /* 0x000fe20000410000 */
[----:B------:R-:W-:Y:S01]  /*ede0*/  F2FP.BF16.PACK_AB R149, R218, R216 ;  /* 0x000000d8da95723e */ /* 0x000fe200000010ff */
[----:B------:R-:W4:Y:S01]  /*edf0*/  LDSM.16.MT88.4 R188, [R231+0x100] ;  /* 0x00010000e7bc783b */ /* 0x000f220000004200 */
[----:B--2---:R-:W-:Y:S02]  /*ee00*/  FMUL.FTZ R25, R141, R169 ;  /* 0x000000a98d197220 */ /* 0x004fe40000410000 */
[----:B------:R-:W-:Y:S02]  /*ee10*/  FFMA.FTZ R83, R83, c[0x0][0x2d0], -R194 ;  /* 0x0000b40053537a23 */ /* 0x000fe400000108c2 */
[----:B------:R-:W-:Y:S01]  /*ee20*/  MUFU.EX2 R211, R41 ;  /* 0x0000002900d37308 */ /* 0x000fe20000000800 */
[--C-:B------:R-:W-:Y:S02]  /*ee30*/  FFMA.FTZ R72, R72, c[0x0][0x2d0], -R193.reuse ;  /* 0x0000b40048487a23 */ /* 0x100fe400000108c1 */
[----:B------:R-:W2:Y:S01]  /*ee40*/  LDSM.16.MT88.4 R156, [R229+0x100] ;  /* 0x00010000e59c783b */ /* 0x000ea20000004200 */
[C---:B---3--:R-:W-:Y:S01]  /*ee50*/  FMUL.FTZ R10, R0.reuse, R154 ;  /* 0x0000009a000a7220 */ /* 0x048fe20000410000 */
[----:B------:R-:W-:Y:S01]  /*ee60*/  F2FP.BF16.PACK_AB R154, R207, R252 ;  /* 0x000000fccf9a723e */ /* 0x000fe200000010ff */
[----:B------:R-:W-:Y:S01]  /*ee70*/  FMUL.FTZ R11, R0, R155 ;  /* 0x0000009b000b7220 */ /* 0x000fe20000410000 */
[----:B------:R-:W-:Y:S01]  /*ee80*/  F2FP.BF16.PACK_AB R155, R202, R201 ;  /* 0x000000c9ca9b723e */ /* 0x000fe200000010ff */
[C---:B----4-:R-:W-:Y:S01]  /*ee90*/  FMUL.FTZ R26, R0.reuse, R170 ;  /* 0x000000aa001a7220 */ /* 0x050fe20000410000 */
[----:B------:R-:W-:Y:S01]  /*eea0*/  MOV R170, R204 ;  /* 0x000000cc00aa7202 */ /* 0x000fe20000000f00 */
[----:B------:R-:W-:Y:S01]  /*eeb0*/  MUFU.EX2 R210, R44 ;  /* 0x0000002c00d27308 */ /* 0x000fe20000000800 */
[----:B------:R-:W3:Y:S01]  /*eec0*/  LDSM.16.MT88.4 R160, [R230+0x100] ;  /* 0x00010000e6a0783b */ /* 0x000ee20000004200 */
[--C-:B------:R-:W-:Y:S02]  /*eed0*/  FFMA.FTZ R73, R73, c[0x0][0x2d0], -R193.reuse ;  /* 0x0000b40049497a23 */ /* 0x100fe400000108c1 */
[----:B-1----:R-:W-:Y:S01]  /*eee0*/  FMUL.FTZ R27, R0, R171 ;  /* 0x000000ab001b7220 */ /* 0x002fe20000410000 */
[----:B------:R-:W-:Y:S01]  /*eef0*/  MOV R171, R209 ;  /* 0x000000d100ab7202 */ /* 0x000fe20000000f00 */
[--C-:B------:R-:W-:Y:S02]  /*ef00*/  FFMA.FTZ R76, R76, c[0x0][0x2d0], -R193.reuse ;  /* 0x0000b4004c4c7a23 */ /* 0x100fe400000108c1 */
[----:B------:R-:W-:Y:S01]  /*ef10*/  FFMA.FTZ R77, R77, c[0x0][0x2d0], -R193 ;  /* 0x0000b4004d4d7a23 */ /* 0x000fe200000108c1 */
[----:B------:R-:W0:Y:S01]  /*ef20*/  LDGDEPBAR ;  /* 0x00000000000079af */ /* 0x000e220000000000 */
[----:B------:R-:W-:Y:S01]  /*ef30*/  MUFU.EX2 R209, R45 ;  /* 0x0000002d00d17308 */ /* 0x000fe20000000800 */
[--C-:B------:R-:W-:Y:S02]  /*ef40*/  FFMA.FTZ R74, R74, c[0x0][0x2d0], -R3.reuse ;  /* 0x0000b4004a4a7a23 */ /* 0x100fe40000010803 */
[--C-:B------:R-:W-:Y:S01]  /*ef50*/  FFMA.FTZ R75, R75, c[0x0][0x2d0], -R3.reuse ;  /* 0x0000b4004b4b7a23 */ /* 0x100fe20000010803 */
[-C--:B------:R-:W-:Y:S05]  /*ef60*/  HMMA.16816.F32.BF16 R4, R148, R20.reuse, R4 ;  /* 0x000000149404723c */ /* 0x080fea0000041804 */
[--C-:B------:R-:W-:Y:S01]  /*ef70*/  FFMA.FTZ R78, R78, c[0x0][0x2d0], -R3.reuse ;  /* 0x0000b4004e4e7a23 */ /* 0x100fe20000010803 */
[----:B------:R-:W-:Y:S01]  /*ef80*/  MUFU.EX2 R204, R54 ;  /* 0x0000003600cc7308 */ /* 0x000fe20000000800 */
[--C-:B------:R-:W-:Y:S01]  /*ef90*/  FFMA.FTZ R79, R79, c[0x0][0x2d0], -R3.reuse ;  /* 0x0000b4004f4f7a23 */ /* 0x100fe20000010803 */
[C---:B------:R-:W-:Y:S04]  /*efa0*/  HMMA.16816.F32.BF16 R8, R152.reuse, R20, R8 ;  /* 0x000000149808723c */ /* 0x040fe80000041808 */
[--C-:B------:R-:W-:Y:S02]  /*efb0*/  FFMA.FTZ R84, R84, c[0x0][0x2d0], -R192.reuse ;  /* 0x0000b40054547a23 */ /* 0x100fe400000108c0 */
[--C-:B------:R-:W-:Y:S02]  /*efc0*/  FFMA.FTZ R85, R85, c[0x0][0x2d0], -R192.reuse ;  /* 0x0000b40055557a23 */ /* 0x100fe400000108c0 */
[-C--:B------:R-:W-:Y:S01]  /*efd0*/  HMMA.16816.F32.BF16 R12, R152, R22.reuse, R12 ;  /* 0x00000016980c723c */ /* 0x080fe2000004180c */
[----:B------:R1:W-:Y:S03]  /*efe0*/  MUFU.EX2 R225, R28 ;  /* 0x0000001c00e17308 */ /* 0x0003e60000000800 */
[C---:B------:R-:W-:Y:S01]  /*eff0*/  FMUL.FTZ R20, R145.reuse, R164 ;  /* 0x000000a491147220 */ /* 0x040fe20000410000 */
[----:B------:R-:W-:Y:S01]  /*f000*/  MOV R164, R208 ;  /* 0x000000d000a47202 */ /* 0x000fe20000000f00 */
[----:B------:R-:W-:Y:S01]  /*f010*/  FMUL.FTZ R21, R145, R165 ;  /* 0x000000a591157220 */ /* 0x000fe20000410000 */
[----:B------:R-:W-:Y:S01]  /*f020*/  MOV R165, R207 ;  /* 0x000000cf00a57202 */ /* 0x000fe20000000f00 */
[C---:B------:R-:W-:Y:S03]  /*f030*/  HMMA.16816.F32.BF16 R16, R148.reuse, R22, R16 ;  /* 0x000000169410723c */ /* 0x040fe60000041810 */
[----:B------:R4:W-:Y:S01]  /*f040*/  MUFU.EX2 R227, R29 ;  /* 0x0000001d00e37308 */ /* 0x0009e20000000800 */
[--C-:B------:R-:W-:Y:S02]  /*f050*/  FFMA.FTZ R96, R96, c[0x0][0x2d0], -R192.reuse ;  /* 0x0000b40060607a23 */ /* 0x100fe400000108c0 */
[----:B------:R-:W-:Y:S02]  /*f060*/  FFMA.FTZ R97, R97, c[0x0][0x2d0], -R192 ;  /* 0x0000b40061617a23 */ /* 0x000fe400000108c0 */
[C---:B------:R-:W-:Y:S01]  /*f070*/  FMUL.FTZ R22, R144.reuse, R166 ;  /* 0x000000a690167220 */ /* 0x040fe20000410000 */
[----:B------:R-:W-:Y:S03]  /*f080*/  MOV R166, R206 ;  /* 0x000000ce00a67202 */ /* 0x000fe60000000f00 */
[----:B------:R-:W-:Y:S01]  /*f090*/  FMUL.FTZ R23, R144, R167 ;  /* 0x000000a790177220 */ /* 0x000fe20000410000 */
[----:B------:R2:W-:Y:S01]  /*f0a0*/  MUFU.EX2 R198, R30 ;  /* 0x0000001e00c67308 */ /* 0x0005e20000000800 */
[----:B------:R-:W-:Y:S01]  /*f0b0*/  MOV R167, R205 ;  /* 0x000000cd00a77202 */ /* 0x000fe20000000f00 */
[--C-:B------:R-:W-:Y:S02]  /*f0c0*/  FFMA.FTZ R86, R86, c[0x0][0x2d0], -R194.reuse ;  /* 0x0000b40056567a23 */ /* 0x100fe400000108c2 */
[----:B-1----:R-:W-:Y:S02]  /*f0d0*/  FMUL.FTZ R28, R141, R172 ;  /* 0x000000ac8d1c7220 */ /* 0x002fe40000410000 */
[-C--:B------:R-:W-:Y:S03]  /*f0e0*/  HMMA.16816.F32.BF16 R20, R148, R188.reuse, R20 ;  /* 0x000000bc9414723c */ /* 0x080fe60000041814 */
[--C-:B------:R-:W-:Y:S01]  /*f0f0*/  FFMA.FTZ R87, R87, c[0x0][0x2d0], -R194.reuse ;  /* 0x0000b40057577a23 */ /* 0x100fe200000108c2 */
[----:B------:R1:W-:Y:S01]  /*f100*/  MUFU.EX2 R197, R31 ;  /* 0x0000001f00c57308 */ /* 0x0003e20000000800 */
[--C-:B------:R-:W-:Y:S02]  /*f110*/  FFMA.FTZ R98, R98, c[0x0][0x2d0], -R194.reuse ;  /* 0x0000b40062627a23 */ /* 0x100fe400000108c2 */
[----:B------:R-:W-:Y:S01]  /*f120*/  FFMA.FTZ R99, R99, c[0x0][0x2d0], -R194 ;  /* 0x0000b40063637a23 */ /* 0x000fe200000108c2 */
[C---:B------:R-:W-:Y:S04]  /*f130*/  HMMA.16816.F32.BF16 R24, R152.reuse, R188, R24 ;  /* 0x000000bc9818723c */ /* 0x040fe80000041818 */
[----:B----4-:R-:W-:Y:S02]  /*f140*/  FMUL.FTZ R29, R141, R173 ;  /* 0x000000ad8d1d7220 */ /* 0x010fe40000410000 */
[----:B------:R4:W3:Y:S01]  /*f150*/  MUFU.EX2 R146, R32 ;  /* 0x0000002000927308 */ /* 0x0008e20000000800 */
[--C-:B------:R-:W-:Y:S02]  /*f160*/  FFMA.FTZ R90, R90, c[0x0][0x2d0], -R3.reuse ;  /* 0x0000b4005a5a7a23 */ /* 0x100fe40000010803 */
[--C-:B------:R-:W-:Y:S03]  /*f170*/  FFMA.FTZ R91, R91, c[0x0][0x2d0], -R3.reuse ;  /* 0x0000b4005b5b7a23 */ /* 0x100fe60000010803 */
[----:B--2---:R-:W-:Y:S02]  /*f180*/  FMUL.FTZ R30, R0, R174 ;  /* 0x000000ae001e7220 */ /* 0x004fe40000410000 */
[--C-:B------:R-:W-:Y:S02]  /*f190*/  FFMA.FTZ R94, R94, c[0x0][0x2d0], -R3.reuse ;  /* 0x0000b4005e5e7a23 */ /* 0x100fe40000010803 */
[----:B------:R2:W2:Y:S01]  /*f1a0*/  MUFU.EX2 R203, R33 ;  /* 0x0000002100cb7308 */ /* 0x0004a20000000800 */
[----:B------:R-:W-:Y:S02]  /*f1b0*/  FFMA.FTZ R95, R95, c[0x0][0x2d0], -R3 ;  /* 0x0000b4005f5f7a23 */ /* 0x000fe40000010803 */
[--C-:B------:R-:W-:Y:S02]  /*f1c0*/  FFMA.FTZ R100, R100, c[0x0][0x2d0], -R192.reuse ;  /* 0x0000b40064647a23 */ /* 0x100fe400000108c0 */
[----:B-1----:R-:W-:Y:S02]  /*f1d0*/  FMUL.FTZ R31, R0, R175 ;  /* 0x000000af001f7220 */ /* 0x002fe40000410000 */
[--C-:B------:R-:W-:Y:S02]  /*f1e0*/  FFMA.FTZ R101, R101, c[0x0][0x2d0], -R192.reuse ;  /* 0x0000b40065657a23 */ /* 0x100fe400000108c0 */
[----:B------:R-:W-:Y:S01]  /*f1f0*/  FFMA.FTZ R112, R112, c[0x0][0x2d0], -R192 ;  /* 0x0000b40070707a23 */ /* 0x000fe200000108c0 */
[----:B------:R1:W-:Y:S01]  /*f200*/  MUFU.EX2 R250, R34 ;  /* 0x0000002200fa7308 */ /* 0x0003e20000000800 */
[--C-:B------:R-:W-:Y:S01]  /*f210*/  FFMA.FTZ R102, R102, c[0x0][0x2d0], -R194.reuse ;  /* 0x0000b40066667a23 */ /* 0x100fe200000108c2 */
[-C--:B------:R-:W-:Y:S03]  /*f220*/  HMMA.16816.F32.BF16 R28, R152, R190.reuse, R28 ;  /* 0x000000be981c723c */ /* 0x080fe6000004181c */
[----:B----4-:R-:W-:Y:S01]  /*f230*/  FMUL.FTZ R32, R145, R176 ;  /* 0x000000b091207220 */ /* 0x010fe20000410000 */
[----:B---3--:R-:W-:Y:S01]  /*f240*/  MOV R169, R146 ;  /* 0x0000009200a97202 */ /* 0x008fe20000000f00 */
[--C-:B------:R-:W-:Y:S01]  /*f250*/  FFMA.FTZ R146, R51, c[0x0][0x2d0], -R194.reuse ;  /* 0x0000b40033927a23 */ /* 0x100fe200000108c2 */
[----:B------:R-:W3:Y:S01]  /*f260*/  LDL.LU R176, [R1+0x34] ;  /* 0x0000340001b07983 */ /* 0x000ee20000300800 */
[----:B------:R-:W-:Y:S01]  /*f270*/  FMUL.FTZ R51, R144, R187 ;  /* 0x000000bb90337220 */ /* 0x000fe20000410000 */
[----:B------:R4:W4:Y:S01]  /*f280*/  MUFU.EX2 R248, R35 ;  /* 0x0000002300f87308 */ /* 0x0009220000000800 */
[--C-:B------:R-:W-:Y:S03]  /*f290*/  FFMA.FTZ R103, R103, c[0x0][0x2d0], -R194.reuse ;  /* 0x0000b40067677a23 */ /* 0x100fe600000108c2 */
[----:B--2---:R-:W-:Y:S01]  /*f2a0*/  FMUL.FTZ R33, R145, R177 ;  /* 0x000000b191217220 */ /* 0x004fe20000410000 */
[----:B------:R-:W-:Y:S01]  /*f2b0*/  MOV R168, R203 ;  /* 0x000000cb00a87202 */ /* 0x000fe20000000f00 */
[----:B------:R-:W2:Y:S01]  /*f2c0*/  LDL.LU R177, [R1+0x2c] ;  /* 0x00002c0001b17983 */ /* 0x000ea20000300800 */
[--C-:B------:R-:W-:Y:S02]  /*f2d0*/  FFMA.FTZ R114, R114, c[0x0][0x2d0], -R194.reuse ;  /* 0x0000b40072727a23 */ /* 0x100fe400000108c2 */
[--C-:B------:R-:W-:Y:S01]  /*f2e0*/  FFMA.FTZ R105, R105, c[0x0][0x2d0], -R193.reuse ;  /* 0x0000b40069697a23 */ /* 0x100fe200000108c1 */
[----:B------:R4:W-:Y:S01]  /*f2f0*/  MUFU.EX2 R220, R48 ;  /* 0x0000003000dc7308 */ /* 0x0009e20000000800 */
[----:B------:R-:W-:Y:S02]  /*f300*/  FFMA.FTZ R108, R108, c[0x0][0x2d0], -R193 ;  /* 0x0000b4006c6c7a23 */ /* 0x000fe400000108c1 */
[--C-:B------:R-:W-:Y:S02]  /*f310*/  FFMA.FTZ R106, R106, c[0x0][0x2d0], -R3.reuse ;  /* 0x0000b4006a6a7a23 */ /* 0x100fe40000010803 */
[----:B-1----:R-:W-:Y:S02]  /*f320*/  FMUL.FTZ R34, R144, R178 ;  /* 0x000000b290227220 */ /* 0x002fe40000410000 */
[----:B------:R-:W2:Y:S01]  /*f330*/  LDL.LU R178, [R1+0x30] ;  /* 0x0000300001b27983 */ /* 0x000ea20000300800 */
[--C-:B------:R-:W-:Y:S02]  /*f340*/  FFMA.FTZ R107, R107, c[0x0][0x2d0], -R3.reuse ;  /* 0x0000b4006b6b7a23 */ /* 0x100fe40000010803 */
[----:B------:R1:W-:Y:S01]  /*f350*/  MUFU.EX2 R175, R37 ;  /* 0x0000002500af7308 */ /* 0x0003e20000000800 */
[--C-:B------:R-:W-:Y:S02]  /*f360*/  FFMA.FTZ R110, R110, c[0x0][0x2d0], -R3.reuse ;  /* 0x0000b4006e6e7a23 */ /* 0x100fe40000010803 */
[----:B------:R-:W-:Y:S02]  /*f370*/  FFMA.FTZ R3, R111, c[0x0][0x2d0], -R3 ;  /* 0x0000b4006f037a23 */ /* 0x000fe40000010803 */
[----:B----4-:R-:W-:Y:S02]  /*f380*/  FMUL.FTZ R35, R144, R179 ;  /* 0x000000b390237220 */ /* 0x010fe40000410000 */
[----:B------:R-:W4:Y:S01]  /*f390*/  LDL.LU R179, [R1+0x28] ;  /* 0x0000280001b37983 */ /* 0x000f220000300800 */
[--C-:B------:R-:W-:Y:S02]  /*f3a0*/  FFMA.FTZ R88, R88, c[0x0][0x2d0], -R193.reuse ;  /* 0x0000b40058587a23 */ /* 0x100fe400000108c1 */
[----:B------:R1:W1:Y:S01]  /*f3b0*/  MUFU.EX2 R222, R36 ;  /* 0x0000002400de7308 */ /* 0x0002620000000800 */
[--C-:B------:R-:W-:Y:S01]  /*f3c0*/  FFMA.FTZ R89, R89, c[0x0][0x2d0], -R193.reuse ;  /* 0x0000b40059597a23 */ /* 0x100fe200000108c1 */
[C---:B------:R-:W-:Y:S04]  /*f3d0*/  HMMA.16816.F32.BF16 R32, R148.reuse, R190, R32 ;  /* 0x000000be9420723c */ /* 0x040fe80000041820 */
[----:B------:R-:W-:Y:S02]  /*f3e0*/  FFMA.FTZ R48, R39, c[0x0][0x2d0], -R194 ;  /* 0x0000b40027307a23 */ /* 0x000fe400000108c2 */
[----:B------:R-:W-:Y:S02]  /*f3f0*/  FMUL.FTZ R39, R0, R183 ;  /* 0x000000b700277220 */ /* 0x000fe40000410000 */
[-C--:B------:R-:W-:Y:S01]  /*f400*/  HMMA.16816.F32.BF16 R116, R148, R156.reuse, R116 ;  /* 0x0000009c9474723c */ /* 0x080fe20000041874 */
[----:B------:R1:W-:Y:S03]  /*f410*/  MUFU.EX2 R174, R38 ;  /* 0x0000002600ae7308 */ /* 0x0003e60000000800 */
[----:B-1----:R-:W-:Y:S02]  /*f420*/  FMUL.FTZ R37, R141, R181 ;  /* 0x000000b58d257220 */ /* 0x002fe40000410000 */
[--C-:B------:R-:W-:Y:S02]  /*f430*/  FFMA.FTZ R92, R92, c[0x0][0x2d0], -R193.reuse ;  /* 0x0000b4005c5c7a23 */ /* 0x100fe400000108c1 */
[C---:B------:R-:W-:Y:S03]  /*f440*/  HMMA.16816.F32.BF16 R120, R152.reuse, R156, R120 ;  /* 0x0000009c9878723c */ /* 0x040fe60000041878 */
[----:B------:R1:W1:Y:S01]  /*f450*/  MUFU.EX2 R214, R48 ;  /* 0x0000003000d67308 */ /* 0x0002620000000800 */
[--C-:B------:R-:W-:Y:S02]  /*f460*/  FFMA.FTZ R93, R93, c[0x0][0x2d0], -R193.reuse ;  /* 0x0000b4005d5d7a23 */ /* 0x100fe400000108c1 */
[----:B------:R-:W-:Y:S02]  /*f470*/  FMUL.FTZ R36, R141, R180 ;  /* 0x000000b48d247220 */ /* 0x000fe40000410000 */
[----:B------:R-:W-:Y:S05]  /*f480*/  FFMA.FTZ R104, R104, c[0x0][0x2d0], -R193 ;  /* 0x0000b40068687a23 */ /* 0x000fea00000108c1 */
[----:B------:R1:W-:Y:S01]  /*f490*/  MUFU.EX2 R213, R50 ;  /* 0x0000003200d57308 */ /* 0x0003e20000000800 */
[----:B------:R-:W-:Y:S09]  /*f4a0*/  FMUL.FTZ R38, R0, R182 ;  /* 0x000000b600267220 */ /* 0x000ff20000410000 */
[----:B------:R1:W1:Y:S01]  /*f4b0*/  MUFU.EX2 R219, R49 ;  /* 0x0000003100db7308 */ /* 0x0002620000000800 */
[-C--:B------:R-:W-:Y:S03]  /*f4c0*/  HMMA.16816.F32.BF16 R36, R152, R158.reuse, R36 ;  /* 0x0000009e9824723c */ /* 0x080fe60000041824 */
[C---:B-1----:R-:W-:Y:S05]  /*f4d0*/  FMUL.FTZ R48, R145.reuse, R184 ;  /* 0x000000b891307220 */ /* 0x042fea0000410000 */
[C---:B------:R-:W-:Y:S01]  /*f4e0*/  HMMA.16816.F32.BF16 R124, R148.reuse, R158, R124 ;  /* 0x0000009e947c723c */ /* 0x040fe2000004187c */
[----:B------:R-:W1:Y:S01]  /*f4f0*/  LDSM.16.MT88.4 R156, [R228+0x900] ;  /* 0x00090000e49c783b */ /* 0x000e620000004200 */
[----:B------:R-:W1:Y:S02]  /*f500*/  MUFU.EX2 R173, R40 ;  /* 0x0000002800ad7308 */ /* 0x000e640000000800 */
[----:B------:R-:W-:Y:S08]  /*f510*/  FMUL.FTZ R50, R144, R186 ;  /* 0x000000ba90327220 */ /* 0x000ff00000410000 */
[----:B------:R-:W-:Y:S01]  /*f520*/  MUFU.EX2 R172, R42 ;  /* 0x0000002a00ac7308 */ /* 0x000fe20000000800 */
[----:B------:R-:W-:Y:S07]  /*f530*/  FMUL.FTZ R49, R145, R185 ;  /* 0x000000b991317220 */ /* 0x000fee0000410000 */
[-C--:B------:R-:W-:Y:S02]  /*f540*/  HMMA.16816.F32.BF16 R48, R148, R160.reuse, R48 ;  /* 0x000000a09430723c */ /* 0x080fe40000041830 */
[----:B------:R1:W1:Y:S06]  /*f550*/  MUFU.EX2 R184, R43 ;  /* 0x0000002b00b87308 */ /* 0x00026c0000000800 */
[C---:B------:R-:W-:Y:S04]  /*f560*/  HMMA.16816.F32.BF16 R128, R152.reuse, R160, R128 ;  /* 0x000000a09880723c */ /* 0x040fe80000041880 */
[----:B------:R-:W-:Y:S04]  /*f570*/  MUFU.EX2 R183, R46 ;  /* 0x0000002e00b77308 */ /* 0x000fe80000000800 */
[-C--:B------:R-:W-:Y:S06]  /*f580*/  HMMA.16816.F32.BF16 R132, R152, R162.reuse, R132 ;  /* 0x000000a29884723c */ /* 0x080fec0000041884 */
[----:B------:R1:W-:Y:S01]  /*f590*/  MUFU.EX2 R185, R47 ;  /* 0x0000002f00b97308 */ /* 0x0003e20000000800 */
[----:B------:R-:W-:Y:S01]  /*f5a0*/  F2FP.BF16.PACK_AB R152, R224, R223 ;  /* 0x000000dfe098723e */ /* 0x000fe200000010ff */
[----:B------:R-:W-:Y:S01]  /*f5b0*/  HMMA.16816.F32.BF16 R136, R148, R162, R136 ;  /* 0x000000a29488723c */ /* 0x000fe20000041888 */
[----:B------:R-:W1:Y:S03]  /*f5c0*/  LDSM.16.MT88.4 R160, [R231+0x900] ;  /* 0x00090000e7a0783b */ /* 0x000e660000004200 */
[----:B------:R-:W-:Y:S02]  /*f5d0*/  F2FP.BF16.PACK_AB R154, R227, R225 ;  /* 0x000000e1e39a723e */ /* 0x000fe400000010ff */
[----:B------:R-:W-:Y:S02]  /*f5e0*/  F2FP.BF16.PACK_AB R153, R199, R196 ;  /* 0x000000c4c799723e */ /* 0x000fe400000010ff */
[----:B------:R-:W-:Y:S01]  /*f5f0*/  MUFU.EX2 R208, R52 ;  /* 0x0000003400d07308 */ /* 0x000fe20000000800 */
[----:B------:R-:W-:Y:S01]  /*f600*/  F2FP.BF16.PACK_AB R148, R164, R251 ;  /* 0x000000fba494723e */ /* 0x000fe200000010ff */
[----:B-1----:R-:W1:Y:S02]  /*f610*/  LDSM.16.MT88.4 R40, [R229+0x900] ;  /* 0x00090000e528783b */ /* 0x002e640000004200 */
[----:B------:R-:W-:Y:S02]  /*f620*/  F2FP.BF16.PACK_AB R150, R168, R169 ;  /* 0x000000a9a896723e */ /* 0x000fe400000010ff */
[----:B------:R-:W-:Y:S02]  /*f630*/  F2FP.BF16.PACK_AB R149, R247, R226 ;  /* 0x000000e2f795723e */ /* 0x000fe400000010ff */
[----:B------:R-:W-:Y:S02]  /*f640*/  F2FP.BF16.PACK_AB R151, R248, R250 ;  /* 0x000000faf897723e */ /* 0x000fe400000010ff */
[----:B------:R-:W-:Y:S01]  /*f650*/  MUFU.EX2 R207, R53 ;  /* 0x0000003500cf7308 */ /* 0x000fe20000000800 */
[----:B------:R-:W-:Y:S01]  /*f660*/  F2FP.BF16.PACK_AB R155, R197, R198 ;  /* 0x000000c6c59b723e */ /* 0x000fe200000010ff */
[----:B------:R-:W1:Y:S03]  /*f670*/  LDSM.16.MT88.4 R44, [R230+0x900] ;  /* 0x00090000e62c783b */ /* 0x000e660000004200 */
[-C--:B------:R-:W-:Y:S05]  /*f680*/  HMMA.16816.F32.BF16 R4, R148, R156.reuse, R4 ;  /* 0x0000009c9404723c */ /* 0x080fea0000041804 */
[----:B------:R1:W-:Y:S03]  /*f690*/  MUFU.EX2 R203, R55 ;  /* 0x0000003700cb7308 */ /* 0x0003e60000000800 */
[C---:B------:R-:W-:Y:S07]  /*f6a0*/  HMMA.16816.F32.BF16 R8, R152.reuse, R156, R8 ;  /* 0x0000009c9808723c */ /* 0x040fee0000041808 */
[----:B------:R-:W-:Y:S01]  /*f6b0*/  MUFU.EX2 R206, R64 ;  /* 0x0000004000ce7308 */ /* 0x000fe20000000800 */
[-C--:B------:R-:W-:Y:S08]  /*f6c0*/  HMMA.16816.F32.BF16 R12, R152, R158.reuse, R12 ;  /* 0x0000009e980c723c */ /* 0x080ff0000004180c */
[C---:B------:R-:W-:Y:S01]  /*f6d0*/  HMMA.16816.F32.BF16 R16, R148.reuse, R158, R16 ;  /* 0x0000009e9410723c */ /* 0x040fe20000041810 */
[----:B------:R-:W-:Y:S01]  /*f6e0*/  MUFU.EX2 R205, R65 ;  /* 0x0000004100cd7308 */ /* 0x000fe20000000800 */
[----:B-1----:R-:W1:Y:S06]  /*f6f0*/  LDSM.16.MT88.4 R52, [R228+0x1100] ;  /* 0x00110000e434783b */ /* 0x002e6c0000004200 */
[-C--:B------:R-:W-:Y:S03]  /*f700*/  HMMA.16816.F32.BF16 R20, R148, R160.reuse, R20 ;  /* 0x000000a09414723c */ /* 0x080fe60000041814 */
[----:B------:R-:W-:Y:S05]  /*f710*/  MUFU.EX2 R190, R66 ;  /* 0x0000004200be7308 */ /* 0x000fea0000000800 */
[C---:B------:R-:W-:Y:S05]  /*f720*/  HMMA.16816.F32.BF16 R24, R152.reuse, R160, R24 ;  /* 0x000000a09818723c */ /* 0x040fea0000041818 */
[----:B------:R1:W-:Y:S03]  /*f730*/  MUFU.EX2 R191, R67 ;  /* 0x0000004300bf7308 */ /* 0x0003e60000000800 */
[-C--:B------:R-:W-:Y:S07]  /*f740*/  HMMA.16816.F32.BF16 R28, R152, R162.reuse, R28 ;  /* 0x000000a2981c723c */ /* 0x080fee000004181c */
[----:B------:R-:W-:Y:S01]  /*f750*/  MUFU.EX2 R189, R56 ;  /* 0x0000003800bd7308 */ /* 0x000fe20000000800 */
[C---:B------:R-:W-:Y:S01]  /*f760*/  HMMA.16816.F32.BF16 R32, R148.reuse, R162, R32 ;  /* 0x000000a29420723c */ /* 0x040fe20000041820 */
[----:B------:R-:W-:Y:S07]  /*f770*/  LDSM.16.MT88.4 R160, [R228+0x3100] ;  /* 0x00310000e4a0783b */ /* 0x000fee0000004200 */
[-C--:B------:R-:W-:Y:S01]  /*f780*/  HMMA.16816.F32.BF16 R116, R148, R40.reuse, R116 ;  /* 0x000000289474723c */ /* 0x080fe20000041874 */
[----:B------:R-:W-:Y:S01]  /*f790*/  MUFU.EX2 R188, R57 ;  /* 0x0000003900bc7308 */ /* 0x000fe20000000800 */
[----:B-1----:R-:W1:Y:S06]  /*f7a0*/  LDSM.16.MT88.4 R64, [R231+0x1100] ;  /* 0x00110000e740783b */ /* 0x002e6c0000004200 */
[C---:B------:R-:W-:Y:S03]  /*f7b0*/  HMMA.16816.F32.BF16 R120, R152.reuse, R40, R120 ;  /* 0x000000289878723c */ /* 0x040fe60000041878 */
[----:B------:R-:W-:Y:S04]  /*f7c0*/  MUFU.EX2 R182, R58 ;  /* 0x0000003a00b67308 */ /* 0x000fe80000000800 */
[----:B------:R-:W-:Y:S01]  /*f7d0*/  F2FP.BF16.PACK_AB R40, R175, R222 ;  /* 0x000000deaf28723e */ /* 0x000fe200000010ff */
[-C--:B------:R-:W-:Y:S04]  /*f7e0*/  HMMA.16816.F32.BF16 R36, R152, R42.reuse, R36 ;  /* 0x0000002a9824723c */ /* 0x080fe80000041824 */
[----:B------:R-:W-:Y:S01]  /*f7f0*/  F2FP.BF16.PACK_AB R41, R214, R174 ;  /* 0x000000aed629723e */ /* 0x000fe200000010ff */
[----:B------:R1:W-:Y:S03]  /*f800*/  MUFU.EX2 R181, R59 ;  /* 0x0000003b00b57308 */ /* 0x0003e60000000800 */
[C---:B------:R-:W-:Y:S07]  /*f810*/  HMMA.16816.F32.BF16 R124, R148.reuse, R42, R124 ;  /* 0x0000002a947c723c */ /* 0x040fee000004187c */
[----:B------:R-:W-:Y:S01]  /*f820*/  MUFU.EX2 R187, R60 ;  /* 0x0000003c00bb7308 */ /* 0x000fe20000000800 */
[-C--:B------:R-:W-:Y:S04]  /*f830*/  HMMA.16816.F32.BF16 R48, R148, R44.reuse, R48 ;  /* 0x0000002c9430723c */ /* 0x080fe80000041830 */
[----:B------:R-:W-:Y:S04]  /*f840*/  F2FP.BF16.PACK_AB R42, R219, R220 ;  /* 0x000000dcdb2a723e */ /* 0x000fe800000010ff */
[C---:B------:R-:W-:Y:S01]  /*f850*/  HMMA.16816.F32.BF16 R128, R152.reuse, R44, R128 ;  /* 0x0000002c9880723c */ /* 0x040fe20000041880 */
[----:B------:R-:W1:Y:S02]  /*f860*/  MUFU.EX2 R212, R146 ;  /* 0x0000009200d47308 */ /* 0x000e640000000800 */
[----:B-1----:R-:W-:Y:S04]  /*f870*/  LDSM.16.MT88.4 R56, [R228+0x1900] ;  /* 0x00190000e438783b */ /* 0x002fe80000004200 */
[----:B------:R-:W-:Y:S01]  /*f880*/  F2FP.BF16.PACK_AB R44, R211, R173 ;  /* 0x000000add32c723e */ /* 0x000fe200000010ff */
[-C--:B------:R-:W-:Y:S03]  /*f890*/  HMMA.16816.F32.BF16 R132, R152, R46.reuse, R132 ;  /* 0x0000002e9884723c */ /* 0x080fe60000041884 */
[----:B------:R-:W1:Y:S01]  /*f8a0*/  MUFU.EX2 R186, R61 ;  /* 0x0000003d00ba7308 */ /* 0x000e620000000800 */
[----:B------:R-:W-:Y:S04]  /*f8b0*/  F2FP.BF16.PACK_AB R45, R184, R172 ;  /* 0x000000acb82d723e */ /* 0x000fe800000010ff */
[----:B------:R-:W-:Y:S01]  /*f8c0*/  HMMA.16816.F32.BF16 R136, R148, R46, R136 ;  /* 0x0000002e9488723c */ /* 0x000fe20000041888 */
[----:B------:R-:W1:Y:S04]  /*f8d0*/  LDSM.16.MT88.4 R148, [R229+0x1100] ;  /* 0x00110000e594783b */ /* 0x000e680000004200 */
[----:B------:R-:W-:Y:S02]  /*f8e0*/  MUFU.EX2 R180, R62 ;  /* 0x0000003e00b47308 */ /* 0x000fe40000000800 */
[----:B------:R-:W-:Y:S02]  /*f8f0*/  F2FP.BF16.PACK_AB R46, R209, R210 ;  /* 0x000000d2d12e723e */ /* 0x000fe400000010ff */
[----:B------:R-:W-:Y:S03]  /*f900*/  F2FP.BF16.PACK_AB R43, R212, R213 ;  /* 0x000000d5d42b723e */ /* 0x000fe600000010ff */
[----:B------:R-:W-:Y:S03]  /*f910*/  F2FP.BF16.PACK_AB R47, R185, R183 ;  /* 0x000000b7b92f723e */ /* 0x000fe600000010ff */
[----:B------:R2:W1:Y:S01]  /*f920*/  MUFU.EX2 R146, R63 ;  /* 0x0000003f00927308 */ /* 0x0004620000000800 */
[-C--:B------:R-:W-:Y:S08]  /*f930*/  HMMA.16816.F32.BF16 R4, R40, R52.reuse, R4 ;  /* 0x000000342804723c */ /* 0x080ff00000041804 */
[C---:B------:R-:W-:Y:S01]  /*f940*/  HMMA.16816.F32.BF16 R8, R44.reuse, R52, R8 ;  /* 0x000000342c08723c */ /* 0x040fe20000041808 */
[----:B------:R-:W-:Y:S03]  /*f950*/  MUFU.EX2 R113, R113 ;  /* 0x0000007100717308 */ /* 0x000fe60000000800 */
[----:B---3--:R-:W-:Y:S04]  /*f960*/  FFMA.FTZ R0, R0, R176, R195 ;  /* 0x000000b000007223 */ /* 0x008fe800000100c3 */
[-C--:B------:R-:W-:Y:S03]  /*f970*/  HMMA.16816.F32.BF16 R12, R44, R54.reuse, R12 ;  /* 0x000000362c0c723c */ /* 0x080fe6000004180c */
[----:B------:R-:W-:Y:S01]  /*f980*/  MUFU.EX2 R115, R115 ;  /* 0x0000007300737308 */ /* 0x000fe20000000800 */
[----:B------:R-:W-:Y:S02]  /*f990*/  FADD.FTZ R0, R200, R0 ;  /* 0x00000000c8007221 */ /* 0x000fe40000010000 */
[----:B--2---:R-:W-:Y:S01]  /*f9a0*/  FFMA.FTZ R141, R141, R177, R215 ;  /* 0x000000b18d8d7223 */ /* 0x004fe200000100d7 */
[----:B------:R-:W-:Y:S01]  /*f9b0*/  LDSM.16.MT88.4 R60, [R229+0x1900] ;  /* 0x00190000e53c783b */ /* 0x000fe20000004200 */
[C---:B------:R-:W-:Y:S05]  /*f9c0*/  HMMA.16816.F32.BF16 R16, R40.reuse, R54, R16 ;  /* 0x000000362810723c */ /* 0x040fea0000041810 */
[----:B------:R-:W-:Y:S02]  /*f9d0*/  MUFU.EX2 R109, R109 ;  /* 0x0000006d006d7308 */ /* 0x000fe40000000800 */
[----:B------:R-:W2:Y:S01]  /*f9e0*/  LDSM.16.MT88.4 R52, [R230+0x1100] ;  /* 0x00110000e634783b */ /* 0x000ea20000004200 */
[-C--:B------:R-:W-:Y:S04]  /*f9f0*/  HMMA.16816.F32.BF16 R20, R40, R64.reuse, R20 ;  /* 0x000000402814723c */ /* 0x080fe80000041814 */
[----:B------:R-:W-:Y:S03]  /*fa00*/  FFMA.FTZ R144, R144, R178, R216 ;  /* 0x000000b290907223 */ /* 0x000fe600000100d8 */
[----:B------:R-:W-:Y:S01]  /*fa10*/  MUFU.EX2 R68, R68 ;  /* 0x0000004400447308 */ /* 0x000fe20000000800 */
[C---:B------:R-:W-:Y:S04]  /*fa20*/  HMMA.16816.F32.BF16 R24, R44.reuse, R64, R24 ;  /* 0x000000402c18723c */ /* 0x040fe80000041818 */
[----:B----4-:R-:W-:Y:S02]  /*fa30*/  FFMA.FTZ R145, R145, R179, R217 ;  /* 0x000000b391917223 */ /* 0x010fe400000100d9 */
[----:B------:R-:W-:Y:S01]  /*fa40*/  LDSM.16.MT88.4 R176, [R231+0x3100] ;  /* 0x00310000e7b0783b */ /* 0x000fe20000004200 */
[----:B------:R-:W-:Y:S01]  /*fa50*/  FADD.FTZ R144, R218, R144 ;  /* 0x00000090da907221 */ /* 0x000fe20000010000 */
[-C--:B------:R-:W-:Y:S01]  /*fa60*/  HMMA.16816.F32.BF16 R28, R44, R66.reuse, R28 ;  /* 0x000000422c1c723c */ /* 0x080fe2000004181c */
[----:B------:R-:W-:Y:S03]  /*fa70*/  MUFU.EX2 R69, R69 ;  /* 0x0000004500457308 */ /* 0x000fe60000000800 */
[----:B------:R-:W-:Y:S04]  /*fa80*/  FADD.FTZ R145, R221, R145 ;  /* 0x00000091dd917221 */ /* 0x000fe80000010000 */
[C---:B------:R-:W-:Y:S01]  /*fa90*/  HMMA.16816.F32.BF16 R32, R40.reuse, R66, R32 ;  /* 0x000000422820723c */ /* 0x040fe20000041820 */
[----:B------:R-:W-:Y:S02]  /*faa0*/  LDSM.16.MT88.4 R64, [R229+0x2900] ;  /* 0x00290000e540783b */ /* 0x000fe40000004200 */
[----:B------:R-:W-:Y:S05]  /*fab0*/  MUFU.EX2 R80, R80 ;  /* 0x0000005000507308 */ /* 0x000fea0000000800 */
[-C--:B-1----:R-:W-:Y:S05]  /*fac0*/  HMMA.16816.F32.BF16 R116, R40, R148.reuse, R116 ;  /* 0x000000942874723c */ /* 0x082fea0000041874 */
[----:B------:R-:W-:Y:S03]  /*fad0*/  MUFU.EX2 R81, R81 ;  /* 0x0000005100517308 */ /* 0x000fe60000000800 */
[C---:B------:R-:W-:Y:S07]  /*fae0*/  HMMA.16816.F32.BF16 R120, R44.reuse, R148, R120 ;  /* 0x000000942c78723c */ /* 0x040fee0000041878 */
[----:B------:R-:W-:Y:S01]  /*faf0*/  MUFU.EX2 R70, R70 ;  /* 0x0000004600467308 */ /* 0x000fe20000000800 */
[-C--:B------:R-:W-:Y:S08]  /*fb00*/  HMMA.16816.F32.BF16 R36, R44, R150.reuse, R36 ;  /* 0x000000962c24723c */ /* 0x080ff00000041824 */
[C---:B------:R-:W-:Y:S01]  /*fb10*/  HMMA.16816.F32.BF16 R124, R40.reuse, R150, R124 ;  /* 0x00000096287c723c */ /* 0x040fe2000004187c */
[----:B------:R-:W-:Y:S07]  /*fb20*/  MUFU.EX2 R71, R71 ;  /* 0x0000004700477308 */ /* 0x000fee0000000800 */
[-C--:B--2---:R-:W-:Y:S03]  /*fb30*/  HMMA.16816.F32.BF16 R48, R40, R52.reuse, R48 ;  /* 0x000000342830723c */ /* 0x084fe60000041830 */
[----:B------:R-:W-:Y:S05]  /*fb40*/  MUFU.EX2 R82, R82 ;  /* 0x0000005200527308 */ /* 0x000fea0000000800 */
[C---:B------:R-:W-:Y:S05]  /*fb50*/  HMMA.16816.F32.BF16 R128, R44.reuse, R52, R128 ;  /* 0x000000342c80723c */ /* 0x040fea0000041880 */
[----:B------:R-:W-:Y:S03]  /*fb60*/  MUFU.EX2 R83, R83 ;  /* 0x0000005300537308 */ /* 0x000fe60000000800 */
[-C--:B------:R-:W-:Y:S07]  /*fb70*/  HMMA.16816.F32.BF16 R132, R44, R54.reuse, R132 ;  /* 0x000000362c84723c */ /* 0x080fee0000041884 */
[----:B------:R-:W-:Y:S01]  /*fb80*/  F2FP.BF16.PACK_AB R44, R188, R189 ;  /* 0x000000bdbc2c723e */ /* 0x000fe200000010ff */
[----:B------:R-:W-:Y:S01]  /*fb90*/  HMMA.16816.F32.BF16 R136, R40, R54, R136 ;  /* 0x000000362888723c */ /* 0x000fe20000041888 */
[----:B------:R-:W1:Y:S01]  /*fba0*/  LDSM.16.MT88.4 R52, [R231+0x1900] ;  /* 0x00190000e734783b */ /* 0x000e620000004200 */
[----:B------:R-:W-:Y:S02]  /*fbb0*/  MUFU.EX2 R72, R72 ;  /* 0x0000004800487308 */ /* 0x000fe40000000800 */
[----:B------:R-:W-:Y:S02]  /*fbc0*/  F2FP.BF16.PACK_AB R46, R186, R187 ;  /* 0x000000bbba2e723e */ /* 0x000fe400000010ff */
[----:B------:R-:W-:Y:S02]  /*fbd0*/  F2FP.BF16.PACK_AB R45, R181, R182 ;  /* 0x000000b6b52d723e */ /* 0x000fe400000010ff */
[----:B------:R-:W-:Y:S04]  /*fbe0*/  F2FP.BF16.PACK_AB R40, R207, R208 ;  /* 0x000000d0cf28723e */ /* 0x000fe800000010ff */
[----:B------:R-:W-:Y:S01]  /*fbf0*/  F2FP.BF16.PACK_AB R42, R205, R206 ;  /* 0x000000cecd2a723e */ /* 0x000fe200000010ff */
[----:B------:R-:W2:Y:S01]  /*fc00*/  MUFU.EX2 R73, R73 ;  /* 0x0000004900497308 */ /* 0x000ea20000000800 */
[----:B------:R-:W-:Y:S02]  /*fc10*/  F2FP.BF16.PACK_AB R41, R203, R204 ;  /* 0x000000cccb29723e */ /* 0x000fe400000010ff */
[----:B------:R-:W-:Y:S02]  /*fc20*/  F2FP.BF16.PACK_AB R43, R191, R190 ;  /* 0x000000bebf2b723e */ /* 0x000fe400000010ff */
[----:B------:R-:W-:Y:S05]  /*fc30*/  F2FP.BF16.PACK_AB R47, R146, R180 ;  /* 0x000000b4922f723e */ /* 0x000fea00000010ff */
[-C--:B------:R-:W-:Y:S01]  /*fc40*/  HMMA.16816.F32.BF16 R4, R40, R56.reuse, R4 ;  /* 0x000000382804723c */ /* 0x080fe20000041804 */
[----:B------:R-:W-:Y:S07]  /*fc50*/  MUFU.EX2 R76, R76 ;  /* 0x0000004c004c7308 */ /* 0x000fee0000000800 */
[C---:B------:R-:W-:Y:S03]  /*fc60*/  HMMA.16816.F32.BF16 R8, R44.reuse, R56, R8 ;  /* 0x000000382c08723c */ /* 0x040fe60000041808 */
[----:B------:R-:W3:Y:S05]  /*fc70*/  MUFU.EX2 R77, R77 ;  /* 0x0000004d004d7308 */ /* 0x000eea0000000800 */
[-C--:B------:R-:W-:Y:S05]  /*fc80*/  HMMA.16816.F32.BF16 R12, R44, R58.reuse, R12 ;  /* 0x0000003a2c0c723c */ /* 0x080fea000004180c */
[----:B------:R-:W-:Y:S03]  /*fc90*/  MUFU.EX2 R74, R74 ;  /* 0x0000004a004a7308 */ /* 0x000fe60000000800 */
[C---:B------:R-:W-:Y:S01]  /*fca0*/  HMMA.16816.F32.BF16 R16, R40.reuse, R58, R16 ;  /* 0x0000003a2810723c */ /* 0x040fe20000041810 */
[----:B------:R-:W4:Y:S06]  /*fcb0*/  LDSM.16.MT88.4 R56, [R230+0x1900] ;  /* 0x00190000e638783b */ /* 0x000f2c0000004200 */
[----:B------:R-:W2:Y:S01]  /*fcc0*/  MUFU.EX2 R75, R75 ;  /* 0x0000004b004b7308 */ /* 0x000ea20000000800 */
[-C--:B-1----:R-:W-:Y:S08]  /*fcd0*/  HMMA.16816.F32.BF16 R20, R40, R52.reuse, R20 ;  /* 0x000000342814723c */ /* 0x082ff00000041814 */
[C---:B------:R-:W-:Y:S01]  /*fce0*/  HMMA.16816.F32.BF16 R24, R44.reuse, R52, R24 ;  /* 0x000000342c18723c */ /* 0x040fe20000041818 */
[----:B------:R-:W-:Y:S07]  /*fcf0*/  MUFU.EX2 R78, R78 ;  /* 0x0000004e004e7308 */ /* 0x000fee0000000800 */
[-C--:B------:R-:W-:Y:S03]  /*fd00*/  HMMA.16816.F32.BF16 R28, R44, R54.reuse, R28 ;  /* 0x000000362c1c723c */ /* 0x080fe6000004181c */
[----:B------:R-:W1:Y:S05]  /*fd10*/  MUFU.EX2 R79, R79 ;  /* 0x0000004f004f7308 */ /* 0x000e6a0000000800 */
[C---:B------:R-:W-:Y:S01]  /*fd20*/  HMMA.16816.F32.BF16 R32, R40.reuse, R54, R32 ;  /* 0x000000362820723c */ /* 0x040fe20000041820 */
[----:B------:R-:W1:Y:S04]  /*fd30*/  LDSM.16.MT88.4 R52, [R228+0x2100] ;  /* 0x00210000e434783b */ /* 0x000e680000004200 */
[----:B------:R-:W-:Y:S03]  /*fd40*/  MUFU.EX2 R84, R84 ;  /* 0x0000005400547308 */ /* 0x000fe60000000800 */
[-C--:B------:R-:W-:Y:S07]  /*fd50*/  HMMA.16816.F32.BF16 R116, R40, R60.reuse, R116 ;  /* 0x0000003c2874723c */ /* 0x080fee0000041874 */
[----:B------:R-:W-:Y:S01]  /*fd60*/  MUFU.EX2 R85, R85 ;  /* 0x0000005500557308 */ /* 0x000fe20000000800 */
[C---:B------:R-:W-:Y:S08]  /*fd70*/  HMMA.16816.F32.BF16 R120, R44.reuse, R60, R120 ;  /* 0x0000003c2c78723c */ /* 0x040ff00000041878 */
[-C--:B------:R-:W-:Y:S01]  /*fd80*/  HMMA.16816.F32.BF16 R36, R44, R62.reuse, R36 ;  /* 0x0000003e2c24723c */ /* 0x080fe20000041824 */
[----:B------:R-:W-:Y:S07]  /*fd90*/  MUFU.EX2 R96, R96 ;  /* 0x0000006000607308 */ /* 0x000fee0000000800 */
[C---:B------:R-:W-:Y:S01]  /*fda0*/  HMMA.16816.F32.BF16 R124, R40.reuse, R62, R124 ;  /* 0x0000003e287c723c */ /* 0x040fe2000004187c */
[----:B------:R-:W-:Y:S02]  /*fdb0*/  LDSM.16.MT88.4 R60, [R229+0x2100] ;  /* 0x00210000e53c783b */ /* 0x000fe40000004200 */
[----:B------:R-:W-:Y:S05]  /*fdc0*/  MUFU.EX2 R97, R97 ;  /* 0x0000006100617308 */ /* 0x000fea0000000800 */
[-C--:B----4-:R-:W-:Y:S05]  /*fdd0*/  HMMA.16816.F32.BF16 R48, R40, R56.reuse, R48 ;  /* 0x000000382830723c */ /* 0x090fea0000041830 */
[----:B------:R-:W-:Y:S03]  /*fde0*/  MUFU.EX2 R86, R86 ;  /* 0x0000005600567308 */ /* 0x000fe60000000800 */
[C---:B------:R-:W-:Y:S07]  /*fdf0*/  HMMA.16816.F32.BF16 R128, R44.reuse, R56, R128 ;  /* 0x000000382c80723c */ /* 0x040fee0000041880 */
[----:B------:R-:W-:Y:S01]  /*fe00*/  MUFU.EX2 R87, R87 ;  /* 0x0000005700577308 */ /* 0x000fe20000000800 */
[-C--:B------:R-:W-:Y:S07]  /*fe10*/  HMMA.16816.F32.BF16 R132, R44, R58.reuse, R132 ;  /* 0x0000003a2c84723c */ /* 0x080fee0000041884 */
[----:B--2---:R-:W-:Y:S01]  /*fe20*/  F2FP.BF16.PACK_AB R44, R73, R72 ;  /* 0x00000048492c723e */ /* 0x004fe200000010ff */
[----:B------:R-:W-:Y:S01]  /*fe30*/  HMMA.16816.F32.BF16 R136, R40, R58, R136 ;  /* 0x0000003a2888723c */ /* 0x000fe20000041888 */
[----:B------:R-:W2:Y:S01]  /*fe40*/  LDSM.16.MT88.4 R56, [R231+0x2100] ;  /* 0x00210000e738783b */ /* 0x000ea20000004200 */
[----:B------:R-:W-:Y:S02]  /*fe50*/  MUFU.EX2 R98, R98 ;  /* 0x0000006200627308 */ /* 0x000fe40000000800 */
[----:B---3--:R-:W-:Y:S02]  /*fe60*/  F2FP.BF16.PACK_AB R46, R77, R76 ;  /* 0x0000004c4d2e723e */ /* 0x008fe400000010ff */
[----:B------:R-:W-:Y:S02]  /*fe70*/  F2FP.BF16.PACK_AB R45, R75, R74 ;  /* 0x0000004a4b2d723e */ /* 0x000fe400000010ff */
[----:B------:R-:W-:Y:S04]  /*fe80*/  F2FP.BF16.PACK_AB R40, R69, R68 ;  /* 0x000000444528723e */ /* 0x000fe800000010ff */
[----:B------:R-:W-:Y:S01]  /*fe90*/  F2FP.BF16.PACK_AB R42, R81, R80 ;  /* 0x00000050512a723e */ /* 0x000fe200000010ff */
[----:B------:R-:W-:Y:S01]  /*fea0*/  MUFU.EX2 R99, R99 ;  /* 0x0000006300637308 */ /* 0x000fe20000000800 */
[----:B------:R-:W-:Y:S02]  /*feb0*/  F2FP.BF16.PACK_AB R41, R71, R70 ;  /* 0x000000464729723e */ /* 0x000fe400000010ff */
[----:B------:R-:W-:Y:S02]  /*fec0*/  F2FP.BF16.PACK_AB R43, R83, R82 ;  /* 0x00000052532b723e */ /* 0x000fe400000010ff */
[----:B-1----:R-:W-:Y:S05]  /*fed0*/  F2FP.BF16.PACK_AB R47, R79, R78 ;  /* 0x0000004e4f2f723e */ /* 0x002fea00000010ff */
[-C--:B------:R-:W-:Y:S01]  /*fee0*/  HMMA.16816.F32.BF16 R4, R40, R52.reuse, R4 ;  /* 0x000000342804723c */ /* 0x080fe20000041804 */
        /* <DEDUP_REMOVED lines=8> */
[-C--:B--2---:R-:W-:Y:S08]  /*ff70*/  HMMA.16816.F32.BF16 R20, R40, R56.reuse, R20 ;  /* 0x000000382814723c */ /* 0x084ff00000041814 */
[C---:B------:R-:W-:Y:S01]  /*ff80*/  HMMA.16816.F32.BF16 R24, R44.reuse, R56, R24 ;  /* 0x000000382c18723c */ /* 0x040fe20000041818 */
[----:B------:R-:W-:Y:S07]  /*ff90*/  MUFU.EX2 R103, R103 ;  /* 0x0000006700677308 */ /* 0x000fee0000000800 */
[-C--:B------:R-:W-:Y:S03]  /*ffa0*/  HMMA.16816.F32.BF16 R28, R44, R58.reuse, R28 ;  /* 0x0000003a2c1c723c */ /* 0x080fe6000004181c */
[----:B------:R-:W-:Y:S05]  /*ffb0*/  MUFU.EX2 R114, R114 ;  /* 0x0000007200727308 */ /* 0x000fea0000000800 */
[C---:B------:R-:W-:Y:S01]  /*ffc0*/  HMMA.16816.F32.BF16 R32, R40.reuse, R58, R32 ;  /* 0x0000003a2820723c */ /* 0x040fe20000041820 */
[----:B------:R-:W2:Y:S04]  /*ffd0*/  LDSM.16.MT88.4 R56, [R228+0x2900] ;  /* 0x00290000e438783b */ /* 0x000ea80000004200 */
[----:B------:R-:W-:Y:S03]  /*ffe0*/  MUFU.EX2 R105, R105 ;  /* 0x0000006900697308 */ /* 0x000fe60000000800 */
[-C--:B------:R-:W-:Y:S07]  /*fff0*/  HMMA.16816.F32.BF16 R116, R40, R60.reuse, R116 ;  /* 0x0000003c2874723c */ /* 0x080fee0000041874 */
[----:B------:R-:W-:Y:S01]  /*10000*/  MUFU.EX2 R108, R108 ;  /* 0x0000006c006c7308 */ /* 0x000fe20000000800 */
[C---:B------:R-:W-:Y:S08]  /*10010*/  HMMA.16816.F32.BF16 R120, R44.reuse, R60, R120 ;  /* 0x0000003c2c78723c */ /* 0x040ff00000041878 */
[-C--:B------:R-:W-:Y:S01]  /*10020*/  HMMA.16816.F32.BF16 R36, R44, R62.reuse, R36 ;  /* 0x0000003e2c24723c */ /* 0x080fe20000041824 */
[----:B------:R-:W-:Y:S07]  /*10030*/  MUFU.EX2 R110, R110 ;  /* 0x0000006e006e7308 */ /* 0x000fee0000000800 */
[C---:B------:R-:W-:Y:S01]  /*10040*/  HMMA.16816.F32.BF16 R124, R40.reuse, R62, R124 ;  /* 0x0000003e287c723c */ /* 0x040fe2000004187c */
[----:B------:R-:W3:Y:S02]  /*10050*/  LDSM.16.MT88.4 R60, [R231+0x2900] ;  /* 0x00290000e73c783b */ /* 0x000ee40000004200 */
[----:B------:R-:W-:Y:S05]  /*10060*/  MUFU.EX2 R88, R88 ;  /* 0x0000005800587308 */ /* 0x000fea0000000800 */
[-C--:B-1----:R-:W-:Y:S05]  /*10070*/  HMMA.16816.F32.BF16 R48, R40, R52.reuse, R48 ;  /* 0x000000342830723c */ /* 0x082fea0000041830 */
[----:B------:R-:W1:Y:S03]  /*10080*/  MUFU.EX2 R89, R89 ;  /* 0x0000005900597308 */ /* 0x000e660000000800 */
[C---:B------:R-:W-:Y:S07]  /*10090*/  HMMA.16816.F32.BF16 R128, R44.reuse, R52, R128 ;  /* 0x000000342c80723c */ /* 0x040fee0000041880 */
[----:B------:R-:W-:Y:S01]  /*100a0*/  MUFU.EX2 R92, R92 ;  /* 0x0000005c005c7308 */ /* 0x000fe20000000800 */
[-C--:B------:R-:W-:Y:S08]  /*100b0*/  HMMA.16816.F32.BF16 R132, R44, R54.reuse, R132 ;  /* 0x000000362c84723c */ /* 0x080ff00000041884 */
[----:B------:R-:W-:Y:S01]  /*100c0*/  HMMA.16816.F32.BF16 R136, R40, R54, R136 ;  /* 0x000000362888723c */ /* 0x000fe20000041888 */
[----:B------:R-:W4:Y:S01]  /*100d0*/  MUFU.EX2 R93, R93 ;  /* 0x0000005d005d7308 */ /* 0x000f220000000800 */
[----:B------:R-:W3:Y:S02]  /*100e0*/  LDSM.16.MT88.4 R52, [R230+0x2900] ;  /* 0x00290000e634783b */ /* 0x000ee40000004200 */
[----:B-1----:R-:W-:Y:S03]  /*100f0*/  F2FP.BF16.PACK_AB R44, R89, R88 ;  /* 0x00000058592c723e */ /* 0x002fe600000010ff */
[----:B------:R-:W-:Y:S02]  /*10100*/  F2FP.BF16.PACK_AB R40, R85, R84 ;  /* 0x000000545528723e */ /* 0x000fe400000010ff */
[----:B------:R-:W-:Y:S02]  /*10110*/  F2FP.BF16.PACK_AB R42, R97, R96 ;  /* 0x00000060612a723e */ /* 0x000fe400000010ff */
[----:B------:R-:W-:Y:S01]  /*10120*/  MUFU.EX2 R90, R90 ;  /* 0x0000005a005a7308 */ /* 0x000fe20000000800 */
[----:B------:R-:W-:Y:S02]  /*10130*/  F2FP.BF16.PACK_AB R41, R87, R86 ;  /* 0x000000565729723e */ /* 0x000fe400000010ff */
[----:B------:R-:W-:Y:S07]  /*10140*/  F2FP.BF16.PACK_AB R43, R99, R98 ;  /* 0x00000062632b723e */ /* 0x000fee00000010ff */
[-C--:B--2---:R-:W-:Y:S01]  /*10150*/  HMMA.16816.F32.BF16 R4, R40, R56.reuse, R4 ;  /* 0x000000382804723c */ /* 0x084fe20000041804 */
[----:B------:R-:W1:Y:S02]  /*10160*/  MUFU.EX2 R91, R91 ;  /* 0x0000005b005b7308 */ /* 0x000e640000000800 */
[----:B----4-:R-:W-:Y:S08]  /*10170*/  F2FP.BF16.PACK_AB R46, R93, R92 ;  /* 0x0000005c5d2e723e */ /* 0x010ff000000010ff */
[----:B------:R-:W-:Y:S10]  /*10180*/  MUFU.EX2 R94, R94 ;  /* 0x0000005e005e7308 */ /* 0x000ff40000000800 */
[----:B------:R-:W2:Y:S01]  /*10190*/  MUFU.EX2 R95, R95 ;  /* 0x0000005f005f7308 */ /* 0x000ea20000000800 */
[----:B-1----:R-:W-:Y:S09]  /*101a0*/  F2FP.BF16.PACK_AB R45, R91, R90 ;  /* 0x0000005a5b2d723e */ /* 0x002ff200000010ff */
[----:B------:R-:W1:Y:S10]  /*101b0*/  MUFU.EX2 R104, R104 ;  /* 0x0000006800687308 */ /* 0x000e740000000800 */
[----:B------:R-:W-:Y:S01]  /*101c0*/  MUFU.EX2 R106, R106 ;  /* 0x0000006a006a7308 */ /* 0x000fe20000000800 */
[----:B--2---:R-:W-:Y:S09]  /*101d0*/  F2FP.BF16.PACK_AB R47, R95, R94 ;  /* 0x0000005e5f2f723e */ /* 0x004ff200000010ff */
[----:B------:R-:W2:Y:S01]  /*101e0*/  MUFU.EX2 R107, R107 ;  /* 0x0000006b006b7308 */ /* 0x000ea20000000800 */
[C---:B------:R-:W-:Y:S07]  /*101f0*/  HMMA.16816.F32.BF16 R8, R44.reuse, R56, R8 ;  /* 0x000000382c08723c */ /* 0x040fee0000041808 */
[----:B------:R-:W-:Y:S01]  /*10200*/  FADD.FTZ R56, R201, R0 ;  /* 0x00000000c9387221 */ /* 0x000fe20000010000 */
[-C--:B------:R-:W-:Y:S04]  /*10210*/  HMMA.16816.F32.BF16 R12, R44, R58.reuse, R12 ;  /* 0x0000003a2c0c723c */ /* 0x080fe8000004180c */
[----:B------:R-:W-:Y:S01]  /*10220*/  FADD.FTZ R57, R249, R141 ;  /* 0x0000008df9397221 */ /* 0x000fe20000010000 */
[----:B------:R-:W-:Y:S03]  /*10230*/  MOV R141, R140 ;  /* 0x0000008c008d7202 */ /* 0x000fe60000000f00 */
[C---:B------:R-:W-:Y:S01]  /*10240*/  HMMA.16816.F32.BF16 R16, R40.reuse, R58, R16 ;  /* 0x0000003a2810723c */ /* 0x040fe20000041810 */
[----:B------:R4:W1:Y:S03]  /*10250*/  MUFU.EX2 R58, R3 ;  /* 0x00000003003a7308 */ /* 0x0008660000000800 */
[----:B------:R-:W-:Y:S04]  /*10260*/  FADD.FTZ R57, R252, R57 ;  /* 0x00000039fc397221 */ /* 0x000fe80000010000 */
[-C--:B---3--:R-:W-:Y:S04]  /*10270*/  HMMA.16816.F32.BF16 R20, R40, R60.reuse, R20 ;  /* 0x0000003c2814723c */ /* 0x088fe80000041814 */
        /* <DEDUP_REMOVED lines=8> */
[-C--:B------:R-:W-:Y:S08]  /*10300*/  HMMA.16816.F32.BF16 R48, R40, R52.reuse, R48 ;  /* 0x000000342830723c */ /* 0x080ff00000041830 */
[C---:B------:R-:W-:Y:S07]  /*10310*/  HMMA.16816.F32.BF16 R128, R44.reuse, R52, R128 ;  /* 0x000000342c80723c */ /* 0x040fee0000041880 */
[----:B------:R-:W-:Y:S01]  /*10320*/  FADD.FTZ R52, R171, R145 ;  /* 0x00000091ab347221 */ /* 0x000fe20000010000 */
[-C--:B------:R-:W-:Y:S04]  /*10330*/  HMMA.16816.F32.BF16 R132, R44, R54.reuse, R132 ;  /* 0x000000362c84723c */ /* 0x080fe80000041884 */
[----:B------:R-:W-:Y:S03]  /*10340*/  FADD.FTZ R53, R170, R144 ;  /* 0x00000090aa357221 */ /* 0x000fe60000010000 */
[----:B------:R-:W-:Y:S01]  /*10350*/  FADD.FTZ R44, R167, R52 ;  /* 0x00000034a72c7221 */ /* 0x000fe20000010000 */
[----:B------:R-:W-:Y:S04]  /*10360*/  HMMA.16816.F32.BF16 R136, R40, R54, R136 ;  /* 0x000000362888723c */ /* 0x000fe80000041888 */
[----:B------:R-:W-:Y:S01]  /*10370*/  FADD.FTZ R45, R202, R56 ;  /* 0x00000038ca2d7221 */ /* 0x000fe20000010000 */
[----:B------:R-:W-:Y:S01]  /*10380*/  F2FP.BF16.PACK_AB R46, R109, R108 ;  /* 0x0000006c6d2e723e */ /* 0x000fe200000010ff */
[----:B------:R-:W-:Y:S01]  /*10390*/  FADD.FTZ R44, R251, R44 ;  /* 0x0000002cfb2c7221 */ /* 0x000fe20000010000 */
[----:B------:R-:W-:Y:S01]  /*103a0*/  F2FP.BF16.PACK_AB R40, R101, R100 ;  /* 0x000000646528723e */ /* 0x000fe200000010ff */
[----:B----4-:R-:W-:Y:S01]  /*103b0*/  FADD.FTZ R3, R166, R53 ;  /* 0x00000035a6037221 */ /* 0x010fe20000010000 */
[----:B------:R-:W-:Y:S03]  /*103c0*/  F2FP.BF16.PACK_AB R42, R113, R112 ;  /* 0x00000070712a723e */ /* 0x000fe600000010ff */
[----:B------:R-:W-:Y:S01]  /*103d0*/  FADD.FTZ R53, R196, R45 ;  /* 0x0000002dc4357221 */ /* 0x000fe20000010000 */
[----:B------:R-:W-:Y:S01]  /*103e0*/  F2FP.BF16.PACK_AB R41, R103, R102 ;  /* 0x000000666729723e */ /* 0x000fe200000010ff */
[----:B------:R-:W-:Y:S01]  /*103f0*/  FADD.FTZ R52, R164, R44 ;  /* 0x0000002ca4347221 */ /* 0x000fe20000010000 */
[----:B------:R-:W-:Y:S01]  /*10400*/  F2FP.BF16.PACK_AB R43, R115, R114 ;  /* 0x00000072732b723e */ /* 0x000fe200000010ff */
[----:B------:R-:W-:Y:S01]  /*10410*/  FADD.FTZ R3, R226, R3 ;  /* 0x00000003e2037221 */ /* 0x000fe20000010000 */
[----:B-1----:R-:W-:Y:S01]  /*10420*/  F2FP.BF16.PACK_AB R44, R105, R104 ;  /* 0x00000068692c723e */ /* 0x002fe200000010ff */
[----:B------:R-:W-:Y:S01]  /*10430*/  FADD.FTZ R56, R223, R0 ;  /* 0x00000000df387221 */ /* 0x000fe20000010000 */
[----:B--2---:R-:W-:Y:S01]  /*10440*/  F2FP.BF16.PACK_AB R45, R107, R106 ;  /* 0x0000006a6b2d723e */ /* 0x004fe200000010ff */
[----:B------:R-:W-:Y:S01]  /*10450*/  FADD.FTZ R0, R247, R3 ;  /* 0x00000003f7007221 */ /* 0x000fe20000010000 */
[----:B------:R-:W-:Y:S01]  /*10460*/  F2FP.BF16.PACK_AB R47, R58, R110 ;  /* 0x0000006e3a2f723e */ /* 0x000fe200000010ff */
[----:B------:R-:W-:Y:S01]  /*10470*/  FADD.FTZ R3, R169, R52 ;  /* 0x00000034a9037221 */ /* 0x000fe20000010000 */
[-C--:B------:R-:W-:Y:S01]  /*10480*/  HMMA.16816.F32.BF16 R148, R40, R160.reuse, R4 ;  /* 0x000000a02894723c */ /* 0x080fe20000041804 */
[----:B------:R-:W1:Y:S02]  /*10490*/  LDSM.16.MT88.4 R4, [R229+0x3100] ;  /* 0x00310000e504783b */ /* 0x000e640000004200 */
[----:B------:R-:W-:Y:S05]  /*104a0*/  FADD.FTZ R0, R250, R0 ;  /* 0x00000000fa007221 */ /* 0x000fea0000010000 */
        /* <DEDUP_REMOVED lines=17> */
[----:B------:R-:W-:Y:S02]  /*105c0*/  FADD.FTZ R9, R175, R0 ;  /* 0x00000000af097221 */ /* 0x000fe40000010000 */
        /* <DEDUP_REMOVED lines=8> */
[----:B------:R-:W2:Y:S01]  /*10650*/  LDSM.16.MT88.4 R8, [R230+0x3100] ;  /* 0x00310000e608783b */ /* 0x000ea20000004200 */
[-C--:B-1----:R-:W-:Y:S03]  /*10660*/  HMMA.16816.F32.BF16 R116, R40, R4.reuse, R116 ;  /* 0x000000042874723c */ /* 0x082fe60000041874 */
        /* <DEDUP_REMOVED lines=27> */
[-C--:B------:R-:W-:Y:S01]  /*10820*/  MOV R70, R2.reuse ;  /* 0x0000000200467202 */ /* 0x080fe20000000f00 */
        /* <DEDUP_REMOVED lines=57> */
.L_x_604:
[----:B------:R-:W2:Y:S04]  /*10bc0*/  LDL.LU R6, [R1+0x28] ;  /* 0x0000280001067983 */ /* 0x000ea80000300800 */
        /* <DEDUP_REMOVED lines=16> */
[----:B---3--:R-:W-:Y:S02]  /*10cd0*/  FADD.FTZ R7, R7, R2 ;  /* 0x0000000207077221 */ /* 0x008fe40000010000 */
[----:B-1----:R-:W-:-:S03]  /*10ce0*/  FADD.FTZ R6, R6, R8 ;  /* 0x0000000806067221 */ /* 0x002fc60000010000 */
[----:B------:R-:W1:Y:S01]  /*10cf0*/  SHFL.BFLY PT, R8, R7, 0x1, 0x1f ;  /* 0x0c201f0007087f89 */ /* 0x000e6200000e0000 */
[----:B--2---:R-:W-:Y:S01]  /*10d00*/  FADD.FTZ R4, R4, R0 ;  /* 0x0000000004047221 */ /* 0x004fe20000010000 */
[----:B------:R-:W-:Y:S02]  /*10d10*/  MOV R0, RZ ;  /* 0x000000ff00007202 */ /* 0x000fe40000000f00 */
[----:B------:R-:W2:Y:S01]  /*10d20*/  SHFL.BFLY PT, R2, R6, 0x1, 0x1f ;  /* 0x0c201f0006027f89 */ /* 0x000ea200000e0000 */
[----:B----4-:R-:W-:Y:S01]  /*10d30*/  FADD.FTZ R5, R5, R3 ;  /* 0x0000000305057221 */ /* 0x010fe20000010000 */
[----:B------:R-:W-:-:S04]  /*10d40*/  FSETP.NE.FTZ.AND P4, PT, R4, RZ, PT ;  /* 0x000000ff0400720b */ /* 0x000fc80003f95000 */
[----:B------:R-:W-:-:S09]  /*10d50*/  FSETP.NE.FTZ.AND P3, PT, R5, RZ, PT ;  /* 0x000000ff0500720b */ /* 0x000fd20003f75000 */
[----:B------:R-:W3:Y:S01]  /*10d60*/  @P4 MUFU.RCP R0, R4 ;  /* 0x0000000400004308 */ /* 0x000ee20000001000 */
[----:B-1----:R-:W-:Y:S02]  /*10d70*/  FADD.FTZ R7, R8, R7 ;  /* 0x0000000708077221 */ /* 0x002fe40000010000 */
[----:B--2---:R-:W-:-:S03]  /*10d80*/  FADD.FTZ R6, R6, R2 ;  /* 0x0000000206067221 */ /* 0x004fc60000010000 */
[----:B------:R-:W-:Y:S01]  /*10d90*/  FSETP.NE.FTZ.AND P1, PT, R7, RZ, PT ;  /* 0x000000ff0700720b */ /* 0x000fe20003f35000 */
[----:B------:R-:W-:Y:S01]  /*10da0*/  CS2R R2, SRZ ;  /* 0x0000000000027805 */ /* 0x000fe2000001ff00 */
[----:B------:R-:W-:Y:S01]  /*10db0*/  @P3 MUFU.LG2 R8, R5 ;  /* 0x0000000500083308 */ /* 0x000fe20000000c00 */
[----:B------:R-:W-:Y:S01]  /*10dc0*/  FSETP.NE.FTZ.AND P2, PT, R6, RZ, PT ;  /* 0x000000ff0600720b */ /* 0x000fe20003f55000 */
[C---:B---3--:R-:W-:Y:S02]  /*10dd0*/  FMUL.FTZ R148, R0.reuse, R148 ;  /* 0x0000009400947220 */ /* 0x048fe40000410000 */
[----:B------:R-:W-:-:S04]  /*10de0*/  FMUL.FTZ R149, R0, R149 ;  /* 0x0000009500957220 */ /* 0x000fc80000410000 */
[----:B------:R-:W-:Y:S01]  /*10df0*/  @P3 MUFU.RCP R3, R5 ;  /* 0x0000000500033308 */ /* 0x000fe20000001000 */
        /* <DEDUP_REMOVED lines=16> */
[----:B------:R-:W-:Y:S01]  /*10f00*/  FMUL.FTZ R137, R0, R137 ;  /* 0x0000008900897220 */ /* 0x000fe20000410000 */
[----:B------:R-:W-:Y:S01]  /*10f10*/  MOV R0, RZ ;  /* 0x000000ff00007202 */ /* 0x000fe20000000f00 */
[C---:B-1----:R-:W-:Y:S02]  /*10f20*/  FMUL.FTZ R152, R2.reuse, R152 ;  /* 0x0000009802987220 */ /* 0x042fe40000410000 */
[C---:B------:R-:W-:Y:S01]  /*10f30*/  FMUL.FTZ R34, R2.reuse, R153 ;  /* 0x0000009902227220 */ /* 0x040fe20000410000 */
        /* <DEDUP_REMOVED lines=64> */
.L_x_586:
[----:B------:R-:W-:Y:S05]  /*11340*/  @P0 BRA `(.L_x_606) ;  /* 0x0000131000000947 */ /* 0x000fea0003800000 */
[----:B------:R-:W3:Y:S01]  /*11350*/  LDL R43, [R1+0x70] ;  /* 0x00007000012b7983 */ /* 0x000ee20000100800 */
[----:B------:R-:W-:Y:S01]  /*11360*/  F2FP.BF16.PACK_AB R7, R151, R150 ;  /* 0x000000969707723e */ /* 0x000fe200000010ff */
[----:B------:R-:W-:Y:S01]  /*11370*/  IMAD.MOV.U32 R6, RZ, RZ, -0x10 ;  /* 0xfffffff0ff067424 */ /* 0x000fe200078e00ff */
[----:B------:R-:W-:Y:S01]  /*11380*/  F2FP.BF16.PACK_AB R5, R149, R148 ;  /* 0x000000949505723e */ /* 0x000fe200000010ff */
[----:B------:R-:W4:Y:S01]  /*11390*/  S2R R41, SR_TID.X ;  /* 0x0000000000297919 */ /* 0x000f220000002100 */
        /* <DEDUP_REMOVED lines=12> */
[----:B----4-:R-:W-:Y:S02]  /*11460*/  SHF.R.S32.HI R42, RZ, 0x1f, R41 ;  /* 0x0000001fff2a7819 */ /* 0x010fe40000011429 */
[----:B------:R-:W-:Y:S02]  /*11470*/  F2FP.BF16.PACK_AB R31, R31, R172 ;  /* 0x000000ac1f1f723e */ /* 0x000fe400000010ff */
[CC--:B------:R-:W-:Y:S02]  /*11480*/  LEA.HI R2, R42.reuse, R41.reuse, RZ, 0x2 ;  /* 0x000000292a027211 */ /* 0x0c0fe400078f10ff */
[----:B-1----:R-:W-:-:S02]  /*11490*/  LEA.HI R36, R42, R41, RZ, 0x5 ;  /* 0x000000292a247211 */ /* 0x002fc400078f28ff */
[--C-:B------:R-:W-:Y:S02]  /*114a0*/  SHF.R.S32.HI R4, RZ, 0x2, R2.reuse ;  /* 0x00000002ff047819 */ /* 0x100fe40000011402 */
[----:B------:R-:W-:Y:S02]  /*114b0*/  SHF.R.S32.HI R0, RZ, 0x1f, R2 ;  /* 0x0000001fff007819 */ /* 0x000fe40000011402 */
[----:B--2---:R-:W-:Y:S02]  /*114c0*/  SHF.R.S32.HI R35, RZ, 0x5, R36 ;  /* 0x00000005ff237819 */ /* 0x004fe40000011424 */
        /* <DEDUP_REMOVED lines=38> */
[----:B------:R2:W-:Y:S01]  /*11730*/  STS [R2+0x80], R5 ;  /* 0x0000800502007388 */ /* 0x0005e20000000800 */
[----:B------:R-:W-:-:S03]  /*11740*/  ISETP.NE.U32.AND P0, PT, RZ, c[0x0][0x500], PT ;  /* 0x00014000ff007a0c */ /* 0x000fc60003f05070 */
[----:B------:R-:W-:Y:S01]  /*11750*/  STS [R3+0x80], R26 ;  /* 0x0000801a03007388 */ /* 0x000fe20000000800 */
[----:B------:R-:W-:-:S03]  /*11760*/  ISETP.NE.AND.EX P0, PT, RZ, c[0x0][0x504], PT, P0 ;  /* 0x00014100ff007a0c */ /* 0x000fc60003f05300 */
[----:B------:R-:W-:Y:S04]  /*11770*/  STS [R3+0x480], R30 ;  /* 0x0004801e03007388 */ /* 0x000fe80000000800 */
[----:B------:R-:W-:Y:S04]  /*11780*/  STS [R2+0x2080], R34 ;  /* 0x0020802202007388 */ /* 0x000fe80000000800 */
[----:B------:R4:W-:Y:S04]  /*11790*/  STS [R2+0x2480], R154 ;  /* 0x0024809a02007388 */ /* 0x0009e80000000800 */
[----:B------:R-:W-:Y:S01]  /*117a0*/  STS [R3+0x2080], R33 ;  /* 0x0020802103007388 */ /* 0x000fe20000000800 */
[----:B-1----:R-:W-:-:S03]  /*117b0*/  IMAD.MOV.U32 R7, RZ, RZ, 0x20 ;  /* 0x00000020ff077424 */ /* 0x002fc600078e00ff */
[----:B------:R-:W-:Y:S02]  /*117c0*/  STS [R3+0x2480], R158 ;  /* 0x0024809e03007388 */ /* 0x000fe40000000800 */
[----:B------:R-:W-:Y:S02]  /*117d0*/  SEL R7, R7, 0xffffffe0, !P1 ;  /* 0xffffffe007077807 */ /* 0x000fe40004800000 */
[----:B------:R-:W-:-:S03]  /*117e0*/  ISETP.NE.U32.AND P1, PT, RZ, c[0x0][0x508], PT ;  /* 0x00014200ff007a0c */ /* 0x000fc60003f25070 */
[----:B--2---:R-:W-:Y:S01]  /*117f0*/  IMAD.IADD R5, R2, 0x1, R7 ;  /* 0x0000000102057824 */ /* 0x004fe200078e0207 */
[----:B------:R-:W-:Y:S01]  /*11800*/  ISETP.NE.AND.EX P1, PT, RZ, c[0x0][0x50c], PT, P1 ;  /* 0x00014300ff007a0c */ /* 0x000fe20003f25310 */
[----:B------:R-:W-:-:S03]  /*11810*/  IMAD.IADD R4, R7, 0x1, R3 ;  /* 0x0000000107047824 */ /* 0x000fc600078e0203 */
[----:B------:R-:W-:Y:S04]  /*11820*/  STS [R5+0x80], R29 ;  /* 0x0000801d05007388 */ /* 0x000fe80000000800 */
[----:B------:R-:W-:Y:S01]  /*11830*/  STS [R5+0x480], R28 ;  /* 0x0004801c05007388 */ /* 0x000fe20000000800 */
[----:B----4-:R-:W-:-:S03]  /*11840*/  IADD3 R2, R7, 0x400, R0 ;  /* 0x0000040007027810 */ /* 0x010fc60007ffe000 */
[----:B------:R-:W-:Y:S04]  /*11850*/  STS [R4+0x80], R13 ;  /* 0x0000800d04007388 */ /* 0x000fe80000000800 */
[----:B------:R-:W-:Y:S04]  /*11860*/  STS [R4+0x480], R25 ;  /* 0x0004801904007388 */ /* 0x000fe80000000800 */
[----:B------:R-:W-:Y:S04]  /*11870*/  STS [R5+0x2080], R32 ;  /* 0x0020802005007388 */ /* 0x000fe80000000800 */
[----:B------:R1:W-:Y:S04]  /*11880*/  STS [R5+0x2480], R170 ;  /* 0x002480aa05007388 */ /* 0x0003e80000000800 */
[----:B------:R-:W-:Y:S04]  /*11890*/  STS [R4+0x2080], R31 ;  /* 0x0020801f04007388 */ /* 0x000fe80000000800 */
[----:B------:R-:W-:Y:S04]  /*118a0*/  STS [R4+0x2480], R174 ;  /* 0x002480ae04007388 */ /* 0x000fe80000000800 */
[----:B------:R-:W-:Y:S04]  /*118b0*/  STS [R0], R24 ;  /* 0x0000001800007388 */ /* 0x000fe80000000800 */
[----:B------:R-:W-:Y:S01]  /*118c0*/  STS [R0+0x400], R23 ;  /* 0x0004001700007388 */ /* 0x000fe20000000800 */
[----:B-1----:R-:W-:-:S02]  /*118d0*/  IMAD.IADD R5, R6, 0x1, R2 ;  /* 0x0000000106057824 */ /* 0x002fc400078e0202 */
[----:B------:R-:W-:-:S04]  /*118e0*/  IMAD.IADD R2, R6, 0x1, R0 ;  /* 0x0000000106027824 */ /* 0x000fc800078e0200 */
        /* <DEDUP_REMOVED lines=9> */
[----:B--2---:R-:W-:-:S03]  /*11980*/  IMAD.MOV.U32 R2, RZ, RZ, 0x4 ;  /* 0x00000004ff027424 */ /* 0x004fc600078e00ff */
[----:B------:R-:W-:Y:S04]  /*11990*/  STS [R0+0x400], R15 ;  /* 0x0004000f00007388 */ /* 0x000fe80000000800 */
[----:B------:R-:W-:Y:S04]  /*119a0*/  STS [R3], R11 ;  /* 0x0000000b03007388 */ /* 0x000fe80000000800 */
[----:B------:R-:W-:Y:S04]  /*119b0*/  STS [R5], R10 ;  /* 0x0000000a05007388 */ /* 0x000fe80000000800 */
[----:B------:R-:W-:Y:S04]  /*119c0*/  STS [R0+0x2000], R12 ;  /* 0x0020000c00007388 */ /* 0x000fe80000000800 */
[----:B------:R-:W-:Y:S04]  /*119d0*/  STS [R0+0x2400], R14 ;  /* 0x0024000e00007388 */ /* 0x000fe80000000800 */
[----:B------:R1:W-:Y:S04]  /*119e0*/  STS [R3+0x2000], R9 ;  /* 0x0020000903007388 */ /* 0x0003e80000000800 */
[----:B------:R2:W-:Y:S01]  /*119f0*/  STS [R5+0x2000], R8 ;  /* 0x0020000805007388 */ /* 0x0005e20000000800 */
[----:B------:R-:W-:-:S02]  /*11a00*/  IMAD.MOV.U32 R19, RZ, RZ, c[0x0][0x388] ;  /* 0x0000e200ff137624 */ /* 0x000fc400078e00ff */
[CC--:B---3--:R-:W-:Y:S01]  /*11a10*/  IMAD.WIDE R6, R43.reuse, R2.reuse, c[0x0][0x500] ;  /* 0x000140002b067625 */ /* 0x0c8fe200078e0202 */
[----:B------:R-:W-:Y:S03]  /*11a20*/  BAR.SYNC.DEFER_BLOCKING 0x1, 0x80 ;  /* 0x0042000000007b1d */ /* 0x000fe60000010000 */
[----:B-1----:R-:W-:-:S03]  /*11a30*/  @P1 IMAD.WIDE R2, R43, R2, c[0x0][0x508] ;  /* 0x000142002b021625 */ /* 0x002fc600078e0202 */
[----:B------:R-:W3:Y:S04]  /*11a40*/  @P0 LDG.E R0, [R6.64] ;  /* 0x0000000a06000981 */ /* 0x000ee8000c1e1900 */
[----:B------:R1:W5:Y:S01]  /*11a50*/  @P1 LDG.E R19, [R2.64] ;  /* 0x0000000a02131981 */ /* 0x000362000c1e1900 */
[----:B--2---:R-:W-:Y:S02]  /*11a60*/  CS2R R4, SRZ ;  /* 0x0000000000047805 */ /* 0x004fe4000001ff00 */
[--C-:B---3--:R-:W-:Y:S01]  /*11a70*/  @P0 SHF.R.S32.HI R5, RZ, 0x1f, R0.reuse ;  /* 0x0000001fff050819 */ /* 0x108fe20000011400 */
[----:B------:R-:W-:Y:S01]  /*11a80*/  @P0 IMAD.MOV.U32 R4, RZ, RZ, R0 ;  /* 0x000000ffff040224 */ /* 0x000fe200078e0000 */
[----:B------:R-:W-:Y:S05]  /*11a90*/  @P1 BRA `(.L_x_607) ;  /* 0x0000004000001947 */ /* 0x000fea0003800000 */
[----:B-1----:R-:W-:Y:S05]  /*11aa0*/  @!P0 BRA `(.L_x_607) ;  /* 0x0000003000008947 */ /* 0x002fea0003800000 */
[----:B------:R-:W2:Y:S04]  /*11ab0*/  LDG.E R2, [R6.64] ;  /* 0x0000000a06027981 */ /* 0x000ea8000c1e1900 */
[----:B------:R-:W2:Y:S02]  /*11ac0*/  LDG.E R0, [R6.64+0x4] ;  /* 0x0000040a06007981 */ /* 0x000ea4000c1e1900 */
[----:B--2--5:R-:W-:-:S02]  /*11ad0*/  IADD3 R19, -R2, R0, RZ ;  /* 0x0000000002137210 */ /* 0x024fc40007ffe1ff */
.L_x_607:
[----:B-1----:R-:W-:Y:S01]  /*11ae0*/  IMAD.MOV.U32 R2, RZ, RZ, c[0x0][0x4e8] ;  /* 0x00013a00ff027624 */ /* 0x002fe200078e00ff */
        /* <DEDUP_REMOVED lines=15> */
[----:B------:R-:W-:Y:S01]  /*11be0*/  SHF.R.S32.HI R20, RZ, 0x3, R20 ;  /* 0x00000003ff147819 */ /* 0x000fe20000011414 */
[----:B------:R-:W-:Y:S01]  /*11bf0*/  IMAD.IADD R13, R41, 0x1, -R3 ;  /* 0x00000001290d7824 */ /* 0x000fe200078e0a03 */
[----:B------:R-:W-:Y:S01]  /*11c00*/  SHF.R.S32.HI R10, RZ, 0x1f, R0 ;  /* 0x0000001fff0a7819 */ /* 0x000fe20000011400 */
[----:B------:R-:W-:Y:S01]  /*11c10*/  IMAD.WIDE.U32 R2, R4, c[0x0][0x3a0], RZ ;  /* 0x0000e80004027a25 */ /* 0x000fe200078e00ff */
[----:B------:R-:W-:Y:S02]  /*11c20*/  LOP3.LUT R9, R8, 0xffffffc, RZ, 0xc0, !PT ;  /* 0x0ffffffc08097812 */ /* 0x000fe400078ec0ff */
[----:B------:R-:W-:Y:S01]  /*11c30*/  LEA.HI R10, R10, R0, RZ, 0x2 ;  /* 0x000000000a0a7211 */ /* 0x000fe200078f10ff */
[----:B------:R-:W-:Y:S01]  /*11c40*/  IMAD.IADD R3, R3, 0x1, R7 ;  /* 0x0000000103037824 */ /* 0x000fe200078e0207 */
[----:B------:R-:W-:Y:S01]  /*11c50*/  LOP3.LUT R8, R6, 0xffffffc0, RZ, 0xc0, !PT ;  /* 0xffffffc006087812 */ /* 0x000fe200078ec0ff */
[----:B-1----:R-:W-:Y:S01]  /*11c60*/  IMAD.WIDE.U32 R14, R18, c[0x0][0x490], R4 ;  /* 0x00012400120e7a25 */ /* 0x002fe200078e0004 */
[----:B------:R-:W-:-:S02]  /*11c70*/  LOP3.LUT P1, RZ, R0, 0x3, RZ, 0xc0, !PT ;  /* 0x0000000300ff7812 */ /* 0x000fc4000782c0ff */
[----:B------:R-:W-:Y:S01]  /*11c80*/  SHF.R.S32.HI R6, RZ, 0x2, R10 ;  /* 0x00000002ff067819 */ /* 0x000fe2000001140a */
[----:B------:R-:W-:Y:S01]  /*11c90*/  IMAD.IADD R0, R35, 0x1, -R9 ;  /* 0x0000000123007824 */ /* 0x000fe200078e0a09 */
[----:B------:R-:W-:Y:S01]  /*11ca0*/  SHF.R.S32.HI R7, RZ, 0x1f, R18 ;  /* 0x0000001fff077819 */ /* 0x000fe20000011412 */
[----:B------:R-:W-:Y:S01]  /*11cb0*/  IMAD R8, R11, 0x8, R8 ;  /* 0x000000080b087824 */ /* 0x000fe200078e0208 */
[----:B------:R-:W-:Y:S01]  /*11cc0*/  SHF.R.S32.HI R9, RZ, 0x1f, R43 ;  /* 0x0000001fff097819 */ /* 0x000fe2000001142b */
[----:B------:R-:W-:Y:S01]  /*11cd0*/  IMAD R16, R0, 0x10, R6 ;  /* 0x0000001000107824 */ /* 0x000fe200078e0206 */
[----:B------:R-:W-:Y:S01]  /*11ce0*/  LEA.HI R22, R42, R41, RZ, 0x6 ;  /* 0x000000292a167211 */ /* 0x000fe200078f30ff */
[----:B------:R-:W-:Y:S01]  /*11cf0*/  IMAD R0, R7, c[0x0][0x490], RZ ;  /* 0x0001240007007a24 */ /* 0x000fe200078e02ff */
[----:B------:R-:W-:Y:S01]  /*11d00*/  SEL R9, R9, RZ, !P0 ;  /* 0x000000ff09097207 */ /* 0x000fe20004000000 */
[----:B------:R-:W-:Y:S02]  /*11d10*/  IMAD.SHL.U32 R4, R20, 0x40, RZ ;  /* 0x0000004014047824 */ /* 0x000fe400078e00ff */
[----:B------:R-:W-:-:S02]  /*11d20*/  IMAD R5, R18, c[0x0][0x494], R0 ;  /* 0x0001250012057a24 */ /* 0x000fc400078e0200 */
[----:B------:R-:W-:Y:S01]  /*11d30*/  IMAD.IADD R0, R16, 0x1, R8 ;  /* 0x0000000110007824 */ /* 0x000fe200078e0208 */
[----:B------:R-:W-:Y:S01]  /*11d40*/  LOP3.LUT R4, R4, 0x1c0, RZ, 0xc0, !PT ;  /* 0x000001c004047812 */ /* 0x000fe200078ec0ff */
[----:B------:R-:W-:Y:S02]  /*11d50*/  IMAD.SHL.U32 R8, R13, 0x8, RZ ;  /* 0x000000080d087824 */ /* 0x000fe400078e00ff */
[----:B--2---:R-:W-:Y:S02]  /*11d60*/  IMAD R6, R23, 0x80, R0 ;  /* 0x0000008017067824 */ /* 0x004fe400078e0200 */
[----:B------:R-:W-:Y:S01]  /*11d70*/  IMAD R12, R7, c[0x0][0x3e8], RZ ;  /* 0x0000fa00070c7a24 */ /* 0x000fe200078e02ff */
[----:B------:R-:W-:Y:S01]  /*11d80*/  LOP3.LUT R11, R4, 0x38, R8, 0xf8, !PT ;  /* 0x00000038040b7812 */ /* 0x000fe200078ef808 */
[----:B------:R-:W-:Y:S01]  /*11d90*/  @P2 IMAD.HI.U32 R10, R6, c[0x0][0x4ec], RZ ;  /* 0x00013b00060a2a27 */ /* 0x000fe200078e00ff */
[----:B------:R-:W-:Y:S02]  /*11da0*/  SHF.R.U32.HI R7, RZ, 0x3, R4 ;  /* 0x00000003ff077819 */ /* 0x000fe40000011604 */
[----:B------:R-:W-:Y:S01]  /*11db0*/  ISETP.GE.AND P6, PT, R8, c[0x0][0x3c8], PT ;  /* 0x0000f20008007a0c */ /* 0x000fe20003fc6270 */
[----:B------:R-:W-:Y:S01]  /*11dc0*/  IMAD.MOV.U32 R0, RZ, RZ, R6 ;  /* 0x000000ffff007224 */ /* 0x000fe200078e0006 */
[----:B------:R-:W-:Y:S01]  /*11dd0*/  @P2 SHF.R.U32.HI R0, RZ, c[0x0][0x4f0], R10 ;  /* 0x00013c00ff002a19 */ /* 0x000fe2000001160a */
[C---:B------:R-:W-:Y:S01]  /*11de0*/  IMAD R12, R18.reuse, c[0x0][0x3ec], R12 ;  /* 0x0000fb00120c7a24 */ /* 0x040fe200078e020c */
[----:B------:R-:W-:Y:S01]  /*11df0*/  SEL R10, R43, RZ, !P0 ;  /* 0x000000ff2b0a7207 */ /* 0x000fe20004000000 */
[----:B------:R-:W-:Y:S01]  /*11e00*/  IMAD.WIDE.U32 R2, R18, c[0x0][0x3e8], R2 ;  /* 0x0000fa0012027a25 */ /* 0x000fe200078e0002 */
[----:B------:R-:W-:-:S02]  /*11e10*/  LOP3.LUT R21, R11, R7, RZ, 0x3c, !PT ;  /* 0x000000070b157212 */ /* 0x000fc400078e3cff */
[----:B------:R-:W-:Y:S01]  /*11e20*/  SHF.R.S32.HI R53, RZ, 0x1f, R8 ;  /* 0x0000001fff357819 */ /* 0x000fe20000011408 */
[----:B------:R-:W-:Y:S02]  /*11e30*/  IMAD.IADD R5, R15, 0x1, R5 ;  /* 0x000000010f057824 */ /* 0x000fe400078e0205 */
[----:B------:R-:W-:Y:S02]  /*11e40*/  IMAD.MOV.U32 R4, RZ, RZ, R14 ;  /* 0x000000ffff047224 */ /* 0x000fe400078e000e */
[----:B------:R-:W-:Y:S02]  /*11e50*/  IMAD R7, R13, 0x10, R20 ;  /* 0x000000100d077824 */ /* 0x000fe400078e0214 */
[----:B------:R-:W-:Y:S02]  /*11e60*/  IMAD.MOV R11, RZ, RZ, -R0 ;  /* 0x000000ffff0b7224 */ /* 0x000fe400078e0a00 */
[----:B------:R-:W-:Y:S02]  /*11e70*/  IMAD.IADD R3, R3, 0x1, R12 ;  /* 0x0000000103037824 */ /* 0x000fe400078e020c */
[----:B------:R-:W-:-:S02]  /*11e80*/  IMAD R13, R9, c[0x0][0x498], RZ ;  /* 0x00012600090d7a24 */ /* 0x000fc400078e02ff */
        /* <DEDUP_REMOVED lines=12> */
[----:B------:R-:W-:-:S04]  /*11f50*/  IMAD.WIDE.U32 R4, R7, c[0x0][0x488], R4 ;  /* 0x0001220007047a25 */ /* 0x000fc800078e0004 */
[----:B------:R-:W-:Y:S01]  /*11f60*/  IMAD R9, R7, c[0x0][0x48c], R0 ;  /* 0x0001230007097a24 */ /* 0x000fe200078e0200 */
[----:B------:R-:W-:Y:S01]  /*11f70*/  LEA R7, P0, R4, c[0x0][0x450], 0x2 ;  /* 0x0001140004077a11 */ /* 0x000fe200078010ff */
[----:B------:R-:W-:Y:S01]  /*11f80*/  IMAD.MOV.U32 R6, RZ, RZ, R12 ;  /* 0x000000ffff067224 */ /* 0x000fe200078e000c */
[----:B------:R-:W-:Y:S01]  /*11f90*/  @P2 SHF.R.U32.HI R6, RZ, c[0x0][0x4f0], R14 ;  /* 0x00013c00ff062a19 */ /* 0x000fe2000001160e */
[----:B------:R-:W-:Y:S02]  /*11fa0*/  IMAD.IADD R5, R5, 0x1, R9 ;  /* 0x0000000105057824 */ /* 0x000fe400078e0209 */
[----:B------:R-:W-:Y:S01]  /*11fb0*/  IMAD.WIDE.U32 R2, R10, c[0x0][0x3f0], R2 ;  /* 0x0000fc000a027a25 */ /* 0x000fe200078e0002 */
[--C-:B------:R-:W-:Y:S01]  /*11fc0*/  SHF.R.S32.HI R13, RZ, 0x1f, R6.reuse ;  /* 0x0000001fff0d7819 */ /* 0x100fe20000011406 */
[----:B------:R-:W-:Y:S01]  /*11fd0*/  SHFL.IDX PT, R14, R7, 0x1, 0x1c1f ;  /* 0x003c1f00070e7f89 */ /* 0x000fe200000e0000 */
[----:B------:R-:W-:Y:S01]  /*11fe0*/  LEA.HI.X R4, R4, c[0x0][0x454], R5, 0x2, P0 ;  /* 0x0001150004047a11 */ /* 0x000fe200000f1405 */
[----:B------:R-:W-:-:S02]  /*11ff0*/  IMAD.MOV R10, RZ, RZ, -R6 ;  /* 0x000000ffff0a7224 */ /* 0x000fc400078e0a06 */
[----:B------:R-:W-:Y:S02]  /*12000*/  IMAD.IADD R3, R3, 0x1, R11 ;  /* 0x0000000103037824 */ /* 0x000fe400078e020b */
[----:B------:R-:W-:Y:S01]  /*12010*/  IMAD R0, R13, c[0x0][0x3e0], RZ ;  /* 0x0000f8000d007a24 */ /* 0x000fe200078e02ff */
[----:B------:R-:W-:Y:S01]  /*12020*/  SHFL.IDX PT, R17, R4, RZ, 0x1c1f ;  /* 0x001c1fff04117589 */ /* 0x000fe200000e0000 */
[----:B------:R-:W-:Y:S02]  /*12030*/  IMAD R5, R23, 0x80, R16 ;  /* 0x0000008017057824 */ /* 0x000fe400078e0210 */
[----:B------:R-:W-:Y:S01]  /*12040*/  IMAD R18, R10, c[0x0][0x4e8], R12 ;  /* 0x00013a000a127a24 */ /* 0x000fe200078e020c */
[----:B------:R-:W1:Y:S01]  /*12050*/  SHFL.IDX PT, R16, R7, RZ, 0x1c1f ;  /* 0x001c1fff07107589 */ /* 0x000e6200000e0000 */
[C---:B------:R-:W-:Y:S02]  /*12060*/  IMAD R9, R6.reuse, c[0x0][0x3e4], R0 ;  /* 0x0000f90006097a24 */ /* 0x040fe400078e0200 */
[----:B------:R-:W-:Y:S01]  /*12070*/  IMAD.WIDE.U32 R2, R6, c[0x0][0x3e0], R2 ;  /* 0x0000f80006027a25 */ /* 0x000fe200078e0002 */
[----:B------:R-:W2:Y:S01]  /*12080*/  SHFL.IDX PT, R15, R4, 0x1, 0x1c1f ;  /* 0x003c1f00040f7f89 */ /* 0x000ea200000e0000 */
[----:B------:R-:W-:-:S02]  /*12090*/  SHF.R.S32.HI R6, RZ, 0x1f, R18 ;  /* 0x0000001fff067819 */ /* 0x000fc40000011412 */
[----:B-----5:R-:W-:Y:S01]  /*120a0*/  IMAD R0, R19, c[0x0][0x4e8], RZ ;  /* 0x00013a0013007a24 */ /* 0x020fe200078e02ff */
[----:B------:R-:W-:Y:S01]  /*120b0*/  SHFL.IDX PT, R12, R7, 0x2, 0x1c1f ;  /* 0x005c1f00070c7f89 */ /* 0x000fe200000e0000 */
[----:B------:R-:W-:Y:S01]  /*120c0*/  IMAD.IADD R3, R3, 0x1, R9 ;  /* 0x0000000103037824 */ /* 0x000fe200078e0209 */
[C---:B------:R-:W-:Y:S01]  /*120d0*/  IADD3 R9, R5.reuse, 0x8, RZ ;  /* 0x0000000805097810 */ /* 0x040fe20007ffe0ff */
[----:B------:R-:W-:Y:S01]  /*120e0*/  IMAD R6, R6, c[0x0][0x3d8], RZ ;  /* 0x0000f60006067a24 */ /* 0x000fe200078e02ff */
[----:B------:R-:W3:Y:S01]  /*120f0*/  SHFL.IDX PT, R13, R4, 0x2, 0x1c1f ;  /* 0x005c1f00040d7f89 */ /* 0x000ee200000e0000 */
[-C--:B------:R-:W-:Y:S02]  /*12100*/  ISETP.GE.OR P4, PT, R5, R0.reuse, P1 ;  /* 0x000000000500720c */ /* 0x080fe40000f86670 */
[----:B------:R-:W-:Y:S01]  /*12110*/  ISETP.GE.OR P3, PT, R9, R0, P1 ;  /* 0x000000000900720c */ /* 0x000fe20000f66670 */
[----:B------:R4:W-:Y:S01]  /*12120*/  SHFL.IDX PT, R11, R4, 0x3, 0x1c1f ;  /* 0x007c1f00040b7f89 */ /* 0x0009e200000e0000 */
[----:B------:R-:W-:-:S02]  /*12130*/  IMAD R19, R18, c[0x0][0x3dc], R6 ;  /* 0x0000f70012137a24 */ /* 0x000fc400078e0206 */
[----:B------:R-:W-:Y:S01]  /*12140*/  IMAD.SHL.U32 R9, R22, 0x8, RZ ;  /* 0x0000000816097824 */ /* 0x000fe200078e00ff */
[----:B------:R3:W3:Y:S06]  /*12150*/  SHFL.IDX PT, R10, R7, 0x3, 0x1c1f ;  /* 0x007c1f00070a7f89 */ /* 0x0006ec00000e0000 */
[----:B-1----:R-:W-:Y:S04]  /*12160*/  @!P4 ST.E [R16.64], R37 ;  /* 0x000000251000c985 */ /* 0x002fe8000c10190a */
[----:B--2---:R-:W-:Y:S01]  /*12170*/  @!P3 ST.E [R14.64], R38 ;  /* 0x000000260e00b985 */ /* 0x004fe2000c10190a */
[----:B----4-:R-:W-:-:S04]  /*12180*/  IADD3 R4, R5, 0x40, RZ ;  /* 0x0000004005047810 */ /* 0x010fc80007ffe0ff */
[-C--:B------:R-:W-:Y:S01]  /*12190*/  ISETP.GE.OR P2, PT, R4, R0.reuse, P1 ;  /* 0x000000000400720c */ /* 0x080fe20000f46670 */
[----:B---3--:R-:W-:Y:S01]  /*121a0*/  IMAD.WIDE.U32 R6, R18, c[0x0][0x3d8], R2 ;  /* 0x0000f60012067a25 */ /* 0x008fe200078e0002 */
        /* <DEDUP_REMOVED lines=11> */
[----:B------:R-:W-:Y:S01]  /*12260*/  @!P2 ST.E [R12.64], R39 ;  /* 0x000000270c00a985 */ /* 0x000fe2000c10190a */
        /* <DEDUP_REMOVED lines=63> */
.L_x_606:
[----:B------:R-:W3:Y:S01]  /*12660*/  LDL R8, [R1+0x70] ;  /* 0x0000700001087983 */ /* 0x000ee20000100800 */
[----:B------:R-:W-:Y:S01]  /*12670*/  ISETP.NE.U32.AND P0, PT, RZ, c[0x0][0x508], PT ;  /* 0x00014200ff007a0c */ /* 0x000fe20003f05070 */
[----:B------:R-:W-:Y:S01]  /*12680*/  IMAD.MOV.U32 R2, RZ, RZ, 0x4 ;  /* 0x00000004ff027424 */ /* 0x000fe200078e00ff */
[----:B------:R-:W-:Y:S02]  /*12690*/  ISETP.NE.U32.AND P1, PT, RZ, c[0x0][0x500], PT ;  /* 0x00014000ff007a0c */ /* 0x000fe40003f25070 */
[----:B------:R-:W-:Y:S02]  /*126a0*/  ISETP.NE.AND.EX P0, PT, RZ, c[0x0][0x50c], PT, P0 ;  /* 0x00014300ff007a0c */ /* 0x000fe40003f05300 */
[----:B------:R-:W-:Y:S01]  /*126b0*/  ISETP.NE.AND.EX P1, PT, RZ, c[0x0][0x504], PT, P1 ;  /* 0x00014100ff007a0c */ /* 0x000fe20003f25310 */
[----:B------:R-:W-:Y:S02]  /*126c0*/  IMAD.MOV.U32 R18, RZ, RZ, c[0x0][0x388] ;  /* 0x0000e200ff127624 */ /* 0x000fe400078e00ff */
[----:B---3--:R-:W-:-:S08]  /*126d0*/  IMAD.WIDE R6, R8, R2, c[0x0][0x500] ;  /* 0x0001400008067625 */ /* 0x008fd000078e0202 */
[----:B------:R-:W-:Y:S02]  /*126e0*/  @P0 IMAD.WIDE R2, R8, R2, c[0x0][0x508] ;  /* 0x0001420008020625 */ /* 0x000fe400078e0202 */
[----:B------:R-:W3:Y:S04]  /*126f0*/  @P1 LDG.E R0, [R6.64] ;  /* 0x0000000a06001981 */ /* 0x000ee8000c1e1900 */
[----:B------:R4:W5:Y:S01]  /*12700*/  @P0 LDG.E R18, [R2.64] ;  /* 0x0000000a02120981 */ /* 0x000962000c1e1900 */
[----:B------:R-:W-:Y:S02]  /*12710*/  CS2R R4, SRZ ;  /* 0x0000000000047805 */ /* 0x000fe4000001ff00 */
[--C-:B---3--:R-:W-:Y:S01]  /*12720*/  @P1 SHF.R.S32.HI R5, RZ, 0x1f, R0.reuse ;  /* 0x0000001fff051819 */ /* 0x108fe20000011400 */
[----:B------:R-:W-:Y:S01]  /*12730*/  @P1 IMAD.MOV.U32 R4, RZ, RZ, R0 ;  /* 0x000000ffff041224 */ /* 0x000fe200078e0000 */
[----:B------:R-:W-:Y:S05]  /*12740*/  @P0 BRA `(.L_x_608) ;  /* 0x0000004000000947 */ /* 0x000fea0003800000 */
[----:B----4-:R-:W-:Y:S05]  /*12750*/  @!P1 BRA `(.L_x_608) ;  /* 0x0000003000009947 */ /* 0x010fea0003800000 */
[----:B------:R3:W4:Y:S04]  /*12760*/  LDG.E R0, [R6.64] ;  /* 0x0000000a06007981 */ /* 0x000728000c1e1900 */
[----:B---3--:R-:W4:Y:S02]  /*12770*/  LDG.E R6, [R6.64+0x4] ;  /* 0x0000040a06067981 */ /* 0x008f24000c1e1900 */
[----:B----45:R-:W-:-:S02]  /*12780*/  IADD3 R18, -R0, R6, RZ ;  /* 0x0000000600127210 */ /* 0x030fc40007ffe1ff */
.L_x_608:
[----:B----4-:R-:W3:Y:S01]  /*12790*/  S2R R12, SR_TID.X ;  /* 0x00000000000c7919 */ /* 0x010ee20000002100 */
[----:B------:R-:W-:Y:S01]  /*127a0*/  SHF.R.S32.HI R0, RZ, 0x1f, R8 ;  /* 0x0000001fff007819 */ /* 0x000fe20000011408 */
[----:B------:R-:W-:Y:S01]  /*127b0*/  BSSY B0, `(.L_x_609) ;  /* 0x0000028000007945 */ /* 0x000fe20003800000 */
[----:B------:R-:W-:-:S02]  /*127c0*/  SEL R10, R8, RZ, !P1 ;  /* 0x000000ff080a7207 */ /* 0x000fc40004800000 */
[----:B------:R-:W-:Y:S02]  /*127d0*/  SEL R11, R0, RZ, !P1 ;  /* 0x000000ff000b7207 */ /* 0x000fe40004800000 */
[----:B---3--:R-:W-:-:S13]  /*127e0*/  ISETP.GT.AND P0, PT, R12, 0x7f, PT ;  /* 0x0000007f0c00780c */ /* 0x008fda0003f04270 */
[----:B------:R-:W-:Y:S05]  /*127f0*/  @P0 BRA `(.L_x_610) ;  /* 0x0000023000000947 */ /* 0x000fea0003800000 */
[----:B------:R-:W3:Y:S01]  /*12800*/  S2R R9, SR_CTAID.X ;  /* 0x0000000000097919 */ /* 0x000ee20000002500 */
[----:B-----5:R-:W-:Y:S01]  /*12810*/  IMAD R0, R18, c[0x0][0x4e8], RZ ;  /* 0x00013a0012007a24 */ /* 0x020fe200078e02ff */
[----:B---3--:R-:W-:-:S04]  /*12820*/  LEA R9, R9, R12, 0x7 ;  /* 0x0000000c09097211 */ /* 0x008fc800078e38ff */
[----:B------:R-:W-:-:S13]  /*12830*/  ISETP.GE.AND P0, PT, R9, R0, PT ;  /* 0x000000000900720c */ /* 0x000fda0003f06270 */
[----:B------:R-:W-:Y:S05]  /*12840*/  @P0 BRA `(.L_x_610) ;  /* 0x000001e000000947 */ /* 0x000fea0003800000 */
[----:B------:R-:W3:Y:S01]  /*12850*/  S2R R8, SR_CTAID.Y ;  /* 0x0000000000087919 */ /* 0x000ee20000002600 */
[----:B------:R-:W-:Y:S01]  /*12860*/  MOV R0, c[0x0][0x4e8] ;  /* 0x00013a0000007a02 */ /* 0x000fe20000000f00 */
[----:B------:R-:W-:Y:S01]  /*12870*/  IMAD.MOV.U32 R3, RZ, RZ, R5 ;  /* 0x000000ffff037224 */ /* 0x000fe200078e0005 */
[----:B------:R-:W-:Y:S02]  /*12880*/  MOV R2, R4 ;  /* 0x0000000400027202 */ /* 0x000fe40000000f00 */
[----:B------:R-:W-:-:S13]  /*12890*/  ISETP.NE.AND P0, PT, R0, 0x1, PT ;  /* 0x000000010000780c */ /* 0x000fda0003f05270 */
[----:B------:R-:W-:Y:S01]  /*128a0*/  @P0 IMAD.HI.U32 R7, R9, c[0x0][0x4ec], RZ ;  /* 0x00013b0009070a27 */ /* 0x000fe200078e00ff */
[----:B---3--:R-:W-:-:S03]  /*128b0*/  SHF.R.S32.HI R0, RZ, 0x1f, R8 ;  /* 0x0000001fff007819 */ /* 0x008fc60000011408 */
        /* <DEDUP_REMOVED lines=23> */
.L_x_610:
[----:B------:R-:W-:Y:S05]  /*12a30*/  BSYNC B0 ;  /* 0x0000000000007941 */ /* 0x000fea0003800000 */
.L_x_609:
[----:B---3--:R-:W3:Y:S01]  /*12a40*/  S2R R6, SR_CTAID.Y ;  /* 0x0000000000067919 */ /* 0x008ee20000002600 */
[----:B------:R-:W-:Y:S01]  /*12a50*/  IMAD R0, R5, c[0x0][0x3a0], RZ ;  /* 0x0000e80005007a24 */ /* 0x000fe200078e02ff */
[----:B------:R-:W-:Y:S01]  /*12a60*/  SHF.R.S32.HI R5, RZ, 0x1f, R12 ;  /* 0x0000001fff057819 */ /* 0x000fe2000001140c */
[C---:B------:R-:W-:Y:S01]  /*12a70*/  IMAD.WIDE.U32 R2, R4.reuse, c[0x0][0x3a0], RZ ;  /* 0x0000e80004027a25 */ /* 0x040fe200078e00ff */
[----:B------:R-:W4:Y:S02]  /*12a80*/  S2R R13, SR_CTAID.X ;  /* 0x00000000000d7919 */ /* 0x000f240000002500 */
        /* <DEDUP_REMOVED lines=10> */
[----:B---3--:R-:W-:Y:S01]  /*12b30*/  SHF.R.S32.HI R7, RZ, 0x1f, R6 ;  /* 0x0000001fff077819 */ /* 0x008fe20000011406 */
[----:B------:R-:W-:-:S04]  /*12b40*/  IMAD.WIDE.U32 R2, R6, c[0x0][0x3e8], R2 ;  /* 0x0000fa0006027a25 */ /* 0x000fc800078e0002 */
[----:B------:R-:W-:Y:S02]  /*12b50*/  IMAD R0, R7, c[0x0][0x3e8], RZ ;  /* 0x0000fa0007007a24 */ /* 0x000fe400078e02ff */
[----:B----4-:R-:W-:Y:S02]  /*12b60*/  IMAD R4, R13, 0x80, R4 ;  /* 0x000000800d047824 */ /* 0x010fe400078e0204 */
        /* <DEDUP_REMOVED lines=22> */
[----:B------:R-:W3:Y:S01]  /*12cd0*/  SHFL.IDX PT, R6, R4, RZ, 0x181f ;  /* 0x00181fff04067589 */ /* 0x000ee200000e0000 */
[----:B------:R-:W-:Y:S02]  /*12ce0*/  IMAD.SHL.U32 R0, R8, 0x8, RZ ;  /* 0x0000000808007824 */ /* 0x000fe400078e00ff */
[----:B------:R-:W-:Y:S01]  /*12cf0*/  LEA.HI.X R3, R2, c[0x0][0x384], R3, 0x1, P0 ;  /* 0x0000e10002037a11 */ /* 0x000fe200000f0c03 */
[----:B------:R-:W-:Y:S01]  /*12d00*/  IMAD R2, R13, 0x80, R9 ;  /* 0x000000800d027824 */ /* 0x000fe200078e0209 */
[----:B------:R-:W-:Y:S01]  /*12d10*/  SHFL.IDX PT, R5, R4, 0x1, 0x181f ;  /* 0x00381f0004057f89 */ /* 0x000fe200000e0000 */
[----:B------:R-:W-:Y:S02]  /*12d20*/  ISETP.GE.AND P0, PT, R0, c[0x0][0x3c8], PT ;  /* 0x0000f20000007a0c */ /* 0x000fe40003f06270 */
[----:B------:R-:W-:Y:S01]  /*12d30*/  SHF.R.S32.HI R19, RZ, 0x1f, R0 ;  /* 0x0000001fff137819 */ /* 0x000fe20000011400 */
[----:B------:R-:W4:Y:S01]  /*12d40*/  SHFL.IDX PT, R7, R3, RZ, 0x181f ;  /* 0x00181fff03077589 */ /* 0x000f2200000e0000 */
[----:B------:R-:W-:-:S02]  /*12d50*/  ISETP.GE.OR P2, PT, R2, R18, P0 ;  /* 0x000000120200720c */ /* 0x000fc40000746670 */
[C---:B------:R-:W-:Y:S01]  /*12d60*/  IADD3 R8, R2.reuse, 0x10, RZ ;  /* 0x0000001002087810 */ /* 0x040fe20007ffe0ff */
[----:B------:R-:W1:Y:S01]  /*12d70*/  SHFL.IDX PT, R9, R3, 0x1, 0x181f ;  /* 0x00381f0003097f89 */ /* 0x000e6200000e0000 */
[----:B------:R-:W-:Y:S02]  /*12d80*/  IADD3 R14, R2, 0x20, RZ ;  /* 0x00000020020e7810 */ /* 0x000fe40007ffe0ff */
[-C--:B------:R-:W-:Y:S01]  /*12d90*/  ISETP.GE.OR P4, PT, R8, R18.reuse, P0 ;  /* 0x000000120800720c */ /* 0x080fe20000786670 */
[----:B------:R-:W-:Y:S01]  /*12da0*/  SHFL.IDX PT, R12, R3, 0x2, 0x181f ;  /* 0x00581f00030c7f89 */ /* 0x000fe200000e0000 */
[C---:B------:R-:W-:Y:S02]  /*12db0*/  IADD3 R10, R2.reuse, 0x40, RZ ;  /* 0x00000040020a7810 */ /* 0x040fe40007ffe0ff */
[----:B------:R-:W-:Y:S01]  /*12dc0*/  IADD3 R13, R2, 0x30, RZ ;  /* 0x00000030020d7810 */ /* 0x000fe20007ffe0ff */
[----:B------:R-:W2:Y:S01]  /*12dd0*/  SHFL.IDX PT, R8, R4, 0x2, 0x181f ;  /* 0x00581f0004087f89 */ /* 0x000ea200000e0000 */
[----:B------:R-:W-:-:S02]  /*12de0*/  ISETP.GE.OR P3, PT, R14, R18, P0 ;  /* 0x000000120e00720c */ /* 0x000fc40000766670 */
[----:B---3--:R-:W-:Y:S01]  /*12df0*/  @!P2 LEA R6, P1, R0, R6, 0x1 ;  /* 0x000000060006a211 */ /* 0x008fe200078208ff */
[----:B------:R-:W-:Y:S01]  /*12e00*/  SHFL.IDX PT, R11, R4, 0x3, 0x181f ;  /* 0x00781f00040b7f89 */ /* 0x000fe200000e0000 */
[----:B------:R-:W-:-:S03]  /*12e10*/  ISETP.GE.OR P6, PT, R10, R18, P0 ;  /* 0x000000120a00720c */ /* 0x000fc600007c6670 */
[----:B------:R-:W-:Y:S01]  /*12e20*/  SHFL.IDX PT, R14, R3, 0x3, 0x181f ;  /* 0x00781f00030e7f89 */ /* 0x000fe200000e0000 */
[----:B----4-:R-:W-:-:S03]  /*12e30*/  @!P2 LEA.HI.X R7, R0, R7, R19, 0x1, P1 ;  /* 0x000000070007a211 */ /* 0x010fc600008f0c13 */
[----:B------:R-:W3:Y:S01]  /*12e40*/  SHFL.IDX PT, R10, R4, 0x4, 0x181f ;  /* 0x00981f00040a7f89 */ /* 0x000ee200000e0000 */
[----:B------:R-:W-:-:S03]  /*12e50*/  ISETP.GE.OR P1, PT, R13, R18, P0 ;  /* 0x000000120d00720c */ /* 0x000fc60000726670 */
[----:B------:R4:W-:Y:S04]  /*12e60*/  @!P2 ST.E.128 [R6.64], RZ ;  /* 0x000000ff0600a985 */ /* 0x0009e8000c101d0a */
[----:B------:R-:W-:Y:S04]  /*12e70*/  SHFL.IDX PT, R13, R4, 0x5, 0x181f ;  /* 0x00b81f00040d7f89 */ /* 0x000fe800000e0000 */
[----:B------:R-:W1:Y:S04]  /*12e80*/  SHFL.IDX PT, R17, R3, 0x4, 0x181f ;  /* 0x00981f0003117f89 */ /* 0x000e6800000e0000 */
[----:B------:R-:W2:Y:S04]  /*12e90*/  SHFL.IDX PT, R16, R3, 0x5, 0x181f ;  /* 0x00b81f0003107f89 */ /* 0x000ea800000e0000 */
[----:B------:R-:W-:Y:S04]  /*12ea0*/  SHFL.IDX PT, R15, R3, 0x6, 0x181f ;  /* 0x00d81f00030f7f89 */ /* 0x000fe800000e0000 */
[----:B------:R-:W-:Y:S01]  /*12eb0*/  SHFL.IDX PT, R3, R3, 0x7, 0x181f ;  /* 0x00f81f0003037f89 */ /* 0x000fe200000e0000 */
[----:B----4-:R-:W-:-:S02]  /*12ec0*/  @!P4 LEA R6, P2, R0, R5, 0x1 ;  /* 0x000000050006c211 */ /* 0x010fc400078408ff */
[----:B------:R-:W-:Y:S01]  /*12ed0*/  IADD3 R7, R2, 0x50, RZ ;  /* 0x0000005002077810 */ /* 0x000fe20007ffe0ff */
[----:B------:R-:W4:Y:S03]  /*12ee0*/  SHFL.IDX PT, R5, R4, 0x6, 0x181f ;  /* 0x00d81f0004057f89 */ /* 0x000f2600000e0000 */
[----:B------:R-:W-:Y:S01]  /*12ef0*/  ISETP.GE.OR P5, PT, R7, R18, P0 ;  /* 0x000000120700720c */ /* 0x000fe200007a6670 */
[----:B------:R-:W4:Y:S01]  /*12f00*/  SHFL.IDX PT, R4, R4, 0x7, 0x181f ;  /* 0x00f81f0004047f89 */ /* 0x000f2200000e0000 */
[----:B-1----:R-:W-:Y:S02]  /*12f10*/  @!P4 LEA.HI.X R7, R0, R9, R19, 0x1, P2 ;  /* 0x000000090007c211 */ /* 0x002fe400010f0c13 */
[----:B------:R-:W-:Y:S02]  /*12f20*/  IADD3 R9, R2, 0x60, RZ ;  /* 0x0000006002097810 */ /* 0x000fe40007ffe0ff */
[----:B--2---:R-:W-:Y:S01]  /*12f30*/  @!P3 LEA R8, P2, R0, R8, 0x1 ;  /* 0x000000080008b211 */ /* 0x004fe200078408ff */
[----:B------:R1:W-:Y:S01]  /*12f40*/  @!P4 ST.E.128 [R6.64], RZ ;  /* 0x000000ff0600c985 */ /* 0x0003e2000c101d0a */
[----:B------:R-:W-:-:S02]  /*12f50*/  ISETP.GE.OR P4, PT, R9, R18, P0 ;  /* 0x000000120900720c */ /* 0x000fc40000786670 */
[----:B------:R-:W-:Y:S02]  /*12f60*/  @!P3 LEA.HI.X R9, R0, R12, R19, 0x1, P2 ;  /* 0x0000000c0009b211 */ /* 0x000fe400010f0c13 */
[----:B------:R-:W-:-:S03]  /*12f70*/  IADD3 R2, R2, 0x70, RZ ;  /* 0x0000007002027810 */ /* 0x000fc60007ffe0ff */
[----:B------:R2:W-:Y:S01]  /*12f80*/  @!P3 ST.E.128 [R8.64], RZ ;  /* 0x000000ff0800b985 */ /* 0x0005e2000c101d0a */
[----:B------:R-:W-:Y:S02]  /*12f90*/  ISETP.GE.OR P0, PT, R2, R18, P0 ;  /* 0x000000120200720c */ /* 0x000fe40000706670 */
[C---:B---3--:R-:W-:Y:S02]  /*12fa0*/  @!P6 LEA R10, P3, R0.reuse, R10, 0x1 ;  /* 0x0000000a000ae211 */ /* 0x048fe400078608ff */
[C---:B-1----:R-:W-:Y:S02]  /*12fb0*/  @!P1 LEA R6, P2, R0.reuse, R11, 0x1 ;  /* 0x0000000b00069211 */ /* 0x042fe400078408ff */
[C-C-:B------:R-:W-:Y:S02]  /*12fc0*/  @!P6 LEA.HI.X R11, R0.reuse, R17, R19.reuse, 0x1, P3 ;  /* 0x00000011000be211 */ /* 0x140fe400018f0c13 */
[C---:B------:R-:W-:Y:S02]  /*12fd0*/  @!P1 LEA.HI.X R7, R0.reuse, R14, R19, 0x1, P2 ;  /* 0x0000000e00079211 */ /* 0x040fe400010f0c13 */
[----:B--2---:R-:W-:-:S03]  /*12fe0*/  @!P5 LEA R8, P2, R0, R13, 0x1 ;  /* 0x0000000d0008d211 */ /* 0x004fc600078408ff */
[----:B------:R4:W-:Y:S01]  /*12ff0*/  @!P1 ST.E.128 [R6.64], RZ ;  /* 0x000000ff06009985 */ /* 0x0009e2000c101d0a */
[----:B------:R-:W-:-:S03]  /*13000*/  @!P5 LEA.HI.X R9, R0, R16, R19, 0x1, P2 ;  /* 0x000000100009d211 */ /* 0x000fc600010f0c13 */
[----:B------:R1:W-:Y:S04]  /*13010*/  @!P6 ST.E.128 [R10.64], RZ ;  /* 0x000000ff0a00e985 */ /* 0x0003e8000c101d0a */
[----:B------:R1:W-:Y:S01]  /*13020*/  @!P5 ST.E.128 [R8.64], RZ ;  /* 0x000000ff0800d985 */ /* 0x0003e2000c101d0a */
[----:B----4-:R-:W-:-:S04]  /*13030*/  @!P4 LEA R6, P1, R0, R5, 0x1 ;  /* 0x000000050006c211 */ /* 0x010fc800078208ff */
[----:B------:R-:W-:-:S05]  /*13040*/  @!P4 LEA.HI.X R7, R0, R15, R19, 0x1, P1 ;  /* 0x0000000f0007c211 */ /* 0x000fca00008f0c13 */
[----:B------:R1:W-:Y:S01]  /*13050*/  @!P4 ST.E.128 [R6.64], RZ ;  /* 0x000000ff0600c985 */ /* 0x0003e2000c101d0a */
[----:B------:R-:W-:Y:S05]  /*13060*/  @P0 EXIT ;  /* 0x000000000000094d */ /* 0x000fea0003800000 */
[----:B------:R-:W-:-:S04]  /*13070*/  LEA R2, P0, R0, R4, 0x1 ;  /* 0x0000000400027211 */ /* 0x000fc800078008ff */
[----:B------:R-:W-:-:S05]  /*13080*/  LEA.HI.X R3, R0, R3, R19, 0x1, P0 ;  /* 0x0000000300037211 */ /* 0x000fca00000f0c13 */
[----:B------:R-:W-:Y:S01]  /*13090*/  ST.E.128 [R2.64], RZ ;  /* 0x000000ff02007985 */ /* 0x000fe2000c101d0a */
[----:B------:R-:W-:Y:S05]  /*130a0*/  EXIT ;  /* 0x000000000000794d */ /* 0x000fea0003800000 */
.L_x_611:
        /* <DEDUP_REMOVED lines=13> */
.L_x_744:


//--------------------- .text._ZN7cutlass13device_kernelIN5flash19enable_sm80_to_sm89INS1_16FlashAttnFwdSm80INS1_25CollectiveMainloopFwdSm80ILi4ELi1ELb0EN4cute5tupleIJNS5_1CILi128EEENS7_ILi112EEENS7_ILi64EEEEEELi64ENS_10bfloat16_tEfNS_4arch4Sm80ELb1ELb0ELb0ELb1ELb0ELb1ELb1ELb0EEENS1_21CollectiveEpilogueFwdINS6_IJS8_SA_S9_EEENS6_IJNS7_ILi1EEESI_SI_EEESC_SE_Li128ELb1ELb1ELb0ELb0EEENS1_19SingleTileSchedulerILb1ELb0ELb1ELi128EEEEEEEEEvNT_6ParamsE --------------------------
	.section	.text._ZN7cutlass13device_kernelIN5flash19enable_sm80_to_sm89INS1_16FlashAttnFwdSm80INS1_25CollectiveMainloopFwdSm80ILi4ELi1ELb0EN4cute5tupleIJNS5_1CILi128EEENS7_ILi112EEENS7_ILi64EEEEEELi64ENS_10bfloat16_tEfNS_4arch4Sm80ELb1ELb0ELb0ELb1ELb0ELb1ELb1ELb0EEENS1_21CollectiveEpilogueFwdINS6_IJS8_SA_S9_EEENS6_IJNS7_ILi1EEESI_SI_EEESC_SE_Li128ELb1ELb1ELb0ELb0EEENS1_19SingleTileSchedulerILb1ELb0ELb1ELi128EEEEEEEEEvNT_6ParamsE,"ax",@progbits
	.sectioninfo	@"SHI_REGISTERS=255"
	.align	128
.text._ZN7cutlass13device_kernelIN5flash19enable_sm80_to_sm89INS1_16FlashAttnFwdSm80INS1_25CollectiveMainloopFwdSm80ILi4ELi1ELb0EN4cute5tupleIJNS5_1CILi128EEENS7_ILi112EEENS7_ILi64EEEEEELi64ENS_10bfloat16_tEfNS_4arch4Sm80ELb1ELb0ELb0ELb1ELb0ELb1ELb1ELb0EEENS1_21CollectiveEpilogueFwdINS6_IJS8_SA_S9_EEENS6_IJNS7_ILi1EEESI_SI_EEESC_SE_Li128ELb1ELb1ELb0ELb0EEENS1_19SingleTileSchedulerILb1ELb0ELb1ELi128EEEEEEEEEvNT_6ParamsE:
        .type           _ZN7cutlass13device_kernelIN5flash19enable_sm80_to_sm89INS1_16FlashAttnFwdSm80INS1_25CollectiveMainloopFwdSm80ILi4ELi1ELb0EN4cute5tupleIJNS5_1CILi128EEENS7_ILi112EEENS7_ILi64EEEEEELi64ENS_10bfloat16_tEfNS_4arch4Sm80ELb1ELb0ELb0ELb1ELb0ELb1ELb1ELb0EEENS1_21CollectiveEpilogueFwdINS6_IJS8_SA_S9_EEENS6_IJNS7_ILi1EEESI_SI_EEESC_SE_Li128ELb1ELb1ELb0ELb0EEENS1_19SingleTileSchedulerILb1ELb0ELb1ELi128EEEEEEEEEvNT_6ParamsE,@function
        .size           _ZN7cutlass13device_kernelIN5flash19enable_sm80_to_sm89INS1_16FlashAttnFwdSm80INS1_25CollectiveMainloopFwdSm80ILi4ELi1ELb0EN4cute5tupleIJNS5_1CILi128EEENS7_ILi112EEENS7_ILi64EEEEEELi64ENS_10bfloat16_tEfNS_4arch4Sm80ELb1ELb0ELb0ELb1ELb0ELb1ELb1ELb0EEENS1_21CollectiveEpilogueFwdINS6_IJS8_SA_S9_EEENS6_IJNS7_ILi1EEESI_SI_EEESC_SE_Li128ELb1ELb1ELb0ELb0EEENS1_19SingleTileSchedulerILb1ELb0ELb1ELi128EEEEEEEEEvNT_6ParamsE,(.L_x_745 - _ZN7cutlass13device_kernelIN5flash19enable_sm80_to_sm89INS1_16FlashAttnFwdSm80INS1_25CollectiveMainloopFwdSm80ILi4ELi1ELb0EN4cute5tupleIJNS5_1CILi128EEENS7_ILi112EEENS7_ILi64EEEEEELi64ENS_10bfloat16_tEfNS_4arch4Sm80ELb1ELb0ELb0ELb1ELb0ELb1ELb1ELb0EEENS1_21CollectiveEpilogueFwdINS6_IJS8_SA_S9_EEENS6_IJNS7_ILi1EEESI_SI_EEESC_SE_Li128ELb1ELb1ELb0ELb0EEENS1_19SingleTileSchedulerILb1ELb0ELb1ELi128EEEEEEEEEvNT_6ParamsE)
        .other          _ZN7cutlass13device_kernelIN5flash19enable_sm80_to_sm89INS1_16FlashAttnFwdSm80INS1_25CollectiveMainloopFwdSm80ILi4ELi1ELb0EN4cute5tupleIJNS5_1CILi128EEENS7_ILi112EEENS7_ILi64EEEEEELi64ENS_10bfloat16_tEfNS_4arch4Sm80ELb1ELb0ELb0ELb1ELb0ELb1ELb1ELb0EEENS1_21CollectiveEpilogueFwdINS6_IJS8_SA_S9_EEENS6_IJNS7_ILi1EEESI_SI_EEESC_SE_Li128ELb1ELb1ELb0ELb0EEENS1_19SingleTileSchedulerILb1ELb0ELb1ELi128EEEEEEEEEvNT_6ParamsE,@"STO_CUDA_ENTRY STV_DEFAULT"
_ZN7cutlass13device_kernelIN5flash19enable_sm80_to_sm89INS1_16FlashAttnFwdSm80INS1_25CollectiveMainloopFwdSm80ILi4ELi1ELb0EN4cute5tupleIJNS5_1CILi128EEENS7_ILi112EEENS7_ILi64EEEEEELi64ENS_10bfloat16_tEfNS_4arch4Sm80ELb1ELb0ELb0ELb1ELb0ELb1ELb1ELb0EEENS1_21CollectiveEpilogueFwdINS6_IJS8_SA_S9_EEENS6_IJNS7_ILi1EEESI_SI_EEESC_SE_Li128ELb1ELb1ELb0ELb0EEENS1_19SingleTileSchedulerILb1ELb0ELb1ELi128EEEEEEEEEvNT_6ParamsE:
        /* <DEDUP_REMOVED lines=17> */
.L_x_613:
        /* <DEDUP_REMOVED lines=8> */
.L_x_615:
[----:B------:R-:W-:-:S04]  /*0190*/  MOV R0, c[0x0][0x54c] ;  /* 0x0001530000007a02 */ /* 0x000fc80000000f00 */
.L_x_614:
[----:B------:R-:W-:Y:S01]  /*01a0*/  USHF.L.U32 UR4, UR4, 0x7, URZ ;  /* 0x0000000704047899 */ /* 0x000fe2000800063f */
[----:B-----5:R-:W-:-:S05]  /*01b0*/  IMAD R0, R0, c[0x0][0x548], RZ ;  /* 0x0001520000007a24 */ /* 0x020fca00078e02ff */
[----:B------:R-:W-:-:S04]  /*01c0*/  MOV R12, UR4 ;  /* 0x00000004000c7c02 */ /* 0x000fc80008000f00 */
[----:B------:R-:W-:-:S04]  /*01d0*/  ISETP.GE.AND P0, PT, R12, R0, PT ;  /* 0x000000000c00720c */ /* 0x000fc80003f06270 */
[----:B------:R-:W-:-:S05]  /*01e0*/  SEL R0, R5, 0xffffffff, !P0 ;  /* 0xffffffff05007807 */ /* 0x000fca0004000000 */
[----:B------:R2:W-:Y:S01]  /*01f0*/  STL [R1+0x68], R0 ;  /* 0x0000680001007387 */ /* 0x0005e20000100800 */
[----:B------:R-:W-:Y:S05]  /*0200*/  BRA `(.L_x_616) ;  /* 0x0000014000007947 */ /* 0x000fea0003800000 */
.L_x_612:
[----:B------:R-:W-:-:S04]  /*0210*/  ISETP.NE.U32.AND P0, PT, RZ, c[0x0][0x568], PT ;  /* 0x00015a00ff007a0c */ /* 0x000fc80003f05070 */
[----:B------:R-:W-:-:S13]  /*0220*/  ISETP.NE.AND.EX P0, PT, RZ, c[0x0][0x56c], PT, P0 ;  /* 0x00015b00ff007a0c */ /* 0x000fda0003f05300 */
[----:B------:R-:W-:Y:S05]  /*0230*/  @!P0 BRA `(.L_x_617) ;  /* 0x0000002000008947 */ /* 0x000fea0003800000 */
[----:B------:R1:W5:Y:S01]  /*0240*/  LDG.E R0, [R2.64] ;  /* 0x0000000802007981 */ /* 0x000362000c1e1900 */
[----:B------:R-:W-:Y:S05]  /*0250*/  BRA `(.L_x_618) ;  /* 0x0000009000007947 */ /* 0x000fea0003800000 */
.L_x_617:
        /* <DEDUP_REMOVED lines=8> */
.L_x_619:
[----:B------:R-:W-:-:S04]  /*02e0*/  MOV R0, c[0x0][0x54c] ;  /* 0x0001530000007a02 */ /* 0x000fc80000000f00 */
.L_x_618:
[----:B------:R-:W-:Y:S01]  /*02f0*/  USHF.L.U32 UR4, UR4, 0x7, URZ ;  /* 0x0000000704047899 */ /* 0x000fe2000800063f */
[----:B-----5:R-:W-:-:S05]  /*0300*/  IMAD R0, R0, c[0x0][0x548], RZ ;  /* 0x0001520000007a24 */ /* 0x020fca00078e02ff */
[----:B------:R-:W-:-:S04]  /*0310*/  MOV R12, UR4 ;  /* 0x00000004000c7c02 */ /* 0x000fc80008000f00 */
[----:B------:R-:W-:-:S04]  /*0320*/  ISETP.GE.AND P0, PT, R12, R0, PT ;  /* 0x000000000c00720c */ /* 0x000fc80003f06270 */
[----:B------:R-:W-:-:S05]  /*0330*/  SEL R0, R5, 0xffffffff, !P0 ;  /* 0xffffffff05007807 */ /* 0x000fca0004000000 */
[----:B------:R2:W-:Y:S04]  /*0340*/  STL [R1+0x68], R0 ;  /* 0x0000680001007387 */ /* 0x0005e80000100800 */
.L_x_616:
        /* <DEDUP_REMOVED lines=18> */
[----:B------:R-:W-:Y:S01]  /*0470*/  @P2 IMAD.WIDE R10, R38, R15, c[0x0][0x370] ;  /* 0x0000dc00260a2625 */ /* 0x000fe200078e020f */
[----:B------:R-:W-:-:S03]  /*0480*/  ISETP.NE.AND.EX P3, PT, RZ, c[0x0][0x35c], PT, P3 ;  /* 0x0000d700ff007a0c */ /* 0x000fc60003f65330 */
[CC--:B------:R-:W-:Y:S01]  /*0490*/  @P0 IMAD.WIDE R8, R38.reuse, R15.reuse, c[0x0][0x360] ;  /* 0x0000d80026080625 */ /* 0x0c0fe200078e020f */
[----:B------:R2:W5:Y:S03]  /*04a0*/  @P2 LDG.E R186, [R10.64] ;  /* 0x000000080aba2981 */ /* 0x000566000c1e1900 */
[----:B-1----:R-:W-:Y:S01]  /*04b0*/  IMAD.WIDE R2, R38, R15, c[0x0][0x358] ;  /* 0x0000d60026027625 */ /* 0x002fe200078e020f */
[----:B------:R-:W3:Y:S04]  /*04c0*/  @P0 LDG.E R0, [R8.64] ;  /* 0x0000000808000981 */ /* 0x000ee8000c1e1900 */
[----:B------:R2:W5:Y:S04]  /*04d0*/  @P1 LDG.E R187, [R6.64] ;  /* 0x0000000806bb1981 */ /* 0x000568000c1e1900 */
[----:B------:R2:W5:Y:S04]  /*04e0*/  @P5 LDG.E R190, [R4.64] ;  /* 0x0000000804be5981 */ /* 0x000568000c1e1900 */
[----:B------:R2:W5:Y:S04]  /*04f0*/  @P3 LDG.E R13, [R2.64] ;  /* 0x00000008020d3981 */ /* 0x000568000c1e1900 */
[----:B------:R-:W1:Y:S01]  /*0500*/  S2R R40, SR_CTAID.Y ;  /* 0x0000000000287919 */ /* 0x000e620000002600 */
[----:B------:R-:W-:Y:S01]  /*0510*/  IMAD.MOV.U32 R14, RZ, RZ, c[0x0][0x1d0] ;  /* 0x00007400ff0e7624 */ /* 0x000fe200078e00ff */
[----:B-1----:R-:W-:-:S02]  /*0520*/  SHF.R.S32.HI R217, RZ, 0x1f, R40 ;  /* 0x0000001fffd97819 */ /* 0x002fc40000011428 */
[----:B---3--:R1:W-:Y:S01]  /*0530*/  STL [R1+0x60], R0 ;  /* 0x0000600001007387 */ /* 0x0083e20000100800 */
[----:B------:R-:W-:Y:S02]  /*0540*/  IMAD.MOV.U32 R9, RZ, RZ, R0 ;  /* 0x000000ffff097224 */ /* 0x000fe400078e0000 */
[----:B-1----:R-:W-:Y:S01]  /*0550*/  IMAD.MOV.U32 R0, RZ, RZ, c[0x0][0x228] ;  /* 0x00008a00ff007624 */ /* 0x002fe200078e00ff */
[----:B------:R-:W-:Y:S05]  /*0560*/  @P0 BRA `(.L_x_620) ;  /* 0x0000005000000947 */ /* 0x000fea0003800000 */
[----:B--2---:R-:W-:Y:S05]  /*0570*/  @!P1 BRA `(.L_x_620) ;  /* 0x0000004000009947 */ /* 0x004fea0003800000 */
[----:B------:R1:W2:Y:S04]  /*0580*/  LDG.E R8, [R6.64] ;  /* 0x0000000806087981 */ /* 0x0002a8000c1e1900 */
[----:B-1----:R-:W2:Y:S02]  /*0590*/  LDG.E R6, [R6.64+0x4] ;  /* 0x0000040806067981 */ /* 0x002ea4000c1e1900 */
[----:B--2---:R-:W-:-:S05]  /*05a0*/  IADD3 R9, -R8, R6, RZ ;  /* 0x0000000608097210 */ /* 0x004fca0007ffe1ff */
[----:B------:R1:W-:Y:S02]  /*05b0*/  STL [R1+0x60], R9 ;  /* 0x0000600901007387 */ /* 0x0003e40000100800 */
.L_x_620:
[----:B--2---:R-:W-:-:S04]  /*05c0*/  ISETP.NE.U32.AND P0, PT, RZ, c[0x0][0x368], PT ;  /* 0x0000da00ff007a0c */ /* 0x004fc80003f05070 */
[----:B------:R-:W-:-:S13]  /*05d0*/  ISETP.NE.AND.EX P0, PT, RZ, c[0x0][0x36c], PT, P0 ;  /* 0x0000db00ff007a0c */ /* 0x000fda0003f05300 */
[----:B------:R-:W-:Y:S05]  /*05e0*/  @!P0 BRA `(.L_x_621) ;  /* 0x0000003000008947 */ /* 0x000fea0003800000 */
[----:B------:R-:W-:-:S05]  /*05f0*/  IMAD.WIDE R4, R38, R15, c[0x0][0x368] ;  /* 0x0000da0026047625 */ /* 0x000fca00078e020f */
[----:B------:R2:W5:Y:S01]  /*0600*/  LDG.E R14, [R4.64] ;  /* 0x00000008040e7981 */ /* 0x000562000c1e1900 */
[----:B------:R-:W-:Y:S05]  /*0610*/  BRA `(.L_x_622) ;  /* 0x0000004000007947 */ /* 0x000fea0003800000 */
.L_x_621:
[----:B------:R-:W-:Y:S05]  /*0620*/  @!P5 BRA `(.L_x_622) ;  /* 0x000000300000d947 */ /* 0x000fea0003800000 */
[----:B------:R2:W3:Y:S04]  /*0630*/  LDG.E R6, [R4.64] ;  /* 0x0000000804067981 */ /* 0x0004e8000c1e1900 */
[----:B--2---:R-:W3:Y:S02]  /*0640*/  LDG.E R4, [R4.64+0x4] ;  /* 0x0000040804047981 */ /* 0x004ee4000c1e1900 */
[----:B---3--:R-:W-:Y:S02]  /*0650*/  IADD3 R14, -R6, R4, RZ ;  /* 0x00000004060e7210 */ /* 0x008fe40007ffe1ff */
.L_x_622:
[----:B--2---:R2:W3:Y:S04]  /*0660*/  @P3 LDG.E R5, [R2.64] ;  /* 0x0000000802053981 */ /* 0x0044e8000c1e1900 */
[----:B------:R2:W3:Y:S01]  /*0670*/  @P3 LDG.E R4, [R2.64+0x4] ;  /* 0x0000040802043981 */ /* 0x0004e2000c1e1900 */
[----:B------:R-:W-:Y:S01]  /*0680*/  ISETP.NE.U32.AND P0, PT, RZ, c[0x0][0x378], PT ;  /* 0x0000de00ff007a0c */ /* 0x000fe20003f05070 */
[----:B-----5:R-:W-:-:S03]  /*0690*/  IMAD.MOV.U32 R169, RZ, RZ, R14 ;  /* 0x000000ffffa97224 */ /* 0x020fc600078e000e */
[----:B------:R-:W-:Y:S01]  /*06a0*/  ISETP.NE.AND.EX P0, PT, RZ, c[0x0][0x37c], PT, P0 ;  /* 0x0000df00ff007a0c */ /* 0x000fe20003f05300 */
[----:B------:R-:W-:-:S12]  /*06b0*/  IMAD.MOV.U32 R6, RZ, RZ, c[0x0][0x2c4] ;  /* 0x0000b100ff067624 */ /* 0x000fd800078e00ff */
[----:B--2---:R-:W-:-:S05]  /*06c0*/  @P0 IMAD.WIDE R2, R38, R15, c[0x0][0x378] ;  /* 0x0000de0026020625 */ /* 0x004fca00078e020f */
[----:B------:R2:W5:Y:S01]  /*06d0*/  @P0 LDG.E R169, [R2.64] ;  /* 0x0000000802a90981 */ /* 0x000562000c1e1900 */
[----:B------:R-:W-:Y:S01]  /*06e0*/  ISETP.NE.AND P0, PT, R6, 0x1, PT ;  /* 0x000000010600780c */ /* 0x000fe20003f05270 */
[----:B------:R-:W-:Y:S02]  /*06f0*/  IMAD.IADD R6, R14, 0x1, -R186 ;  /* 0x000000010e067824 */ /* 0x000fe400078e0aba */
[----:B--2---:R-:W-:Y:S01]  /*0700*/  IMAD.MOV.U32 R2, RZ, RZ, R12 ;  /* 0x000000ffff027224 */ /* 0x004fe200078e000c */
[----:B------:R-:W-:-:S04]  /*0710*/  IADD3 R3, R12, 0x7f, RZ ;  /* 0x0000007f0c037810 */ /* 0x000fc80007ffe0ff */
[----:B------:R2:W-:Y:S05]  /*0720*/  STL [R1+0x18], R2 ;  /* 0x0000180201007387 */ /* 0x0005ea0000100800 */
[----:B--2---:R-:W-:-:S05]  /*0730*/  @P0 IADD3 R2, R2, 0x7f, RZ ;  /* 0x0000007f02020810 */ /* 0x004fca0007ffe0ff */
[----:B------:R-:W-:-:S05]  /*0740*/  @P0 IMAD.HI.U32 R2, R2, c[0x0][0x2c8], RZ ;  /* 0x0000b20002020a27 */ /* 0x000fca00078e00ff */
[----:B------:R-:W-:Y:S01]  /*0750*/  @P0 SHF.R.U32.HI R3, RZ, c[0x0][0x2cc], R2 ;  /* 0x0000b300ff030a19 */ /* 0x000fe20000011602 */
[----:B------:R-:W-:Y:S02]  /*0760*/  IMAD.MOV.U32 R2, RZ, RZ, RZ ;  /* 0x000000ffff027224 */ /* 0x000fe400078e00ff */
[----:B---3--:R-:W-:Y:S02]  /*0770*/  @P3 IMAD.IADD R0, R4, 0x1, -R5 ;  /* 0x0000000104003824 */ /* 0x008fe400078e0a05 */
[----:B------:R-:W-:Y:S02]  /*0780*/  IMAD.MOV.U32 R4, RZ, RZ, RZ ;  /* 0x000000ffff047224 */ /* 0x000fe400078e00ff */
[----:B------:R-:W-:-:S05]  /*0790*/  IMAD.IADD R5, R6, 0x1, R0 ;  /* 0x0000000106057824 */ /* 0x000fca00078e0200 */
[----:B------:R-:W-:Y:S01]  /*07a0*/  IADD3 R199, R5, 0x70, -R9 ;  /* 0x0000007005c77810 */ /* 0x000fe20007ffe809 */
[----:B------:R2:W-:Y:S04]  /*07b0*/  STL [R1+0x64], R5 ;  /* 0x0000640501007387 */ /* 0x0005e80000100800 */
[----:B------:R-:W-:-:S04]  /*07c0*/  IMAD.IADD R3, R199, 0x1, R3 ;  /* 0x00000001c7037824 */ /* 0x000fc800078e0203 */
[----:B------:R-:W-:-:S05]  /*07d0*/  IMAD.HI R2, R3, -0x6db6db6d, R2 ;  /* 0x9249249303027827 */ /* 0x000fca00078e0202 */
[----:B------:R-:W-:-:S04]  /*07e0*/  SHF.R.U32.HI R3, RZ, 0x1f, R2 ;  /* 0x0000001fff037819 */ /* 0x000fc80000011602 */
[----:B------:R-:W-:Y:S02]  /*07f0*/  LEA.HI.SX32 R2, R2, R3, 0x1a ;  /* 0x0000000302027211 */ /* 0x000fe400078fd2ff */
[----:B--2---:R-:W-:-:S05]  /*0800*/  IADD3 R5, R5, 0x6f, RZ ;  /* 0x0000006f05057810 */ /* 0x004fca0007ffe0ff */
[----:B------:R-:W-:-:S05]  /*0810*/  IMAD.HI R4, R5, -0x6db6db6d, R4 ;  /* 0x9249249305047827 */ /* 0x000fca00078e0204 */
[----:B------:R-:W-:-:S04]  /*0820*/  SHF.R.U32.HI R5, RZ, 0x1f, R4 ;  /* 0x0000001fff057819 */ /* 0x000fc80000011604 */
[----:B------:R-:W-:-:S04]  /*0830*/  LEA.HI.SX32 R198, R4, R5, 0x1a ;  /* 0x0000000504c67211 */ /* 0x000fc800078fd2ff */
[----:B------:R-:W-:Y:S01]  /*0840*/  IMNMX R3, R198, R2, PT ;  /* 0x00000002c6037217 */ /* 0x000fe20003800200 */
[----:B------:R-:W-:-:S04]  /*0850*/  IMAD.MOV R2, RZ, RZ, -R6 ;  /* 0x000000ffff027224 */ /* 0x000fc800078e0a06 */
[----:B------:R-:W-:Y:S01]  /*0860*/  IMAD R3, R3, 0x70, -R6 ;  /* 0x0000007003037824 */ /* 0x000fe200078e0a06 */
[----:B------:R-:W-:-:S04]  /*0870*/  IMNMX R2, RZ, R2, !PT ;  /* 0x00000002ff027217 */ /* 0x000fc80007800200 */
[----:B------:R-:W-:-:S04]  /*0880*/  IMNMX R3, R3, R0, PT ;  /* 0x0000000003037217 */ /* 0x000fc80003800200 */
[----:B------:R-:W-:Y:S02]  /*0890*/  ISETP.GT.AND P0, PT, R3, R2, PT ;  /* 0x000000020300720c */ /* 0x000fe40003f04270 */
[----:B------:R-:W-:-:S05]  /*08a0*/  SHF.R.U32.HI R2, RZ, 0x4, R2 ;  /* 0x00000004ff027819 */ /* 0x000fca0000011602 */
[----:B------:R-:W-:-:S04]  /*08b0*/  IMAD.WIDE.U32 R4, R2, 0x24924925, RZ ;  /* 0x2492492502047825 */ /* 0x000fc800078e00ff */
[----:B------:R-:W-:Y:S02]  /*08c0*/  IMAD.MOV.U32 R164, RZ, RZ, R5 ;  /* 0x000000ffffa47224 */ /* 0x000fe400078e0005 */
[----:B------:R-:W-:Y:S01]  /*08d0*/  @P0 IADD3 R3, R3, 0x6f, RZ ;  /* 0x0000006f03030810 */ /* 0x000fe20007ffe0ff */
[----:B------:R-:W-:Y:S02]  /*08e0*/  @P0 IMAD.MOV.U32 R2, RZ, RZ, RZ ;  /* 0x000000ffff020224 */ /* 0x000fe400078e00ff */
[----:B------:R-:W-:Y:S02]  /*08f0*/  IMAD.MOV.U32 R6, RZ, RZ, R164 ;  /* 0x000000ffff067224 */ /* 0x000fe400078e00a4 */
[----:B------:R-:W-:-:S05]  /*0900*/  @P0 IMAD.HI R2, R3, -0x6db6db6d, R2 ;  /* 0x9249249303020827 */ /* 0x000fca00078e0202 */
[----:B------:R-:W-:-:S04]  /*0910*/  @P0 SHF.R.U32.HI R3, RZ, 0x1f, R2 ;  /* 0x0000001fff030819 */ /* 0x000fc80000011602 */
[----:B------:R-:W-:-:S04]  /*0920*/  @P0 LEA.HI.SX32 R6, R2, R3, 0x1a ;  /* 0x0000000302060211 */ /* 0x000fc800078fd2ff */
[----:B------:R-:W-:-:S13]  /*0930*/  ISETP.GT.AND P0, PT, R6, R164, PT ;  /* 0x000000a40600720c */ /* 0x000fda0003f04270 */
[----:B------:R-:W-:Y:S05]  /*0940*/  @!P0 BRA `(.L_x_623) ;  /* 0x000077c000008947 */ /* 0x000fea0003800000 */
[----:B------:R-:W-:-:S04]  /*0950*/  ISETP.NE.U32.AND P0, PT, RZ, c[0x0][0x340], PT ;  /* 0x0000d000ff007a0c */ /* 0x000fc80003f05070 */
[----:B------:R-:W-:-:S13]  /*0960*/  ISETP.NE.AND.EX P4, PT, RZ, c[0x0][0x344], PT, P0 ;  /* 0x0000d100ff007a0c */ /* 0x000fda0003f85300 */
[----:B------:R-:W-:-:S05]  /*0970*/  @P4 IMAD.WIDE R2, R38, R15, c[0x0][0x340] ;  /* 0x0000d00026024625 */ /* 0x000fca00078e020f */
[----:B------:R2:W3:Y:S01]  /*0980*/  @P4 LDG.E R34, [R2.64] ;  /* 0x0000000802224981 */ /* 0x0004e2000c1e1900 */
        /* <DEDUP_REMOVED lines=24> */
[-C--:B--2---:R-:W-:Y:S01]  /*0b10*/  LEA.HI R3, R36, R250.reuse, RZ, 0x3 ;  /* 0x000000fa24037211 */ /* 0x084fe200078f18ff */
        /* <DEDUP_REMOVED lines=11> */
[----:B------:R-:W-:Y:S01]  /*0bd0*/  IADD3 R117, R26, 0x20, RZ ;  /* 0x000000201a757810 */ /* 0x000fe20007ffe0ff */
[----:B------:R-:W-:Y:S01]  /*0be0*/  IMAD.SHL.U32 R10, R2, 0x8, RZ ;  /* 0x00000008020a7824 */ /* 0x000fe200078e00ff */
[C---:B------:R-:W-:Y:S01]  /*0bf0*/  LEA.HI.X.SX32 R165, R5.reuse, R3, 0x1, P0 ;  /* 0x0000000305a57211 */ /* 0x040fe200000f0eff */
[----:B------:R-:W-:Y:S01]  /*0c00*/  IMAD.SHL.U32 R5, R5, 0x40, RZ ;  /* 0x0000004005057824 */ /* 0x000fe200078e00ff */
[----:B------:R-:W-:Y:S01]  /*0c10*/  SHF.R.S32.HI R27, RZ, 0x1f, R26 ;  /* 0x0000001fff1b7819 */ /* 0x000fe2000001141a */
[----:B------:R-:W-:Y:S01]  /*0c20*/  IMAD R13, R39, -0x70, R140 ;  /* 0xffffff90270d7824 */ /* 0x000fe200078e028c */
[----:B------:R-:W-:Y:S01]  /*0c30*/  SHF.R.S32.HI R11, RZ, 0x1f, R10 ;  /* 0x0000001fff0b7819 */ /* 0x000fe2000001140a */
[----:B------:R-:W-:Y:S01]  /*0c40*/  IMAD R2, R165, c[0x0][0x238], RZ ;  /* 0x00008e00a5027a24 */ /* 0x000fe200078e02ff */
[----:B------:R-:W-:Y:S01]  /*0c50*/  ISETP.GE.AND P6, PT, R10, c[0x0][0x1d4], PT ;  /* 0x000075000a007a0c */ /* 0x000fe20003fc6270 */
[----:B------:R-:W-:Y:S01]  /*0c60*/  IMAD R16, R101, c[0x0][0x284], R16 ;  /* 0x0000a10065107a24 */ /* 0x000fe200078e0210 */
[C---:B------:R-:W-:Y:S01]  /*0c70*/  ISETP.GE.AND P1, PT, R13.reuse, 0x1, PT ;  /* 0x000000010d00780c */ /* 0x040fe20003f26270 */
[C---:B------:R-:W-:Y:S01]  /*0c80*/  IMAD R4, R160.reuse, c[0x0][0x23c], R2 ;  /* 0x00008f00a0047a24 */ /* 0x040fe200078e0202 */
[C---:B------:R-:W-:Y:S01]  /*0c90*/  ISETP.GE.AND P0, PT, R13.reuse, 0x11, PT ;  /* 0x000000110d00780c */ /* 0x040fe20003f06270 */
        /* <DEDUP_REMOVED lines=40> */
[----:B------:R-:W-:Y:S01]  /*0f20*/  IMAD.WIDE.U32 R14, R101, c[0x0][0x280], R32 ;  /* 0x0000a000650e7a25 */ /* 0x000fe200078e0020 */
[----:B------:R-:W-:-:S03]  /*0f30*/  @P1 LEA R4, P2, R22, c[0x0][0x220], 0x1 ;  /* 0x0000880016041a11 */ /* 0x000fc600078408ff */
[----:B------:R-:W-:Y:S01]  /*0f40*/  IMAD.SHL.U32 R94, R2, 0x2, RZ ;  /* 0x00000002025e7824 */ /* 0x000fe200078e00ff */
[----:B------:R-:W-:Y:S01]  /*0f50*/  @P1 LEA.HI.X R5, R22, c[0x0][0x224], R3, 0x1, P2 ;  /* 0x0000890016051a11 */ /* 0x000fe200010f0c03 */
[----:B------:R-:W-:Y:S01]  /*0f60*/  IMAD.IADD R115, R15, 0x1, R16 ;  /* 0x000000010f737824 */ /* 0x000fe200078e0210 */
[----:B------:R-:W-:Y:S01]  /*0f70*/  @P0 LEA R2, P2, R166, R22, 0x4 ;  /* 0x00000016a6020211 */ /* 0x000fe200078420ff */
[----:B------:R-:W-:Y:S02]  /*0f80*/  IMAD.MOV.U32 R114, RZ, RZ, R14 ;  /* 0x000000ffff727224 */ /* 0x000fe400078e000e */
[----:B------:R-:W-:Y:S01]  /*0f90*/  @!PT LDS RZ, [RZ] ;  /* 0x00000000fffff984 */ /* 0x000fe20000000800 */
[----:B------:R-:W-:Y:S01]  /*0fa0*/  @!PT LDS RZ, [RZ] ;  /* 0x00000000fffff984 */ /* 0x000fe20000000800 */
[----:B------:R-:W-:Y:S01]  /*0fb0*/  @!PT LDS RZ, [RZ] ;  /* 0x00000000fffff984 */ /* 0x000fe20000000800 */
[----:B------:R2:W-:Y:S01]  /*0fc0*/  @P1 LDGSTS.E.BYPASS.LTC128B.128 [R94+0x3900], [R4.64], !P6 ;  /* 0x03900000045e1fae */ /* 0x0005e2000f101d48 */
[----:B------:R-:W-:Y:S01]  /*0fd0*/  ISETP.GE.AND P1, PT, R13, 0x31, PT ;  /* 0x000000310d00780c */ /* 0x000fe20003f26270 */
[----:B------:R-:W-:-:S04]  /*0fe0*/  IMAD.WIDE.U32 R188, R101, c[0x0][0x1e0], RZ ;  /* 0x0000780065bc7a25 */ /* 0x000fc800078e00ff */
[----:B------:R-:W-:Y:S02]  /*0ff0*/  IMAD.SHL.U32 R215, R180, 0x40, RZ ;  /* 0x00000040b4d77824 */ /* 0x000fe400078e00ff */
[C---:B------:R-:W-:Y:S02]  /*1000*/  IMAD R201, R172.reuse, c[0x0][0x294], RZ ;  /* 0x0000a500acc97a24 */ /* 0x040fe400078e02ff */
[C---:B------:R-:W-:Y:S02]  /*1010*/  IMAD R202, R172.reuse, c[0x0][0x284], RZ ;  /* 0x0000a100acca7a24 */ /* 0x040fe400078e02ff */
[C---:B------:R-:W-:Y:S02]  /*1020*/  IMAD R203, R172.reuse, c[0x0][0x1e4], RZ ;  /* 0x00007900accb7a24 */ /* 0x040fe400078e02ff */
[----:B------:R-:W-:Y:S02]  /*1030*/  @P1 IMAD R12, R37, 0x30, RZ ;  /* 0x00000030250c1824 */ /* 0x000fe400078e02ff */
[----:B------:R-:W-:-:S04]  /*1040*/  IMAD.WIDE.U32 R176, R172, c[0x0][0x290], RZ ;  /* 0x0000a400acb07a25 */ /* 0x000fc800078e00ff */
[----:B------:R-:W-:-:S04]  /*1050*/  IMAD.WIDE.U32 R174, R172, c[0x0][0x280], RZ ;  /* 0x0000a000acae7a25 */ /* 0x000fc800078e00ff */
[----:B------:R-:W-:Y:S01]  /*1060*/  IMAD.WIDE.U32 R180, R180, 0x60, RZ ;  /* 0x00000060b4b47825 */ /* 0x000fe200078e00ff */
[----:B--2---:R-:W-:-:S03]  /*1070*/  @P0 LEA.HI.X R5, R166, R3, R37, 0x4, P2 ;  /* 0x00000003a6050211 */ /* 0x004fc600010f2425 */
[----:B------:R-:W-:Y:S01]  /*1080*/  IMAD.WIDE.U32 R194, R168, c[0x0][0x1e0], RZ ;  /* 0x00007800a8c27a25 */ /* 0x000fe200078e00ff */
[----:B------:R-:W-:Y:S02]  /*1090*/  @P0 LEA R4, P2, R2, c[0x0][0x220], 0x1 ;  /* 0x0000880002040a11 */ /* 0x000fe400078408ff */
[----:B------:R-:W-:Y:S01]  /*10a0*/  IADD3 R200, R181, UR10, RZ ;  /* 0x0000000ab5c87c10 */ /* 0x000fe2000fffe0ff */
[----:B------:R-:W-:Y:S01]  /*10b0*/  IMAD.WIDE.U32 R172, R172, c[0x0][0x1e0], RZ ;  /* 0x00007800acac7a25 */ /* 0x000fe200078e00ff */
[----:B------:R-:W-:Y:S02]  /*10c0*/  @P0 LEA.HI.X R5, R2, c[0x0][0x224], R5, 0x1, P2 ;  /* 0x0000890002050a11 */ /* 0x000fe400010f0c05 */
[----:B------:R-:W-:Y:S01]  /*10d0*/  @P3 IADD3 R6, P2, R22, R6, RZ ;  /* 0x0000000616063210 */ /* 0x000fe20007f5e0ff */
[----:B------:R-:W-:Y:S02]  /*10e0*/  IMAD.SHL.U32 R2, R37, 0x20, RZ ;  /* 0x0000002025027824 */ /* 0x000fe400078e00ff */
[----:B------:R2:W-:Y:S01]  /*10f0*/  @P0 LDGSTS.E.BYPASS.LTC128B.128 [R94+0x4100], [R4.64], !P6 ;  /* 0x04100000045e0fae */ /* 0x0005e2000f101d48 */
[----:B------:R-:W-:Y:S01]  /*1100*/  @P3 LEA R8, P0, R6, c[0x0][0x220], 0x1 ;  /* 0x0000880006083a11 */ /* 0x000fe200078008ff */
[----:B------:R-:W-:Y:S01]  /*1110*/  IMAD.WIDE.U32 R196, R170, c[0x0][0x1e0], RZ ;  /* 0x00007800aac47a25 */ /* 0x000fe200078e00ff */
[----:B------:R-:W-:-:S02]  /*1120*/  @P3 IADD3.X R7, R3, R7, R2, P2, !PT ;  /* 0x0000000703073210 */ /* 0x000fc400017fe402 */
[----:B------:R-:W-:Y:S01]  /*1130*/  @P1 MOV R2, R22 ;  /* 0x0000001600021202 */ /* 0x000fe20000000f00 */
[----:B------:R-:W-:Y:S01]  /*1140*/  IMAD.WIDE.U32 R192, R167, c[0x0][0x1e0], RZ ;  /* 0x00007800a7c07a25 */ /* 0x000fe200078e00ff */
[----:B------:R-:W-:Y:S02]  /*1150*/  ISETP.GE.AND P2, PT, R13, 0x41, PT ;  /* 0x000000410d00780c */ /* 0x000fe40003f46270 */
[----:B-1----:R-:W-:Y:S01]  /*1160*/  @P3 LEA.HI.X R9, R6, c[0x0][0x224], R7, 0x1, P0 ;  /* 0x0000890006093a11 */ /* 0x002fe200000f0c07 */
[----:B-----5:R-:W-:-:S04]  /*1170*/  IMAD.WIDE.U32 R114, R169, c[0x0][0x280], R114 ;  /* 0x0000a000a9727a25 */ /* 0x020fc800078e0072 */
[----:B------:R1:W-:Y:S01]  /*1180*/  @P3 LDGSTS.E.BYPASS.LTC128B.128 [R94+0x4900], [R8.64], !P6 ;  /* 0x04900000085e3fae */ /* 0x0003e2000f101d48 */
[----:B------:R-:W-:Y:S02]  /*1190*/  IMAD.IADD R201, R177, 0x1, R201 ;  /* 0x00000001b1c97824 */ /* 0x000fe400078e02c9 */
[----:B------:R-:W-:Y:S02]  /*11a0*/  IMAD.IADD R202, R175, 0x1, R202 ;  /* 0x00000001afca7824 */ /* 0x000fe400078e02ca */
[----:B------:R-:W-:Y:S02]  /*11b0*/  IMAD.IADD R203, R173, 0x1, R203 ;  /* 0x00000001adcb7824 */ /* 0x000fe400078e02cb */
[----:B--2---:R-:W-:-:S04]  /*11c0*/  @P1 IMAD.WIDE.U32 R4, R166, 0x30, R2 ;  /* 0x00000030a6041825 */ /* 0x004fc800078e0002 */
        /* <DEDUP_REMOVED lines=8> */
[----:B-1----:R-:W-:Y:S01]  /*1250*/  IMAD R9, R217, c[0x0][0x260], RZ ;  /* 0x00009800d9097a24 */ /* 0x002fe200078e02ff */
        /* <DEDUP_REMOVED lines=15> */
[----:B--2---:R-:W-:-:S03]  /*1350*/  IMAD R6, R31, c[0x0][0x1e0], RZ ;  /* 0x000078001f067a24 */ /* 0x004fc600078e02ff */
[----:B------:R-:W-:Y:S02]  /*1360*/  SEL R23, RZ, 0xffffffff, P0 ;  /* 0xffffffffff177807 */ /* 0x000fe40000000000 */
[----:B------:R-:W-:Y:S01]  /*1370*/  ISETP.GT.AND P0, PT, R13, 0x60, PT ;  /* 0x000000600d00780c */ /* 0x000fe20003f04270 */
[----:B------:R-:W-:-:S04]  /*1380*/  IMAD R6, R28, c[0x0][0x1e4], R6 ;  /* 0x000079001c067a24 */ /* 0x000fc800078e0206 */
[----:B------:R-:W-:-:S04]  /*1390*/  IMAD.IADD R5, R5, 0x1, R6 ;  /* 0x0000000105057824 */ /* 0x000fc800078e0206 */
        /* <DEDUP_REMOVED lines=32> */
[----:B------:R-:W-:Y:S01]  /*15a0*/  @P1 IMAD R6, R37, 0x50, RZ ;  /* 0x0000005025061824 */ /* 0x000fe200078e02ff */
[----:B------:R-:W-:Y:S01]  /*15b0*/  LEA.HI R7, R36, R250, RZ, 0x5 ;  /* 0x000000fa24077211 */ /* 0x000fe200078f28ff */
[----:B------:R-:W-:Y:S01]  /*15c0*/  @P1 IMAD.WIDE.U32 R4, R166, 0x50, R4 ;  /* 0x00000050a6041825 */ /* 0x000fe200078e0004 */
[C---:B------:R-:W-:Y:S02]  /*15d0*/  LOP3.LUT R98, R24.reuse, 0x1, RZ, 0xc0, !PT ;  /* 0x0000000118627812 */ /* 0x040fe400078ec0ff */
[----:B------:R-:W-:Y:S01]  /*15e0*/  LOP3.LUT R99, R24, 0x2, RZ, 0xc0, !PT ;  /* 0x0000000218637812 */ /* 0x000fe200078ec0ff */
[----:B------:R-:W-:Y:S01]  /*15f0*/  @P1 IMAD.IADD R5, R5, 0x1, R6 ;  /* 0x0000000105051824 */ /* 0x000fe200078e0206 */
[----:B------:R-:W-:Y:S01]  /*1600*/  @P1 LEA R8, P2, R4, c[0x0][0x220], 0x1 ;  /* 0x0000880004081a11 */ /* 0x000fe200078408ff */
[----:B------:R-:W-:-:S02]  /*1610*/  IMAD.IADD R2, R101, 0x1, -R2 ;  /* 0x0000000165027824 */ /* 0x000fc400078e0a02 */
        /* <DEDUP_REMOVED lines=11> */
[----:B------:R-:W-:Y:S01]  /*16d0*/  IMAD.WIDE.U32 R112, R169, c[0x0][0x290], R112 ;  /* 0x0000a400a9707a25 */ /* 0x000fe200078e0070 */
        /* <DEDUP_REMOVED lines=14> */
[----:B------:R-:W-:Y:S01]  /*17c0*/  IMAD.IADD R104, R103, 0x1, R104 ;  /* 0x0000000167687824 */ /* 0x000fe200078e0268 */
[----:B------:R-:W-:Y:S02]  /*17d0*/  SHF.R.U32.HI R7, RZ, 0x3, R4 ;  /* 0x00000003ff077819 */ /* 0x000fe40000011604 */
[----:B------:R-:W-:Y:S02]  /*17e0*/  LOP3.LUT R11, R4, 0x38, R20, 0xf8, !PT ;  /* 0x00000038040b7812 */ /* 0x000fe400078ef814 */
[----:B------:R-:W-:Y:S02]  /*17f0*/  LOP3.LUT R97, R6, R12, R5, 0xf6, !PT ;  /* 0x0000000c06617212 */ /* 0x000fe400078ef605 */
[----:B------:R-:W-:Y:S02]  /*1800*/  LOP3.LUT R4, R4, 0x38, R100, 0xf8, !PT ;  /* 0x0000003804047812 */ /* 0x000fe400078ef864 */
[----:B------:R-:W-:-:S02]  /*1810*/  LOP3.LUT R12, R2, 0x38, R20, 0xf8, !PT ;  /* 0x00000038020c7812 */ /* 0x000fc400078ef814 */
[----:B--2---:R-:W-:Y:S02]  /*1820*/  SHF.R.S32.HI R8, RZ, 0x1f, R168 ;  /* 0x0000001fff087819 */ /* 0x004fe400000114a8 */
[----:B------:R-:W-:Y:S02]  /*1830*/  LOP3.LUT R2, R2, 0x38, R100, 0xf8, !PT ;  /* 0x0000003802027812 */ /* 0x000fe400078ef864 */
[C-C-:B-1----:R-:W-:Y:S02]  /*1840*/  LOP3.LUT R19, R10.reuse, R11, R7.reuse, 0xf6, !PT ;  /* 0x0000000b0a137212 */ /* 0x142fe400078ef607 */
        /* <DEDUP_REMOVED lines=31> */
[----:B---3--:R-:W-:-:S02]  /*1a40*/  @P4 SHF.R.S32.HI R3, RZ, 0x1f, R34 ;  /* 0x0000001fff034819 */ /* 0x008fc40000011422 */
        /* <DEDUP_REMOVED lines=19> */
[----:B------:R-:W-:Y:S01]  /*1b80*/  SHF.L.U64.HI R184, R5, R185, c[0x0][0x284] ;  /* 0x0000a10005b87619 */ /* 0x000fe200000102b9 */
        /* <DEDUP_REMOVED lines=41> */
[C---:B------:R-:W-:Y:S01]  /*1e20*/  IMAD.X R142, R191.reuse, 0x1, R143, P1 ;  /* 0x00000001bf8e7824 */ /* 0x040fe200008e068f */
        /* <DEDUP_REMOVED lines=27> */
.L_x_670:
        /* <DEDUP_REMOVED lines=48> */
.L_x_628:
[----:B------:R-:W-:Y:S05]  /*22e0*/  BSYNC B0 ;  /* 0x0000000000007941 */ /* 0x000fea0003800000 */
.L_x_627:
        /* <DEDUP_REMOVED lines=37> */
.L_x_630:
[----:B------:R-:W-:Y:S05]  /*2540*/  BSYNC B0 ;  /* 0x0000000000007941 */ /* 0x000fea0003800000 */
.L_x_629:
        /* <DEDUP_REMOVED lines=40> */
.L_x_632:
[----:B------:R-:W-:Y:S05]  /*27d0*/  BSYNC B0 ;  /* 0x0000000000007941 */ /* 0x000fea0003800000 */
.L_x_631:
        /* <DEDUP_REMOVED lines=38> */
.L_x_634:
[----:B------:R-:W-:Y:S05]  /*2a40*/  BSYNC B0 ;  /* 0x0000000000007941 */ /* 0x000fea0003800000 */
.L_x_633:
        /* <DEDUP_REMOVED lines=76> */
.L_x_638:
[----:B------:R-:W-:Y:S05]  /*2f10*/  BSYNC B0 ;  /* 0x0000000000007941 */ /* 0x000fea0003800000 */
.L_x_637:
        /* <DEDUP_REMOVED lines=59> */
.L_x_636:
[----:B------:R-:W-:Y:S05]  /*32d0*/  BSYNC B1 ;  /* 0x0000000000017941 */ /* 0x000fea0003800000 */
.L_x_635:
        /* <DEDUP_REMOVED lines=64> */
.L_x_642:
[----:B------:R-:W-:Y:S05]  /*36e0*/  BSYNC B0 ;  /* 0x0000000000007941 */ /* 0x000fea0003800000 */
.L_x_641:
        /* <DEDUP_REMOVED lines=59> */
.L_x_640:
[----:B------:R-:W-:Y:S05]  /*3aa0*/  BSYNC B1 ;  /* 0x0000000000017941 */ /* 0x000fea0003800000 */
.L_x_639:
        /* <DEDUP_REMOVED lines=63> */
.L_x_646:
[----:B------:R-:W-:Y:S05]  /*3ea0*/  BSYNC B0 ;  /* 0x0000000000007941 */ /* 0x000fea0003800000 */
.L_x_645:
        /* <DEDUP_REMOVED lines=59> */
.L_x_644:
[----:B------:R-:W-:Y:S05]  /*4260*/  BSYNC B1 ;  /* 0x0000000000017941 */ /* 0x000fea0003800000 */
.L_x_643:
        /* <DEDUP_REMOVED lines=62> */
.L_x_649:
[----:B------:R-:W-:Y:S05]  /*4650*/  BSYNC B0 ;  /* 0x0000000000007941 */ /* 0x000fea0003800000 */
.L_x_648:
        /* <DEDUP_REMOVED lines=60> */
.L_x_626:
        /* <DEDUP_REMOVED lines=223> */
.L_x_651:
[----:B------:R-:W-:Y:S05]  /*5810*/  BSYNC B0 ;  /* 0x0000000000007941 */ /* 0x000fea0003800000 */
.L_x_650:
        /* <DEDUP_REMOVED lines=115> */
.L_x_653:
[----:B------:R-:W-:Y:S05]  /*5f50*/  BSYNC B0 ;  /* 0x0000000000007941 */ /* 0x000fea0003800000 */
.L_x_652:
        /* <DEDUP_REMOVED lines=115> */
.L_x_655:
[----:B------:R-:W-:Y:S05]  /*6690*/  BSYNC B0 ;  /* 0x0000000000007941 */ /* 0x000fea0003800000 */
.L_x_654:
        /* <DEDUP_REMOVED lines=115> */
.L_x_625:
        /* <DEDUP_REMOVED lines=20> */
.L_x_657:
[----:B------:R-:W-:Y:S05]  /*6f10*/  BSYNC B0 ;  /* 0x0000000000007941 */ /* 0x000fea0003800000 */
.L_x_656:
        /* <DEDUP_REMOVED lines=20> */
.L_x_659:
[----:B------:R-:W-:Y:S05]  /*7060*/  BSYNC B0 ;  /* 0x0000000000007941 */ /* 0x000fea0003800000 */
.L_x_658:
        /* <DEDUP_REMOVED lines=20> */
.L_x_661:
[----:B------:R-:W-:Y:S05]  /*71b0*/  BSYNC B0 ;  /* 0x0000000000007941 */ /* 0x000fea0003800000 */
.L_x_660:
        /* <DEDUP_REMOVED lines=19> */
.L_x_647:
[----:B------:R-:W-:Y:S05]  /*72f0*/  BSYNC B2 ;  /* 0x0000000000027941 */ /* 0x000fea0003800000 */
.L_x_624:
        /* <DEDUP_REMOVED lines=125> */
.L_x_663:
[----:B-1----:R-:W-:Y:S05]  /*7ad0*/  BSYNC B0 ;  /* 0x0000000000007941 */ /* 0x002fea0003800000 */
.L_x_662:
        /* <DEDUP_REMOVED lines=20> */
.L_x_665:
[----:B------:R-:W-:Y:S05]  /*7c20*/  BSYNC B0 ;  /* 0x0000000000007941 */ /* 0x000fea0003800000 */
.L_x_664:
        /* <DEDUP_REMOVED lines=20> */
.L_x_667:
[----:B------:R-:W-:Y:S05]  /*7d70*/  BSYNC B0 ;  /* 0x0000000000007941 */ /* 0x000fea0003800000 */
.L_x_666:
        /* <DEDUP_REMOVED lines=20> */
.L_x_669:
[----:B------:R-:W-:Y:S05]  /*7ec0*/  BSYNC B0 ;  /* 0x0000000000007941 */ /* 0x000fea0003800000 */
.L_x_668:
        /* <DEDUP_REMOVED lines=18> */
[-C--:B------:R-:W-:Y:S02]  /*7ff0*/  @P0 IADD3 R6, P2, R8, R171.reuse, RZ ;  /* 0x000000ab08060210 */ /* 0x080fe40007f5e0ff */
[----:B------:R2:W-:Y:S01]  /*8000*/  @P0 LDGSTS.E.BYPASS.LTC128B.128 [R94+0x4100], [R12.64], !P6 ;  /* 0x041000000c5e0fae */ /* 0x0005e2000f101d48 */
[-C--:B------:R-:W-:Y:S02]  /*8010*/  @P0 IADD3.X R9, R13, R166.reuse, RZ, P1, !PT ;  /* 0x000000a60d090210 */ /* 0x080fe40000ffe4ff */
[-C--:B------:R-:W-:Y:S03]  /*8020*/  @P0 IADD3 R4, P1, R6, R171.reuse, RZ ;  /* 0x000000ab06040210 */ /* 0x080fe60007f3e0ff */
[----:B------:R2:W-:Y:S01]  /*8030*/  @P0 LDGSTS.E.BYPASS.LTC128B.128 [R94+0x4900], [R8.64], !P6 ;  /* 0x04900000085e0fae */ /* 0x0005e2000f101d48 */
[--C-:B------:R-:W-:Y:S01]  /*8040*/  @P0 IMAD.X R7, R9, 0x1, R166.reuse, P2 ;  /* 0x0000000109070824 */ /* 0x100fe200010e06a6 */
[-C--:B------:R-:W-:Y:S03]  /*8050*/  @P0 IADD3 R2, P2, R4, R171.reuse, RZ ;  /* 0x000000ab04020210 */ /* 0x080fe60007f5e0ff */
        /* <DEDUP_REMOVED lines=11> */
.L_x_623:
[----:B------:R-:W3:Y:S01]  /*8110*/  LDL.LU R27, [R1+0x30] ;  /* 0x00003000011b7983 */ /* 0x000ee20000300800 */
[----:B------:R-:W-:-:S03]  /*8120*/  IMAD.MOV.U32 R0, RZ, RZ, c[0x0][0x2c4] ;  /* 0x0000b100ff007624 */ /* 0x000fc600078e00ff */
[----:B------:R-:W4:Y:S02]  /*8130*/  LDL R86, [R1+0x18] ;  /* 0x0000180001567983 */ /* 0x000f240000100800 */
[----:B------:R-:W-:Y:S01]  /*8140*/  ISETP.NE.AND P6, PT, R0, 0x1, PT ;  /* 0x000000010000780c */ /* 0x000fe20003fc5270 */
[----:B--2---:R-:W-:Y:S01]  /*8150*/  IMAD.IADD R6, R190, 0x1, R186 ;  /* 0x00000001be067824 */ /* 0x004fe200078e02ba */
[----:B------:R-:W-:Y:S01]  /*8160*/  PLOP3.LUT P4, PT, PT, PT, PT, 0x80, 0x0 ;  /* 0x000000000000781c */ /* 0x000fe20003f8f070 */
[----:B------:R-:W-:Y:S01]  /*8170*/  CS2R R134, SRZ ;  /* 0x0000000000867805 */ /* 0x000fe2000001ff00 */
[----:B------:R-:W-:Y:S01]  /*8180*/  CS2R R132, SRZ ;  /* 0x0000000000847805 */ /* 0x000fe2000001ff00 */
[----:B------:R-:W-:Y:S01]  /*8190*/  IMAD.MOV.U32 R11, RZ, RZ, RZ ;  /* 0x000000ffff0b7224 */ /* 0x000fe200078e00ff */
[----:B------:R-:W-:Y:S01]  /*81a0*/  MOV R186, RZ ;  /* 0x000000ff00ba7202 */ /* 0x000fe20000000f00 */
[----:B------:R-:W-:Y:S01]  /*81b0*/  CS2R R12, SRZ ;  /* 0x00000000000c7805 */ /* 0x000fe2000001ff00 */
[----:B------:R-:W-:Y:S01]  /*81c0*/  IMAD.MOV.U32 R184, RZ, RZ, RZ ;  /* 0x000000ffffb87224 */ /* 0x000fe200078e00ff */
[----:B------:R-:W-:Y:S01]  /*81d0*/  CS2R R16, SRZ ;  /* 0x0000000000107805 */ /* 0x000fe2000001ff00 */
[----:B------:R-:W-:Y:S01]  /*81e0*/  IMAD.MOV.U32 R130, RZ, RZ, RZ ;  /* 0x000000ffff827224 */ /* 0x000fe200078e00ff */
[----:B------:R-:W-:Y:S01]  /*81f0*/  CS2R R14, SRZ ;  /* 0x00000000000e7805 */ /* 0x000fe2000001ff00 */
[----:B------:R-:W-:Y:S01]  /*8200*/  MOV R128, RZ ;  /* 0x000000ff00807202 */ /* 0x000fe20000000f00 */
[----:B------:R-:W-:Y:S01]  /*8210*/  IMAD.MOV.U32 R126, RZ, RZ, RZ ;  /* 0x000000ffff7e7224 */ /* 0x000fe200078e00ff */
[----:B------:R-:W-:Y:S01]  /*8220*/  CS2R R18, SRZ ;  /* 0x0000000000127805 */ /* 0x000fe2000001ff00 */
[----:B------:R-:W-:Y:S01]  /*8230*/  IMAD.MOV.U32 R124, RZ, RZ, RZ ;  /* 0x000000ffff7c7224 */ /* 0x000fe200078e00ff */
[----:B------:R-:W-:Y:S01]  /*8240*/  MOV R26, RZ ;  /* 0x000000ff001a7202 */ /* 0x000fe20000000f00 */
[----:B------:R-:W-:Y:S01]  /*8250*/  IMAD.MOV.U32 R118, RZ, RZ, RZ ;  /* 0x000000ffff767224 */ /* 0x000fe200078e00ff */
[----:B------:R-:W-:Y:S01]  /*8260*/  MOV R122, RZ ;  /* 0x000000ff007a7202 */ /* 0x000fe20000000f00 */
[----:B------:R-:W-:Y:S01]  /*8270*/  IMAD.MOV.U32 R116, RZ, RZ, RZ ;  /* 0x000000ffff747224 */ /* 0x000fe200078e00ff */
[----:B------:R-:W-:Y:S01]  /*8280*/  CS2R R20, SRZ ;  /* 0x0000000000147805 */ /* 0x000fe2000001ff00 */
[----:B------:R-:W-:Y:S01]  /*8290*/  IMAD.MOV.U32 R120, RZ, RZ, RZ ;  /* 0x000000ffff787224 */ /* 0x000fe200078e00ff */
[----:B------:R-:W-:Y:S01]  /*82a0*/  CS2R R22, SRZ ;  /* 0x0000000000167805 */ /* 0x000fe2000001ff00 */
[----:B------:R-:W-:Y:S01]  /*82b0*/  IMAD.MOV.U32 R182, RZ, RZ, RZ ;  /* 0x000000ffffb67224 */ /* 0x000fe200078e00ff */
        /* <DEDUP_REMOVED lines=26> */
[----:B------:R-:W-:-:S02]  /*8460*/  MOV R37, RZ ;  /* 0x000000ff00257202 */ /* 0x000fc40000000f00 */
[----:B----4-:R-:W-:-:S05]  /*8470*/  IADD3 R0, R86, 0x7f, RZ ;  /* 0x0000007f56007810 */ /* 0x010fca0007ffe0ff */
[----:B------:R-:W-:-:S05]  /*8480*/  @P6 IMAD.HI.U32 R2, R0, c[0x0][0x2c8], RZ ;  /* 0x0000b20000026a27 */ /* 0x000fca00078e00ff */
[----:B------:R-:W-:Y:S02]  /*8490*/  @P6 SHF.R.U32.HI R0, RZ, c[0x0][0x2cc], R2 ;  /* 0x0000b300ff006a19 */ /* 0x000fe40000011602 */
[----:B------:R-:W-:-:S03]  /*84a0*/  MOV R2, RZ ;  /* 0x000000ff00027202 */ /* 0x000fc60000000f00 */
[----:B------:R-:W-:Y:S01]  /*84b0*/  IMAD.IADD R3, R199, 0x1, R0 ;  /* 0x00000001c7037824 */ /* 0x000fe200078e0200 */
[----:B---3--:R-:W-:-:S03]  /*84c0*/  LOP3.LUT R27, R27, 0xfffffffd, RZ, 0xc0, !PT ;  /* 0xfffffffd1b1b7812 */ /* 0x008fc600078ec0ff */
[----:B------:R-:W-:Y:S01]  /*84d0*/  IMAD.HI R2, R3, -0x6db6db6d, R2 ;  /* 0x9249249303027827 */ /* 0x000fe200078e0202 */
[----:B------:R-:W-:-:S04]  /*84e0*/  @P6 LOP3.LUT R27, R27, 0x2, RZ, 0xfc, !PT ;  /* 0x000000021b1b6812 */ /* 0x000fc800078efcff */
[----:B------:R-:W-:Y:S01]  /*84f0*/  SHF.R.U32.HI R0, RZ, 0x1f, R2 ;  /* 0x0000001fff007819 */ /* 0x000fe20000011602 */
[----:B------:R2:W-:Y:S03]  /*8500*/  STL [R1+0x30], R27 ;  /* 0x0000301b01007387 */ /* 0x0005e60000100800 */
[----:B------:R-:W-:-:S04]  /*8510*/  LEA.HI.SX32 R2, R2, R0, 0x1a ;  /* 0x0000000002027211 */ /* 0x000fc800078fd2ff */
[----:B------:R-:W-:-:S04]  /*8520*/  IMNMX R239, R198, R2, PT ;  /* 0x00000002c6ef7217 */ /* 0x000fc80003800200 */
[----:B------:R-:W-:-:S13]  /*8530*/  ISETP.GE.AND P0, PT, R239, 0x1, PT ;  /* 0x00000001ef00780c */ /* 0x000fda0003f06270 */
[----:B------:R-:W-:Y:S05]  /*8540*/  @!P0 BRA `(.L_x_671) ;  /* 0x0001563000008947 */ /* 0x000fea0003800000 */
[----:B------:R-:W3:Y:S01]  /*8550*/  LDL R36, [R1+0x68] ;  /* 0x0000680001247983 */ /* 0x000ee20000100800 */
[----:B------:R-:W-:-:S03]  /*8560*/  ISETP.NE.U32.AND P0, PT, RZ, c[0x0][0x340], PT ;  /* 0x0000d000ff007a0c */ /* 0x000fc60003f05070 */
[----:B------:R-:W4:Y:S01]  /*8570*/  LDL R35, [R1+0x60] ;  /* 0x0000600001237983 */ /* 0x000f220000100800 */
[----:B------:R-:W-:-:S13]  /*8580*/  ISETP.NE.AND.EX P2, PT, RZ, c[0x0][0x344], PT, P0 ;  /* 0x0000d100ff007a0c */ /* 0x000fda0003f45300 */
[----:B------:R-:W-:Y:S01]  /*8590*/  @P2 IMAD.MOV.U32 R2, RZ, RZ, 0x4 ;  /* 0x00000004ff022424 */ /* 0x000fe200078e00ff */
[----:B------:R-:W1:Y:S01]  /*85a0*/  S2R R41, SR_CTAID.Y ;  /* 0x0000000000297919 */ /* 0x000e620000002600 */
        /* <DEDUP_REMOVED lines=10> */
[----:B-1----:R-:W-:Y:S02]  /*8650*/  IMAD R4, R41, c[0x0][0x1bc], R5 ;  /* 0x00006f0029047a24 */ /* 0x002fe400078e0205 */
[----:B---3--:R-:W-:-:S05]  /*8660*/  @P2 IMAD.WIDE R2, R36, R2, c[0x0][0x340] ;  /* 0x0000d00024022625 */ /* 0x008fca00078e0202 */
[----:B------:R1:W3:Y:S01]  /*8670*/  @P2 LDG.E R16, [R2.64] ;  /* 0x0000000802102981 */ /* 0x0002e2000c1e1900 */
[----:B------:R-:W-:Y:S01]  /*8680*/  ISETP.NE.U32.AND P0, PT, RZ, c[0x0][0x348], PT ;  /* 0x0000d200ff007a0c */ /* 0x000fe20003f05070 */
[----:B----4-:R-:W-:Y:S01]  /*8690*/  IMAD R25, R35, c[0x0][0x2c4], RZ ;  /* 0x0000b10023197a24 */ /* 0x010fe200078e02ff */
[----:B------:R-:W-:Y:S01]  /*86a0*/  SHF.R.S32.HI R15, RZ, 0x1f, R36 ;  /* 0x0000001fff0f7819 */ /* 0x000fe20000011424 */
[----:B------:R-:W-:Y:S01]  /*86b0*/  BSSY B0, `(.L_x_672) ;  /* 0x0000066000007945 */ /* 0x000fe20003800000 */
[----:B------:R-:W-:Y:S02]  /*86c0*/  ISETP.NE.AND.EX P0, PT, RZ, c[0x0][0x34c], PT, P0 ;  /* 0x0000d300ff007a0c */ /* 0x000fe40003f05300 */
[----:B------:R-:W-:Y:S02]  /*86d0*/  LEA.HI R83, R249, R250, RZ, 0x4 ;  /* 0x000000faf9537211 */ /* 0x000fe400078f20ff */
[----:B------:R-:W-:Y:S02]  /*86e0*/  SHF.R.S32.HI R9, RZ, 0x1f, R6 ;  /* 0x0000001fff097819 */ /* 0x000fe40000011406 */
[----:B------:R-:W-:-:S02]  /*86f0*/  LOP3.LUT R7, R83, 0xfffffff0, RZ, 0xc0, !PT ;  /* 0xfffffff053077812 */ /* 0x000fc400078ec0ff */
[----:B------:R-:W-:Y:S02]  /*8700*/  SHF.R.S32.HI R73, RZ, 0x1f, R72 ;  /* 0x0000001fff497819 */ /* 0x000fe40000011448 */
[----:B------:R-:W-:Y:S02]  /*8710*/  IADD3 R11, -R7, R250, RZ ;  /* 0x000000fa070b7210 */ /* 0x000fe40007ffe1ff */
[----:B------:R-:W-:Y:S02]  /*8720*/  ISETP.NE.U32.AND P1, PT, RZ, c[0x0][0x350], PT ;  /* 0x0000d400ff007a0c */ /* 0x000fe40003f25070 */
[----:B------:R-:W-:Y:S02]  /*8730*/  ISETP.GE.AND P3, PT, R72, c[0x0][0x198], PT ;  /* 0x0000660048007a0c */ /* 0x000fe40003f66270 */
[----:B------:R-:W-:Y:S01]  /*8740*/  ISETP.NE.AND.EX P1, PT, RZ, c[0x0][0x354], PT, P1 ;  /* 0x0000d500ff007a0c */ /* 0x000fe20003f25310 */
[----:B-1----:R-:W-:-:S04]  /*8750*/  IMAD.WIDE.U32 R2, R187, c[0x0][0x178], RZ ;  /* 0x00005e00bb027a25 */ /* 0x002fc800078e00ff */
        /* <DEDUP_REMOVED lines=8> */
[----:B------:R-:W-:Y:S01]  /*87e0*/  IMAD R0, R141, 0x10, R68 ;  /* 0x000000108d007824 */ /* 0x000fe200078e0244 */
[----:B------:R-:W-:-:S04]  /*87f0*/  SEL R4, R15, RZ, !P0 ;  /* 0x000000ff0f047207 */ /* 0x000fc80004000000 */
[----:B------:R-:W-:Y:S02]  /*8800*/  IADD3 R12, R86, R0, RZ ;  /* 0x00000000560c7210 */ /* 0x000fe40007ffe0ff */
[----:B------:R-:W-:Y:S02]  /*8810*/  SEL R0, R36, RZ, !P0 ;  /* 0x000000ff24007207 */ /* 0x000fe40004000000 */
[----:B------:R-:W-:Y:S01]  /*8820*/  IADD3 R5, P0, R68, R6, RZ ;  /* 0x0000000644057210 */ /* 0x000fe20007f1e0ff */
[----:B------:R-:W-:Y:S02]  /*8830*/  IMAD R6, R4, c[0x0][0x1c0], RZ ;  /* 0x0000700004067a24 */ /* 0x000fe400078e02ff */
[----:B------:R-:W-:Y:S01]  /*8840*/  @P6 IMAD.HI.U32 R10, R12, c[0x0][0x2c8], RZ ;  /* 0x0000b2000c0a6a27 */ /* 0x000fe200078e00ff */
[----:B------:R-:W-:Y:S02]  /*8850*/  LEA.HI.X.SX32 R4, R68, R9, 0x1, P0 ;  /* 0x0000000944047211 */ /* 0x000fe400000f0eff */
[----:B------:R-:W-:Y:S01]  /*8860*/  SHF.R.S32.HI R9, RZ, 0x1f, R11 ;  /* 0x0000001fff097819 */ /* 0x000fe2000001140b */
[----:B------:R-:W-:-:S02]  /*8870*/  IMAD R7, R0, c[0x0][0x1c4], R6 ;  /* 0x0000710000077a24 */ /* 0x000fc400078e0206 */
[----:B------:R-:W-:Y:S01]  /*8880*/  IMAD.WIDE.U32 R2, R0, c[0x0][0x1c0], R2 ;  /* 0x0000700000027a25 */ /* 0x000fe200078e0002 */
[----:B------:R-:W-:-:S03]  /*8890*/  LEA.HI R82, R9, R11, RZ, 0x3 ;  /* 0x0000000b09527211 */ /* 0x000fc600078f18ff */
[----:B------:R-:W-:Y:S01]  /*88a0*/  IMAD.MOV.U32 R8, RZ, RZ, R12 ;  /* 0x000000ffff087224 */ /* 0x000fe200078e000c */
[----:B------:R-:W-:Y:S01]  /*88b0*/  @P6 SHF.R.U32.HI R8, RZ, c[0x0][0x2cc], R10 ;  /* 0x0000b300ff086a19 */ /* 0x000fe2000001160a */
[----:B------:R-:W-:Y:S01]  /*88c0*/  IMAD R0, R4, c[0x0][0x208], RZ ;  /* 0x0000820004007a24 */ /* 0x000fe200078e02ff */
[----:B------:R-:W-:Y:S01]  /*88d0*/  LOP3.LUT R10, R82, 0xfffffff8, RZ, 0xc0, !PT ;  /* 0xfffffff8520a7812 */ /* 0x000fe200078ec0ff */
[----:B------:R-:W-:Y:S01]  /*88e0*/  IMAD R6, R4, c[0x0][0x1e0], RZ ;  /* 0x0000780004067a24 */ /* 0x000fe200078e02ff */
[----:B------:R-:W-:Y:S01]  /*88f0*/  IADD3 R9, -R8, RZ, RZ ;  /* 0x000000ff08097210 */ /* 0x000fe20007ffe1ff */
[C---:B------:R-:W-:Y:S01]  /*8900*/  IMAD R14, R5.reuse, c[0x0][0x20c], R0 ;  /* 0x00008300050e7a24 */ /* 0x040fe200078e0200 */
[----:B------:R-:W-:Y:S01]  /*8910*/  SHF.R.S32.HI R0, RZ, 0x1f, R8 ;  /* 0x0000001fff007819 */ /* 0x000fe20000011408 */
[----:B------:R-:W-:Y:S01]  /*8920*/  IMAD R13, R5, c[0x0][0x1e4], R6 ;  /* 0x00007900050d7a24 */ /* 0x000fe200078e0206 */
[----:B------:R-:W-:Y:S01]  /*8930*/  IADD3 R81, R11, -R10, RZ ;  /* 0x8000000a0b517210 */ /* 0x000fe20007ffe0ff */
[----:B------:R-:W-:-:S02]  /*8940*/  IMAD.IADD R3, R3, 0x1, R7 ;  /* 0x0000000103037824 */ /* 0x000fc400078e0207 */
[----:B------:R-:W-:-:S04]  /*8950*/  IMAD.WIDE.U32 R6, R5, c[0x0][0x1e0], R72 ;  /* 0x0000780005067a25 */ /* 0x000fc800078e0048 */
[----:B------:R-:W-:Y:S02]  /*8960*/  IMAD R0, R0, c[0x0][0x1b0], RZ ;  /* 0x00006c0000007a24 */ /* 0x000fe400078e02ff */
[----:B------:R-:W-:Y:S02]  /*8970*/  IMAD.IADD R7, R7, 0x1, R13 ;  /* 0x0000000107077824 */ /* 0x000fe400078e020d */
[C---:B------:R-:W-:Y:S02]  /*8980*/  IMAD R13, R8.reuse, c[0x0][0x1b4], R0 ;  /* 0x00006d00080d7a24 */ /* 0x040fe400078e0200 */
[----:B------:R-:W-:-:S04]  /*8990*/  IMAD.WIDE.U32 R2, R8, c[0x0][0x1b0], R2 ;  /* 0x00006c0008027a25 */ /* 0x000fc800078e0002 */
[----:B------:R-:W-:Y:S01]  /*89a0*/  IMAD.WIDE.U32 R4, R5, c[0x0][0x208], R72 ;  /* 0x0000820005047a25 */ /* 0x000fe200078e0048 */
[----:B------:R-:W-:-:S03]  /*89b0*/  IADD3 R3, R3, R13, RZ ;  /* 0x0000000d03037210 */ /* 0x000fc60007ffe0ff */
[----:B------:R-:W-:Y:S02]  /*89c0*/  IMAD R0, R9, c[0x0][0x2c4], R12 ;  /* 0x0000b10009007a24 */ /* 0x000fe400078e020c */
[----:B------:R-:W-:Y:S02]  /*89d0*/  IMAD.IADD R5, R5, 0x1, R14 ;  /* 0x0000000105057824 */ /* 0x000fe400078e020e */
[----:B------:R-:W-:Y:S01]  /*89e0*/  IMAD.WIDE.U32 R8, R41, c[0x0][0x1e8], R6 ;  /* 0x00007a0029087a25 */ /* 0x000fe200078e0006 */
[----:B------:R-:W-:-:S03]  /*89f0*/  SHF.R.S32.HI R10, RZ, 0x1f, R0 ;  /* 0x0000001fff0a7819 */ /* 0x000fc60000011400 */
[----:B------:R-:W-:-:S04]  /*8a00*/  IMAD.WIDE.U32 R6, R41, c[0x0][0x210], R4 ;  /* 0x0000840029067a25 */ /* 0x000fc800078e0004 */
[----:B------:R-:W-:-:S04]  /*8a10*/  IMAD.WIDE.U32 R4, R0, c[0x0][0x1a8], R2 ;  /* 0x00006a0000047a25 */ /* 0x000fc800078e0002 */
[----:B------:R-:W-:Y:S02]  /*8a20*/  IMAD R10, R10, c[0x0][0x1a8], RZ ;  /* 0x00006a000a0a7a24 */ /* 0x000fe400078e02ff */
[C---:B------:R-:W-:Y:S02]  /*8a30*/  IMAD R12, R217.reuse, c[0x0][0x210], RZ ;  /* 0x00008400d90c7a24 */ /* 0x040fe400078e02ff */
[----:B------:R-:W-:Y:S02]  /*8a40*/  IMAD R10, R0, c[0x0][0x1ac], R10 ;  /* 0x00006b00000a7a24 */ /* 0x000fe400078e020a */
[----:B------:R-:W-:Y:S02]  /*8a50*/  IMAD R11, R217, c[0x0][0x1e8], RZ ;  /* 0x00007a00d90b7a24 */ /* 0x000fe400078e02ff */
[C---:B------:R-:W-:Y:S02]  /*8a60*/  IMAD R12, R41.reuse, c[0x0][0x214], R12 ;  /* 0x00008500290c7a24 */ /* 0x040fe400078e020c */
[----:B------:R-:W-:-:S02]  /*8a70*/  IMAD R11, R41, c[0x0][0x1ec], R11 ;  /* 0x00007b00290b7a24 */ /* 0x000fc400078e020b */
[----:B------:R-:W-:Y:S01]  /*8a80*/  IMAD.IADD R10, R5, 0x1, R10 ;  /* 0x00000001050a7824 */ /* 0x000fe200078e020a */
[----:B------:R-:W-:Y:S01]  /*8a90*/  IADD3 R7, R12, R7, RZ ;  /* 0x000000070c077210 */ /* 0x000fe20007ffe0ff */
[----:B------:R-:W-:Y:S01]  /*8aa0*/  IMAD.IADD R9, R11, 0x1, R9 ;  /* 0x000000010b097824 */ /* 0x000fe200078e0209 */
[----:B------:R-:W-:Y:S01]  /*8ab0*/  LEA R12, P0, R4, c[0x0][0x160], 0x1 ;  /* 0x00005800040c7a11 */ /* 0x000fe200078008ff */
[----:B------:R-:W-:-:S03]  /*8ac0*/  IMAD.IADD R5, R86, 0x1, R68 ;  /* 0x0000000156057824 */ /* 0x000fc600078e0244 */
[----:B------:R-:W-:Y:S01]  /*8ad0*/  LEA.HI.X R10, R4, c[0x0][0x164], R10, 0x1, P0 ;  /* 0x00005900040a7a11 */ /* 0x000fe200000f0c0a */
[----:B------:R1:W4:Y:S01]  /*8ae0*/  SHFL.IDX PT, R13, R12, RZ, 0x181f ;  /* 0x00181fff0c0d7589 */ /* 0x00032200000e0000 */
[----:B------:R-:W-:Y:S02]  /*8af0*/  ISETP.GE.AND P0, PT, R5, R25, PT ;  /* 0x000000190500720c */ /* 0x000fe40003f06270 */
[----:B------:R-:W-:Y:S01]  /*8b00*/  LEA.HI R4, R249, R250, RZ, 0x6 ;  /* 0x000000faf9047211 */ /* 0x000fe200078f30ff */
[----:B------:R1:W2:Y:S03]  /*8b10*/  SHFL.IDX PT, R14, R10, RZ, 0x181f ;  /* 0x00181fff0a0e7589 */ /* 0x0002a600000e0000 */
[----:B------:R-:W-:-:S04]  /*8b20*/  SHF.L.U32 R4, R4, 0x3, RZ ;  /* 0x0000000304047819 */ /* 0x000fc800000006ff */
[----:B------:R-:W-:Y:S02]  /*8b30*/  LOP3.LUT R74, R17, 0xfffffe00, R4, 0xf8, !PT ;  /* 0xfffffe00114a7812 */ /* 0x000fe400078ef804 */
[----:B---3--:R-:W-:Y:S01]  /*8b40*/  @P2 MOV R2, R16 ;  /* 0x0000001000022202 */ /* 0x008fe20000000f00 */
[----:B------:R-:W-:Y:S01]  /*8b50*/  @!P2 IMAD.MOV.U32 R2, RZ, RZ, R36 ;  /* 0x000000ffff02a224 */ /* 0x000fe200078e0024 */
[----:B------:R-:W-:Y:S01]  /*8b60*/  @P2 SHF.R.S32.HI R3, RZ, 0x1f, R16 ;  /* 0x0000001fff032819 */ /* 0x000fe20000011410 */
[----:B------:R-:W-:Y:S01]  /*8b70*/  IMAD.MOV.U32 R16, RZ, RZ, 0x20 ;  /* 0x00000020ff107424 */ /* 0x000fe200078e00ff */
[----:B------:R-:W-:Y:S02]  /*8b80*/  @!P2 MOV R3, R15 ;  /* 0x0000000f0003a202 */ /* 0x000fe40000000f00 */
[----:B------:R-:W-:Y:S02]  /*8b90*/  SEL R0, R2, RZ, !P1 ;  /* 0x000000ff02007207 */ /* 0x000fe40004800000 */
[----:B------:R-:W-:-:S02]  /*8ba0*/  SEL R2, R3, RZ, !P1 ;  /* 0x000000ff03027207 */ /* 0x000fc40004800000 */
[----:B------:R-:W-:Y:S01]  /*8bb0*/  R2P PR, R81, 0x6 ;  /* 0x0000000651007804 */ /* 0x000fe20000000000 */
[----:B------:R-:W-:Y:S01]  /*8bc0*/  IMAD.WIDE.U32 R100, R0, c[0x0][0x218], R6 ;  /* 0x0000860000647a25 */ /* 0x000fe200078e0006 */
[----:B------:R-:W-:-:S03]  /*8bd0*/  MOV R15, 0x10 ;  /* 0x00000010000f7802 */ /* 0x000fc60000000f00 */
[----:B------:R-:W-:Y:S01]  /*8be0*/  IMAD R3, R2, c[0x0][0x1f0], RZ ;  /* 0x00007c0002037a24 */ /* 0x000fe200078e02ff */
[----:B------:R-:W-:Y:S01]  /*8bf0*/  SEL R4, R16, 0xffffffe0, !P2 ;  /* 0xffffffe010047807 */ /* 0x000fe20005000000 */
[----:B------:R-:W-:Y:S02]  /*8c00*/  IMAD R2, R2, c[0x0][0x218], RZ ;  /* 0x0000860002027a24 */ /* 0x000fe400078e02ff */
[C---:B------:R-:W-:Y:S02]  /*8c10*/  IMAD R11, R0.reuse, c[0x0][0x1f4], R3 ;  /* 0x00007d00000b7a24 */ /* 0x040fe400078e0203 */
[C---:B------:R-:W-:Y:S01]  /*8c20*/  IMAD R3, R0.reuse, c[0x0][0x21c], R2 ;  /* 0x0000870000037a24 */ /* 0x040fe200078e0202 */
[----:B------:R-:W-:Y:S01]  /*8c30*/  SEL R2, R15, 0xfffffff0, !P1 ;  /* 0xfffffff00f027807 */ /* 0x000fe20004800000 */
[----:B------:R-:W-:-:S03]  /*8c40*/  IMAD.WIDE.U32 R20, R0, c[0x0][0x1f0], R8 ;  /* 0x00007c0000147a25 */ /* 0x000fc600078e0008 */
[----:B------:R-:W-:Y:S01]  /*8c50*/  IADD3 R85, R101, R3, RZ ;  /* 0x0000000365557210 */ /* 0x000fe20007ffe0ff */
[----:B------:R-:W-:Y:S01]  /*8c60*/  IMAD.IADD R19, R21, 0x1, R11 ;  /* 0x0000000115137824 */ /* 0x000fe200078e020b */
[----:B------:R1:W-:Y:S04]  /*8c70*/  STL.64 [R1+0x48], R20 ;  /* 0x0000481401007387 */ /* 0x0003e80000100a00 */
[----:B------:R1:W-:Y:S04]  /*8c80*/  STL.64 [R1+0x58], R100 ;  /* 0x0000586401007387 */ /* 0x0003e80000100a00 */
[----:B------:R1:W-:Y:S04]  /*8c90*/  STL [R1+0x54], R85 ;  /* 0x0000545501007387 */ /* 0x0003e80000100800 */
[----:B------:R1:W-:Y:S01]  /*8ca0*/  STL [R1+0x44], R19 ;  /* 0x0000441301007387 */ /* 0x0003e20000100800 */
[----:B------:R-:W-:Y:S05]  /*8cb0*/  @P0 BRA `(.L_x_673) ;  /* 0x0000005000000947 */ /* 0x000fea0003800000 */
[----:B--2-4-:R-:W-:Y:S01]  /*8cc0*/  LEA R6, P0, R72, R13, 0x1 ;  /* 0x0000000d48067211 */ /* 0x014fe200078008ff */
[----:B------:R-:W-:-:S03]  /*8cd0*/  IMAD.SHL.U32 R0, R74, 0x2, RZ ;  /* 0x000000024a007824 */ /* 0x000fc600078e00ff */
[----:B------:R-:W-:-:S05]  /*8ce0*/  LEA.HI.X R7, R72, R14, R73, 0x1, P0 ;  /* 0x0000000e48077211 */ /* 0x000fca00000f0c49 */
[----:B------:R-:W-:Y:S01]  /*8cf0*/  @!PT LDS RZ, [RZ] ;  /* 0x00000000fffff984 */ /* 0x000fe20000000800 */
[----:B------:R2:W-:Y:S04]  /*8d00*/  LDGSTS.E.BYPASS.LTC128B.128 [R0+0x7100], [R6.64], !P3 ;  /* 0x0710000006007fae */ /* 0x0005e8000d901d48 */
.L_x_673:
[----:B--2-4-:R-:W-:Y:S05]  /*8d10*/  BSYNC B0 ;  /* 0x0000000000007941 */ /* 0x014fea0003800000 */
.L_x_672:
        /* <DEDUP_REMOVED lines=11> */
.L_x_675:
[----:B------:R-:W-:Y:S05]  /*8dd0*/  BSYNC B0 ;  /* 0x0000000000007941 */ /* 0x000fea0003800000 */
.L_x_674:
        /* <DEDUP_REMOVED lines=11> */
.L_x_677:
[----:B------:R-:W-:Y:S05]  /*8e90*/  BSYNC B0 ;  /* 0x0000000000007941 */ /* 0x000fea0003800000 */
.L_x_676:
        /* <DEDUP_REMOVED lines=11> */
.L_x_679:
[----:B------:R-:W-:Y:S05]  /*8f50*/  BSYNC B0 ;  /* 0x0000000000007941 */ /* 0x000fea0003800000 */
.L_x_678:
        /* <DEDUP_REMOVED lines=11> */
.L_x_681:
[----:B------:R-:W-:Y:S05]  /*9010*/  BSYNC B0 ;  /* 0x0000000000007941 */ /* 0x000fea0003800000 */
.L_x_680:
        /* <DEDUP_REMOVED lines=11> */
.L_x_683:
[----:B------:R-:W-:Y:S05]  /*90d0*/  BSYNC B0 ;  /* 0x0000000000007941 */ /* 0x000fea0003800000 */
.L_x_682:
        /* <DEDUP_REMOVED lines=11> */
.L_x_685:
[----:B------:R-:W-:Y:S05]  /*9190*/  BSYNC B0 ;  /* 0x0000000000007941 */ /* 0x000fea0003800000 */
.L_x_684:
[----:B-12---:R-:W2:Y:S01]  /*91a0*/  LDL R7, [R1+0x64] ;  /* 0x0000640001077983 */ /* 0x006ea20000100800 */
[----:B------:R-:W-:Y:S01]  /*91b0*/  IADD3 R0, R5, 0x70, RZ ;  /* 0x0000007005007810 */ /* 0x000fe20007ffe0ff */
[----:B----4-:R-:W-:Y:S01]  /*91c0*/  IMAD.MOV.U32 R6, RZ, RZ, 0x70 ;  /* 0x00000070ff067424 */ /* 0x010fe200078e00ff */
[C---:B------:R-:W-:Y:S01]  /*91d0*/  IADD3 R96, R239.reuse, -0x1, RZ ;  /* 0xffffffffef607810 */ /* 0x040fe20007ffe0ff */
[----:B------:R-:W1:Y:S01]  /*91e0*/  SHFL.IDX PT, R8, R12, 0x7, 0x181f ;  /* 0x00f81f000c087f89 */ /* 0x000e6200000e0000 */
[----:B------:R-:W-:Y:S01]  /*91f0*/  ISETP.GE.AND P1, PT, R0, R25, PT ;  /* 0x000000190000720c */ /* 0x000fe20003f26270 */
[----:B------:R-:W-:Y:S01]  /*9200*/  IMAD R142, R239, -0x70, R6 ;  /* 0xffffff90ef8e7824 */ /* 0x000fe200078e0206 */
[----:B------:R-:W-:Y:S01]  /*9210*/  SHF.R.S32.HI R97, RZ, 0x1f, R96 ;  /* 0x0000001fff617819 */ /* 0x000fe20000011460 */
[----:B------:R-:W4:Y:S01]  /*9220*/  SHFL.IDX PT, R3, R10, 0x7, 0x181f ;  /* 0x00f81f000a037f89 */ /* 0x000f2200000e0000 */
[----:B------:R-:W-:Y:S01]  /*9230*/  IMAD.MOV.U32 R14, RZ, RZ, R18 ;  /* 0x000000ffff0e7224 */ /* 0x000fe200078e0012 */
[----:B------:R-:W-:Y:S01]  /*9240*/  BSSY B0, `(.L_x_686) ;  /* 0x0000057000007945 */ /* 0x000fe20003800000 */
[----:B------:R-:W-:-:S02]  /*9250*/  IMAD.MOV.U32 R15, RZ, RZ, R19 ;  /* 0x000000ffff0f7224 */ /* 0x000fc400078e0013 */
[C---:B------:R-:W-:Y:S02]  /*9260*/  IMAD R0, R6.reuse, c[0x0][0x1e4], RZ ;  /* 0x0000790006007a24 */ /* 0x040fe400078e02ff */
[----:B------:R-:W-:-:S04]  /*9270*/  IMAD.WIDE.U32 R18, R6, c[0x0][0x1e0], RZ ;  /* 0x0000780006127a25 */ /* 0x000fc800078e00ff */
[----:B------:R-:W-:Y:S02]  /*9280*/  IMAD.IADD R251, R19, 0x1, R0 ;  /* 0x0000000113fb7824 */ /* 0x000fe400078e0200 */
[----:B------:R-:W-:Y:S02]  /*9290*/  IMAD.MOV.U32 R14, RZ, RZ, R20 ;  /* 0x000000ffff0e7224 */ /* 0x000fe400078e0014 */
[----:B------:R-:W-:Y:S02]  /*92a0*/  IMAD R6, R251, R96, RZ ;  /* 0x00000060fb067224 */ /* 0x000fe400078e02ff */
[----:B------:R-:W-:Y:S01]  /*92b0*/  IMAD.MOV.U32 R252, RZ, RZ, c[0x0][0x1e0] ;  /* 0x00007800fffc7624 */ /* 0x000fe200078e00ff */
[----:B------:R3:W-:Y:S01]  /*92c0*/  STL.64 [R1+0x40], R14 ;  /* 0x0000400e01007387 */ /* 0x0007e20000100a00 */
[----:B------:R-:W-:Y:S01]  /*92d0*/  IMAD R6, R97, R18, R6 ;  /* 0x0000001261067224 */ /* 0x000fe200078e0206 */
[----:B-1----:R-:W-:Y:S01]  /*92e0*/  @!P1 LEA R8, P0, R72, R8, 0x1 ;  /* 0x0000000848089211 */ /* 0x002fe200078008ff */
[----:B------:R-:W-:-:S02]  /*92f0*/  IMAD.MOV.U32 R20, RZ, RZ, c[0x0][0x1e4] ;  /* 0x00007900ff147624 */ /* 0x000fc400078e00ff */
[----:B------:R-:W-:Y:S01]  /*9300*/  IMAD.MOV.U32 R16, RZ, RZ, R27 ;  /* 0x000000ffff107224 */ /* 0x000fe200078e001b */
[----:B----4-:R-:W-:Y:S01]  /*9310*/  @!P1 LEA.HI.X R9, R72, R3, R73, 0x1, P0 ;  /* 0x0000000348099211 */ /* 0x010fe200000f0c49 */
[----:B------:R-:W-:Y:S02]  /*9320*/  @!P1 IMAD.SHL.U32 R3, R74, 0x2, RZ ;  /* 0x000000024a039824 */ /* 0x000fe400078e00ff */
[----:B---3--:R-:W-:Y:S01]  /*9330*/  IMAD.WIDE.U32 R12, R252, 0x20, RZ ;  /* 0x00000020fc0c7825 */ /* 0x008fe200078e00ff */
[----:B------:R-:W-:Y:S02]  /*9340*/  LOP3.LUT R16, R16, 0xfffffffe, RZ, 0xc0, !PT ;  /* 0xfffffffe10107812 */ /* 0x000fe400078ec0ff */
[----:B------:R-:W-:Y:S01]  /*9350*/  @!PT LDS RZ, [RZ] ;  /* 0x00000000fffff984 */ /* 0x000fe20000000800 */
[----:B------:R1:W-:Y:S01]  /*9360*/  @!P1 LDGSTS.E.BYPASS.LTC128B.128 [R3+0xa900], [R8.64], !P3 ;  /* 0x0a90000008039fae */ /* 0x0003e2000d901d48 */
[----:B------:R-:W-:-:S03]  /*9370*/  ISETP.GE.AND P3, PT, R72, c[0x0][0x1d4], PT ;  /* 0x0000750048007a0c */ /* 0x000fc60003f66270 */
[----:B------:R-:W0:Y:S10]  /*9380*/  LDGDEPBAR ;  /* 0x00000000000079af */ /* 0x000e340000000000 */
[----:B------:R-:W-:Y:S01]  /*9390*/  @P3 LOP3.LUT R16, R16, 0x1, RZ, 0xfc, !PT ;  /* 0x0000000110103812 */ /* 0x000fe200078efcff */
[----:B------:R-:W-:-:S04]  /*93a0*/  IMAD.WIDE.U32 R14, R96, R18, R14 ;  /* 0x00000012600e7225 */ /* 0x000fc800078e000e */
[----:B------:R3:W-:Y:S01]  /*93b0*/  STL [R1+0x30], R16 ;  /* 0x0000301001007387 */ /* 0x0007e20000100800 */
[----:B-1----:R-:W-:-:S03]  /*93c0*/  IMAD.SHL.U32 R3, R20, 0x20, RZ ;  /* 0x0000002014037824 */ /* 0x002fc600078e00ff */
[----:B------:R-:W-:Y:S01]  /*93d0*/  BAR.SYNC.DEFER_BLOCKING 0x0 ;  /* 0x0000000000007b1d */ /* 0x000fe20000010000 */
[----:B--2---:R-:W-:Y:S01]  /*93e0*/  IADD3 R75, R142, R7, -R68 ;  /* 0x000000078e4b7210 */ /* 0x004fe20007ffe844 */
[----:B------:R-:W-:-:S03]  /*93f0*/  IMAD.IADD R7, R15, 0x1, R6 ;  /* 0x000000010f077824 */ /* 0x000fc600078e0206 */
[C---:B------:R-:W-:Y:S02]  /*9400*/  ISETP.GE.AND P2, PT, R75.reuse, 0x11, PT ;  /* 0x000000114b00780c */ /* 0x040fe40003f46270 */
[C---:B------:R-:W-:Y:S02]  /*9410*/  ISETP.GE.AND P4, PT, R75.reuse, 0x1, PT ;  /* 0x000000014b00780c */ /* 0x040fe40003f86270 */
[----:B------:R-:W-:-:S09]  /*9420*/  ISETP.GE.AND P5, PT, R75, 0x21, PT ;  /* 0x000000214b00780c */ /* 0x000fd20003fa6270 */
[----:B------:R-:W-:Y:S02]  /*9430*/  @P2 LEA R0, P0, R252, R14, 0x4 ;  /* 0x0000000efc002211 */ /* 0x000fe400078020ff */
[----:B------:R-:W-:Y:S02]  /*9440*/  @P4 LEA R8, P1, R14, c[0x0][0x1c8], 0x1 ;  /* 0x000072000e084a11 */ /* 0x000fe400078208ff */
[----:B------:R-:W-:Y:S02]  /*9450*/  @P2 LEA.HI.X R5, R252, R7, R20, 0x4, P0 ;  /* 0x00000007fc052211 */ /* 0x000fe400000f2414 */
[----:B------:R-:W-:Y:S02]  /*9460*/  @P2 LEA R10, P0, R0, c[0x0][0x1c8], 0x1 ;  /* 0x00007200000a2a11 */ /* 0x000fe400078008ff */
[----:B------:R-:W-:Y:S02]  /*9470*/  @P4 LEA.HI.X R9, R14, c[0x0][0x1cc], R7, 0x1, P1 ;  /* 0x000073000e094a11 */ /* 0x000fe400008f0c07 */
[----:B------:R-:W-:Y:S01]  /*9480*/  @P2 LEA.HI.X R11, R0, c[0x0][0x1cc], R5, 0x1, P0 ;  /* 0x00007300000b2a11 */ /* 0x000fe200000f0c05 */
[----:B------:R-:W-:Y:S01]  /*9490*/  @P4 IMAD.SHL.U32 R5, R74, 0x2, RZ ;  /* 0x000000024a054824 */ /* 0x000fe200078e00ff */
[----:B------:R-:W-:-:S02]  /*94a0*/  ISETP.GE.AND P1, PT, R75, 0x31, PT ;  /* 0x000000314b00780c */ /* 0x000fc40003f26270 */
[----:B------:R-:W-:Y:S02]  /*94b0*/  @P5 IADD3 R0, P0, R14, R12, RZ ;  /* 0x0000000c0e005210 */ /* 0x000fe40007f1e0ff */
[----:B------:R-:W-:Y:S01]  /*94c0*/  @!PT LDS RZ, [RZ] ;  /* 0x00000000fffff984 */ /* 0x000fe20000000800 */
[----:B------:R-:W-:Y:S01]  /*94d0*/  @!PT LDS RZ, [RZ] ;  /* 0x00000000fffff984 */ /* 0x000fe20000000800 */
[----:B------:R-:W-:Y:S01]  /*94e0*/  @!PT LDS RZ, [RZ] ;  /* 0x00000000fffff984 */ /* 0x000fe20000000800 */
[----:B------:R1:W-:Y:S01]  /*94f0*/  @P4 LDGSTS.E.BYPASS.LTC128B.128 [R5+0x3900], [R8.64], !P3 ;  /* 0x0390000008054fae */ /* 0x0003e2000d901d48 */
[----:B------:R-:W-:Y:S02]  /*9500*/  LOP3.LUT P4, RZ, R16, 0x1, RZ, 0xc0, !PT ;  /* 0x0000000110ff7812 */ /* 0x000fe4000788c0ff */
[----:B------:R-:W-:Y:S01]  /*9510*/  @P5 IADD3.X R12, R7, R13, R3, P0, !PT ;  /* 0x0000000d070c5210 */ /* 0x000fe200007fe403 */
[----:B------:R-:W-:Y:S01]  /*9520*/  @P2 IMAD.SHL.U32 R3, R74, 0x2, RZ ;  /* 0x000000024a032824 */ /* 0x000fe200078e00ff */
[C---:B------:R-:W-:Y:S02]  /*9530*/  @P5 LEA R18, P3, R0.reuse, c[0x0][0x1c8], 0x1 ;  /* 0x0000720000125a11 */ /* 0x040fe400078608ff */
[----:B------:R-:W-:Y:S02]  /*9540*/  ISETP.GE.AND P0, PT, R75, 0x51, PT ;  /* 0x000000514b00780c */ /* 0x000fe40003f06270 */
[----:B------:R-:W-:Y:S01]  /*9550*/  @P1 IMAD.MOV.U32 R6, RZ, RZ, R14 ;  /* 0x000000ffff061224 */ /* 0x000fe200078e000e */
[----:B------:R-:W-:-:S04]  /*9560*/  @P5 LEA.HI.X R19, R0, c[0x0][0x1cc], R12, 0x1, P3 ;  /* 0x0000730000135a11 */ /* 0x000fc800018f0c0c */
[----:B------:R2:W-:Y:S01]  /*9570*/  @P2 LDGSTS.E.BYPASS.LTC128B.128 [R3+0x4100], [R10.64], !P4 ;  /* 0x041000000a032fae */ /* 0x0005e2000e101d48 */
[----:B------:R-:W-:Y:S01]  /*9580*/  ISETP.GE.AND P2, PT, R75, 0x41, PT ;  /* 0x000000414b00780c */ /* 0x000fe20003f46270 */
[----:B-1----:R-:W-:-:S04]  /*9590*/  @P1 IMAD.WIDE.U32 R8, R252, 0x30, R6 ;  /* 0x00000030fc081825 */ /* 0x002fc800078e0006 */
[----:B------:R-:W-:Y:S01]  /*95a0*/  @P0 IMAD R5, R20, 0x50, RZ ;  /* 0x0000005014050824 */ /* 0x000fe200078e02ff */
[----:B---3--:R-:W-:Y:S01]  /*95b0*/  @P1 LEA R16, P3, R8, c[0x0][0x1c8], 0x1 ;  /* 0x0000720008101a11 */ /* 0x008fe200078608ff */
[----:B--2---:R-:W-:-:S04]  /*95c0*/  @P1 IMAD R3, R20, 0x30, RZ ;  /* 0x0000003014031824 */ /* 0x004fc800078e02ff */
[----:B------:R-:W-:Y:S02]  /*95d0*/  @P1 IMAD.IADD R0, R9, 0x1, R3 ;  /* 0x0000000109001824 */ /* 0x000fe400078e0203 */
[----:B------:R-:W-:-:S03]  /*95e0*/  @P0 IMAD.MOV.U32 R9, RZ, RZ, R7 ;  /* 0x000000ffff090224 */ /* 0x000fc600078e0007 */
[----:B------:R-:W-:Y:S01]  /*95f0*/  @P1 LEA.HI.X R17, R8, c[0x0][0x1cc], R0, 0x1, P3 ;  /* 0x0000730008111a11 */ /* 0x000fe200018f0c00 */
[----:B------:R-:W-:Y:S01]  /*9600*/  @P0 IMAD.MOV.U32 R8, RZ, RZ, R14 ;  /* 0x000000ffff080224 */ /* 0x000fe200078e000e */
[----:B------:R-:W-:-:S03]  /*9610*/  @P2 LEA R0, P3, R252, R14, 0x6 ;  /* 0x0000000efc002211 */ /* 0x000fc600078630ff */
[C---:B------:R-:W-:Y:S01]  /*9620*/  @P0 IMAD.WIDE.U32 R8, R252.reuse, 0x50, R8 ;  /* 0x00000050fc080825 */ /* 0x040fe200078e0008 */
[----:B------:R-:W-:Y:S02]  /*9630*/  @P2 LEA.HI.X R3, R252, R7, R20, 0x6, P3 ;  /* 0x00000007fc032211 */ /* 0x000fe400018f3414 */
[----:B------:R-:W-:-:S04]  /*9640*/  @P2 LEA R12, P3, R0, c[0x0][0x1c8], 0x1 ;  /* 0x00007200000c2a11 */ /* 0x000fc800078608ff */
[----:B------:R-:W-:Y:S01]  /*9650*/  @P2 LEA.HI.X R13, R0, c[0x0][0x1cc], R3, 0x1, P3 ;  /* 0x00007300000d2a11 */ /* 0x000fe200018f0c03 */
[----:B------:R-:W-:Y:S01]  /*9660*/  @P5 IMAD.SHL.U32 R3, R74, 0x2, RZ ;  /* 0x000000024a035824 */ /* 0x000fe200078e00ff */
[----:B------:R-:W-:Y:S01]  /*9670*/  @P0 LEA R10, P3, R8, c[0x0][0x1c8], 0x1 ;  /* 0x00007200080a0a11 */ /* 0x000fe200078608ff */
[----:B------:R-:W-:Y:S02]  /*9680*/  @P0 IMAD.IADD R0, R9, 0x1, R5 ;  /* 0x0000000109000824 */ /* 0x000fe400078e0205 */
[----:B------:R-:W-:Y:S01]  /*9690*/  @P1 IMAD.SHL.U32 R5, R74, 0x2, RZ ;  /* 0x000000024a051824 */ /* 0x000fe200078e00ff */
[----:B------:R1:W-:Y:S02]  /*96a0*/  @P5 LDGSTS.E.BYPASS.LTC128B.128 [R3+0x4900], [R18.64], !P4 ;  /* 0x0490000012035fae */ /* 0x0003e4000e101d48 */
[----:B------:R-:W-:Y:S01]  /*96b0*/  @P0 LEA.HI.X R11, R8, c[0x0][0x1cc], R0, 0x1, P3 ;  /* 0x00007300080b0a11 */ /* 0x000fe200018f0c00 */
[C---:B------:R-:W-:Y:S01]  /*96c0*/  @P0 IMAD.SHL.U32 R0, R74.reuse, 0x2, RZ ;  /* 0x000000024a000824 */ /* 0x040fe200078e00ff */
[----:B------:R2:W-:Y:S01]  /*96d0*/  @P1 LDGSTS.E.BYPASS.LTC128B.128 [R5+0x5100], [R16.64], !P4 ;  /* 0x0510000010051fae */ /* 0x0005e2000e101d48 */
[----:B-1----:R-:W-:-:S05]  /*96e0*/  @P2 IMAD.SHL.U32 R3, R74, 0x2, RZ ;  /* 0x000000024a032824 */ /* 0x002fca00078e00ff */
[----:B------:R2:W-:Y:S04]  /*96f0*/  @P2 LDGSTS.E.BYPASS.LTC128B.128 [R3+0x5900], [R12.64], !P4 ;  /* 0x059000000c032fae */ /* 0x0005e8000e101d48 */
[----:B------:R2:W-:Y:S01]  /*9700*/  @P0 LDGSTS.E.BYPASS.LTC128B.128 [R0+0x6100], [R10.64], !P4 ;  /* 0x061000000a000fae */ /* 0x0005e2000e101d48 */
[----:B------:R-:W-:-:S13]  /*9710*/  ISETP.GE.AND P0, PT, R75, 0x61, PT ;  /* 0x000000614b00780c */ /* 0x000fda0003f06270 */
[----:B------:R-:W-:Y:S05]  /*9720*/  @!P0 BRA `(.L_x_687) ;  /* 0x0000008000008947 */ /* 0x000fea0003800000 */
[----:B------:R-:W-:Y:S01]  /*9730*/  MOV R6, R14 ;  /* 0x0000000e00067202 */ /* 0x000fe20000000f00 */
[----:B--2---:R-:W-:-:S04]  /*9740*/  IMAD R0, R20, 0x60, RZ ;  /* 0x0000006014007824 */ /* 0x004fc800078e02ff */
[----:B------:R-:W-:-:S05]  /*9750*/  IMAD.WIDE.U32 R8, R252, 0x60, R6 ;  /* 0x00000060fc087825 */ /* 0x000fca00078e0006 */
[----:B------:R-:W-:Y:S02]  /*9760*/  IADD3 R0, R0, R9, RZ ;  /* 0x0000000900007210 */ /* 0x000fe40007ffe0ff */
[----:B------:R-:W-:-:S04]  /*9770*/  LEA R6, P0, R8, c[0x0][0x1c8], 0x1 ;  /* 0x0000720008067a11 */ /* 0x000fc800078008ff */
[----:B------:R-:W-:Y:S02]  /*9780*/  LEA.HI.X R7, R8, c[0x0][0x1cc], R0, 0x1, P0 ;  /* 0x0000730008077a11 */ /* 0x000fe400000f0c00 */
[----:B------:R-:W-:-:S05]  /*9790*/  SHF.L.U32 R0, R74, 0x1, RZ ;  /* 0x000000014a007819 */ /* 0x000fca00000006ff */
[----:B------:R1:W-:Y:S02]  /*97a0*/  LDGSTS.E.BYPASS.LTC128B.128 [R0+0x6900], [R6.64], !P4 ;  /* 0x0690000006007fae */ /* 0x0003e4000e101d48 */
.L_x_687:
[----:B------:R-:W-:Y:S05]  /*97b0*/  BSYNC B0 ;  /* 0x0000000000007941 */ /* 0x000fea0003800000 */
.L_x_686:
[----:B------:R-:W-:Y:S01]  /*97c0*/  ISETP.LT.AND P0, PT, RZ, c[0x0][0x27c], PT ;  /* 0x00009f00ff007a0c */ /* 0x000fe20003f01270 */
[----:B------:R-:W0:Y:S01]  /*97d0*/  LDGDEPBAR ;  /* 0x00000000000079af */ /* 0x000e220000000000 */
[----:B------:R-:W-:-:S04]  /*97e0*/  LEA.HI R246, R249, R250, RZ, 0x5 ;  /* 0x000000faf9f67211 */ /* 0x000fc800078f28ff */
[----:B------:R-:W-:-:S07]  /*97f0*/  SHF.R.S32.HI R248, RZ, 0x5, R246 ;  /* 0x00000005fff87819 */ /* 0x000fce00000114f6 */
[----:B------:R-:W-:Y:S05]  /*9800*/  @P0 BRA `(.L_x_688) ;  /* 0x0000002000000947 */ /* 0x000fea0003800000 */
[----:B------:R-:W-:-:S04]  /*9810*/  DEPBAR.LE SB0, 0x1 ;  /* 0x000080400000791a */ /* 0x000fc80000000000 */
[----:B------:R-:W-:Y:S05]  /*9820*/  BRA `(.L_x_689) ;  /* 0x00004d7000007947 */ /* 0x000fea0003800000 */
.L_x_688:
[----:B------:R-:W-:Y:S01]  /*9830*/  ULDC.U8 UR4, c[0x0][0x298] ;  /* 0x0000a60000047ab9 */ /* 0x000fe20000000000 */
[----:B-12--5:R-:W-:Y:S01]  /*9840*/  SHF.R.S32.HI R0, RZ, 0x1f, R169 ;  /* 0x0000001fff007819 */ /* 0x026fe200000114a9 */
        /* <DEDUP_REMOVED lines=18> */
[----:B------:R-:W-:Y:S01]  /*9970*/  @P6 IMAD.HI.U32 R3, R0, c[0x0][0x2c8], RZ ;  /* 0x0000b20000036a27 */ /* 0x000fe200078e00ff */
[----:B------:R-:W-:Y:S01]  /*9980*/  MOV R8, R12 ;  /* 0x0000000c00087202 */ /* 0x000fe20000000f00 */
[----:B------:R-:W-:Y:S01]  /*9990*/  BSSY B0, `(.L_x_691) ;  /* 0x000002e000007945 */ /* 0x000fe20003800000 */
[----:B------:R-:W-:Y:S01]  /*99a0*/  MOV R6, R10 ;  /* 0x0000000a00067202 */ /* 0x000fe20000000f00 */
[----:B------:R-:W-:Y:S01]  /*99b0*/  IMAD.SHL.U32 R17, R14, 0x4, RZ ;  /* 0x000000040e117824 */ /* 0x000fe200078e00ff */
[----:B------:R-:W-:Y:S01]  /*99c0*/  @P6 SHF.R.U32.HI R0, RZ, c[0x0][0x2cc], R3 ;  /* 0x0000b300ff006a19 */ /* 0x000fe20000011603 */
[----:B------:R-:W-:Y:S01]  /*99d0*/  CS2R R38, SRZ ;  /* 0x0000000000267805 */ /* 0x000fe2000001ff00 */
[----:B------:R-:W-:Y:S01]  /*99e0*/  CS2R R26, SRZ ;  /* 0x00000000001a7805 */ /* 0x000fe2000001ff00 */
[----:B------:R-:W-:Y:S01]  /*99f0*/  CS2R R14, SRZ ;  /* 0x00000000000e7805 */ /* 0x000fe2000001ff00 */
[----:B------:R-:W-:Y:S01]  /*9a00*/  SHF.R.S32.HI R3, RZ, 0x1f, R0 ;  /* 0x0000001fff037819 */ /* 0x000fe20000011400 */
[----:B------:R-:W-:Y:S01]  /*9a10*/  IMAD.WIDE.U32 R8, R0, c[0x0][0x280], R8 ;  /* 0x0000a00000087a25 */ /* 0x000fe200078e0008 */
[----:B------:R-:W-:Y:S01]  /*9a20*/  CS2R R28, SRZ ;  /* 0x00000000001c7805 */ /* 0x000fe2000001ff00 */
[----:B------:R-:W-:-:S02]  /*9a30*/  CS2R R18, SRZ ;  /* 0x0000000000127805 */ /* 0x000fc4000001ff00 */
        /* <DEDUP_REMOVED lines=35> */
.L_x_692:
[----:B------:R-:W-:Y:S05]  /*9c70*/  BSYNC B0 ;  /* 0x0000000000007941 */ /* 0x000fea0003800000 */
.L_x_691:
        /* <DEDUP_REMOVED lines=41> */
.L_x_694:
[----:B------:R-:W-:Y:S05]  /*9f10*/  BSYNC B0 ;  /* 0x0000000000007941 */ /* 0x000fea0003800000 */
.L_x_693:
        /* <DEDUP_REMOVED lines=43> */
.L_x_696:
[----:B------:R-:W-:Y:S05]  /*a1d0*/  BSYNC B0 ;  /* 0x0000000000007941 */ /* 0x000fea0003800000 */
.L_x_695:
[----:B------:R-:W-:Y:S01]  /*a1e0*/  IADD3 R0, R24, 0x60, RZ ;  /* 0x0000006018007810 */ /* 0x000fe20007ffe0ff */
[----:B--2--5:R-:W-:Y:S01]  /*a1f0*/  IMAD.MOV.U32 R10, RZ, RZ, R44 ;  /* 0x000000ffff0a7224 */ /* 0x024fe200078e002c */
[----:B------:R-:W2:Y:S01]  /*a200*/  SHFL.IDX PT, R9, R20, 0x3, 0x1c1f ;  /* 0x007c1f0014097f89 */ /* 0x000ea200000e0000 */
[----:B------:R-:W-:Y:S01]  /*a210*/  IMAD.MOV.U32 R5, RZ, RZ, R45 ;  /* 0x000000ffff057224 */ /* 0x000fe200078e002d */
[----:B------:R-:W-:Y:S01]  /*a220*/  ISETP.GE.AND P0, PT, R0, R25, PT ;  /* 0x000000190000720c */ /* 0x000fe20003f06270 */
[----:B------:R-:W-:Y:S01]  /*a230*/  IMAD.MOV.U32 R3, RZ, RZ, R40 ;  /* 0x000000ffff037224 */ /* 0x000fe200078e0028 */
[----:B------:R-:W4:Y:S01]  /*a240*/  SHFL.IDX PT, R8, R21, 0x3, 0x1c1f ;  /* 0x007c1f0015087f89 */ /* 0x000f2200000e0000 */
[----:B------:R-:W-:Y:S01]  /*a250*/  IMAD.MOV.U32 R0, RZ, RZ, R41 ;  /* 0x000000ffff007224 */ /* 0x000fe200078e0029 */
[----:B------:R-:W-:Y:S01]  /*a260*/  PRMT R65, R5, 0x5410, R10 ;  /* 0x0000541005417816 */ /* 0x000fe2000000000a */
[----:B------:R-:W-:Y:S01]  /*a270*/  IMAD.MOV.U32 R5, RZ, RZ, R47 ;  /* 0x000000ffff057224 */ /* 0x000fe200078e002f */
[----:B------:R-:W-:Y:S01]  /*a280*/  MOV R10, R46 ;  /* 0x0000002e000a7202 */ /* 0x000fe20000000f00 */
[----:B-1----:R-:W1:Y:S01]  /*a290*/  SHFL.IDX PT, R7, R16, 0x3, 0x1c1f ;  /* 0x007c1f0010077f89 */ /* 0x002e6200000e0000 */
[----:B------:R-:W-:Y:S01]  /*a2a0*/  PRMT R63, R0, 0x5410, R3 ;  /* 0x00005410003f7816 */ /* 0x000fe20000000003 */
[----:B------:R-:W-:Y:S01]  /*a2b0*/  IMAD.MOV.U32 R3, RZ, RZ, R42 ;  /* 0x000000ffff037224 */ /* 0x000fe200078e002a */
[----:B------:R-:W-:Y:S01]  /*a2c0*/  MOV R0, R43 ;  /* 0x0000002b00007202 */ /* 0x000fe20000000f00 */
[----:B---3--:R3:W1:Y:S01]  /*a2d0*/  SHFL.IDX PT, R6, R22, 0x3, 0x1c1f ;  /* 0x007c1f0016067f89 */ /* 0x00866200000e0000 */
[----:B------:R-:W-:Y:S01]  /*a2e0*/  BSSY B0, `(.L_x_697) ;  /* 0x0000019000007945 */ /* 0x000fe20003800000 */
[----:B------:R-:W-:Y:S01]  /*a2f0*/  PRMT R64, R5, 0x5410, R10 ;  /* 0x0000541005407816 */ /* 0x000fe2000000000a */
[----:B------:R-:W-:Y:S01]  /*a300*/  CS2R R50, SRZ ;  /* 0x0000000000327805 */ /* 0x000fe2000001ff00 */
[----:B------:R-:W-:Y:S01]  /*a310*/  PRMT R62, R0, 0x5410, R3 ;  /* 0x00005410003e7816 */ /* 0x000fe20000000003 */
[----:B------:R-:W-:Y:S01]  /*a320*/  CS2R R48, SRZ ;  /* 0x0000000000307805 */ /* 0x000fe2000001ff00 */
[----:B---34-:R-:W-:Y:S01]  /*a330*/  CS2R R22, SRZ ;  /* 0x0000000000167805 */ /* 0x018fe2000001ff00 */
[----:B------:R-:W-:Y:S05]  /*a340*/  @P0 BRA `(.L_x_698) ;  /* 0x0000012000000947 */ /* 0x000fea0003800000 */
[C---:B-12---:R-:W-:Y:S01]  /*a350*/  IADD3 R3, R17.reuse, 0x10, RZ ;  /* 0x0000001011037810 */ /* 0x046fe20007ffe0ff */
[----:B------:R-:W-:Y:S01]  /*a360*/  CS2R R22, SRZ ;  /* 0x0000000000167805 */ /* 0x000fe2000001ff00 */
[----:B------:R-:W-:Y:S01]  /*a370*/  ISETP.GE.AND P1, PT, R17, c[0x0][0x27c], PT ;  /* 0x00009f0011007a0c */ /* 0x000fe20003f26270 */
[----:B------:R-:W-:Y:S01]  /*a380*/  CS2R R48, SRZ ;  /* 0x0000000000307805 */ /* 0x000fe2000001ff00 */
[----:B------:R-:W-:Y:S01]  /*a390*/  ISETP.GE.AND P0, PT, R3, c[0x0][0x27c], PT ;  /* 0x00009f0003007a0c */ /* 0x000fe20003f06270 */
[----:B------:R-:W-:Y:S01]  /*a3a0*/  CS2R R52, SRZ ;  /* 0x0000000000347805 */ /* 0x000fe2000001ff00 */
[----:B------:R-:W-:-:S09]  /*a3b0*/  CS2R R50, SRZ ;  /* 0x0000000000327805 */ /* 0x000fd2000001ff00 */
[----:B------:R-:W-:Y:S02]  /*a3c0*/  @!P1 IMAD.WIDE R12, R17, 0x2, R8 ;  /* 0x00000002110c9825 */ /* 0x000fe400078e0208 */
[----:B------:R-:W-:-:S03]  /*a3d0*/  @!P0 SHF.R.S32.HI R0, RZ, 0x1f, R3 ;  /* 0x0000001fff008819 */ /* 0x000fc60000011403 */
[----:B------:R1:W5:Y:S01]  /*a3e0*/  @!P1 LD.E.64 R22, [R12.64] ;  /* 0x000000080c169980 */ /* 0x000362000c101b00 */
[----:B------:R-:W-:-:S04]  /*a3f0*/  @!P0 LEA.HI R0, R0, R3, RZ, 0x2 ;  /* 0x0000000300008211 */ /* 0x000fc800078f10ff */
[----:B------:R-:W-:-:S05]  /*a400*/  @!P0 LOP3.LUT R0, R0, 0xfffffffc, RZ, 0xc0, !PT ;  /* 0xfffffffc00008812 */ /* 0x000fca00078ec0ff */
[----:B------:R-:W-:-:S04]  /*a410*/  @!P0 IMAD.WIDE R10, R0, 0x2, R8 ;  /* 0x00000002000a8825 */ /* 0x000fc800078e0208 */
[--C-:B------:R-:W-:Y:S01]  /*a420*/  @!P0 IMAD.WIDE R8, R0, 0x2, R6.reuse ;  /* 0x0000000200088825 */ /* 0x100fe200078e0206 */
[----:B------:R1:W5:Y:S03]  /*a430*/  @!P0 LD.E.64 R52, [R10.64] ;  /* 0x000000080a348980 */ /* 0x000366000c101b00 */
[----:B------:R-:W-:Y:S01]  /*a440*/  @!P1 IMAD.WIDE R6, R17, 0x2, R6 ;  /* 0x0000000211069825 */ /* 0x000fe200078e0206 */
[----:B------:R1:W5:Y:S04]  /*a450*/  @!P0 LD.E.64 R50, [R8.64] ;  /* 0x0000000808328980 */ /* 0x000368000c101b00 */
[----:B------:R1:W5:Y:S02]  /*a460*/  @!P1 LD.E.64 R48, [R6.64] ;  /* 0x0000000806309980 */ /* 0x000364000c101b00 */
.L_x_698:
[----:B-12---:R-:W-:Y:S05]  /*a470*/  BSYNC B0 ;  /* 0x0000000000007941 */ /* 0x006fea0003800000 */
.L_x_697:
[----:B------:R-:W-:Y:S01]  /*a480*/  SHF.R.S32.HI R0, RZ, 0x1f, R60 ;  /* 0x0000001fff007819 */ /* 0x000fe2000001143c */
[----:B-----5:R-:W-:Y:S01]  /*a490*/  IMAD.MOV.U32 R6, RZ, RZ, R52 ;  /* 0x000000ffff067224 */ /* 0x020fe200078e0034 */
[----:B------:R-:W-:-:S04]  /*a4a0*/  DEPBAR.LE SB0, 0x1 ;  /* 0x000080400000791a */ /* 0x000fc80000000000 */
[----:B------:R-:W-:Y:S01]  /*a4b0*/  LEA.HI R0, R0, R60, RZ, 0x3 ;  /* 0x0000003c00007211 */ /* 0x000fe200078f18ff */
[----:B------:R-:W-:Y:S01]  /*a4c0*/  IMAD.MOV.U32 R5, RZ, RZ, R53 ;  /* 0x000000ffff057224 */ /* 0x000fe200078e0035 */
[----:B------:R-:W-:Y:S01]  /*a4d0*/  BSSY B1, `(.L_x_699) ;  /* 0x0000082000017945 */ /* 0x000fe20003800000 */
[----:B------:R-:W-:Y:S01]  /*a4e0*/  IMAD.MOV.U32 R3, RZ, RZ, R22 ;  /* 0x000000ffff037224 */ /* 0x000fe200078e0016 */
[----:B------:R-:W-:Y:S01]  /*a4f0*/  LOP3.LUT R0, R0, 0xfffffff8, RZ, 0xc0, !PT ;  /* 0xfffffff800007812 */ /* 0x000fe200078ec0ff */
[----:B------:R-:W-:Y:S01]  /*a500*/  IMAD.MOV.U32 R7, RZ, RZ, R51 ;  /* 0x000000ffff077224 */ /* 0x000fe200078e0033 */
        /* <DEDUP_REMOVED lines=15> */
[----:B------:R-:W-:Y:S02]  /*a600*/  PRMT R66, R0, 0x7610, R66 ;  /* 0x0000761000427816 */ /* 0x000fe40000000042 */
[----:B------:R-:W-:Y:S01]  /*a610*/  PRMT R67, R7, 0x7610, R67 ;  /* 0x0000761007437816 */ /* 0x000fe20000000043 */
[----:B------:R-:W-:Y:S01]  /*a620*/  IMAD R0, R248, 0x200, R5 ;  /* 0x00000200f8007824 */ /* 0x000fe200078e0205 */
[----:B------:R-:W-:Y:S01]  /*a630*/  IMNMX R25, R3, 0x80, PT ;  /* 0x0000008003197817 */ /* 0x000fe20003800200 */
[----:B------:R-:W-:-:S03]  /*a640*/  IMAD.MOV.U32 R5, RZ, RZ, R49 ;  /* 0x000000ffff057224 */ /* 0x000fc600078e0031 */
[----:B------:R-:W-:Y:S02]  /*a650*/  ISETP.GE.AND P0, PT, R60, R25, PT ;  /* 0x000000193c00720c */ /* 0x000fe40003f06270 */
[C---:B------:R-:W-:Y:S02]  /*a660*/  IADD3 R3, R0.reuse, 0x20, RZ ;  /* 0x0000002000037810 */ /* 0x040fe40007ffe0ff */
[C---:B------:R-:W-:Y:S02]  /*a670*/  @P1 IADD3 R3, R0.reuse, -0x20, RZ ;  /* 0xffffffe000031810 */ /* 0x040fe40007ffe0ff */
[----:B------:R-:W-:Y:S02]  /*a680*/  PRMT R31, R5, 0x5410, R6 ;  /* 0x00005410051f7816 */ /* 0x000fe40000000006 */
[----:B------:R-:W-:Y:S02]  /*a690*/  LEA R21, R0, 0x7100, 0x1 ;  /* 0x0000710000157811 */ /* 0x000fe400078e08ff */
        /* <DEDUP_REMOVED lines=16> */
[----:B------:R-:W-:Y:S01]  /*a7a0*/  IMAD.U32 R19, R3, 0x10000, RZ ;  /* 0x0001000003137824 */ /* 0x000fe200078e00ff */
[C---:B-1----:R-:W-:Y:S01]  /*a7b0*/  LOP3.LUT R5, R10.reuse, 0xffff0000, RZ, 0xc0, !PT ;  /* 0xffff00000a057812 */ /* 0x042fe200078ec0ff */
[----:B------:R-:W-:Y:S01]  /*a7c0*/  IMAD.U32 R6, R10, 0x10000, RZ ;  /* 0x000100000a067824 */ /* 0x000fe200078e00ff */
[C---:B------:R-:W-:Y:S01]  /*a7d0*/  LOP3.LUT R10, R11.reuse, 0xffff0000, RZ, 0xc0, !PT ;  /* 0xffff00000b0a7812 */ /* 0x040fe200078ec0ff */
[----:B------:R-:W-:Y:S01]  /*a7e0*/  IMAD.U32 R12, R11, 0x10000, RZ ;  /* 0x000100000b0c7824 */ /* 0x000fe200078e00ff */
[----:B------:R-:W-:Y:S01]  /*a7f0*/  LOP3.LUT R11, R3, 0xffff0000, RZ, 0xc0, !PT ;  /* 0xffff0000030b7812 */ /* 0x000fe200078ec0ff */
[C---:B------:R-:W-:Y:S01]  /*a800*/  FMUL.FTZ R0, R5.reuse, R18 ;  /* 0x0000001205007220 */ /* 0x040fe20000410000 */
[C---:B------:R-:W-:Y:S01]  /*a810*/  SHF.L.U32 R15, R8.reuse, 0x10, RZ ;  /* 0x00000010080f7819 */ /* 0x040fe200000006ff */
[-C--:B------:R-:W-:Y:S01]  /*a820*/  FMUL.FTZ R5, R5, R19.reuse ;  /* 0x0000001305057220 */ /* 0x080fe20000410000 */
[----:B------:R-:W-:Y:S01]  /*a830*/  LOP3.LUT R7, R8, 0xffff0000, RZ, 0xc0, !PT ;  /* 0xffff000008077812 */ /* 0x000fe200078ec0ff */
[----:B------:R-:W-:Y:S01]  /*a840*/  FFMA.FTZ R19, R6, R19, -R0 ;  /* 0x0000001306137223 */ /* 0x000fe20000010800 */
[C---:B------:R-:W-:Y:S01]  /*a850*/  SHF.L.U32 R16, R9.reuse, 0x10, RZ ;  /* 0x0000001009107819 */ /* 0x040fe200000006ff */
[C---:B------:R-:W-:Y:S01]  /*a860*/  FMUL.FTZ R3, R10.reuse, R20 ;  /* 0x000000140a037220 */ /* 0x040fe20000410000 */
[----:B------:R-:W-:Y:S01]  /*a870*/  LOP3.LUT R8, R9, 0xffff0000, RZ, 0xc0, !PT ;  /* 0xffff000009087812 */ /* 0x000fe200078ec0ff */
[-C--:B------:R-:W-:Y:S01]  /*a880*/  FMUL.FTZ R0, R10, R11.reuse ;  /* 0x0000000b0a007220 */ /* 0x080fe20000410000 */
[----:B------:R-:W-:Y:S01]  /*a890*/  SHF.L.U32 R9, R14, 0x10, RZ ;  /* 0x000000100e097819 */ /* 0x000fe200000006ff */
[C---:B------:R-:W-:Y:S01]  /*a8a0*/  IMAD.U32 R10, R13.reuse, 0x10000, RZ ;  /* 0x000100000d0a7824 */ /* 0x040fe200078e00ff */
[----:B------:R-:W-:Y:S01]  /*a8b0*/  LOP3.LUT R13, R13, 0xffff0000, RZ, 0xc0, !PT ;  /* 0xffff00000d0d7812 */ /* 0x000fe200078ec0ff */
[----:B------:R-:W-:Y:S01]  /*a8c0*/  FFMA.FTZ R18, R6, R18, R5 ;  /* 0x0000001206127223 */ /* 0x000fe20000010005 */
[----:B------:R-:W-:Y:S01]  /*a8d0*/  LOP3.LUT R14, R14, 0xffff0000, RZ, 0xc0, !PT ;  /* 0xffff00000e0e7812 */ /* 0x000fe200078ec0ff */
[----:B------:R-:W-:-:S02]  /*a8e0*/  FFMA.FTZ R6, R12, R11, -R3 ;  /* 0x0000000b0c067223 */ /* 0x000fc40000010803 */
[----:B------:R-:W-:Y:S02]  /*a8f0*/  FFMA.FTZ R11, R12, R20, R0 ;  /* 0x000000140c0b7223 */ /* 0x000fe40000010000 */
[----:B------:R-:W-:Y:S02]  /*a900*/  FMUL.FTZ R5, R7, R10 ;  /* 0x0000000a07057220 */ /* 0x000fe40000410000 */
[C---:B------:R-:W-:Y:S01]  /*a910*/  FMUL.FTZ R0, R8.reuse, R13 ;  /* 0x0000000d08007220 */ /* 0x040fe20000410000 */
[----:B------:R-:W-:Y:S01]  /*a920*/  F2FP.BF16.PACK_AB R11, R11, R6 ;  /* 0x000000060b0b723e */ /* 0x000fe200000010ff */
[-C--:B------:R-:W-:Y:S02]  /*a930*/  FMUL.FTZ R3, R7, R9.reuse ;  /* 0x0000000907037220 */ /* 0x080fe40000410000 */
[----:B------:R-:W-:Y:S02]  /*a940*/  FMUL.FTZ R8, R8, R14 ;  /* 0x0000000e08087220 */ /* 0x000fe40000410000 */
[----:B------:R-:W-:-:S02]  /*a950*/  FFMA.FTZ R5, R15, R9, -R5 ;  /* 0x000000090f057223 */ /* 0x000fc40000010805 */
[----:B------:R-:W-:Y:S01]  /*a960*/  FFMA.FTZ R3, R15, R10, R3 ;  /* 0x0000000a0f037223 */ /* 0x000fe20000010003 */
[----:B------:R-:W-:Y:S01]  /*a970*/  F2FP.BF16.PACK_AB R10, R18, R19 ;  /* 0x00000013120a723e */ /* 0x000fe200000010ff */
[C---:B------:R-:W-:Y:S02]  /*a980*/  FFMA.FTZ R0, R16.reuse, R14, -R0 ;  /* 0x0000000e10007223 */ /* 0x040fe40000010800 */
[----:B------:R-:W-:Y:S01]  /*a990*/  FFMA.FTZ R9, R16, R13, R8 ;  /* 0x0000000d10097223 */ /* 0x000fe20000010008 */
[----:B------:R-:W-:-:S04]  /*a9a0*/  F2FP.BF16.PACK_AB R8, R3, R5 ;  /* 0x000000050308723e */ /* 0x000fc800000010ff */
[----:B------:R-:W-:-:S05]  /*a9b0*/  F2FP.BF16.PACK_AB R9, R9, R0 ;  /* 0x000000000909723e */ /* 0x000fca00000010ff */
[----:B------:R1:W-:Y:S02]  /*a9c0*/  STS.128 [R21], R8 ;  /* 0x0000000815007388 */ /* 0x0003e40000000c00 */
.L_x_702:
[----:B------:R-:W-:Y:S05]  /*a9d0*/  BSYNC B0 ;  /* 0x0000000000007941 */ /* 0x000fea0003800000 */
.L_x_701:
        /* <DEDUP_REMOVED lines=49> */
.L_x_700:
[----:B------:R-:W-:Y:S05]  /*acf0*/  BSYNC B1 ;  /* 0x0000000000017941 */ /* 0x000fea0003800000 */
.L_x_699:
        /* <DEDUP_REMOVED lines=52> */
[----:B------:R1:W-:Y:S02]  /*b040*/  STS.128 [R21+0x1000], R8 ;  /* 0x0010000815007388 */ /* 0x0003e40000000c00 */
.L_x_706:
[----:B------:R-:W-:Y:S05]  /*b050*/  BSYNC B0 ;  /* 0x0000000000007941 */ /* 0x000fea0003800000 */
.L_x_705:
        /* <DEDUP_REMOVED lines=49> */
.L_x_704:
[----:B------:R-:W-:Y:S05]  /*b370*/  BSYNC B1 ;  /* 0x0000000000017941 */ /* 0x000fea0003800000 */
.L_x_703:
        /* <DEDUP_REMOVED lines=53> */
.L_x_710:
[----:B------:R-:W-:Y:S05]  /*b6d0*/  BSYNC B0 ;  /* 0x0000000000007941 */ /* 0x000fea0003800000 */
.L_x_709:
        /* <DEDUP_REMOVED lines=49> */
.L_x_708:
[----:B------:R-:W-:Y:S05]  /*b9f0*/  BSYNC B1 ;  /* 0x0000000000017941 */ /* 0x000fea0003800000 */
.L_x_707:
        /* <DEDUP_REMOVED lines=52> */
.L_x_713:
[----:B------:R-:W-:Y:S05]  /*bd40*/  BSYNC B0 ;  /* 0x0000000000007941 */ /* 0x000fea0003800000 */
.L_x_712:
        /* <DEDUP_REMOVED lines=28> */
[----:B------:R-:W-:Y:S01]  /*bf10*/  FMUL.FTZ R0, R10, R11 ;  /* 0x0000000b0a007220 */ /* 0x000fe20000410000 */
        /* <DEDUP_REMOVED lines=19> */
[----:B------:R1:W-:Y:S01]  /*c050*/  STS.128 [R24+0x3000], R8 ;  /* 0x0030000818007388 */ /* 0x0003e20000000c00 */
[----:B------:R-:W-:Y:S05]  /*c060*/  BRA `(.L_x_711) ;  /* 0x0000252000007947 */ /* 0x000fea0003800000 */
.L_x_690:
[----:B------:R-:W-:Y:S01]  /*c070*/  @P6 IMAD.HI.U32 R3, R0, c[0x0][0x2c8], RZ ;  /* 0x0000b20000036a27 */ /* 0x000fe200078e00ff */
[----:B------:R-:W-:Y:S01]  /*c080*/  ISETP.GE.AND P2, PT, R31, c[0x0][0x27c], PT ;  /* 0x00009f001f007a0c */ /* 0x000fe20003f46270 */
[----:B------:R-:W-:Y:S01]  /*c090*/  CS2R R22, SRZ ;  /* 0x0000000000167805 */ /* 0x000fe2000001ff00 */
[----:B------:R-:W-:Y:S01]  /*c0a0*/  SHF.R.S32.HI R32, RZ, 0x1f, R31 ;  /* 0x0000001fff207819 */ /* 0x000fe2000001141f */
[----:B------:R-:W-:Y:S01]  /*c0b0*/  IMAD.MOV.U32 R8, RZ, RZ, R12 ;  /* 0x000000ffff087224 */ /* 0x000fe200078e000c */
[----:B------:R-:W-:Y:S01]  /*c0c0*/  @P6 SHF.R.U32.HI R0, RZ, c[0x0][0x2cc], R3 ;  /* 0x0000b300ff006a19 */ /* 0x000fe20000011603 */
[----:B------:R-:W-:Y:S01]  /*c0d0*/  IMAD.MOV.U32 R6, RZ, RZ, R10 ;  /* 0x000000ffff067224 */ /* 0x000fe200078e000a */
[----:B------:R-:W-:Y:S02]  /*c0e0*/  CS2R R20, SRZ ;  /* 0x0000000000147805 */ /* 0x000fe4000001ff00 */
        /* <DEDUP_REMOVED lines=20> */
[----:B-1----:R-:W-:-:S04]  /*c230*/  @!P0 IADD3 R8, P1, R8, R0, RZ ;  /* 0x0000000008088210 */ /* 0x002fc80007f3e0ff */
[----:B--2---:R-:W-:Y:S02]  /*c240*/  @!P0 IADD3.X R9, R7, R3, RZ, P1, !PT ;  /* 0x0000000307098210 */ /* 0x004fe40000ffe4ff */
[----:B---3--:R-:W-:Y:S01]  /*c250*/  @!P0 IADD3 R6, P1, R6, R0, RZ ;  /* 0x0000000006068210 */ /* 0x008fe20007f3e0ff */
[----:B------:R-:W-:Y:S02]  /*c260*/  CS2R R18, SRZ ;  /* 0x0000000000127805 */ /* 0x000fe4000001ff00 */
[----:B------:R1:W2:Y:S01]  /*c270*/  @!P0 LD.E.128 R20, [R8.64] ;  /* 0x0000000808148980 */ /* 0x0002a2000c101d00 */
[----:B------:R-:W-:Y:S01]  /*c280*/  CS2R R16, SRZ ;  /* 0x0000000000107805 */ /* 0x000fe2000001ff00 */
        /* <DEDUP_REMOVED lines=39> */
.L_x_715:
[----:B-1-3--:R-:W-:Y:S05]  /*c500*/  BSYNC B0 ;  /* 0x0000000000007941 */ /* 0x00afea0003800000 */
.L_x_714:
        /* <DEDUP_REMOVED lines=65> */
.L_x_717:
[----:B-1-3--:R-:W-:Y:S05]  /*c920*/  BSYNC B0 ;  /* 0x0000000000007941 */ /* 0x00afea0003800000 */
.L_x_716:
        /* <DEDUP_REMOVED lines=28> */
[----:B------:R-:W-:Y:S01]  /*caf0*/  SHF.R.U32.HI R6, RZ, 0x10, R23 ;  /* 0x00000010ff067819 */ /* 0x000fe20000011617 */
[----:B------:R-:W-:Y:S01]  /*cb00*/  IMAD.SHL.U32 R44, R3, 0x2, RZ ;  /* 0x00000002032c7824 */ /* 0x000fe200078e00ff */
[----:B------:R-:W-:Y:S01]  /*cb10*/  SHF.R.U64 R7, R16, 0x10, R17 ;  /* 0x0000001010077819 */ /* 0x000fe20000001211 */
[----:B------:R-:W-:Y:S01]  /*cb20*/  IMAD.SHL.U32 R34, R0, 0x2, RZ ;  /* 0x0000000200227824 */ /* 0x000fe200078e00ff */
[----:B------:R-:W-:-:S02]  /*cb30*/  SHF.R.U64 R0, R20, 0x10, R21 ;  /* 0x0000001014007819 */ /* 0x000fc40000001215 */
[----:B------:R-:W1:Y:S01]  /*cb40*/  LDS.128 R12, [R44+0x7100] ;  /* 0x007100002c0c7984 */ /* 0x000e620000000c00 */
[----:B------:R-:W-:Y:S02]  /*cb50*/  SHF.R.U32.HI R3, RZ, 0x10, R21 ;  /* 0x00000010ff037819 */ /* 0x000fe40000011615 */
[----:B------:R-:W-:Y:S01]  /*cb60*/  SHF.R.U32.HI R17, RZ, 0x10, R17 ;  /* 0x00000010ff117819 */ /* 0x000fe20000011611 */
[----:B------:R-:W2:Y:S01]  /*cb70*/  LDS.128 R8, [R34+0x7100] ;  /* 0x0071000022087984 */ /* 0x000ea20000000c00 */
[--C-:B------:R-:W-:Y:S02]  /*cb80*/  SHF.R.U64 R16, R18, 0x10, R19.reuse ;  /* 0x0000001012107819 */ /* 0x100fe40000001213 */
[----:B------:R-:W-:Y:S02]  /*cb90*/  SHF.R.U32.HI R18, RZ, 0x10, R19 ;  /* 0x00000010ff127819 */ /* 0x000fe40000011613 */
[----:B------:R-:W-:Y:S02]  /*cba0*/  PRMT R28, R28, 0x5410, R6 ;  /* 0x000054101c1c7816 */ /* 0x000fe40000000006 */
[----:B------:R-:W-:-:S02]  /*cbb0*/  PRMT R6, R26, 0x5432, R7 ;  /* 0x000054321a067816 */ /* 0x000fc40000000007 */
[----:B------:R-:W-:Y:S02]  /*cbc0*/  SHF.R.U64 R5, R22, 0x10, R23 ;  /* 0x0000001016057819 */ /* 0x000fe40000001217 */
[C---:B------:R-:W-:Y:S02]  /*cbd0*/  PRMT R20, R27.reuse, 0x5432, R0 ;  /* 0x000054321b147816 */ /* 0x040fe40000000000 */
[----:B------:R-:W-:Y:S02]  /*cbe0*/  PRMT R22, R27, 0x5410, R3 ;  /* 0x000054101b167816 */ /* 0x000fe40000000003 */
[----:B------:R-:W-:Y:S02]  /*cbf0*/  PRMT R17, R26, 0x5410, R17 ;  /* 0x000054101a117816 */ /* 0x000fe40000000011 */
[C---:B------:R-:W-:Y:S02]  /*cc00*/  PRMT R27, R30.reuse, 0x5432, R16 ;  /* 0x000054321e1b7816 */ /* 0x040fe40000000010 */
[----:B------:R-:W-:-:S02]  /*cc10*/  PRMT R26, R30, 0x5410, R18 ;  /* 0x000054101e1a7816 */ /* 0x000fc40000000012 */
[----:B------:R-:W-:Y:S02]  /*cc20*/  PRMT R29, R29, 0x5410, R5 ;  /* 0x000054101d1d7816 */ /* 0x000fe40000000005 */
[C---:B------:R-:W-:Y:S01]  /*cc30*/  LOP3.LUT R45, R6.reuse, 0xffff0000, RZ, 0xc0, !PT ;  /* 0xffff0000062d7812 */ /* 0x040fe200078ec0ff */
[C---:B-1----:R-:W-:Y:S01]  /*cc40*/  IMAD.U32 R25, R15.reuse, 0x10000, RZ ;  /* 0x000100000f197824 */ /* 0x042fe200078e00ff */
[----:B------:R-:W-:Y:S01]  /*cc50*/  LOP3.LUT R30, R15, 0xffff0000, RZ, 0xc0, !PT ;  /* 0xffff00000f1e7812 */ /* 0x000fe200078ec0ff */
[----:B------:R-:W-:Y:S01]  /*cc60*/  IMAD.U32 R15, R6, 0x10000, RZ ;  /* 0x00010000060f7824 */ /* 0x000fe200078e00ff */
[----:B------:R-:W-:Y:S01]  /*cc70*/  LOP3.LUT R32, R14, 0xffff0000, RZ, 0xc0, !PT ;  /* 0xffff00000e207812 */ /* 0x000fe200078ec0ff */
[C---:B--2---:R-:W-:Y:S01]  /*cc80*/  IMAD.U32 R3, R8.reuse, 0x10000, RZ ;  /* 0x0001000008037824 */ /* 0x044fe200078e00ff */
[----:B------:R-:W-:Y:S01]  /*cc90*/  LOP3.LUT R5, R8, 0xffff0000, RZ, 0xc0, !PT ;  /* 0xffff000008057812 */ /* 0x000fe200078ec0ff */
[----:B------:R-:W-:Y:S01]  /*cca0*/  IMAD.U32 R21, R14, 0x10000, RZ ;  /* 0x000100000e157824 */ /* 0x000fe200078e00ff */
[C---:B------:R-:W-:Y:S01]  /*ccb0*/  SHF.L.U32 R7, R9.reuse, 0x10, RZ ;  /* 0x0000001009077819 */ /* 0x040fe200000006ff */
[----:B------:R-:W-:Y:S01]  /*ccc0*/  IMAD.U32 R16, R12, 0x10000, RZ ;  /* 0x000100000c107824 */ /* 0x000fe200078e00ff */
[----:B------:R-:W-:Y:S01]  /*ccd0*/  LOP3.LUT R8, R9, 0xffff0000, RZ, 0xc0, !PT ;  /* 0xffff000009087812 */ /* 0x000fe200078ec0ff */
[----:B------:R-:W-:Y:S01]  /*cce0*/  IMAD.U32 R14, R20, 0x10000, RZ ;  /* 0x00010000140e7824 */ /* 0x000fe200078e00ff */
[----:B------:R-:W-:Y:S01]  /*ccf0*/  LOP3.LUT R18, R12, 0xffff0000, RZ, 0xc0, !PT ;  /* 0xffff00000c127812 */ /* 0x000fe200078ec0ff */
[----:B------:R-:W-:Y:S01]  /*cd00*/  FMUL.FTZ R0, R3, R15 ;  /* 0x0000000f03007220 */ /* 0x000fe20000410000 */
[C---:B------:R-:W-:Y:S01]  /*cd10*/  LOP3.LUT R24, R10.reuse, 0xffff0000, RZ, 0xc0, !PT ;  /* 0xffff00000a187812 */ /* 0x040fe200078ec0ff */
[----:B------:R-:W-:Y:S01]  /*cd20*/  IMAD.U32 R9, R10, 0x10000, RZ ;  /* 0x000100000a097824 */ /* 0x000fe200078e00ff */
[----:B------:R-:W-:Y:S01]  /*cd30*/  SHF.L.U32 R12, R11, 0x10, RZ ;  /* 0x000000100b0c7819 */ /* 0x000fe200000006ff */
[-C--:B------:R-:W-:Y:S01]  /*cd40*/  FMUL.FTZ R3, R3, R14.reuse ;  /* 0x0000000e03037220 */ /* 0x080fe20000410000 */
[----:B------:R-:W-:Y:S01]  /*cd50*/  LOP3.LUT R23, R11, 0xffff0000, RZ, 0xc0, !PT ;  /* 0xffff00000b177812 */ /* 0x000fe200078ec0ff */
[----:B------:R-:W-:Y:S01]  /*cd60*/  FFMA.FTZ R35, R16, R14, -R0 ;  /* 0x0000000e10237223 */ /* 0x000fe20000010800 */
[----:B------:R-:W-:Y:S01]  /*cd70*/  LOP3.LUT R10, R20, 0xffff0000, RZ, 0xc0, !PT ;  /* 0xffff0000140a7812 */ /* 0x000fe200078ec0ff */
[----:B------:R-:W-:Y:S01]  /*cd80*/  IMAD.U32 R11, R17, 0x10000, RZ ;  /* 0x00010000110b7824 */ /* 0x000fe200078e00ff */
[----:B------:R-:W-:Y:S01]  /*cd90*/  SHF.L.U32 R19, R13, 0x10, RZ ;  /* 0x000000100d137819 */ /* 0x000fe200000006ff */
[----:B------:R-:W-:Y:S01]  /*cda0*/  FMUL.FTZ R0, R5, R45 ;  /* 0x0000002d05007220 */ /* 0x000fe20000410000 */
[----:B------:R-:W-:Y:S01]  /*cdb0*/  LOP3.LUT R14, R17, 0xffff0000, RZ, 0xc0, !PT ;  /* 0xffff0000110e7812 */ /* 0x000fe200078ec0ff */
[----:B------:R-:W-:Y:S01]  /*cdc0*/  IMAD.U32 R6, R22, 0x10000, RZ ;  /* 0x0001000016067824 */ /* 0x000fe200078e00ff */
[----:B------:R-:W-:Y:S01]  /*cdd0*/  LOP3.LUT R13, R13, 0xffff0000, RZ, 0xc0, !PT ;  /* 0xffff00000d0d7812 */ /* 0x000fe200078ec0ff */
[----:B------:R-:W-:-:S02]  /*cde0*/  FFMA.FTZ R33, R16, R15, R3 ;  /* 0x0000000f10217223 */ /* 0x000fc40000010003 */
[----:B------:R-:W-:Y:S02]  /*cdf0*/  FFMA.FTZ R20, R18, R10, -R0 ;  /* 0x0000000a12147223 */ /* 0x000fe40000010800 */
[CC--:B------:R-:W-:Y:S02]  /*ce00*/  FMUL.FTZ R3, R7.reuse, R11.reuse ;  /* 0x0000000b07037220 */ /* 0x0c0fe40000410000 */
[-C--:B------:R-:W-:Y:S02]  /*ce10*/  FMUL.FTZ R0, R7, R6.reuse ;  /* 0x0000000607007220 */ /* 0x080fe40000410000 */
[C---:B------:R-:W-:Y:S01]  /*ce20*/  FFMA.FTZ R17, R19.reuse, R6, -R3 ;  /* 0x0000000613117223 */ /* 0x040fe20000010803 */
[----:B------:R-:W-:Y:S01]  /*ce30*/  LOP3.LUT R3, R22, 0xffff0000, RZ, 0xc0, !PT ;  /* 0xffff000016037812 */ /* 0x000fe200078ec0ff */
[----:B------:R-:W-:Y:S02]  /*ce40*/  FFMA.FTZ R19, R19, R11, R0 ;  /* 0x0000000b13137223 */ /* 0x000fe40000010000 */
[----:B------:R-:W-:Y:S01]  /*ce50*/  FMUL.FTZ R5, R5, R10 ;  /* 0x0000000a05057220 */ /* 0x000fe20000410000 */
[----:B------:R-:W-:Y:S01]  /*ce60*/  SHF.L.U32 R10, R27, 0x10, RZ ;  /* 0x000000101b0a7819 */ /* 0x000fe200000006ff */
[----:B------:R-:W-:-:S02]  /*ce70*/  FMUL.FTZ R0, R8, R14 ;  /* 0x0000000e08007220 */ /* 0x000fc40000410000 */
[----:B------:R-:W-:Y:S02]  /*ce80*/  IMAD.U32 R7, R29, 0x10000, RZ ;  /* 0x000100001d077824 */ /* 0x000fe400078e00ff */
[----:B------:R-:W-:Y:S02]  /*ce90*/  FFMA.FTZ R18, R18, R45, R5 ;  /* 0x0000002d12127223 */ /* 0x000fe40000010005 */
[-C--:B------:R-:W-:Y:S02]  /*cea0*/  FFMA.FTZ R16, R13, R3.reuse, -R0 ;  /* 0x000000030d107223 */ /* 0x080fe40000010800 */
[----:B------:R-:W-:Y:S01]  /*ceb0*/  FMUL.FTZ R5, R8, R3 ;  /* 0x0000000308057220 */ /* 0x000fe20000410000 */
[----:B------:R-:W-:Y:S01]  /*cec0*/  LOP3.LUT R8, R28, 0xffff0000, RZ, 0xc0, !PT ;  /* 0xffff00001c087812 */ /* 0x000fe200078ec0ff */
[----:B------:R-:W-:Y:S02]  /*ced0*/  FMUL.FTZ R0, R9, R7 ;  /* 0x0000000709007220 */ /* 0x000fe40000410000 */
[----:B------:R-:W-:-:S02]  /*cee0*/  IMAD.U32 R11, R26, 0x10000, RZ ;  /* 0x000100001a0b7824 */ /* 0x000fc400078e00ff */
[----:B------:R-:W-:Y:S02]  /*cef0*/  IMAD.U32 R6, R28, 0x10000, RZ ;  /* 0x000100001c067824 */ /* 0x000fe400078e00ff */
[----:B------:R-:W-:Y:S02]  /*cf00*/  FMUL.FTZ R3, R9, R10 ;  /* 0x0000000a09037220 */ /* 0x000fe40000410000 */
[----:B------:R-:W-:Y:S01]  /*cf10*/  FFMA.FTZ R9, R13, R14, R5 ;  /* 0x0000000e0d097223 */ /* 0x000fe20000010005 */
[----:B------:R-:W-:Y:S01]  /*cf20*/  LOP3.LUT R13, R27, 0xffff0000, RZ, 0xc0, !PT ;  /* 0xffff00001b0d7812 */ /* 0x000fe200078ec0ff */
[----:B------:R-:W-:Y:S02]  /*cf30*/  FFMA.FTZ R10, R21, R10, R0 ;  /* 0x0000000a150a7223 */ /* 0x000fe40000010000 */
[C---:B------:R-:W-:Y:S01]  /*cf40*/  FMUL.FTZ R5, R12.reuse, R11 ;  /* 0x0000000b0c057220 */ /* 0x040fe20000410000 */
[----:B------:R-:W-:Y:S01]  /*cf50*/  F2FP.BF16.PACK_AB R9, R9, R19 ;  /* 0x000000130909723e */ /* 0x000fe200000010ff */
[-C--:B------:R-:W-:Y:S01]  /*cf60*/  FMUL.FTZ R0, R12, R6.reuse ;  /* 0x000000060c007220 */ /* 0x080fe20000410000 */
[----:B------:R-:W-:Y:S01]  /*cf70*/  LOP3.LUT R12, R26, 0xffff0000, RZ, 0xc0, !PT ;  /* 0xffff00001a0c7812 */ /* 0x000fe200078ec0ff */
[----:B------:R-:W-:Y:S01]  /*cf80*/  FFMA.FTZ R14, R21, R7, -R3 ;  /* 0x00000007150e7223 */ /* 0x000fe20000010803 */
[----:B------:R-:W-:Y:S01]  /*cf90*/  LOP3.LUT R7, R29, 0xffff0000, RZ, 0xc0, !PT ;  /* 0xffff00001d077812 */ /* 0x000fe200078ec0ff */
[----:B------:R-:W-:-:S02]  /*cfa0*/  FFMA.FTZ R15, R25, R6, -R5 ;  /* 0x00000006190f7223 */ /* 0x000fc40000010805 */
[----:B------:R-:W-:Y:S02]  /*cfb0*/  FFMA.FTZ R11, R25, R11, R0 ;  /* 0x0000000b190b7223 */ /* 0x000fe40000010000 */
[C---:B------:R-:W-:Y:S02]  /*cfc0*/  FMUL.FTZ R6, R24.reuse, R13 ;  /* 0x0000000d18067220 */ /* 0x040fe40000410000 */
[C---:B------:R-:W-:Y:S02]  /*cfd0*/  FMUL.FTZ R3, R23.reuse, R12 ;  /* 0x0000000c17037220 */ /* 0x040fe40000410000 */
[-C--:B------:R-:W-:Y:S02]  /*cfe0*/  FMUL.FTZ R5, R24, R7.reuse ;  /* 0x0000000718057220 */ /* 0x080fe40000410000 */
[----:B------:R-:W-:Y:S02]  /*cff0*/  FMUL.FTZ R0, R23, R8 ;  /* 0x0000000817007220 */ /* 0x000fe40000410000 */
[----:B------:R-:W-:-:S02]  /*d000*/  FFMA.FTZ R6, R32, R7, -R6 ;  /* 0x0000000720067223 */ /* 0x000fc40000010806 */
[----:B------:R-:W-:Y:S01]  /*d010*/  FFMA.FTZ R3, R30, R8, -R3 ;  /* 0x000000081e037223 */ /* 0x000fe20000010803 */
[----:B------:R-:W-:Y:S01]  /*d020*/  F2FP.BF16.PACK_AB R8, R18, R33 ;  /* 0x000000211208723e */ /* 0x000fe200000010ff */
[----:B------:R-:W-:Y:S01]  /*d030*/  FFMA.FTZ R5, R32, R13, R5 ;  /* 0x0000000d20057223 */ /* 0x000fe20000010005 */
[----:B------:R-:W-:Y:S01]  /*d040*/  F2FP.BF16.PACK_AB R13, R16, R17 ;  /* 0x00000011100d723e */ /* 0x000fe200000010ff */
[----:B------:R-:W-:Y:S01]  /*d050*/  FFMA.FTZ R0, R30, R12, R0 ;  /* 0x0000000c1e007223 */ /* 0x000fe20000010000 */
[----:B------:R-:W-:Y:S02]  /*d060*/  F2FP.BF16.PACK_AB R12, R20, R35 ;  /* 0x00000023140c723e */ /* 0x000fe400000010ff */
[----:B------:R-:W-:Y:S02]  /*d070*/  F2FP.BF16.PACK_AB R14, R6, R14 ;  /* 0x0000000e060e723e */ /* 0x000fe400000010ff */
[----:B------:R-:W-:Y:S02]  /*d080*/  F2FP.BF16.PACK_AB R15, R3, R15 ;  /* 0x0000000f030f723e */ /* 0x000fe400000010ff */
[----:B------:R-:W-:-:S02]  /*d090*/  F2FP.BF16.PACK_AB R10, R5, R10 ;  /* 0x0000000a050a723e */ /* 0x000fc400000010ff */
[----:B------:R-:W-:Y:S01]  /*d0a0*/  F2FP.BF16.PACK_AB R11, R0, R11 ;  /* 0x0000000b000b723e */ /* 0x000fe200000010ff */
[----:B------:R1:W-:Y:S04]  /*d0b0*/  STS.128 [R44+0x7100], R12 ;  /* 0x0071000c2c007388 */ /* 0x0003e80000000c00 */
[----:B------:R1:W-:Y:S02]  /*d0c0*/  STS.128 [R34+0x7100], R8 ;  /* 0x0071000822007388 */ /* 0x0003e40000000c00 */
.L_x_719:
[----:B------:R-:W-:Y:S05]  /*d0d0*/  BSYNC B0 ;  /* 0x0000000000007941 */ /* 0x000fea0003800000 */
.L_x_718:
        /* <DEDUP_REMOVED lines=17> */
[----:B------:R-:W-:Y:S01]  /*d1f0*/  SHF.R.U32.HI R6, RZ, 0x10, R43 ;  /* 0x00000010ff067819 */ /* 0x000fe2000001162b */
[----:B------:R-:W-:Y:S01]  /*d200*/  IMAD.SHL.U32 R45, R5, 0x2, RZ ;  /* 0x00000002052d7824 */ /* 0x000fe200078e00ff */
[----:B------:R-:W-:Y:S01]  /*d210*/  SHF.R.U64 R7, R36, 0x10, R37 ;  /* 0x0000001024077819 */ /* 0x000fe20000001225 */
[----:B-1----:R-:W-:Y:S01]  /*d220*/  IMAD.SHL.U32 R44, R0, 0x2, RZ ;  /* 0x00000002002c7824 */ /* 0x002fe200078e00ff */
[----:B------:R-:W-:-:S02]  /*d230*/  SHF.R.U64 R0, R40, 0x10, R41 ;  /* 0x0000001028007819 */ /* 0x000fc40000001229 */
[----:B------:R-:W1:Y:S01]  /*d240*/  LDS.128 R12, [R45+0x7100] ;  /* 0x007100002d0c7984 */ /* 0x000e620000000c00 */
[----:B------:R-:W-:Y:S02]  /*d250*/  PRMT R28, R63, 0x5410, R6 ;  /* 0x000054103f1c7816 */ /* 0x000fe40000000006 */
[----:B------:R-:W-:Y:S01]  /*d260*/  SHF.R.U32.HI R3, RZ, 0x10, R41 ;  /* 0x00000010ff037819 */ /* 0x000fe20000011629 */
[----:B------:R-:W2:Y:S01]  /*d270*/  LDS.128 R8, [R44+0x7100] ;  /* 0x007100002c087984 */ /* 0x000ea20000000c00 */
[----:B------:R-:W-:Y:S02]  /*d280*/  PRMT R6, R47, 0x5432, R7 ;  /* 0x000054322f067816 */ /* 0x000fe40000000007 */
[----:B------:R-:W-:Y:S02]  /*d290*/  PRMT R19, R61, 0x5432, R0 ;  /* 0x000054323d137816 */ /* 0x000fe40000000000 */
[----:B------:R-:W-:Y:S02]  /*d2a0*/  SHF.R.U64 R17, R38, 0x10, R39 ;  /* 0x0000001026117819 */ /* 0x000fe40000001227 */
[----:B------:R-:W-:-:S02]  /*d2b0*/  SHF.R.U64 R5, R42, 0x10, R43 ;  /* 0x000000102a057819 */ /* 0x000fc4000000122b */
[----:B------:R-:W-:Y:S02]  /*d2c0*/  PRMT R22, R61, 0x5410, R3 ;  /* 0x000054103d167816 */ /* 0x000fe40000000003 */
[----:B------:R-:W-:Y:S02]  /*d2d0*/  SHF.L.U32 R32, R6, 0x10, RZ ;  /* 0x0000001006207819 */ /* 0x000fe400000006ff */
[----:B------:R-:W-:Y:S02]  /*d2e0*/  SHF.R.U32.HI R18, RZ, 0x10, R39 ;  /* 0x00000010ff127819 */ /* 0x000fe40000011627 */
[----:B------:R-:W-:Y:S02]  /*d2f0*/  PRMT R20, R47, 0x5410, R16 ;  /* 0x000054102f147816 */ /* 0x000fe40000000010 */
[----:B------:R-:W-:Y:S02]  /*d300*/  PRMT R24, R62, 0x5432, R17 ;  /* 0x000054323e187816 */ /* 0x000fe40000000011 */
[----:B------:R-:W-:-:S02]  /*d310*/  PRMT R27, R63, 0x5432, R5 ;  /* 0x000054323f1b7816 */ /* 0x000fc40000000005 */
[----:B------:R-:W-:Y:S02]  /*d320*/  PRMT R26, R62, 0x5410, R18 ;  /* 0x000054103e1a7816 */ /* 0x000fe40000000012 */
[----:B------:R-:W-:Y:S01]  /*d330*/  LOP3.LUT R34, R6, 0xffff0000, RZ, 0xc0, !PT ;  /* 0xffff000006227812 */ /* 0x000fe200078ec0ff */
[----:B------:R-:W-:Y:S02]  /*d340*/  IMAD.U32 R6, R22, 0x10000, RZ ;  /* 0x0001000016067824 */ /* 0x000fe400078e00ff */
[C---:B-1----:R-:W-:Y:S01]  /*d350*/  IMAD.U32 R25, R14.reuse, 0x10000, RZ ;  /* 0x000100000e197824 */ /* 0x042fe200078e00ff */
[----:B------:R-:W-:Y:S01]  /*d360*/  LOP3.LUT R30, R14, 0xffff0000, RZ, 0xc0, !PT ;  /* 0xffff00000e1e7812 */ /* 0x000fe200078ec0ff */
[----:B------:R-:W-:Y:S01]  /*d370*/  IMAD.U32 R14, R19, 0x10000, RZ ;  /* 0x00010000130e7824 */ /* 0x000fe200078e00ff */
[C---:B------:R-:W-:Y:S01]  /*d380*/  LOP3.LUT R21, R13.reuse, 0xffff0000, RZ, 0xc0, !PT ;  /* 0xffff00000d157812 */ /* 0x040fe200078ec0ff */
[C---:B--2---:R-:W-:Y:S01]  /*d390*/  IMAD.U32 R3, R8.reuse, 0x10000, RZ ;  /* 0x0001000008037824 */ /* 0x044fe200078e00ff */
[----:B------:R-:W-:Y:S01]  /*d3a0*/  LOP3.LUT R5, R8, 0xffff0000, RZ, 0xc0, !PT ;  /* 0xffff000008057812 */ /* 0x000fe200078ec0ff */
[----:B------:R-:W-:Y:S01]  /*d3b0*/  IMAD.U32 R17, R13, 0x10000, RZ ;  /* 0x000100000d117824 */ /* 0x000fe200078e00ff */
[----:B------:R-:W-:Y:S01]  /*d3c0*/  LOP3.LUT R23, R10, 0xffff0000, RZ, 0xc0, !PT ;  /* 0xffff00000a177812 */ /* 0x000fe200078ec0ff */
[----:B------:R-:W-:Y:S01]  /*d3d0*/  IMAD.U32 R16, R12, 0x10000, RZ ;  /* 0x000100000c107824 */ /* 0x000fe200078e00ff */
[----:B------:R-:W-:Y:S01]  /*d3e0*/  LOP3.LUT R29, R15, 0xffff0000, RZ, 0xc0, !PT ;  /* 0xffff00000f1d7812 */ /* 0x000fe200078ec0ff */
[----:B------:R-:W-:Y:S01]  /*d3f0*/  IMAD.U32 R13, R10, 0x10000, RZ ;  /* 0x000100000a0d7824 */ /* 0x000fe200078e00ff */
[----:B------:R-:W-:Y:S01]  /*d400*/  LOP3.LUT R10, R19, 0xffff0000, RZ, 0xc0, !PT ;  /* 0xffff0000130a7812 */ /* 0x000fe200078ec0ff */
[----:B------:R-:W-:Y:S01]  /*d410*/  FMUL.FTZ R0, R3, R32 ;  /* 0x0000002003007220 */ /* 0x000fe20000410000 */
[----:B------:R-:W-:Y:S01]  /*d420*/  LOP3.LUT R12, R12, 0xffff0000, RZ, 0xc0, !PT ;  /* 0xffff00000c0c7812 */ /* 0x000fe200078ec0ff */
[----:B------:R-:W-:Y:S01]  /*d430*/  IMAD.U32 R18, R15, 0x10000, RZ ;  /* 0x000100000f127824 */ /* 0x000fe200078e00ff */
[C---:B------:R-:W-:Y:S01]  /*d440*/  LOP3.LUT R15, R11.reuse, 0xffff0000, RZ, 0xc0, !PT ;  /* 0xffff00000b0f7812 */ /* 0x040fe200078ec0ff */
[----:B------:R-:W-:-:S02]  /*d450*/  IMAD.U32 R8, R11, 0x10000, RZ ;  /* 0x000100000b087824 */ /* 0x000fc400078e00ff */
[-C--:B------:R-:W-:Y:S02]  /*d460*/  FMUL.FTZ R3, R3, R14.reuse ;  /* 0x0000000e03037220 */ /* 0x080fe40000410000 */
[C---:B------:R-:W-:Y:S01]  /*d470*/  IMAD.U32 R7, R9.reuse, 0x10000, RZ ;  /* 0x0001000009077824 */ /* 0x040fe200078e00ff */
[----:B------:R-:W-:Y:S01]  /*d480*/  LOP3.LUT R9, R9, 0xffff0000, RZ, 0xc0, !PT ;  /* 0xffff000009097812 */ /* 0x000fe200078ec0ff */
[----:B------:R-:W-:Y:S02]  /*d490*/  IMAD.U32 R11, R20, 0x10000, RZ ;  /* 0x00010000140b7824 */ /* 0x000fe400078e00ff */
[----:B------:R-:W-:Y:S01]  /*d4a0*/  FFMA.FTZ R36, R16, R14, -R0 ;  /* 0x0000000e10247223 */ /* 0x000fe20000010800 */
[----:B------:R-:W-:Y:S01]  /*d4b0*/  SHF.L.U32 R14, R26, 0x10, RZ ;  /* 0x000000101a0e7819 */ /* 0x000fe200000006ff */
[----:B------:R-:W-:Y:S02]  /*d4c0*/  FMUL.FTZ R0, R5, R34 ;  /* 0x0000002205007220 */ /* 0x000fe40000410000 */
[----:B------:R-:W-:-:S02]  /*d4d0*/  FFMA.FTZ R35, R16, R32, R3 ;  /* 0x0000002010237223 */ /* 0x000fc40000010003 */
[-C--:B------:R-:W-:Y:S02]  /*d4e0*/  FMUL.FTZ R5, R5, R10.reuse ;  /* 0x0000000a05057220 */ /* 0x080fe40000410000 */
[C---:B------:R-:W-:Y:S02]  /*d4f0*/  FMUL.FTZ R3, R7.reuse, R11 ;  /* 0x0000000b07037220 */ /* 0x040fe40000410000 */
[----:B------:R-:W-:Y:S01]  /*d500*/  FFMA.FTZ R33, R12, R10, -R0 ;  /* 0x0000000a0c217223 */ /* 0x000fe20000010800 */
[----:B------:R-:W-:Y:S01]  /*d510*/  LOP3.LUT R10, R20, 0xffff0000, RZ, 0xc0, !PT ;  /* 0xffff0000140a7812 */ /* 0x000fe200078ec0ff */
[----:B------:R-:W-:Y:S02]  /*d520*/  FMUL.FTZ R0, R7, R6 ;  /* 0x0000000607007220 */ /* 0x000fe40000410000 */
[----:B------:R-:W-:Y:S01]  /*d530*/  FFMA.FTZ R32, R12, R34, R5 ;  /* 0x000000220c207223 */ /* 0x000fe20000010005 */
[----:B------:R-:W-:Y:S01]  /*d540*/  LOP3.LUT R12, R28, 0xffff0000, RZ, 0xc0, !PT ;  /* 0xffff00001c0c7812 */ /* 0x000fe200078ec0ff */
[----:B------:R-:W-:-:S02]  /*d550*/  FFMA.FTZ R19, R17, R6, -R3 ;  /* 0x0000000611137223 */ /* 0x000fc40000010803 */
[----:B------:R-:W-:Y:S02]  /*d560*/  IMAD.U32 R5, R28, 0x10000, RZ ;  /* 0x000100001c057824 */ /* 0x000fe400078e00ff */
[----:B------:R-:W-:Y:S02]  /*d570*/  FMUL.FTZ R3, R8, R14 ;  /* 0x0000000e08037220 */ /* 0x000fe40000410000 */
[----:B------:R-:W-:Y:S02]  /*d580*/  IMAD.U32 R20, R24, 0x10000, RZ ;  /* 0x0001000018147824 */ /* 0x000fe400078e00ff */
[----:B------:R-:W-:Y:S01]  /*d590*/  FFMA.FTZ R17, R17, R11, R0 ;  /* 0x0000000b11117223 */ /* 0x000fe20000010000 */
[----:B------:R-:W-:Y:S01]  /*d5a0*/  LOP3.LUT R11, R22, 0xffff0000, RZ, 0xc0, !PT ;  /* 0xffff0000160b7812 */ /* 0x000fe200078ec0ff */
[-C--:B------:R-:W-:Y:S01]  /*d5b0*/  FMUL.FTZ R0, R8, R5.reuse ;  /* 0x0000000508007220 */ /* 0x080fe20000410000 */
[----:B------:R-:W-:Y:S01]  /*d5c0*/  LOP3.LUT R8, R24, 0xffff0000, RZ, 0xc0, !PT ;  /* 0xffff000018087812 */ /* 0x000fe200078ec0ff */
[----:B------:R-:W-:-:S02]  /*d5d0*/  FFMA.FTZ R16, R18, R5, -R3 ;  /* 0x0000000512107223 */ /* 0x000fc40000010803 */
[----:B------:R-:W-:Y:S02]  /*d5e0*/  IMAD.U32 R7, R27, 0x10000, RZ ;  /* 0x000100001b077824 */ /* 0x000fe400078e00ff */
[----:B------:R-:W-:Y:S02]  /*d5f0*/  FMUL.FTZ R6, R9, R10 ;  /* 0x0000000a09067220 */ /* 0x000fe40000410000 */
[----:B------:R-:W-:Y:S02]  /*d600*/  FMUL.FTZ R3, R13, R20 ;  /* 0x000000140d037220 */ /* 0x000fe40000410000 */
[----:B------:R-:W-:Y:S02]  /*d610*/  FFMA.FTZ R18, R18, R14, R0 ;  /* 0x0000000e12127223 */ /* 0x000fe40000010000 */
[-C--:B------:R-:W-:Y:S02]  /*d620*/  FMUL.FTZ R5, R9, R11.reuse ;  /* 0x0000000b09057220 */ /* 0x080fe40000410000 */
[----:B------:R-:W-:-:S02]  /*d630*/  FFMA.FTZ R14, R21, R11, -R6 ;  /* 0x0000000b150e7223 */ /* 0x000fc40000010806 */
[-C--:B------:R-:W-:Y:S01]  /*d640*/  FMUL.FTZ R0, R13, R7.reuse ;  /* 0x000000070d007220 */ /* 0x080fe20000410000 */
[----:B------:R-:W-:Y:S01]  /*d650*/  LOP3.LUT R13, R26, 0xffff0000, RZ, 0xc0, !PT ;  /* 0xffff00001a0d7812 */ /* 0x000fe200078ec0ff */
[----:B------:R-:W-:Y:S01]  /*d660*/  FFMA.FTZ R11, R25, R7, -R3 ;  /* 0x00000007190b7223 */ /* 0x000fe20000010803 */
[----:B------:R-:W-:Y:S01]  /*d670*/  LOP3.LUT R7, R27, 0xffff0000, RZ, 0xc0, !PT ;  /* 0xffff00001b077812 */ /* 0x000fe200078ec0ff */
[----:B------:R-:W-:Y:S02]  /*d680*/  FFMA.FTZ R9, R21, R10, R5 ;  /* 0x0000000a15097223 */ /* 0x000fe40000010005 */
[----:B------:R-:W-:Y:S02]  /*d690*/  FFMA.FTZ R10, R25, R20, R0 ;  /* 0x00000014190a7223 */ /* 0x000fe40000010000 */
[----:B------:R-:W-:Y:S01]  /*d6a0*/  FMUL.FTZ R6, R23, R8 ;  /* 0x0000000817067220 */ /* 0x000fe20000410000 */
[----:B------:R-:W-:Y:S01]  /*d6b0*/  F2FP.BF16.PACK_AB R9, R9, R17 ;  /* 0x000000110909723e */ /* 0x000fe200000010ff */
[----:B------:R-:W-:-:S02]  /*d6c0*/  FMUL.FTZ R3, R15, R13 ;  /* 0x0000000d0f037220 */ /* 0x000fc40000410000 */
        /* <DEDUP_REMOVED lines=15> */
.L_x_721:
[----:B------:R-:W-:Y:S05]  /*d7c0*/  BSYNC B0 ;  /* 0x0000000000007941 */ /* 0x000fea0003800000 */
.L_x_720:
        /* <DEDUP_REMOVED lines=22> */
[----:B-1----:R-:W1:Y:S01]  /*d930*/  LDS.128 R12, [R37+0x7100] ;  /* 0x00710000250c7984 */ /* 0x002e620000000c00 */
        /* <DEDUP_REMOVED lines=87> */
.L_x_723:
[----:B------:R-:W-:Y:S05]  /*deb0*/  BSYNC B0 ;  /* 0x0000000000007941 */ /* 0x000fea0003800000 */
.L_x_722:
        /* <DEDUP_REMOVED lines=20> */
[----:B------:R-:W-:-:S02]  /*e000*/  PRMT R29, R80, 0x5410, R6 ;  /* 0x00005410501d7816 */ /* 0x000fc40000000006 */
[----:B------:R-:W1:Y:S01]  /*e010*/  LDS.128 R12, [R36+0x7100] ;  /* 0x00710000240c7984 */ /* 0x000e620000000c00 */
[--C-:B------:R-:W-:Y:S02]  /*e020*/  SHF.R.U64 R0, R64, 0x10, R65.reuse ;  /* 0x0000001040007819 */ /* 0x100fe40000001241 */
[----:B------:R-:W-:Y:S01]  /*e030*/  SHF.R.U32.HI R3, RZ, 0x10, R65 ;  /* 0x00000010ff037819 */ /* 0x000fe20000011641 */
[----:B------:R-:W2:Y:S01]  /*e040*/  LDS.128 R8, [R34+0x7100] ;  /* 0x0071000022087984 */ /* 0x000ea20000000c00 */
[----:B------:R-:W-:Y:S02]  /*e050*/  PRMT R6, R77, 0x5432, R7 ;  /* 0x000054324d067816 */ /* 0x000fe40000000007 */
[----:B------:R-:W-:Y:S02]  /*e060*/  PRMT R26, R79, 0x5410, R18 ;  /* 0x000054104f1a7816 */ /* 0x000fe40000000012 */
[----:B------:R-:W-:Y:S02]  /*e070*/  SHF.R.U64 R5, R66, 0x10, R67 ;  /* 0x0000001042057819 */ /* 0x000fe40000001243 */
[----:B------:R-:W-:-:S02]  /*e080*/  SHF.R.U32.HI R16, RZ, 0x10, R57 ;  /* 0x00000010ff107819 */ /* 0x000fc40000011639 */
[C---:B------:R-:W-:Y:S02]  /*e090*/  PRMT R19, R78.reuse, 0x5432, R0 ;  /* 0x000054324e137816 */ /* 0x040fe40000000000 */
[----:B------:R-:W-:Y:S02]  /*e0a0*/  PRMT R22, R78, 0x5410, R3 ;  /* 0x000054104e167816 */ /* 0x000fe40000000003 */
[----:B------:R-:W-:Y:S02]  /*e0b0*/  SHF.R.U64 R17, R58, 0x10, R59 ;  /* 0x000000103a117819 */ /* 0x000fe4000000123b */
[----:B------:R-:W-:Y:S02]  /*e0c0*/  PRMT R28, R80, 0x5432, R5 ;  /* 0x00005432501c7816 */ /* 0x000fe40000000005 */
[----:B------:R-:W-:Y:S02]  /*e0d0*/  PRMT R20, R77, 0x5410, R16 ;  /* 0x000054104d147816 */ /* 0x000fe40000000010 */
[----:B------:R-:W-:-:S02]  /*e0e0*/  LOP3.LUT R32, R6, 0xffff0000, RZ, 0xc0, !PT ;  /* 0xffff000006207812 */ /* 0x000fc400078ec0ff */
[----:B------:R-:W-:Y:S01]  /*e0f0*/  PRMT R25, R79, 0x5432, R17 ;  /* 0x000054324f197816 */ /* 0x000fe20000000011 */
[C---:B-1----:R-:W-:Y:S01]  /*e100*/  IMAD.U32 R18, R15.reuse, 0x10000, RZ ;  /* 0x000100000f127824 */ /* 0x042fe200078e00ff */
[----:B------:R-:W-:Y:S01]  /*e110*/  LOP3.LUT R30, R15, 0xffff0000, RZ, 0xc0, !PT ;  /* 0xffff00000f1e7812 */ /* 0x000fe200078ec0ff */
[----:B------:R-:W-:Y:S01]  /*e120*/  IMAD.U32 R27, R14, 0x10000, RZ ;  /* 0x000100000e1b7824 */ /* 0x000fe200078e00ff */
[----:B------:R-:W-:Y:S01]  /*e130*/  SHF.L.U32 R15, R6, 0x10, RZ ;  /* 0x00000010060f7819 */ /* 0x000fe200000006ff */
[----:B--2---:R-:W-:Y:S01]  /*e140*/  IMAD.U32 R3, R8, 0x10000, RZ ;  /* 0x0001000008037824 */ /* 0x004fe200078e00ff */
        /* <DEDUP_REMOVED lines=9> */
[----:B------:R-:W-:Y:S01]  /*e1e0*/  IMAD.U32 R13, R10, 0x10000, RZ ;  /* 0x000100000a0d7824 */ /* 0x000fe200078e00ff */
[----:B------:R-:W-:Y:S01]  /*e1f0*/  LOP3.LUT R19, R19, 0xffff0000, RZ, 0xc0, !PT ;  /* 0xffff000013137812 */ /* 0x000fe200078ec0ff */
[-C--:B------:R-:W-:Y:S01]  /*e200*/  FMUL.FTZ R3, R3, R14.reuse ;  /* 0x0000000e03037220 */ /* 0x080fe20000410000 */
[----:B------:R-:W-:Y:S01]  /*e210*/  LOP3.LUT R23, R11, 0xffff0000, RZ, 0xc0, !PT ;  /* 0xffff00000b177812 */ /* 0x000fe200078ec0ff */
[----:B------:R-:W-:-:S02]  /*e220*/  FFMA.FTZ R37, R16, R14, -R0 ;  /* 0x0000000e10257223 */ /* 0x000fc40000010800 */
[C---:B------:R-:W-:Y:S01]  /*e230*/  IMAD.U32 R7, R9.reuse, 0x10000, RZ ;  /* 0x0001000009077824 */ /* 0x040fe200078e00ff */
[----:B------:R-:W-:Y:S01]  /*e240*/  LOP3.LUT R9, R9, 0xffff0000, RZ, 0xc0, !PT ;  /* 0xffff000009097812 */ /* 0x000fe200078ec0ff */
[----:B------:R-:W-:Y:S02]  /*e250*/  IMAD.U32 R10, R20, 0x10000, RZ ;  /* 0x00010000140a7824 */ /* 0x000fe400078e00ff */
[----:B------:R-:W-:Y:S02]  /*e260*/  FMUL.FTZ R0, R5, R32 ;  /* 0x0000002005007220 */ /* 0x000fe40000410000 */
[----:B------:R-:W-:Y:S02]  /*e270*/  IMAD.U32 R6, R22, 0x10000, RZ ;  /* 0x0001000016067824 */ /* 0x000fe400078e00ff */
[----:B------:R-:W-:Y:S01]  /*e280*/  FFMA.FTZ R35, R16, R15, R3 ;  /* 0x0000000f10237223 */ /* 0x000fe20000010003 */
[----:B------:R-:W-:Y:S01]  /*e290*/  LOP3.LUT R15, R22, 0xffff0000, RZ, 0xc0, !PT ;  /* 0xffff0000160f7812 */ /* 0x000fe200078ec0ff */
[----:B------:R-:W-:Y:S01]  /*e2a0*/  IMAD.U32 R8, R11, 0x10000, RZ ;  /* 0x000100000b087824 */ /* 0x000fe200078e00ff */
[----:B------:R-:W-:Y:S01]  /*e2b0*/  SHF.L.U32 R11, R26, 0x10, RZ ;  /* 0x000000101a0b7819 */ /* 0x000fe200000006ff */
[----:B------:R-:W-:-:S02]  /*e2c0*/  FFMA.FTZ R33, R12, R19, -R0 ;  /* 0x000000130c217223 */ /* 0x000fc40000010800 */
[----:B------:R-:W-:Y:S02]  /*e2d0*/  FMUL.FTZ R3, R7, R10 ;  /* 0x0000000a07037220 */ /* 0x000fe40000410000 */
[----:B------:R-:W-:Y:S02]  /*e2e0*/  FMUL.FTZ R5, R5, R19 ;  /* 0x0000001305057220 */ /* 0x000fe40000410000 */
[-C--:B------:R-:W-:Y:S02]  /*e2f0*/  FMUL.FTZ R0, R7, R6.reuse ;  /* 0x0000000607007220 */ /* 0x080fe40000410000 */
[C---:B------:R-:W-:Y:S02]  /*e300*/  FFMA.FTZ R19, R17.reuse, R6, -R3 ;  /* 0x0000000611137223 */ /* 0x040fe40000010803 */
[----:B------:R-:W-:Y:S01]  /*e310*/  FFMA.FTZ R32, R12, R32, R5 ;  /* 0x000000200c207223 */ /* 0x000fe20000010005 */
[----:B------:R-:W-:Y:S01]  /*e320*/  LOP3.LUT R12, R26, 0xffff0000, RZ, 0xc0, !PT ;  /* 0xffff00001a0c7812 */ /* 0x000fe200078ec0ff */
[----:B------:R-:W-:Y:S01]  /*e330*/  FFMA.FTZ R17, R17, R10, R0 ;  /* 0x0000000a11117223 */ /* 0x000fe20000010000 */
[----:B------:R-:W-:Y:S01]  /*e340*/  LOP3.LUT R10, R20, 0xffff0000, RZ, 0xc0, !PT ;  /* 0xffff0000140a7812 */ /* 0x000fe200078ec0ff */
[----:B------:R-:W-:-:S02]  /*e350*/  IMAD.U32 R5, R29, 0x10000, RZ ;  /* 0x000100001d057824 */ /* 0x000fc400078e00ff */
[C---:B------:R-:W-:Y:S02]  /*e360*/  FMUL.FTZ R3, R8.reuse, R11 ;  /* 0x0000000b08037220 */ /* 0x040fe40000410000 */
[C---:B------:R-:W-:Y:S02]  /*e370*/  IMAD.U32 R20, R25.reuse, 0x10000, RZ ;  /* 0x0001000019147824 */ /* 0x040fe400078e00ff */
[-C--:B------:R-:W-:Y:S01]  /*e380*/  FMUL.FTZ R0, R8, R5.reuse ;  /* 0x0000000508007220 */ /* 0x080fe20000410000 */
[----:B------:R-:W-:Y:S01]  /*e390*/  LOP3.LUT R8, R25, 0xffff0000, RZ, 0xc0, !PT ;  /* 0xffff000019087812 */ /* 0x000fe200078ec0ff */
[----:B------:R-:W-:Y:S02]  /*e3a0*/  FFMA.FTZ R16, R18, R5, -R3 ;  /* 0x0000000512107223 */ /* 0x000fe40000010803 */
[----:B------:R-:W-:Y:S02]  /*e3b0*/  IMAD.U32 R7, R28, 0x10000, RZ ;  /* 0x000100001c077824 */ /* 0x000fe400078e00ff */
[----:B------:R-:W-:-:S02]  /*e3c0*/  FMUL.FTZ R3, R13, R20 ;  /* 0x000000140d037220 */ /* 0x000fc40000410000 */
[----:B------:R-:W-:Y:S01]  /*e3d0*/  FFMA.FTZ R18, R18, R11, R0 ;  /* 0x0000000b12127223 */ /* 0x000fe20000010000 */
[----:B------:R-:W-:Y:S01]  /*e3e0*/  LOP3.LUT R11, R29, 0xffff0000, RZ, 0xc0, !PT ;  /* 0xffff00001d0b7812 */ /* 0x000fe200078ec0ff */
[C---:B------:R-:W-:Y:S02]  /*e3f0*/  FMUL.FTZ R6, R9.reuse, R10 ;  /* 0x0000000a09067220 */ /* 0x040fe40000410000 */
[----:B------:R-:W-:Y:S02]  /*e400*/  FMUL.FTZ R5, R9, R15 ;  /* 0x0000000f09057220 */ /* 0x000fe40000410000 */
[-C--:B------:R-:W-:Y:S02]  /*e410*/  FMUL.FTZ R0, R13, R7.reuse ;  /* 0x000000070d007220 */ /* 0x080fe40000410000 */
[----:B------:R-:W-:Y:S01]  /*e420*/  FFMA.FTZ R14, R27, R7, -R3 ;  /* 0x000000071b0e7223 */ /* 0x000fe20000010803 */
[----:B------:R-:W-:Y:S01]  /*e430*/  LOP3.LUT R7, R28, 0xffff0000, RZ, 0xc0, !PT ;  /* 0xffff00001c077812 */ /* 0x000fe200078ec0ff */
[----:B------:R-:W-:-:S02]  /*e440*/  FFMA.FTZ R15, R21, R15, -R6 ;  /* 0x0000000f150f7223 */ /* 0x000fc40000010806 */
[----:B------:R-:W-:Y:S02]  /*e450*/  FFMA.FTZ R9, R21, R10, R5 ;  /* 0x0000000a15097223 */ /* 0x000fe40000010005 */
[----:B------:R-:W-:Y:S01]  /*e460*/  FFMA.FTZ R10, R27, R20, R0 ;  /* 0x000000141b0a7223 */ /* 0x000fe20000010000 */
[----:B------:R-:W-:Y:S01]  /*e470*/  F2FP.BF16.PACK_AB R13, R15, R19 ;  /* 0x000000130f0d723e */ /* 0x000fe200000010ff */
[C---:B------:R-:W-:Y:S01]  /*e480*/  FMUL.FTZ R6, R24.reuse, R8 ;  /* 0x0000000818067220 */ /* 0x040fe20000410000 */
[----:B------:R-:W-:Y:S01]  /*e490*/  F2FP.BF16.PACK_AB R9, R9, R17 ;  /* 0x000000110909723e */ /* 0x000fe200000010ff */
[C---:B------:R-:W-:Y:S02]  /*e4a0*/  FMUL.FTZ R3, R23.reuse, R12 ;  /* 0x0000000c17037220 */ /* 0x040fe40000410000 */
[----:B------:R-:W-:Y:S02]  /*e4b0*/  FMUL.FTZ R5, R24, R7 ;  /* 0x0000000718057220 */ /* 0x000fe40000410000 */
[----:B------:R-:W-:-:S02]  /*e4c0*/  FMUL.FTZ R0, R23, R11 ;  /* 0x0000000b17007220 */ /* 0x000fc40000410000 */
[C---:B------:R-:W-:Y:S02]  /*e4d0*/  FFMA.FTZ R6, R31.reuse, R7, -R6 ;  /* 0x000000071f067223 */ /* 0x040fe40000010806 */
[----:B------:R-:W-:Y:S02]  /*e4e0*/  FFMA.FTZ R3, R30, R11, -R3 ;  /* 0x0000000b1e037223 */ /* 0x000fe40000010803 */
[----:B------:R-:W-:Y:S01]  /*e4f0*/  FFMA.FTZ R5, R31, R8, R5 ;  /* 0x000000081f057223 */ /* 0x000fe20000010005 */
[----:B------:R-:W-:Y:S01]  /*e500*/  F2FP.BF16.PACK_AB R14, R6, R14 ;  /* 0x0000000e060e723e */ /* 0x000fe200000010ff */
[----:B------:R-:W-:Y:S01]  /*e510*/  FFMA.FTZ R0, R30, R12, R0 ;  /* 0x0000000c1e007223 */ /* 0x000fe20000010000 */
[----:B------:R-:W-:Y:S02]  /*e520*/  F2FP.BF16.PACK_AB R12, R33, R37 ;  /* 0x00000025210c723e */ /* 0x000fe400000010ff */
[----:B------:R-:W-:Y:S02]  /*e530*/  F2FP.BF16.PACK_AB R15, R3, R16 ;  /* 0x00000010030f723e */ /* 0x000fe400000010ff */
[----:B------:R-:W-:-:S02]  /*e540*/  F2FP.BF16.PACK_AB R8, R32, R35 ;  /* 0x000000232008723e */ /* 0x000fc400000010ff */
[----:B------:R-:W-:Y:S01]  /*e550*/  F2FP.BF16.PACK_AB R10, R5, R10 ;  /* 0x0000000a050a723e */ /* 0x000fe200000010ff */
[----:B------:R1:W-:Y:S01]  /*e560*/  STS.128 [R36+0x7100], R12 ;  /* 0x0071000c24007388 */ /* 0x0003e20000000c00 */
[----:B------:R-:W-:-:S05]  /*e570*/  F2FP.BF16.PACK_AB R11, R0, R18 ;  /* 0x00000012000b723e */ /* 0x000fca00000010ff */
[----:B------:R1:W-:Y:S02]  /*e580*/  STS.128 [R34+0x7100], R8 ;  /* 0x0071000822007388 */ /* 0x0003e40000000c00 */
.L_x_711:
[----:B------:R-:W-:Y:S05]  /*e590*/  BSYNC B2 ;  /* 0x0000000000027941 */ /* 0x000fea0003800000 */
.L_x_689:
[----:B-1----:R-:W-:Y:S01]  /*e5a0*/  SHF.R.S32.HI R7, RZ, 0x4, R83 ;  /* 0x00000004ff077819 */ /* 0x002fe20000011453 */
[----:B------:R-:W-:Y:S01]  /*e5b0*/  IMAD.SHL.U32 R6, R141, 0x40, RZ ;  /* 0x000000408d067824 */ /* 0x000fe200078e00ff */
[----:B------:R-:W-:-:S04]  /*e5c0*/  DEPBAR.LE SB0, 0x0 ;  /* 0x000080000000791a */ /* 0x000fc80000000000 */
[----:B--2---:R-:W-:Y:S01]  /*e5d0*/  LEA.HI R0, R83, R7, RZ, 0x1 ;  /* 0x0000000753007211 */ /* 0x004fe200078f08ff */
[----:B------:R-:W-:Y:S01]  /*e5e0*/  IMAD.SHL.U32 R3, R81, 0x40, RZ ;  /* 0x0000004051037824 */ /* 0x000fe200078e00ff */
[----:B------:R-:W-:Y:S01]  /*e5f0*/  LOP3.LUT P0, RZ, R141, 0x2, RZ, 0xc0, !PT ;  /* 0x000000028dff7812 */ /* 0x000fe2000780c0ff */
[----:B------:R-:W-:Y:S01]  /*e600*/  IMAD.SHL.U32 R5, R82, 0x40, RZ ;  /* 0x0000004052057824 */ /* 0x000fe200078e00ff */
[----:B------:R-:W-:Y:S01]  /*e610*/  LOP3.LUT R0, R0, 0xfffffffe, RZ, 0xc0, !PT ;  /* 0xfffffffe00007812 */ /* 0x000fe200078ec0ff */
[----:B------:R-:W-:Y:S01]  /*e620*/  IMAD.SHL.U32 R8, R68, 0x8, RZ ;  /* 0x0000000844087824 */ /* 0x000fe200078e00ff */
        /* <DEDUP_REMOVED lines=26> */
[----:B------:R-:W-:Y:S01]  /*e7d0*/  IMAD.MOV.U32 R3, RZ, RZ, c[0x0][0x208] ;  /* 0x00008200ff037624 */ /* 0x000fe200078e00ff */
[----:B------:R-:W-:Y:S01]  /*e7e0*/  @P0 IADD3 R238, R0, -0x20, RZ ;  /* 0xffffffe000ee0810 */ /* 0x000fe20007ffe0ff */
[----:B------:R-:W-:-:S02]  /*e7f0*/  IMAD R0, R97, c[0x0][0x208], RZ ;  /* 0x0000820061007a24 */ /* 0x000fc400078e02ff */
[----:B------:R-:W-:Y:S01]  /*e800*/  IMAD R237, R2, 0x2, R234 ;  /* 0x0000000202ed7824 */ /* 0x000fe200078e02ea */
[----:B------:R-:W-:Y:S01]  /*e810*/  IADD3 R244, R238, 0x800, RZ ;  /* 0x00000800eef47810 */ /* 0x000fe20007ffe0ff */
[----:B------:R-:W-:Y:S02]  /*e820*/  IMAD R0, R96, c[0x0][0x20c], R0 ;  /* 0x0000830060007a24 */ /* 0x000fe400078e0200 */
[----:B------:R-:W-:Y:S02]  /*e830*/  IMAD R235, R4, 0x2, R234 ;  /* 0x0000000204eb7824 */ /* 0x000fe400078e02ea */
[----:B------:R-:W-:Y:S02]  /*e840*/  IMAD.IADD R0, R7, 0x1, R0 ;  /* 0x0000000107007824 */ /* 0x000fe400078e0200 */
[----:B------:R-:W-:-:S04]  /*e850*/  IMAD.WIDE.U32 R6, R6, 0x70, R98 ;  /* 0x0000007006067825 */ /* 0x000fc800078e0062 */
[----:B------:R-:W-:Y:S01]  /*e860*/  IMAD R0, R0, 0x70, RZ ;  /* 0x0000007000007824 */ /* 0x000fe200078e02ff */
[----:B------:R-:W-:Y:S01]  /*e870*/  LDSM.16.M88.4 R24, [R143+0x3900] ;  /* 0x003900008f18783b */ /* 0x000fe20000000200 */
[----:B------:R-:W-:Y:S02]  /*e880*/  IMAD R236, R2, 0x2, R235 ;  /* 0x0000000202ec7824 */ /* 0x000fe400078e02eb */
[----:B------:R-:W-:Y:S01]  /*e890*/  IMAD.IADD R0, R7, 0x1, R0 ;  /* 0x0000000107007824 */ /* 0x000fe200078e0200 */
[----:B------:R-:W1:Y:S04]  /*e8a0*/  LDSM.16.M88.4 R8, [R234+0x9100] ;  /* 0x00910000ea08783b */ /* 0x000e680000000200 */
[----:B------:R-:W2:Y:S04]  /*e8b0*/  LDSM.16.M88.4 R12, [R234+0x7100] ;  /* 0x00710000ea0c783b */ /* 0x000ea80000000200 */
[----:B------:R-:W3:Y:S04]  /*e8c0*/  LDSM.16.M88.4 R20, [R143+0x4100] ;  /* 0x004100008f14783b */ /* 0x000ee80000000200 */
[----:B------:R-:W4:Y:S04]  /*e8d0*/  LDSM.16.M88.4 R16, [R143+0x4900] ;  /* 0x004900008f10783b */ /* 0x000f280000000200 */
[----:B------:R-:W2:Y:S04]  /*e8e0*/  LDSM.16.M88.4 R28, [R143+0x5100] ;  /* 0x005100008f1c783b */ /* 0x000ea80000000200 */
[----:B------:R-:W3:Y:S04]  /*e8f0*/  LDSM.16.M88.4 R32, [R143+0x5900] ;  /* 0x005900008f20783b */ /* 0x000ee80000000200 */
[----:B------:R-:W3:Y:S04]  /*e900*/  LDSM.16.M88.4 R40, [R143+0x6100] ;  /* 0x006100008f28783b */ /* 0x000ee80000000200 */
[----:B------:R-:W3:Y:S04]  /*e910*/  LDSM.16.M88.4 R36, [R143+0x6900] ;  /* 0x006900008f24783b */ /* 0x000ee80000000200 */
[----:B------:R-:W-:Y:S04]  /*e920*/  LDSM.16.M88.4 R56, [R238] ;  /* 0x00000000ee38783b */ /* 0x000fe80000000200 */
[----:B------:R-:W-:Y:S01]  /*e930*/  LDSM.16.M88.4 R48, [R238+0x1000] ;  /* 0x00100000ee30783b */ /* 0x000fe20000000200 */
[C---:B-1----:R-:W-:Y:S03]  /*e940*/  HMMA.16816.F32.BF16 R60, R8.reuse, R24, RZ ;  /* 0x00000018083c723c */ /* 0x042fe600000418ff */
[----:B------:R-:W-:Y:S04]  /*e950*/  LDSM.16.M88.4 R44, [R238+0x1800] ;  /* 0x00180000ee2c783b */ /* 0x000fe80000000200 */
[----:B------:R-:W-:Y:S01]  /*e960*/  LDSM.16.M88.4 R52, [R238+0x800] ;  /* 0x00080000ee34783b */ /* 0x000fe20000000200 */
[----:B------:R-:W-:Y:S08]  /*e970*/  HMMA.16816.F32.BF16 R108, R8, R26, RZ ;  /* 0x0000001a086c723c */ /* 0x000ff000000418ff */
[C---:B--2---:R-:W-:Y:S07]  /*e980*/  HMMA.16816.F32.BF16 R184, R12.reuse, R24, RZ ;  /* 0x000000180cb8723c */ /* 0x044fee00000418ff */
[C---:B------:R-:W-:Y:S01]  /*e990*/  LEA R24, P0, R6.reuse, c[0x0][0x1f8], 0x1 ;  /* 0x00007e0006187a11 */ /* 0x040fe200078008ff */
[----:B------:R-:W-:Y:S03]  /*e9a0*/  HMMA.16816.F32.BF16 R180, R12, R26, RZ ;  /* 0x0000001a0cb4723c */ /* 0x000fe600000418ff */
[----:B------:R-:W-:Y:S01]  /*e9b0*/  LEA.HI.X R25, R6, c[0x0][0x1fc], R0, 0x1, P0 ;  /* 0x00007f0006197a11 */ /* 0x000fe200000f0c00 */
[----:B------:R-:W-:-:S03]  /*e9c0*/  IMAD.MOV.U32 R0, RZ, RZ, 0x40 ;  /* 0x00000040ff007424 */ /* 0x000fc600078e00ff */
[C---:B------:R-:W-:Y:S01]  /*e9d0*/  IMAD.SHL.U32 R27, R3.reuse, 0x20, RZ ;  /* 0x00000020031b7824 */ /* 0x040fe200078e00ff */
[----:B---3--:R-:W-:Y:S01]  /*e9e0*/  HMMA.16816.F32.BF16 R64, R8, R20, RZ ;  /* 0x000000140840723c */ /* 0x008fe200000418ff */
[----:B------:R-:W-:-:S07]  /*e9f0*/  SHF.L.U64.HI R26, R3, R247, c[0x0][0x20c] ;  /* 0x00008300031a7619 */ /* 0x000fce00000102f7 */
[C---:B------:R-:W-:Y:S07]  /*ea00*/  HMMA.16816.F32.BF16 R156, R12.reuse, R20, RZ ;  /* 0x000000140c9c723c */ /* 0x040fee00000418ff */
[----:B------:R-:W-:Y:S01]  /*ea10*/  IADD3 R20, P0, R27, R24, RZ ;  /* 0x000000181b147210 */ /* 0x000fe20007f1e0ff */
[----:B------:R-:W-:Y:S04]  /*ea20*/  HMMA.16816.F32.BF16 R176, R12, R22, RZ ;  /* 0x000000160cb0723c */ /* 0x000fe800000418ff */
[----:B------:R-:W-:Y:S01]  /*ea30*/  IMAD.X R21, R26, 0x1, R25, P0 ;  /* 0x000000011a157824 */ /* 0x000fe200000e0619 */
[----:B------:R-:W-:-:S03]  /*ea40*/  ISETP.GE.AND P0, PT, R72, c[0x0][0x1d4], PT ;  /* 0x0000750048007a0c */ /* 0x000fc60003f06270 */
[----:B----4-:R-:W-:Y:S01]  /*ea50*/  HMMA.16816.F32.BF16 R148, R12, R16, RZ ;  /* 0x000000100c94723c */ /* 0x010fe200000418ff */
[C---:B------:R-:W-:Y:S02]  /*ea60*/  ISETP.LT.OR P4, PT, R75.reuse, 0x1, P0 ;  /* 0x000000014b00780c */ /* 0x040fe40000781670 */
[C---:B------:R-:W-:Y:S02]  /*ea70*/  ISETP.LT.OR P3, PT, R75.reuse, 0x11, P0 ;  /* 0x000000114b00780c */ /* 0x040fe40000761670 */
[----:B------:R-:W-:-:S03]  /*ea80*/  ISETP.LT.OR P5, PT, R75, 0x31, P0 ;  /* 0x000000314b00780c */ /* 0x000fc600007a1670 */
[C---:B------:R-:W-:Y:S08]  /*ea90*/  HMMA.16816.F32.BF16 R172, R12.reuse, R18, RZ ;  /* 0x000000120cac723c */ /* 0x040ff000000418ff */
[C---:B------:R-:W-:Y:S08]  /*eaa0*/  HMMA.16816.F32.BF16 R144, R12.reuse, R28, RZ ;  /* 0x0000001c0c90723c */ /* 0x040ff000000418ff */
[C---:B-----5:R-:W-:Y:S08]  /*eab0*/  HMMA.16816.F32.BF16 R168, R12.reuse, R30, RZ ;  /* 0x0000001e0ca8723c */ /* 0x060ff000000418ff */
[C---:B------:R-:W-:Y:S08]  /*eac0*/  HMMA.16816.F32.BF16 R136, R12.reuse, R32, RZ ;  /* 0x000000200c88723c */ /* 0x040ff000000418ff */
[C---:B------:R-:W-:Y:S08]  /*ead0*/  HMMA.16816.F32.BF16 R164, R12.reuse, R34, RZ ;  /* 0x000000220ca4723c */ /* 0x040ff000000418ff */
[C---:B------:R-:W-:Y:S08]  /*eae0*/  HMMA.16816.F32.BF16 R128, R12.reuse, R40, RZ ;  /* 0x000000280c80723c */ /* 0x040ff000000418ff */
[C---:B------:R-:W-:Y:S08]  /*eaf0*/  HMMA.16816.F32.BF16 R152, R12.reuse, R42, RZ ;  /* 0x0000002a0c98723c */ /* 0x040ff000000418ff */
[C---:B------:R-:W-:Y:S08]  /*eb00*/  HMMA.16816.F32.BF16 R124, R12.reuse, R36, RZ ;  /* 0x000000240c7c723c */ /* 0x040ff000000418ff */
[----:B------:R-:W-:Y:S07]  /*eb10*/  HMMA.16816.F32.BF16 R132, R12, R38, RZ ;  /* 0x000000260c84723c */ /* 0x000fee00000418ff */
[-C--:B------:R-:W-:Y:S01]  /*eb20*/  IADD3 R14, P2, R20, R27.reuse, RZ ;  /* 0x0000001b140e7210 */ /* 0x080fe20007f5e0ff */
[----:B------:R-:W-:Y:S03]  /*eb30*/  HMMA.16816.F32.BF16 R68, R8, R16, RZ ;  /* 0x000000100844723c */ /* 0x000fe600000418ff */
[----:B------:R-:W-:Y:S01]  /*eb40*/  IADD3 R12, P1, R14, R27, RZ ;  /* 0x0000001b0e0c7210 */ /* 0x000fe20007f3e0ff */
[----:B------:R-:W-:-:S03]  /*eb50*/  IMAD.X R15, R21, 0x1, R26, P2 ;  /* 0x00000001150f7824 */ /* 0x000fc600010e061a */
[----:B------:R-:W-:Y:S01]  /*eb60*/  IADD3 R6, P2, R12, R27, RZ ;  /* 0x0000001b0c067210 */ /* 0x000fe20007f5e0ff */
[----:B------:R-:W-:Y:S01]  /*eb70*/  HMMA.16816.F32.BF16 R112, R8, R18, RZ ;  /* 0x000000120870723c */ /* 0x000fe200000418ff */
[----:B------:R-:W1:Y:S01]  /*eb80*/  LDSM.16.M88.4 R16, [R237+0x9100] ;  /* 0x00910000ed10783b */ /* 0x000e620000000200 */
[----:B------:R-:W-:-:S04]  /*eb90*/  IMAD.X R13, R15, 0x1, R26, P1 ;  /* 0x000000010f0d7824 */ /* 0x000fc800008e061a */
[--C-:B------:R-:W-:Y:S01]  /*eba0*/  IMAD.X R7, R13, 0x1, R26.reuse, P2 ;  /* 0x000000010d077824 */ /* 0x100fe200010e061a */
[----:B------:R-:W-:Y:S01]  /*ebb0*/  ISETP.LT.OR P2, PT, R75, 0x21, P0 ;  /* 0x000000214b00780c */ /* 0x000fe20000741670 */
[C---:B------:R-:W-:Y:S08]  /*ebc0*/  HMMA.16816.F32.BF16 R80, R8.reuse, R32, RZ ;  /* 0x000000200850723c */ /* 0x040ff000000418ff */
[C---:B------:R-:W-:Y:S01]  /*ebd0*/  HMMA.16816.F32.BF16 R160, R8.reuse, R34, RZ ;  /* 0x0000002208a0723c */ /* 0x040fe200000418ff */
[----:B------:R-:W2:Y:S07]  /*ebe0*/  LDSM.16.M88.4 R32, [R238+0x2800] ;  /* 0x00280000ee20783b */ /* 0x000eae0000000200 */
[C---:B------:R-:W-:Y:S08]  /*ebf0*/  HMMA.16816.F32.BF16 R76, R8.reuse, R28, RZ ;  /* 0x0000001c084c723c */ /* 0x040ff000000418ff */
[C---:B------:R-:W-:Y:S08]  /*ec00*/  HMMA.16816.F32.BF16 R84, R8.reuse, R40, RZ ;  /* 0x000000280854723c */ /* 0x040ff000000418ff */
[C---:B------:R-:W-:Y:S01]  /*ec10*/  HMMA.16816.F32.BF16 R120, R8.reuse, R30, RZ ;  /* 0x0000001e0878723c */ /* 0x040fe200000418ff */
[----:B------:R-:W-:Y:S07]  /*ec20*/  LDSM.16.M88.4 R28, [R238+0x3000] ;  /* 0x00300000ee1c783b */ /* 0x000fee0000000200 */
[C---:B------:R-:W-:Y:S01]  /*ec30*/  HMMA.16816.F32.BF16 R192, R8.reuse, R42, RZ ;  /* 0x0000002a08c0723c */ /* 0x040fe200000418ff */
[----:B------:R-:W3:Y:S07]  /*ec40*/  LDSM.16.M88.4 R40, [R238+0x2000] ;  /* 0x00200000ee28783b */ /* 0x000eee0000000200 */
[C---:B------:R-:W-:Y:S07]  /*ec50*/  HMMA.16816.F32.BF16 R92, R8.reuse, R22, RZ ;  /* 0x00000016085c723c */ /* 0x040fee00000418ff */
[----:B------:R-:W-:Y:S01]  /*ec60*/  IADD3 R22, P1, R6, R27, RZ ;  /* 0x0000001b06167210 */ /* 0x000fe20007f3e0ff */
[----:B------:R-:W-:Y:S04]  /*ec70*/  HMMA.16816.F32.BF16 R88, R8, R36, RZ ;  /* 0x000000240858723c */ /* 0x000fe800000418ff */
[----:B------:R-:W-:Y:S01]  /*ec80*/  IMAD.X R23, R7, 0x1, R26, P1 ;  /* 0x0000000107177824 */ /* 0x000fe200008e061a */
[----:B------:R-:W-:-:S03]  /*ec90*/  ISETP.LT.OR P1, PT, R75, 0x61, P0 ;  /* 0x000000614b00780c */ /* 0x000fc60000721670 */
[----:B------:R-:W-:Y:S01]  /*eca0*/  HMMA.16816.F32.BF16 R188, R8, R38, RZ ;  /* 0x0000002608bc723c */ /* 0x000fe200000418ff */
[----:B------:R-:W4:Y:S04]  /*ecb0*/  LDSM.16.M88.4 R8, [R237+0x7100] ;  /* 0x00710000ed08783b */ /* 0x000f280000000200 */
[----:B------:R-:W-:Y:S01]  /*ecc0*/  @!PT LDS RZ, [RZ] ;  /* 0x00000000fffff984 */ /* 0x000fe20000000800 */
[----:B------:R-:W-:Y:S01]  /*ecd0*/  @!PT LDS RZ, [RZ] ;  /* 0x00000000fffff984 */ /* 0x000fe20000000800 */
[----:B------:R-:W-:Y:S01]  /*ece0*/  @!PT LDS RZ, [RZ] ;  /* 0x00000000fffff984 */ /* 0x000fe20000000800 */
[----:B------:R2:W-:Y:S01]  /*ecf0*/  LDGSTS.E.BYPASS.LTC128B.128 [R245+0x100], [R24.64], !P4 ;  /* 0x0010000018f57fae */ /* 0x0005e2000e101d48 */
[----:B------:R-:W-:Y:S02]  /*ed00*/  ISETP.LT.OR P4, PT, R75, 0x41, P0 ;  /* 0x000000414b00780c */ /* 0x000fe40000781670 */
[----:B-1----:R-:W-:Y:S01]  /*ed10*/  HMMA.16816.F32.BF16 R116, R16, R56, R60 ;  /* 0x000000381074723c */ /* 0x002fe2000004183c */
[----:B------:R1:W-:Y:S01]  /*ed20*/  LDGSTS.E.BYPASS.LTC128B.128 [R245+0x900], [R20.64], !P3 ;  /* 0x0090000014f57fae */ /* 0x0003e2000d901d48 */
[----:B------:R-:W-:-:S03]  /*ed30*/  LOP3.LUT P3, RZ, R141, 0x4, RZ, 0xc0, !PT ;  /* 0x000000048dff7812 */ /* 0x000fc6000786c0ff */
[----:B------:R1:W-:Y:S01]  /*ed40*/  LDGSTS.E.BYPASS.LTC128B.128 [R245+0x1100], [R14.64], !P2 ;  /* 0x011000000ef57fae */ /* 0x0003e2000d101d48 */
[----:B------:R-:W-:Y:S02]  /*ed50*/  ISETP.LT.OR P2, PT, R75, 0x51, P0 ;  /* 0x000000514b00780c */ /* 0x000fe40000741670 */
[----:B------:R-:W-:Y:S01]  /*ed60*/  SEL R0, R0, 0xffffffc0, !P3 ;  /* 0xffffffc000007807 */ /* 0x000fe20005800000 */
[----:B------:R1:W-:Y:S01]  /*ed70*/  LDGSTS.E.BYPASS.LTC128B.128 [R245+0x1900], [R12.64], !P5 ;  /* 0x019000000cf57fae */ /* 0x0003e2000e901d48 */
[----:B------:R-:W-:Y:S03]  /*ed80*/  HMMA.16816.F32.BF16 R100, R16, R48, R68 ;  /* 0x000000301064723c */ /* 0x000fe60000041844 */
[----:B------:R-:W-:Y:S01]  /*ed90*/  IMAD.IADD R233, R143, 0x1, R0 ;  /* 0x000000018fe97824 */ /* 0x000fe200078e0200 */
[----:B------:R3:W-:Y:S01]  /*eda0*/  LDGSTS.E.BYPASS.LTC128B.128 [R245+0x2100], [R6.64], !P4 ;  /* 0x0210000006f57fae */ /* 0x0007e2000e101d48 */
[----:B------:R-:W-:Y:S01]  /*edb0*/  IMAD.IADD R232, R0, 0x1, R238 ;  /* 0x0000000100e87824 */ /* 0x000fe200078e02ee */
[----:B------:R-:W-:-:S02]  /*edc0*/  LOP3.LUT R0, R5, R140, RZ, 0xfc, !PT ;  /* 0x0000008c05007212 */ /* 0x000fc400078efcff */
[C---:B------:R-:W-:Y:S01]  /*edd0*/  HMMA.16816.F32.BF16 R208, R16.reuse, R46, R120 ;  /* 0x0000002e10d0723c */ /* 0x040fe20000041878 */
[----:B------:R3:W-:Y:S07]  /*ede0*/  LDGSTS.E.BYPASS.LTC128B.128 [R245+0x2900], [R22.64], !P2 ;  /* 0x0290000016f57fae */ /* 0x0007ee000d101d48 */
[C---:B--2---:R-:W-:Y:S08]  /*edf0*/  HMMA.16816.F32.BF16 R204, R16.reuse, R34, R192 ;  /* 0x0000002210cc723c */ /* 0x044ff000000418c0 */
[----:B------:R-:W-:Y:S01]  /*ee00*/  HMMA.16816.F32.BF16 R104, R16, R52, R64 ;  /* 0x000000341068723c */ /* 0x000fe20000041840 */
[----:B-1----:R-:W-:-:S05]  /*ee10*/  IADD3 R12, P0, R22, R27, RZ ;  /* 0x0000001b160c7210 */ /* 0x002fca0007f1e0ff */
[----:B------:R-:W-:Y:S02]  /*ee20*/  IMAD.X R13, R23, 0x1, R26, P0 ;  /* 0x00000001170d7824 */ /* 0x000fe400000e061a */
[C---:B------:R-:W-:Y:S03]  /*ee30*/  HMMA.16816.F32.BF16 R96, R16.reuse, R44, R76 ;  /* 0x0000002c1060723c */ /* 0x040fe6000004184c */
[----:B------:R1:W-:Y:S04]  /*ee40*/  LDGSTS.E.BYPASS.LTC128B.128 [R245+0x3100], [R12.64], !P1 ;  /* 0x031000000cf57fae */ /* 0x0003e8000c901d48 */
[----:B---3--:R-:W-:Y:S01]  /*ee50*/  LDSM.16.M88.4 R20, [R235+0x9100] ;  /* 0x00910000eb14783b */ /* 0x008fe20000000200 */
[C---:B------:R-:W-:Y:S03]  /*ee60*/  HMMA.16816.F32.BF16 R36, R16.reuse, R40, R80 ;  /* 0x000000281024723c */ /* 0x040fe60000041850 */
[----:B------:R-:W2:Y:S04]  /*ee70*/  LDSM.16.M88.4 R60, [R233+0x5900] ;  /* 0x00590000e93c783b */ /* 0x000ea80000000200 */
[----:B------:R-:W3:Y:S01]  /*ee80*/  LDSM.16.M88.4 R72, [R233+0x4100] ;  /* 0x00410000e948783b */ /* 0x000ee20000000200 */
        /* <DEDUP_REMOVED lines=8> */
[----:B------:R-:W-:Y:S01]  /*ef10*/  LDSM.16.M88.4 R24, [R232+0x3000] ;  /* 0x00300000e818783b */ /* 0x000fe20000000200 */
[C---:B------:R-:W-:Y:S03]  /*ef20*/  HMMA.16816.F32.BF16 R228, R16.reuse, R54, R92 ;  /* 0x0000003610e4723c */ /* 0x040fe6000004185c */
[----:B------:R-:W1:Y:S04]  /*ef30*/  LDSM.16.M88.4 R92, [R233+0x6900] ;  /* 0x00690000e95c783b */ /* 0x000e680000000200 */
[----:B------:R-:W0:Y:S01]  /*ef40*/  LDGDEPBAR ;  /* 0x00000000000079af */ /* 0x000e220000000000 */
[C---:B------:R-:W-:Y:S08]  /*ef50*/  HMMA.16816.F32.BF16 R224, R16.reuse, R50, R112 ;  /* 0x0000003210e0723c */ /* 0x040ff00000041870 */
[C---:B------:R-:W-:Y:S08]  /*ef60*/  HMMA.16816.F32.BF16 R120, R16.reuse, R42, R160 ;  /* 0x0000002a1078723c */ /* 0x040ff000000418a0 */
[----:B------:R-:W-:Y:S01]  /*ef70*/  HMMA.16816.F32.BF16 R192, R16, R30, R188 ;  /* 0x0000001e10c0723c */ /* 0x000fe200000418bc */
[----:B------:R-:W1:Y:S07]  /*ef80*/  LDSM.16.M88.4 R16, [R235+0x7100] ;  /* 0x00710000eb10783b */ /* 0x000e6e0000000200 */
[C---:B----4-:R-:W-:Y:S08]  /*ef90*/  HMMA.16816.F32.BF16 R188, R8.reuse, R56, R184 ;  /* 0x0000003808bc723c */ /* 0x050ff000000418b8 */
        /* <DEDUP_REMOVED lines=11> */
[C---:B------:R-:W-:Y:S08]  /*f050*/  HMMA.16816.F32.BF16 R240, R8.reuse, R28, R124 ;  /* 0x0000001c08f0723c */ /* 0x040ff0000004187c */
[C---:B------:R-:W-:Y:S01]  /*f060*/  HMMA.16816.F32.BF16 R180, R8.reuse, R42, R164 ;  /* 0x0000002a08b4723c */ /* 0x040fe200000418a4 */
[----:B------:R-:W-:Y:S07]  /*f070*/  LDSM.16.M88.4 R40, [R232+0x1000] ;  /* 0x00100000e828783b */ /* 0x000fee0000000200 */
[C---:B------:R-:W-:Y:S01]  /*f080*/  HMMA.16816.F32.BF16 R184, R8.reuse, R34, R152 ;  /* 0x0000002208b8723c */ /* 0x040fe20000041898 */
[----:B------:R-:W-:Y:S07]  /*f090*/  LDSM.16.M88.4 R32, [R232+0x2000] ;  /* 0x00200000e820783b */ /* 0x000fee0000000200 */
[----:B------:R-:W-:Y:S01]  /*f0a0*/  HMMA.16816.F32.BF16 R176, R8, R30, R132 ;  /* 0x0000001e08b0723c */ /* 0x000fe20000041884 */
[----:B------:R-:W4:Y:S04]  /*f0b0*/  LDSM.16.M88.4 R8, [R236+0x9100] ;  /* 0x00910000ec08783b */ /* 0x000f280000000200 */
[----:B------:R-:W-:Y:S03]  /*f0c0*/  LDSM.16.M88.4 R28, [R232+0x2800] ;  /* 0x00280000e81c783b */ /* 0x000fe60000000200 */
[----:B--2---:R-:W-:Y:S01]  /*f0d0*/  HMMA.16816.F32.BF16 R152, R20, R60, R36 ;  /* 0x0000003c1498723c */ /* 0x004fe20000041824 */
[----:B------:R-:W2:Y:S01]  /*f0e0*/  LDSM.16.M88.4 R36, [R232+0x1800] ;  /* 0x00180000e824783b */ /* 0x000ea20000000200 */
[----:B------:R-:W-:-:S06]  /*f0f0*/  DEPBAR.LE SB0, 0x0 ;  /* 0x000080000000791a */ /* 0x000fcc0000000000 */
[C---:B---3--:R-:W-:Y:S08]  /*f100*/  HMMA.16816.F32.BF16 R168, R20.reuse, R72, R104 ;  /* 0x0000004814a8723c */ /* 0x048ff00000041868 */
[C---:B------:R-:W-:Y:S08]  /*f110*/  HMMA.16816.F32.BF16 R164, R20.reuse, R68, R100 ;  /* 0x0000004414a4723c */ /* 0x040ff00000041864 */
[C---:B------:R-:W-:Y:S08]  /*f120*/  HMMA.16816.F32.BF16 R172, R20.reuse, R76, R116 ;  /* 0x0000004c14ac723c */ /* 0x040ff00000041874 */
[C---:B------:R-:W-:Y:S08]  /*f130*/  HMMA.16816.F32.BF16 R156, R20.reuse, R64, R96 ;  /* 0x00000040149c723c */ /* 0x040ff00000041860 */
[C---:B------:R-:W-:Y:S08]  /*f140*/  HMMA.16816.F32.BF16 R144, R20.reuse, R80, R84 ;  /* 0x000000501490723c */ /* 0x040ff00000041854 */
[C---:B-1----:R-:W-:Y:S08]  /*f150*/  HMMA.16816.F32.BF16 R112, R20.reuse, R92, R88 ;  /* 0x0000005c1470723c */ /* 0x042ff00000041858 */
[----:B------:R-:W-:Y:S08]  /*f160*/  HMMA.16816.F32.BF16 R136, R20, R78, R108 ;  /* 0x0000004e1488723c */ /* 0x000ff0000004186c */
[C---:B------:R-:W-:Y:S08]  /*f170*/  HMMA.16816.F32.BF16 R104, R16.reuse, R76, R188 ;  /* 0x0000004c1068723c */ /* 0x040ff000000418bc */
[----:B------:R-:W-:Y:S08]  /*f180*/  HMMA.16816.F32.BF16 R100, R16, R78, R56 ;  /* 0x0000004e1064723c */ /* 0x000ff00000041838 */
[C---:B------:R-:W-:Y:S08]  /*f190*/  HMMA.16816.F32.BF16 R132, R20.reuse, R74, R228 ;  /* 0x0000004a1484723c */ /* 0x040ff000000418e4 */
[----:B------:R-:W-:Y:S08]  /*f1a0*/  HMMA.16816.F32.BF16 R128, R20, R70, R224 ;  /* 0x000000461480723c */ /* 0x000ff000000418e0 */
[C---:B------:R-:W-:Y:S07]  /*f1b0*/  HMMA.16816.F32.BF16 R96, R16.reuse, R72, R196 ;  /* 0x000000481060723c */ /* 0x040fee00000418c4 */
[----:B------:R-:W-:Y:S01]  /*f1c0*/  IMAD.MOV.U32 R199, RZ, RZ, R239 ;  /* 0x000000ffffc77224 */ /* 0x000fe200078e00ef */
[----:B------:R-:W-:Y:S01]  /*f1d0*/  HMMA.16816.F32.BF16 R88, R16, R74, R52 ;  /* 0x0000004a1058723c */ /* 0x000fe20000041834 */
[----:B------:R-:W-:-:S03]  /*f1e0*/  IADD3 R239, R238, 0x3000, RZ ;  /* 0x00003000eeef7810 */ /* 0x000fc60007ffe0ff */
[----:B------:R-:W-:-:S04]  /*f1f0*/  ISETP.GE.AND P0, PT, R199, 0x2, PT ;  /* 0x00000002c700780c */ /* 0x000fc80003f06270 */
[C---:B------:R-:W-:Y:S08]  /*f200*/  HMMA.16816.F32.BF16 R84, R16.reuse, R68, R200 ;  /* 0x000000441054723c */ /* 0x040ff000000418c8 */
[----:B------:R-:W-:Y:S08]  /*f210*/  HMMA.16816.F32.BF16 R76, R16, R70, R148 ;  /* 0x00000046104c723c */ /* 0x000ff00000041894 */
[----:B------:R-:W-:Y:S08]  /*f220*/  HMMA.16816.F32.BF16 R124, R20, R66, R208 ;  /* 0x00000042147c723c */ /* 0x000ff000000418d0 */
        /* <DEDUP_REMOVED lines=9> */
[C---:B------:R-:W-:Y:S07]  /*f2c0*/  HMMA.16816.F32.BF16 R20, R16.reuse, R92, R240 ;  /* 0x0000005c1014723c */ /* 0x040fee00000418f0 */
[C---:B------:R-:W-:Y:S01]  /*f2d0*/  IADD3 R243, R238.reuse, 0x1000, RZ ;  /* 0x00001000eef37810 */ /* 0x040fe20007ffe0ff */
[----:B------:R-:W-:Y:S01]  /*f2e0*/  HMMA.16816.F32.BF16 R16, R16, R94, R176 ;  /* 0x0000005e1010723c */ /* 0x000fe200000418b0 */
[----:B------:R-:W-:-:S02]  /*f2f0*/  IADD3 R242, R238, 0x1800, RZ ;  /* 0x00001800eef27810 */ /* 0x000fc40007ffe0ff */
[C---:B------:R-:W-:Y:S02]  /*f300*/  IADD3 R241, R238.reuse, 0x2000, RZ ;  /* 0x00002000eef17810 */ /* 0x040fe40007ffe0ff */
[----:B------:R-:W-:-:S03]  /*f310*/  IADD3 R240, R238, 0x2800, RZ ;  /* 0x00002800eef07810 */ /* 0x000fc60007ffe0ff */
[C---:B----4-:R-:W-:Y:S08]  /*f320*/  HMMA.16816.F32.BF16 R172, R8.reuse, R48, R172 ;  /* 0x0000003008ac723c */ /* 0x050ff000000418ac */
        /* <DEDUP_REMOVED lines=26> */
[----:B------:R-:W-:Y:S01]  /*f4d0*/  HMMA.16816.F32.BF16 R32, R12, R26, R16 ;  /* 0x0000001a0c20723c */ /* 0x000fe20000041810 */
[----:B------:R-:W-:Y:S06]  /*f4e0*/  BAR.SYNC.DEFER_BLOCKING 0x0 ;  /* 0x0000000000007b1d */ /* 0x000fec0000010000 */
[----:B------:R-:W-:Y:S05]  /*f4f0*/  @!P0 BRA `(.L_x_724) ;  /* 0x0000027000008947 */ /* 0x000fea0003800000 */
[----:B------:R-:W2:Y:S04]  /*f500*/  LDL.64 R230, [R1+0x40] ;  /* 0x0000400001e67983 */ /* 0x000ea80000100a00 */
[----:B------:R-:W3:Y:S01]  /*f510*/  LDL R3, [R1+0x30] ;  /* 0x0000300001037983 */ /* 0x000ee20000100800 */
[----:B------:R-:W-:Y:S01]  /*f520*/  SHF.L.U32 R16, R252, 0x5, RZ ;  /* 0x00000005fc107819 */ /* 0x000fe200000006ff */
[----:B--2---:R-:W-:-:S02]  /*f530*/  IMAD.MOV.U32 R228, RZ, RZ, R230 ;  /* 0x000000ffffe47224 */ /* 0x004fc400078e00e6 */
[----:B------:R-:W-:Y:S01]  /*f540*/  IMAD.MOV.U32 R230, RZ, RZ, 0x70 ;  /* 0x00000070ffe67424 */ /* 0x000fe200078e00ff */
[----:B---3--:R-:W-:Y:S01]  /*f550*/  LOP3.LUT P5, RZ, R3, 0x1, RZ, 0xc0, !PT ;  /* 0x0000000103ff7812 */ /* 0x008fe200078ac0ff */
[----:B------:R-:W-:Y:S01]  /*f560*/  IMAD.MOV.U32 R229, RZ, RZ, R231 ;  /* 0x000000ffffe57224 */ /* 0x000fe200078e00e7 */
[----:B------:R-:W-:Y:S01]  /*f570*/  IADD3 R3, R199, -0x2, RZ ;  /* 0xfffffffec7037810 */ /* 0x000fe20007ffe0ff */
[----:B------:R-:W-:-:S03]  /*f580*/  IMAD.WIDE.U32 R230, R230, c[0x0][0x1e0], RZ ;  /* 0x00007800e6e67a25 */ /* 0x000fc600078e00ff */
        /* <DEDUP_REMOVED lines=15> */
[----:B------:R1:W-:Y:S03]  /*f680*/  LDGSTS.E.BYPASS.LTC128B.128 [R245+0x3900], [R6.64], !P5 ;  /* 0x0390000006f57fae */ /* 0x0003e6000e901d48 */
[----:B------:R-:W-:Y:S01]  /*f690*/  IADD3.X R13, R5, R15, RZ, P0, !PT ;  /* 0x0000000f050d7210 */ /* 0x000fe200007fe4ff */
[----:B------:R2:W-:Y:S01]  /*f6a0*/  LDGSTS.E.BYPASS.LTC128B.128 [R245+0x4100], [R14.64], !P5 ;  /* 0x041000000ef57fae */ /* 0x0005e2000e901d48 */
[----:B------:R-:W-:-:S03]  /*f6b0*/  IADD3 R8, P0, R16, R10, RZ ;  /* 0x0000000a10087210 */ /* 0x000fc60007f1e0ff */
[C---:B------:R-:W-:Y:S01]  /*f6c0*/  IMAD.X R11, R5.reuse, 0x1, R13, P1 ;  /* 0x00000001050b7824 */ /* 0x040fe200008e060d */
        /* <DEDUP_REMOVED lines=10> */
.L_x_724:
[----:B------:R-:W2:Y:S04]  /*f770*/  LDL.LU R197, [R1+0x18] ;  /* 0x0000180001c57983 */ /* 0x000ea80000300800 */
[----:B------:R-:W4:Y:S04]  /*f780*/  LDL R205, [R1+0x60] ;  /* 0x0000600001cd7983 */ /* 0x000f280000100800 */
[----:B------:R-:W-:Y:S04]  /*f790*/  STL [R1+0xa0], R244 ;  /* 0x0000a0f401007387 */ /* 0x000fe80000100800 */
[----:B------:R-:W-:Y:S04]  /*f7a0*/  STL [R1+0x9c], R243 ;  /* 0x00009cf301007387 */ /* 0x000fe80000100800 */
[----:B------:R-:W-:Y:S04]  /*f7b0*/  STL [R1+0x98], R242 ;  /* 0x000098f201007387 */ /* 0x000fe80000100800 */
[----:B------:R1:W-:Y:S01]  /*f7c0*/  STL [R1+0x94], R241 ;  /* 0x000094f101007387 */ /* 0x0003e20000100800 */
[----:B------:R-:W-:-:S02]  /*f7d0*/  LOP3.LUT R3, R246, 0xffffffe0, RZ, 0xc0, !PT ;  /* 0xffffffe0f6037812 */ /* 0x000fc400078ec0ff */
[----:B---3--:R-:W-:Y:S02]  /*f7e0*/  LEA.HI R6, R249, R250, RZ, 0x2 ;  /* 0x000000faf9067211 */ /* 0x008fe400078f10ff */
[----:B------:R-:W-:Y:S01]  /*f7f0*/  SHF.R.S32.HI R7, RZ, 0x1f, R248 ;  /* 0x0000001fff077819 */ /* 0x000fe200000114f8 */
[----:B------:R-:W-:Y:S01]  /*f800*/  IMAD.SHL.U32 R228, R0, 0x2, RZ ;  /* 0x0000000200e47824 */ /* 0x000fe200078e00ff */
[----:B------:R-:W0:Y:S04]  /*f810*/  LDGDEPBAR ;  /* 0x00000000000079af */ /* 0x000e280000000000 */
[----:B-1----:R-:W3:Y:S01]  /*f820*/  LDL R241, [R1+0x64] ;  /* 0x0000640001f17983 */ /* 0x002ee20000100800 */
[----:B------:R-:W-:Y:S01]  /*f830*/  IMAD.IADD R5, R250, 0x1, -R3 ;  /* 0x00000001fa057824 */ /* 0x000fe200078e0a03 */
[----:B------:R-:W-:Y:S01]  /*f840*/  LOP3.LUT R3, R6, 0xfffffffc, RZ, 0xc0, !PT ;  /* 0xfffffffc06037812 */ /* 0x000fe200078ec0ff */
[--C-:B------:R-:W-:Y:S01]  /*f850*/  IMAD R229, R4, 0x2, R228.reuse ;  /* 0x0000000204e57824 */ /* 0x100fe200078e02e4 */
[----:B------:R-:W-:Y:S01]  /*f860*/  LEA.HI R6, R7, R248, RZ, 0x2 ;  /* 0x000000f807067211 */ /* 0x000fe200078f10ff */
[----:B------:R-:W-:Y:S01]  /*f870*/  STL [R1+0x90], R240 ;  /* 0x000090f001007387 */ /* 0x000fe20000100800 */
[----:B------:R-:W-:Y:S01]  /*f880*/  SHF.R.S32.HI R7, RZ, 0x1f, R5 ;  /* 0x0000001fff077819 */ /* 0x000fe20000011405 */
[----:B------:R-:W-:Y:S01]  /*f890*/  IMAD.IADD R3, R250, 0x1, -R3 ;  /* 0x00000001fa037824 */ /* 0x000fe200078e0a03 */
[----:B------:R-:W-:Y:S01]  /*f8a0*/  LOP3.LUT R8, R6, 0xffffffc, RZ, 0xc0, !PT ;  /* 0x0ffffffc06087812 */ /* 0x000fe200078ec0ff */
[----:B------:R-:W-:Y:S01]  /*f8b0*/  STL [R1+0x8c], R239 ;  /* 0x00008cef01007387 */ /* 0x000fe20000100800 */
[----:B------:R-:W-:Y:S01]  /*f8c0*/  LEA.HI R7, R7, R5, RZ, 0x2 ;  /* 0x0000000507077211 */ /* 0x000fe200078f10ff */
[----:B------:R-:W-:Y:S01]  /*f8d0*/  IMAD R231, R2, 0x2, R228 ;  /* 0x0000000202e77824 */ /* 0x000fe200078e02e4 */
[----:B------:R-:W-:Y:S01]  /*f8e0*/  LEA.HI R6, R3, R3, RZ, 0x1 ;  /* 0x0000000303067211 */ /* 0x000fe200078f08ff */
[----:B------:R-:W-:Y:S01]  /*f8f0*/  IMAD.IADD R9, R248, 0x1, -R8 ;  /* 0x00000001f8097824 */ /* 0x000fe200078e0a08 */
[----:B------:R-:W-:Y:S01]  /*f900*/  STL [R1+0x88], R238 ;  /* 0x000088ee01007387 */ /* 0x000fe20000100800 */
[----:B------:R-:W-:Y:S01]  /*f910*/  IMAD R230, R2, 0x2, R229 ;  /* 0x0000000202e67824 */ /* 0x000fe200078e02e5 */
[C---:B------:R-:W-:Y:S01]  /*f920*/  LOP3.LUT R11, R6.reuse, 0x1ffffffe, RZ, 0xc0, !PT ;  /* 0x1ffffffe060b7812 */ /* 0x040fe200078ec0ff */
[----:B------:R-:W-:Y:S01]  /*f930*/  IMAD.SHL.U32 R10, R6, 0x20, RZ ;  /* 0x00000020060a7824 */ /* 0x000fe200078e00ff */
[----:B------:R-:W-:Y:S04]  /*f940*/  STL [R1+0x84], R237 ;  /* 0x000084ed01007387 */ /* 0x000fe80000100800 */
[----:B------:R-:W-:Y:S04]  /*f950*/  STL [R1+0x80], R236 ;  /* 0x000080ec01007387 */ /* 0x000fe80000100800 */
[----:B------:R-:W-:Y:S04]  /*f960*/  STL [R1+0x7c], R235 ;  /* 0x00007ceb01007387 */ /* 0x000fe80000100800 */
[----:B------:R-:W-:Y:S04]  /*f970*/  STL [R1+0x78], R234 ;  /* 0x000078ea01007387 */ /* 0x000fe80000100800 */
[----:B------:R-:W-:Y:S04]  /*f980*/  STL [R1+0x74], R233 ;  /* 0x000074e901007387 */ /* 0x000fe80000100800 */
[----:B------:R-:W-:Y:S04]  /*f990*/  STL [R1+0x70], R232 ;  /* 0x000070e801007387 */ /* 0x000fe80000100800 */
[----:B------:R-:W-:Y:S04]  /*f9a0*/  STL [R1+0x6c], R143 ;  /* 0x00006c8f01007387 */ /* 0x000fe80000100800 */
[----:B------:R-:W-:Y:S01]  /*f9b0*/  LDSM.16.MT88.4 R24, [R228+0x100] ;  /* 0x00010000e418783b */ /* 0x000fe20000004200 */
[----:B--2---:R-:W-:-:S05]  /*f9c0*/  LEA.HI.SX32 R8, R7, R197, 0x1e ;  /* 0x000000c507087211 */ /* 0x004fca00078ff2ff */
[----:B------:R-:W-:Y:S01]  /*f9d0*/  IMAD R6, R9, 0x10, R8 ;  /* 0x0000001009067824 */ /* 0x000fe200078e0208 */
[----:B------:R-:W-:Y:S01]  /*f9e0*/  LOP3.LUT R8, R10, 0xffffffc0, RZ, 0xc0, !PT ;  /* 0xffffffc00a087812 */ /* 0x000fe200078ec0ff */
[----:B------:R-:W-:-:S04]  /*f9f0*/  IMAD.IADD R9, R3, 0x1, -R11 ;  /* 0x0000000103097824 */ /* 0x000fc800078e0a0b */
[----:B------:R-:W-:-:S04]  /*fa00*/  IMAD.IADD R3, R8, 0x1, R6 ;  /* 0x0000000108037824 */ /* 0x000fc800078e0206 */
[----:B------:R-:W-:-:S04]  /*fa10*/  IMAD R12, R9, 0x8, R3 ;  /* 0x00000008090c7824 */ /* 0x000fc800078e0203 */
[----:B------:R-:W-:Y:S01]  /*fa20*/  @P6 IMAD.HI.U32 R6, R12, c[0x0][0x2c8], RZ ;  /* 0x0000b2000c066a27 */ /* 0x000fe200078e00ff */
[----:B------:R-:W-:Y:S03]  /*fa30*/  STL [R1+0x38], R12 ;  /* 0x0000380c01007387 */ /* 0x000fe60000100800 */
[----:B------:R-:W-:Y:S01]  /*fa40*/  IMAD.MOV.U32 R3, RZ, RZ, R12 ;  /* 0x000000ffff037224 */ /* 0x000fe200078e000c */
[----:B------:R-:W-:-:S05]  /*fa50*/  @P6 SHF.R.U32.HI R3, RZ, c[0x0][0x2cc], R6 ;  /* 0x0000b300ff036a19 */ /* 0x000fca0000011606 */
[----:B------:R-:W1:Y:S04]  /*fa60*/  SHFL.IDX PT, R6, R3, 0x2, 0x1c1f ;  /* 0x005c1f0003067f89 */ /* 0x000e6800000e0000 */
[----:B------:R-:W2:Y:S04]  /*fa70*/  SHFL.IDX PT, R8, R3, RZ, 0x1c1f ;  /* 0x001c1fff03087589 */ /* 0x000ea800000e0000 */
[----:B------:R-:W1:Y:S04]  /*fa80*/  SHFL.IDX PT, R9, R3, 0x3, 0x1c1f ;  /* 0x007c1f0003097f89 */ /* 0x000e6800000e0000 */
[----:B------:R1:W2:Y:S02]  /*fa90*/  SHFL.IDX PT, R10, R3, 0x1, 0x1c1f ;  /* 0x003c1f00030a7f89 */ /* 0x0002a400000e0000 */
[----:B-1----:R-:W-:Y:S01]  /*faa0*/  LOP3.LUT R3, R7, 0x7ffffffc, RZ, 0xc0, !PT ;  /* 0x7ffffffc07037812 */ /* 0x002fe200078ec0ff */
[----:B---3--:R-:W-:-:S04]  /*fab0*/  IMAD.IADD R7, R241, 0x1, R142 ;  /* 0x00000001f1077824 */ /* 0x008fc800078e028e */
[----:B------:R-:W-:-:S04]  /*fac0*/  IMAD.IADD R3, R5, 0x1, -R3 ;  /* 0x0000000105037824 */ /* 0x000fc800078e0a03 */
[----:B------:R-:W-:-:S05]  /*fad0*/  IMAD.SHL.U32 R11, R3, 0x2, RZ ;  /* 0x00000002030b7824 */ /* 0x000fca00078e00ff */
[----:B------:R-:W-:Y:S01]  /*fae0*/  IADD3 R3, -R11, 0x1, R7 ;  /* 0x000000010b037810 */ /* 0x000fe20007ffe107 */
[----:B------:R-:W-:Y:S01]  /*faf0*/  IMAD.IADD R7, R7, 0x1, -R11 ;  /* 0x0000000107077824 */ /* 0x000fe200078e0a0b */
[----:B------:R1:W-:Y:S03]  /*fb00*/  STL [R1+0x3c], R11 ;  /* 0x00003c0b01007387 */ /* 0x0003e60000100800 */
[----:B----4-:R-:W-:-:S04]  /*fb10*/  IMAD.IADD R3, R3, 0x1, -R205 ;  /* 0x0000000103037824 */ /* 0x010fc800078e0acd */
[C---:B------:R-:W-:Y:S02]  /*fb20*/  IMAD.IADD R5, R3.reuse, 0x1, R6 ;  /* 0x0000000103057824 */ /* 0x040fe400078e0206 */
[C---:B--2---:R-:W-:Y:S02]  /*fb30*/  IMAD.IADD R6, R3.reuse, 0x1, R8 ;  /* 0x0000000103067824 */ /* 0x044fe400078e0208 */
[----:B------:R-:W-:Y:S01]  /*fb40*/  IMAD.IADD R8, R3, 0x1, R9 ;  /* 0x0000000103087824 */ /* 0x000fe200078e0209 */
[----:B------:R-:W-:Y:S01]  /*fb50*/  IMNMX R5, R7, R5, PT ;  /* 0x0000000507057217 */ /* 0x000fe20003800200 */
[----:B------:R-:W-:Y:S01]  /*fb60*/  IMAD.IADD R9, R3, 0x1, R10 ;  /* 0x0000000103097824 */ /* 0x000fe200078e020a */
[C---:B------:R-:W-:Y:S02]  /*fb70*/  IMNMX R6, R7.reuse, R6, PT ;  /* 0x0000000607067217 */ /* 0x040fe40003800200 */
[----:B------:R-:W-:Y:S02]  /*fb80*/  IMNMX R3, R7, R8, PT ;  /* 0x0000000807037217 */ /* 0x000fe40003800200 */
[----:B------:R-:W-:-:S02]  /*fb90*/  ISETP.GT.AND P3, PT, R5, RZ, PT ;  /* 0x000000ff0500720c */ /* 0x000fc40003f64270 */
[----:B------:R-:W-:Y:S02]  /*fba0*/  ISETP.GT.AND P1, PT, R3, RZ, PT ;  /* 0x000000ff0300720c */ /* 0x000fe40003f24270 */
[----:B------:R-:W-:Y:S02]  /*fbb0*/  ISETP.GT.AND P2, PT, R5, 0x1, PT ;  /* 0x000000010500780c */ /* 0x000fe40003f44270 */
[----:B------:R-:W-:Y:S02]  /*fbc0*/  FSEL R16, R174, -INF , P1 ;  /* 0xff800000ae107808 */ /* 0x000fe40000800000 */
[C---:B------:R-:W-:Y:S02]  /*fbd0*/  ISETP.GT.AND P0, PT, R3.reuse, 0x1, PT ;  /* 0x000000010300780c */ /* 0x040fe40003f04270 */
[----:B------:R-:W-:Y:S02]  /*fbe0*/  ISETP.GT.AND P1, PT, R3, 0x8, PT ;  /* 0x000000080300780c */ /* 0x000fe40003f24270 */
[----:B------:R-:W-:-:S02]  /*fbf0*/  FSEL R12, R172, -INF , P3 ;  /* 0xff800000ac0c7808 */ /* 0x000fc40001800000 */
[----:B------:R-:W-:Y:S02]  /*fc00*/  FSEL R13, R173, -INF , P2 ;  /* 0xff800000ad0d7808 */ /* 0x000fe40001000000 */
[----:B------:R-:W-:Y:S02]  /*fc10*/  FSEL R17, R175, -INF , P0 ;  /* 0xff800000af117808 */ /* 0x000fe40000000000 */
[----:B------:R-:W-:Y:S02]  /*fc20*/  FSEL R18, R138, -INF , P1 ;  /* 0xff8000008a127808 */ /* 0x000fe40000800000 */
[C---:B------:R-:W-:Y:S02]  /*fc30*/  ISETP.GT.AND P3, PT, R5.reuse, 0x8, PT ;  /* 0x000000080500780c */ /* 0x040fe40003f64270 */
        /* <DEDUP_REMOVED lines=9> */
[C---:B------:R-:W-:Y:S02]  /*fcd0*/  ISETP.GT.AND P0, PT, R3.reuse, 0x11, PT ;  /* 0x000000110300780c */ /* 0x040fe40003f04270 */
[----:B------:R-:W-:Y:S02]  /*fce0*/  ISETP.GT.AND P1, PT, R3, 0x18, PT ;  /* 0x000000180300780c */ /* 0x000fe40003f24270 */
[----:B------:R-:W-:Y:S02]  /*fcf0*/  FSEL R20, R168, -INF , P3 ;  /* 0xff800000a8147808 */ /* 0x000fe40001800000 */
[----:B------:R-:W-:Y:S02]  /*fd00*/  FSEL R21, R169, -INF , P2 ;  /* 0xff800000a9157808 */ /* 0x000fe40001000000 */
[----:B------:R-:W-:-:S02]  /*fd10*/  FSEL R29, R171, -INF , P0 ;  /* 0xff800000ab1d7808 */ /* 0x000fc40000000000 */
[----:B------:R-:W-:Y:S02]  /*fd20*/  FSEL R30, R134, -INF , P1 ;  /* 0xff800000861e7808 */ /* 0x000fe40000800000 */
[C---:B------:R-:W-:Y:S02]  /*fd30*/  ISETP.GT.AND P3, PT, R5.reuse, 0x18, PT ;  /* 0x000000180500780c */ /* 0x040fe40003f64270 */
[----:B------:R-:W-:Y:S02]  /*fd40*/  ISETP.GT.AND P2, PT, R5, 0x19, PT ;  /* 0x000000190500780c */ /* 0x000fe40003f44270 */
        /* <DEDUP_REMOVED lines=21> */
[----:B-1----:R-:W-:Y:S02]  /*fea0*/  FSEL R11, R81, -INF , P1 ;  /* 0xff800000510b7808 */ /* 0x002fe40000800000 */
[C---:B------:R-:W-:Y:S02]  /*feb0*/  ISETP.GT.AND P0, PT, R6.reuse, RZ, PT ;  /* 0x000000ff0600720c */ /* 0x040fe40003f04270 */
[C---:B------:R-:W-:Y:S02]  /*fec0*/  ISETP.GT.AND P2, PT, R6.reuse, 0x8, PT ;  /* 0x000000080600780c */ /* 0x040fe40003f44270 */
[C---:B------:R-:W-:Y:S02]  /*fed0*/  ISETP.GT.AND P1, PT, R6.reuse, 0x11, PT ;  /* 0x000000110600780c */ /* 0x040fe40003f24270 */
[----:B------:R-:W-:Y:S02]  /*fee0*/  ISETP.GT.AND P3, PT, R6, 0x18, PT ;  /* 0x000000180600780c */ /* 0x000fe40003f64270 */
[----:B------:R-:W-:-:S02]  /*fef0*/  FSEL R10, R80, -INF , P0 ;  /* 0xff800000500a7808 */ /* 0x000fc40000000000 */
[----:B------:R-:W-:Y:S02]  /*ff00*/  FSEL R85, R100, -INF , P2 ;  /* 0xff80000064557808 */ /* 0x000fe40001000000 */
[----:B------:R-:W-:Y:S02]  /*ff10*/  FSEL R88, R97, -INF , P1 ;  /* 0xff80000061587808 */ /* 0x000fe40000800000 */
[----:B------:R-:W-:Y:S02]  /*ff20*/  FSEL R89, R48, -INF , P3 ;  /* 0xff80000030597808 */ /* 0x000fe40001800000 */
[C---:B------:R-:W-:Y:S02]  /*ff30*/  ISETP.GT.AND P4, PT, R6.reuse, 0x9, PT ;  /* 0x000000090600780c */ /* 0x040fe40003f84270 */
        /* <DEDUP_REMOVED lines=8> */
[----:B------:R-:W-:Y:S02]  /*ffc0*/  FSEL R163, R72, -INF , P1 ;  /* 0xff80000048a37808 */ /* 0x000fe40000800000 */
[C---:B------:R-:W-:Y:S02]  /*ffd0*/  ISETP.GT.AND P4, PT, R6.reuse, 0x19, PT ;  /* 0x000000190600780c */ /* 0x040fe40003f84270 */
        /* <DEDUP_REMOVED lines=8> */
[----:B------:R-:W-:Y:S02]  /*10060*/  FSEL R169, R60, -INF , P1 ;  /* 0xff8000003ca97808 */ /* 0x000fe40000800000 */
[----:B------:R-:W-:-:S02]  /*10070*/  ISETP.GT.AND P4, PT, R6, 0x29, PT ;  /* 0x000000290600780c */ /* 0x000fc40003f84270 */
        /* <DEDUP_REMOVED lines=8> */
[----:B------:R-:W-:Y:S02]  /*10100*/  FSEL R212, R52, -INF , P1 ;  /* 0xff80000034d47808 */ /* 0x000fe40000800000 */
[C---:B------:R-:W-:Y:S02]  /*10110*/  ISETP.GT.AND P4, PT, R6.reuse, 0x39, PT ;  /* 0x000000390600780c */ /* 0x040fe40003f84270 */
[C---:B------:R-:W-:Y:S02]  /*10120*/  ISETP.GT.AND P0, PT, R6.reuse, 0x41, PT ;  /* 0x000000410600780c */ /* 0x040fe40003f04270 */
[----:B------:R-:W-:-:S02]  /*10130*/  ISETP.GT.AND P3, PT, R6, 0x59, PT ;  /* 0x000000590600780c */ /* 0x000fc40003f64270 */
[----:B------:R-:W-:Y:S02]  /*10140*/  ISETP.GT.AND P2, PT, R5, 0x31, PT ;  /* 0x000000310500780c */ /* 0x000fe40003f44270 */
        /* <DEDUP_REMOVED lines=11> */
[----:B------:R-:W-:Y:S02]  /*10200*/  FMNMX.FTZ R6, R10, R11, !PT ;  /* 0x0000000b0a067209 */ /* 0x000fe40007810000 */
[----:B------:R-:W-:Y:S02]  /*10210*/  FSEL R207, R57, -INF , P0 ;  /* 0xff80000039cf7808 */ /* 0x000fe40000000000 */
[----:B------:R-:W-:Y:S02]  /*10220*/  FMNMX.FTZ R6, R85, R6, !PT ;  /* 0x0000000655067209 */ /* 0x000fe40007810000 */
[----:B------:R-:W-:Y:S02]  /*10230*/  ISETP.GT.AND P0, PT, R5, 0x30, PT ;  /* 0x000000300500780c */ /* 0x000fe40003f04270 */
[----:B------:R-:W-:Y:S02]  /*10240*/  FMNMX.FTZ R6, R86, R6, !PT ;  /* 0x0000000656067209 */ /* 0x000fe40007810000 */
[----:B------:R-:W-:-:S02]  /*10250*/  FMNMX.FTZ R8, R12, R13, !PT ;  /* 0x0000000d0c087209 */ /* 0x000fc40007810000 */
[----:B------:R-:W-:Y:S02]  /*10260*/  FMNMX.FTZ R6, R87, R6, !PT ;  /* 0x0000000657067209 */ /* 0x000fe40007810000 */
[----:B------:R-:W-:Y:S02]  /*10270*/  FSEL R151, R156, -INF , P0 ;  /* 0xff8000009c977808 */ /* 0x000fe40000000000 */
[----:B------:R-:W-:Y:S02]  /*10280*/  FMNMX.FTZ R6, R88, R6, !PT ;  /* 0x0000000658067209 */ /* 0x000fe40007810000 */
[----:B------:R-:W-:Y:S02]  /*10290*/  ISETP.GT.AND P0, PT, R3, 0x31, PT ;  /* 0x000000310300780c */ /* 0x000fe40003f04270 */
[----:B------:R-:W-:Y:S02]  /*102a0*/  FMNMX.FTZ R6, R89, R6, !PT ;  /* 0x0000000659067209 */ /* 0x000fe40007810000 */
[----:B------:R-:W-:-:S02]  /*102b0*/  FMNMX.FTZ R8, R14, R8, !PT ;  /* 0x000000080e087209 */ /* 0x000fc40007810000 */
        /* <DEDUP_REMOVED lines=18> */
[C---:B------:R-:W-:Y:S02]  /*103e0*/  ISETP.GT.AND P3, PT, R5.reuse, 0x50, PT ;  /* 0x000000500500780c */ /* 0x040fe40003f64270 */
[----:B------:R-:W-:Y:S02]  /*103f0*/  ISETP.GT.AND P2, PT, R5, 0x51, PT ;  /* 0x000000510500780c */ /* 0x000fe40003f44270 */
[----:B------:R-:W-:Y:S02]  /*10400*/  FMNMX.FTZ R6, R105, R6, !PT ;  /* 0x0000000669067209 */ /* 0x000fe40007810000 */
[----:B------:R-:W-:Y:S02]  /*10410*/  IMNMX R7, R7, R9, PT ;  /* 0x0000000907077217 */ /* 0x000fe40003800200 */
[----:B------:R-:W-:Y:S02]  /*10420*/  FMNMX.FTZ R8, R21, R8, !PT ;  /* 0x0000000815087209 */ /* 0x000fe40007810000 */
[----:B------:R-:W-:-:S02]  /*10430*/  FSEL R164, R153, -INF , P1 ;  /* 0xff80000099a47808 */ /* 0x000fc40000800000 */
[----:B------:R-:W-:Y:S02]  /*10440*/  FSEL R157, R120, -INF , P0 ;  /* 0xff800000789d7808 */ /* 0x000fe40000000000 */
[----:B------:R-:W-:Y:S02]  /*10450*/  FSEL R166, R121, -INF , P4 ;  /* 0xff80000079a67808 */ /* 0x000fe40002000000 */
[----:B------:R-:W-:Y:S02]  /*10460*/  FSEL R188, R144, -INF , P3 ;  /* 0xff80000090bc7808 */ /* 0x000fe40001800000 */
[----:B------:R-:W-:Y:S02]  /*10470*/  FSEL R190, R145, -INF , P2 ;  /* 0xff80000091be7808 */ /* 0x000fe40001000000 */
[----:B------:R-:W-:Y:S02]  /*10480*/  FMNMX.FTZ R9, R16, R17, !PT ;  /* 0x0000001110097209 */ /* 0x000fe40007810000 */
[----:B------:R-:W-:-:S02]  /*10490*/  ISETP.GT.AND P1, PT, R5, 0x58, PT ;  /* 0x000000580500780c */ /* 0x000fc40003f24270 */
[C---:B------:R-:W-:Y:S02]  /*104a0*/  ISETP.GT.AND P0, PT, R5.reuse, 0x59, PT ;  /* 0x000000590500780c */ /* 0x040fe40003f04270 */
[C---:B------:R-:W-:Y:S02]  /*104b0*/  ISETP.GT.AND P5, PT, R5.reuse, 0x60, PT ;  /* 0x000000600500780c */ /* 0x040fe40003fa4270 */
[C---:B------:R-:W-:Y:S02]  /*104c0*/  ISETP.GT.AND P4, PT, R5.reuse, 0x61, PT ;  /* 0x000000610500780c */ /* 0x040fe40003f84270 */
[C---:B------:R-:W-:Y:S02]  /*104d0*/  ISETP.GT.AND P3, PT, R5.reuse, 0x68, PT ;  /* 0x000000680500780c */ /* 0x040fe40003f64270 */
[----:B------:R-:W-:Y:S02]  /*104e0*/  ISETP.GT.AND P2, PT, R5, 0x69, PT ;  /* 0x000000690500780c */ /* 0x000fe40003f44270 */
        /* <DEDUP_REMOVED lines=33> */
[----:B------:R-:W-:Y:S02]  /*10700*/  ISETP.GT.AND P0, PT, R3, 0x39, PT ;  /* 0x000000390300780c */ /* 0x000fe40003f04270 */
[----:B------:R-:W-:Y:S02]  /*10710*/  FMNMX.FTZ R5, R204, R5, !PT ;  /* 0x00000005cc057209 */ /* 0x000fe40007810000 */
[----:B------:R-:W-:Y:S02]  /*10720*/  FMNMX.FTZ R6, R165, R6, !PT ;  /* 0x00000006a5067209 */ /* 0x000fe40007810000 */
[----:B------:R-:W-:-:S02]  /*10730*/  FMNMX.FTZ R8, R158, R8, !PT ;  /* 0x000000089e087209 */ /* 0x000fc40007810000 */
[----:B------:R-:W-:Y:S02]  /*10740*/  FSEL R142, R127, -INF , P0 ;  /* 0xff8000007f8e7808 */ /* 0x000fe40000000000 */
[----:B------:R-:W-:Y:S02]  /*10750*/  ISETP.GT.AND P0, PT, R3, 0x40, PT ;  /* 0x000000400300780c */ /* 0x000fe40003f04270 */
[----:B------:R-:W-:Y:S02]  /*10760*/  FMNMX.FTZ R5, R207, R5, !PT ;  /* 0x00000005cf057209 */ /* 0x000fe40007810000 */
[----:B------:R-:W-:Y:S02]  /*10770*/  FMNMX.FTZ R6, R164, R6, !PT ;  /* 0x00000006a4067209 */ /* 0x000fe40007810000 */
[----:B------:R-:W-:Y:S02]  /*10780*/  FMNMX.FTZ R8, R159, R8, !PT ;  /* 0x000000089f087209 */ /* 0x000fe40007810000 */
[----:B------:R-:W-:-:S02]  /*10790*/  FSEL R154, R154, -INF , P0 ;  /* 0xff8000009a9a7808 */ /* 0x000fc40000000000 */
[----:B------:R-:W-:Y:S02]  /*107a0*/  FMNMX.FTZ R5, R212, R5, !PT ;  /* 0x00000005d4057209 */ /* 0x000fe40007810000 */
[----:B------:R-:W-:Y:S02]  /*107b0*/  FMNMX.FTZ R6, R157, R6, !PT ;  /* 0x000000069d067209 */ /* 0x000fe40007810000 */
[----:B------:R-:W-:Y:S02]  /*107c0*/  ISETP.GT.AND P0, PT, R3, 0x41, PT ;  /* 0x000000410300780c */ /* 0x000fe40003f04270 */
[----:B------:R-:W-:Y:S02]  /*107d0*/  FMNMX.FTZ R8, R144, R8, !PT ;  /* 0x0000000890087209 */ /* 0x000fe40007810000 */
[----:B------:R-:W-:Y:S02]  /*107e0*/  FMNMX.FTZ R5, R242, R5, !PT ;  /* 0x00000005f2057209 */ /* 0x000fe40007810000 */
[----:B------:R-:W-:-:S02]  /*107f0*/  FMNMX.FTZ R6, R166, R6, !PT ;  /* 0x00000006a6067209 */ /* 0x000fc40007810000 */
[----:B------:R-:W-:Y:S02]  /*10800*/  FSEL R156, R155, -INF , P0 ;  /* 0xff8000009b9c7808 */ /* 0x000fe40000000000 */
[----:B------:R-:W-:Y:S02]  /*10810*/  FMNMX.FTZ R8, R142, R8, !PT ;  /* 0x000000088e087209 */ /* 0x000fe40007810000 */
[----:B------:R-:W-:Y:S02]  /*10820*/  ISETP.GT.AND P0, PT, R3, 0x48, PT ;  /* 0x000000480300780c */ /* 0x000fe40003f04270 */
[----:B------:R-:W-:Y:S02]  /*10830*/  FMNMX.FTZ R5, R215, R5, !PT ;  /* 0x00000005d7057209 */ /* 0x000fe40007810000 */
[----:B------:R-:W-:Y:S02]  /*10840*/  FMNMX.FTZ R6, R188, R6, !PT ;  /* 0x00000006bc067209 */ /* 0x000fe40007810000 */
[----:B------:R-:W-:-:S02]  /*10850*/  FMNMX.FTZ R8, R154, R8, !PT ;  /* 0x000000089a087209 */ /* 0x000fc40007810000 */
[----:B------:R-:W-:Y:S02]  /*10860*/  FSEL R155, R122, -INF , P0 ;  /* 0xff8000007a9b7808 */ /* 0x000fe40000000000 */
[----:B------:R-:W-:Y:S02]  /*10870*/  ISETP.GT.AND P0, PT, R3, 0x49, PT ;  /* 0x000000490300780c */ /* 0x000fe40003f04270 */
[----:B------:R-:W-:Y:S02]  /*10880*/  FSEL R192, R116, -INF , P1 ;  /* 0xff80000074c07808 */ /* 0x000fe40000800000 */
        /* <DEDUP_REMOVED lines=9> */
[----:B------:R-:W-:Y:S02]  /*10920*/  FSEL R238, R112, -INF , P5 ;  /* 0xff80000070ee7808 */ /* 0x000fe40002800000 */
[----:B------:R-:W-:Y:S02]  /*10930*/  FMNMX.FTZ R5, R234, R5, !PT ;  /* 0x00000005ea057209 */ /* 0x000fe40007810000 */
[----:B------:R-:W-:Y:S02]  /*10940*/  FMNMX.FTZ R6, R194, R6, !PT ;  /* 0x00000006c2067209 */ /* 0x000fe40007810000 */
[----:B------:R-:W-:Y:S01]  /*10950*/  ISETP.GT.AND P0, PT, R3, 0x51, PT ;  /* 0x000000510300780c */ /* 0x000fe20003f04270 */
[----:B------:R-:W1:Y:S01]  /*10960*/  SHFL.BFLY PT, R9, R5, 0x2, 0x1f ;  /* 0x0c401f0005097f89 */ /* 0x000e6200000e0000 */
[----:B------:R-:W-:Y:S02]  /*10970*/  FMNMX.FTZ R8, R153, R8, !PT ;  /* 0x0000000899087209 */ /* 0x000fe40007810000 */
[----:B------:R-:W-:-:S02]  /*10980*/  FSEL R233, R113, -INF , P4 ;  /* 0xff80000071e97808 */ /* 0x000fc40002000000 */
[----:B------:R-:W-:Y:S02]  /*10990*/  FMNMX.FTZ R6, R238, R6, !PT ;  /* 0x00000006ee067209 */ /* 0x000fe40007810000 */
[----:B------:R-:W-:Y:S02]  /*109a0*/  FSEL R186, R147, -INF , P0 ;  /* 0xff80000093ba7808 */ /* 0x000fe40000000000 */
[----:B------:R-:W-:Y:S02]  /*109b0*/  ISETP.GT.AND P1, PT, R3, 0x58, PT ;  /* 0x000000580300780c */ /* 0x000fe40003f24270 */
[----:B------:R-:W-:Y:S02]  /*109c0*/  FMNMX.FTZ R8, R183, R8, !PT ;  /* 0x00000008b7087209 */ /* 0x000fe40007810000 */
[----:B------:R-:W-:Y:S02]  /*109d0*/  FMNMX.FTZ R137, R233, R6, !PT ;  /* 0x00000006e9897209 */ /* 0x000fe40007810000 */
[----:B------:R-:W-:-:S02]  /*109e0*/  ISETP.GT.AND P0, PT, R3, 0x59, PT ;  /* 0x000000590300780c */ /* 0x000fc40003f04270 */
[----:B------:R-:W-:Y:S02]  /*109f0*/  FSEL R181, R118, -INF , P1 ;  /* 0xff80000076b57808 */ /* 0x000fe40000800000 */
[----:B------:R-:W-:Y:S02]  /*10a00*/  FMNMX.FTZ R6, R186, R8, !PT ;  /* 0x00000008ba067209 */ /* 0x000fe40007810000 */
[----:B------:R-:W-:Y:S02]  /*10a10*/  FSEL R232, R108, -INF , P3 ;  /* 0xff8000006ce87808 */ /* 0x000fe40001800000 */
[----:B------:R-:W-:Y:S02]  /*10a20*/  FSEL R182, R119, -INF , P0 ;  /* 0xff80000077b67808 */ /* 0x000fe40000000000 */
[----:B------:R-:W-:Y:S02]  /*10a30*/  ISETP.GT.AND P3, PT, R3, 0x60, PT ;  /* 0x000000600300780c */ /* 0x000fe40003f64270 */
[----:B------:R-:W-:-:S02]  /*10a40*/  FMNMX.FTZ R6, R181, R6, !PT ;  /* 0x00000006b5067209 */ /* 0x000fc40007810000 */
[----:B------:R-:W-:Y:S02]  /*10a50*/  FSEL R143, R109, -INF , P2 ;  /* 0xff8000006d8f7808 */ /* 0x000fe40001000000 */
[C---:B------:R-:W-:Y:S02]  /*10a60*/  ISETP.GT.AND P2, PT, R3.reuse, 0x61, PT ;  /* 0x000000610300780c */ /* 0x040fe40003f44270 */
[C---:B------:R-:W-:Y:S02]  /*10a70*/  ISETP.GT.AND P1, PT, R3.reuse, 0x68, PT ;  /* 0x000000680300780c */ /* 0x040fe40003f24270 */
[----:B------:R-:W-:Y:S02]  /*10a80*/  ISETP.GT.AND P0, PT, R3, 0x69, PT ;  /* 0x000000690300780c */ /* 0x000fe40003f04270 */
[----:B------:R-:W-:Y:S02]  /*10a90*/  FSEL R243, R114, -INF , P3 ;  /* 0xff80000072f37808 */ /* 0x000fe40001800000 */
[----:B------:R-:W-:-:S02]  /*10aa0*/  FMNMX.FTZ R3, R182, R6, !PT ;  /* 0x00000006b6037209 */ /* 0x000fc40007810000 */
[----:B------:R-:W-:Y:S02]  /*10ab0*/  FMNMX.FTZ R137, R232, R137, !PT ;  /* 0x00000089e8897209 */ /* 0x000fe40007810000 */
[----:B------:R-:W-:Y:S02]  /*10ac0*/  FSEL R189, R115, -INF , P2 ;  /* 0xff80000073bd7808 */ /* 0x000fe40001000000 */
[----:B------:R-:W-:Y:S02]  /*10ad0*/  FMNMX.FTZ R3, R243, R3, !PT ;  /* 0x00000003f3037209 */ /* 0x000fe40007810000 */
[----:B------:R-:W-:Y:S02]  /*10ae0*/  FMNMX.FTZ R137, R143, R137, !PT ;  /* 0x000000898f897209 */ /* 0x000fe40007810000 */
[----:B------:R-:W-:Y:S02]  /*10af0*/  FSEL R244, R110, -INF , P1 ;  /* 0xff8000006ef47808 */ /* 0x000fe40000800000 */
[----:B------:R-:W-:Y:S01]  /*10b00*/  FMNMX.FTZ R3, R189, R3, !PT ;  /* 0x00000003bd037209 */ /* 0x000fe20007810000 */
[----:B------:R-:W2:Y:S01]  /*10b10*/  SHFL.BFLY PT, R6, R137, 0x2, 0x1f ;  /* 0x0c401f0089067f89 */ /* 0x000ea200000e0000 */
[----:B------:R-:W-:-:S02]  /*10b20*/  FSEL R111, R111, -INF , P0 ;  /* 0xff8000006f6f7808 */ /* 0x000fc40000000000 */
[----:B-1----:R-:W-:Y:S02]  /*10b30*/  FMNMX.FTZ R139, R5, R9, !PT ;  /* 0x00000009058b7209 */ /* 0x002fe40007810000 */
[----:B------:R-:W-:Y:S02]  /*10b40*/  FMNMX.FTZ R3, R244, R3, !PT ;  /* 0x00000003f4037209 */ /* 0x000fe40007810000 */
[----:B------:R-:W-:Y:S01]  /*10b50*/  ISETP.GT.AND P0, PT, R7, 0x1, PT ;  /* 0x000000010700780c */ /* 0x000fe20003f04270 */
[----:B------:R-:W1:Y:S01]  /*10b60*/  SHFL.BFLY PT, R5, R139, 0x1, 0x1f ;  /* 0x0c201f008b057f89 */ /* 0x000e6200000e0000 */
[----:B------:R-:W-:Y:S02]  /*10b70*/  FMNMX.FTZ R3, R111, R3, !PT ;  /* 0x000000036f037209 */ /* 0x000fe40007810000 */
[----:B------:R-:W-:Y:S02]  /*10b80*/  FSEL R68, R83, -INF , P0 ;  /* 0xff80000053447808 */ /* 0x000fe40000000000 */
[C---:B------:R-:W-:Y:S01]  /*10b90*/  ISETP.GT.AND P0, PT, R7.reuse, 0x9, PT ;  /* 0x000000090700780c */ /* 0x040fe20003f04270 */
[----:B------:R-:W3:Y:S01]  /*10ba0*/  SHFL.BFLY PT, R71, R3, 0x2, 0x1f ;  /* 0x0c401f0003477f89 */ /* 0x000ee200000e0000 */
[----:B------:R-:W-:-:S02]  /*10bb0*/  ISETP.GT.AND P1, PT, R7, RZ, PT ;  /* 0x000000ff0700720c */ /* 0x000fc40003f24270 */
[----:B------:R-:W-:Y:S02]  /*10bc0*/  FSEL R70, R103, -INF , P0 ;  /* 0xff80000067467808 */ /* 0x000fe40000000000 */
[C---:B------:R-:W-:Y:S02]  /*10bd0*/  ISETP.GT.AND P0, PT, R7.reuse, 0x19, PT ;  /* 0x000000190700780c */ /* 0x040fe40003f04270 */
[----:B------:R-:W-:Y:S02]  /*10be0*/  ISETP.GT.AND P2, PT, R7, 0x8, PT ;  /* 0x000000080700780c */ /* 0x000fe40003f44270 */
[----:B------:R-:W-:Y:S02]  /*10bf0*/  FSEL R69, R82, -INF , P1 ;  /* 0xff80000052457808 */ /* 0x000fe40000800000 */
[----:B--2---:R-:W-:Y:S02]  /*10c00*/  FMNMX.FTZ R137, R137, R6, !PT ;  /* 0x0000000689897209 */ /* 0x004fe40007810000 */
[----:B------:R-:W-:-:S02]  /*10c10*/  FSEL R84, R51, -INF , P0 ;  /* 0xff80000033547808 */ /* 0x000fc40000000000 */
[----:B------:R-:W-:Y:S01]  /*10c20*/  FSEL R80, R102, -INF , P2 ;  /* 0xff80000066507808 */ /* 0x000fe20001000000 */
[----:B------:R-:W2:Y:S01]  /*10c30*/  SHFL.BFLY PT, R8, R137, 0x1, 0x1f ;  /* 0x0c201f0089087f89 */ /* 0x000ea200000e0000 */
[----:B------:R-:W-:Y:S02]  /*10c40*/  ISETP.GT.AND P0, PT, R7, 0x29, PT ;  /* 0x000000290700780c */ /* 0x000fe40003f04270 */
[----:B------:R-:W-:Y:S02]  /*10c50*/  FMNMX.FTZ R6, R69, R68, !PT ;  /* 0x0000004445067209 */ /* 0x000fe40007810000 */
[----:B-1----:R-:W-:Y:S02]  /*10c60*/  FMNMX.FTZ R139, R139, R5, !PT ;  /* 0x000000058b8b7209 */ /* 0x002fe40007810000 */
[----:B------:R-:W-:Y:S02]  /*10c70*/  ISETP.GT.AND P3, PT, R7, 0x10, PT ;  /* 0x000000100700780c */ /* 0x000fe40003f64270 */
[----:B------:R-:W-:-:S02]  /*10c80*/  FSEL R94, R79, -INF , P0 ;  /* 0xff8000004f5e7808 */ /* 0x000fc40000000000 */
[----:B------:R-:W-:Y:S01]  /*10c90*/  FMNMX.FTZ R5, R80, R6, !PT ;  /* 0x0000000650057209 */ /* 0x000fe20007810000 */
[----:B------:R-:W-:Y:S01]  /*10ca0*/  FMUL.FTZ R6, R139, c[0x0][0x2d0] ;  /* 0x0000b4008b067a20 */ /* 0x000fe20000410000 */
[----:B------:R-:W-:Y:S02]  /*10cb0*/  ISETP.GT.AND P0, PT, R7, 0x31, PT ;  /* 0x000000310700780c */ /* 0x000fe40003f04270 */
[----:B---3--:R-:W-:Y:S02]  /*10cc0*/  FMNMX.FTZ R71, R3, R71, !PT ;  /* 0x0000004703477209 */ /* 0x008fe40007810000 */
[----:B------:R-:W-:Y:S02]  /*10cd0*/  ISETP.GT.AND P2, PT, R7, 0x11, PT ;  /* 0x000000110700780c */ /* 0x000fe40003f44270 */
[----:B------:R-:W-:Y:S01]  /*10ce0*/  FSEL R81, R98, -INF , P3 ;  /* 0xff80000062517808 */ /* 0x000fe20001800000 */
[----:B------:R-:W1:Y:S01]  /*10cf0*/  SHFL.BFLY PT, R9, R71, 0x1, 0x1f ;  /* 0x0c201f0047097f89 */ /* 0x000e6200000e0000 */
[----:B------:R-:W-:-:S02]  /*10d00*/  FMNMX.FTZ R3, R70, R5, !PT ;  /* 0x0000000546037209 */ /* 0x000fc40007810000 */
[----:B------:R-:W-:Y:S02]  /*10d10*/  FSEL R130, R75, -INF , P0 ;  /* 0xff8000004b827808 */ /* 0x000fe40000000000 */
[----:B------:R-:W-:Y:S02]  /*10d20*/  FSETP.NEU.FTZ.AND P0, PT, R139, -INF , PT ;  /* 0xff8000008b00780b */ /* 0x000fe40003f1d000 */
[----:B------:R-:W-:Y:S02]  /*10d30*/  ISETP.GT.AND P1, PT, R7, 0x18, PT ;  /* 0x000000180700780c */ /* 0x000fe40003f24270 */
[----:B------:R-:W-:Y:S02]  /*10d40*/  FSEL R82, R99, -INF , P2 ;  /* 0xff80000063527808 */ /* 0x000fe40001000000 */
[----:B------:R-:W-:Y:S02]  /*10d50*/  FMNMX.FTZ R3, R81, R3, !PT ;  /* 0x0000000351037209 */ /* 0x000fe40007810000 */
[----:B------:R-:W-:-:S02]  /*10d60*/  FSEL R6, R6, RZ, P0 ;  /* 0x000000ff06067208 */ /* 0x000fc40000000000 */
[----:B------:R-:W-:Y:S02]  /*10d70*/  FSEL R83, R50, -INF , P1 ;  /* 0xff80000032537808 */ /* 0x000fe40000800000 */
[----:B------:R-:W-:Y:S01]  /*10d80*/  FMNMX.FTZ R5, R82, R3, !PT ;  /* 0x0000000352057209 */ /* 0x000fe20007810000 */
[----:B------:R-:W-:Y:S01]  /*10d90*/  FFMA.FTZ R3, R10, c[0x0][0x2d0], -R6 ;  /* 0x0000b4000a037a23 */ /* 0x000fe20000010806 */
[----:B------:R-:W-:Y:S02]  /*10da0*/  ISETP.GT.AND P3, PT, R7, 0x20, PT ;  /* 0x000000200700780c */ /* 0x000fe40003f64270 */
[----:B------:R-:W-:Y:S01]  /*10db0*/  FMNMX.FTZ R5, R83, R5, !PT ;  /* 0x0000000553057209 */ /* 0x000fe20007810000 */
[----:B------:R3:W-:Y:S01]  /*10dc0*/  MUFU.EX2 R252, R3 ;  /* 0x0000000300fc7308 */ /* 0x0007e20000000800 */
[----:B------:R-:W-:Y:S02]  /*10dd0*/  ISETP.GT.AND P2, PT, R7, 0x21, PT ;  /* 0x000000210700780c */ /* 0x000fe40003f44270 */
[----:B------:R-:W-:-:S02]  /*10de0*/  FSEL R91, R46, -INF , P3 ;  /* 0xff8000002e5b7808 */ /* 0x000fc40001800000 */
[----:B--2---:R-:W-:Y:S01]  /*10df0*/  FMNMX.FTZ R137, R137, R8, !PT ;  /* 0x0000000889897209 */ /* 0x004fe20007810000 */
[----:B------:R-:W-:Y:S01]  /*10e00*/  FFMA.FTZ R8, R11, c[0x0][0x2d0], -R6 ;  /* 0x0000b4000b087a23 */ /* 0x000fe20000010806 */
[----:B------:R-:W-:Y:S02]  /*10e10*/  ISETP.GT.AND P1, PT, R7, 0x28, PT ;  /* 0x000000280700780c */ /* 0x000fe40003f24270 */
[----:B------:R-:W-:Y:S01]  /*10e20*/  FSEL R92, R47, -INF , P2 ;  /* 0xff8000002f5c7808 */ /* 0x000fe20001000000 */
[----:B------:R2:W-:Y:S01]  /*10e30*/  MUFU.EX2 R251, R8 ;  /* 0x0000000800fb7308 */ /* 0x0005e20000000800 */
[----:B------:R-:W-:Y:S02]  /*10e40*/  FSEL R93, R78, -INF , P1 ;  /* 0xff8000004e5d7808 */ /* 0x000fe40000800000 */
[----:B------:R-:W-:Y:S01]  /*10e50*/  FSETP.NEU.FTZ.AND P0, PT, R137, -INF , PT ;  /* 0xff8000008900780b */ /* 0x000fe20003f1d000 */
[----:B------:R-:W-:Y:S01]  /*10e60*/  LDSM.16.MT88.4 R76, [R230+0x900] ;  /* 0x00090000e64c783b */ /* 0x000fe20000004200 */
[----:B------:R-:W-:-:S02]  /*10e70*/  ISETP.GT.AND P1, PT, R7, 0x30, PT ;  /* 0x000000300700780c */ /* 0x000fc40003f24270 */
[----:B---3--:R-:W-:Y:S01]  /*10e80*/  FMNMX.FTZ R3, R84, R5, !PT ;  /* 0x0000000554037209 */ /* 0x008fe20007810000 */
[----:B------:R-:W-:Y:S01]  /*10e90*/  FMUL.FTZ R5, R137, c[0x0][0x2d0] ;  /* 0x0000b40089057a20 */ /* 0x000fe20000410000 */
[----:B------:R-:W-:Y:S02]  /*10ea0*/  FSEL R131, R74, -INF , P1 ;  /* 0xff8000004a837808 */ /* 0x000fe40000800000 */
[----:B------:R-:W-:Y:S01]  /*10eb0*/  FMNMX.FTZ R3, R91, R3, !PT ;  /* 0x000000035b037209 */ /* 0x000fe20007810000 */
[----:B------:R-:W-:Y:S01]  /*10ec0*/  LDSM.16.MT88.4 R72, [R229+0x900] ;  /* 0x00090000e548783b */ /* 0x000fe20000004200 */
[----:B------:R-:W-:Y:S02]  /*10ed0*/  FSEL R5, R5, RZ, P0 ;  /* 0x000000ff05057208 */ /* 0x000fe40000000000 */
[----:B------:R-:W-:Y:S02]  /*10ee0*/  FMNMX.FTZ R3, R92, R3, !PT ;  /* 0x000000035c037209 */ /* 0x000fe40007810000 */
[----:B------:R-:W-:Y:S01]  /*10ef0*/  ISETP.GT.AND P2, PT, R7, 0x38, PT ;  /* 0x000000380700780c */ /* 0x000fe20003f44270 */
[----:B--2---:R-:W-:Y:S01]  /*10f00*/  FFMA.FTZ R8, R12, c[0x0][0x2d0], -R5 ;  /* 0x0000b4000c087a23 */ /* 0x004fe20000010805 */
[----:B------:R-:W-:-:S02]  /*10f10*/  FMNMX.FTZ R3, R93, R3, !PT ;  /* 0x000000035d037209 */ /* 0x000fc40007810000 */
[----:B------:R-:W-:Y:S01]  /*10f20*/  ISETP.GT.AND P1, PT, R7, 0x39, PT ;  /* 0x000000390700780c */ /* 0x000fe20003f24270 */
[----:B------:R2:W-:Y:S01]  /*10f30*/  MUFU.EX2 R240, R8 ;  /* 0x0000000800f07308 */ /* 0x0005e20000000800 */
[----:B------:R-:W-:Y:S02]  /*10f40*/  FMNMX.FTZ R3, R94, R3, !PT ;  /* 0x000000035e037209 */ /* 0x000fe40007810000 */
[----:B------:R-:W-:Y:S02]  /*10f50*/  FSEL R128, R38, -INF , P2 ;  /* 0xff80000026807808 */ /* 0x000fe40001000000 */
[----:B------:R-:W-:Y:S02]  /*10f60*/  FMNMX.FTZ R3, R131, R3, !PT ;  /* 0x0000000383037209 */ /* 0x000fe40007810000 */
[----:B------:R-:W-:Y:S02]  /*10f70*/  FSEL R135, R39, -INF , P1 ;  /* 0xff80000027877808 */ /* 0x000fe40000800000 */
[----:B------:R-:W-:Y:S01]  /*10f80*/  FMNMX.FTZ R3, R130, R3, !PT ;  /* 0x0000000382037209 */ /* 0x000fe20007810000 */
[----:B------:R-:W3:Y:S01]  /*10f90*/  LDSM.16.MT88.4 R36, [R231+0x100] ;  /* 0x00010000e724783b */ /* 0x000ee20000004200 */
[----:B------:R-:W-:-:S02]  /*10fa0*/  ISETP.GT.AND P2, PT, R7, 0x40, PT ;  /* 0x000000400700780c */ /* 0x000fc40003f44270 */
[----:B------:R-:W-:Y:S02]  /*10fb0*/  FMNMX.FTZ R3, R128, R3, !PT ;  /* 0x0000000380037209 */ /* 0x000fe40007810000 */
[----:B------:R-:W-:Y:S01]  /*10fc0*/  ISETP.GT.AND P1, PT, R7, 0x41, PT ;  /* 0x000000410700780c */ /* 0x000fe20003f24270 */
[----:B--2---:R-:W-:Y:S01]  /*10fd0*/  FFMA.FTZ R8, R13, c[0x0][0x2d0], -R5 ;  /* 0x0000b4000d087a23 */ /* 0x004fe20000010805 */
[----:B------:R-:W-:Y:S02]  /*10fe0*/  FSEL R145, R66, -INF , P2 ;  /* 0xff80000042917808 */ /* 0x000fe40001000000 */
[----:B------:R-:W-:Y:S01]  /*10ff0*/  FSEL R146, R67, -INF , P1 ;  /* 0xff80000043927808 */ /* 0x000fe20000800000 */
[----:B------:R2:W-:Y:S01]  /*11000*/  MUFU.EX2 R195, R8 ;  /* 0x0000000800c37308 */ /* 0x0005e20000000800 */
[C---:B------:R-:W-:Y:S01]  /*11010*/  ISETP.GT.AND P1, PT, R7.reuse, 0x48, PT ;  /* 0x000000480700780c */ /* 0x040fe20003f24270 */
[----:B------:R-:W-:Y:S01]  /*11020*/  LDSM.16.MT88.4 R64, [R231+0x900] ;  /* 0x00090000e740783b */ /* 0x000fe20000004200 */
[----:B------:R-:W-:-:S02]  /*11030*/  ISETP.GT.AND P0, PT, R7, 0x49, PT ;  /* 0x000000490700780c */ /* 0x000fc40003f04270 */
[----:B------:R-:W-:Y:S02]  /*11040*/  FSEL R147, R62, -INF , P1 ;  /* 0xff8000003e937808 */ /* 0x000fe40000800000 */
[----:B------:R-:W-:Y:S02]  /*11050*/  FSEL R152, R63, -INF , P0 ;  /* 0xff8000003f987808 */ /* 0x000fe40000000000 */
[----:B-1----:R-:W-:Y:S01]  /*11060*/  FMNMX.FTZ R71, R71, R9, !PT ;  /* 0x0000000947477209 */ /* 0x002fe20007810000 */
[--C-:B------:R-:W-:Y:S01]  /*11070*/  FFMA.FTZ R9, R15, c[0x0][0x2d0], -R5.reuse ;  /* 0x0000b4000f097a23 */ /* 0x100fe20000010805 */
[C---:B------:R-:W-:Y:S01]  /*11080*/  ISETP.GT.AND P0, PT, R7.reuse, 0x51, PT ;  /* 0x000000510700780c */ /* 0x040fe20003f04270 */
[----:B------:R-:W-:Y:S01]  /*11090*/  LDSM.16.MT88.4 R60, [R228+0x900] ;  /* 0x00090000e43c783b */ /* 0x000fe20000004200 */
[----:B------:R-:W-:Y:S01]  /*110a0*/  ISETP.GT.AND P1, PT, R7, 0x50, PT ;  /* 0x000000500700780c */ /* 0x000fe20003f24270 */
[----:B------:R-:W-:Y:S01]  /*110b0*/  MUFU.EX2 R193, R9 ;  /* 0x0000000900c17308 */ /* 0x000fe20000000800 */
[----:B------:R-:W-:Y:S01]  /*110c0*/  FSEL R178, R59, -INF , P0 ;  /* 0xff8000003bb27808 */ /* 0x000fe20000000000 */
[----:B--2---:R-:W-:Y:S01]  /*110d0*/  FFMA.FTZ R8, R14, c[0x0][0x2d0], -R5 ;  /* 0x0000b4000e087a23 */ /* 0x004fe20000010805 */
[----:B------:R-:W-:-:S02]  /*110e0*/  FSETP.NEU.FTZ.AND P0, PT, R71, -INF , PT ;  /* 0xff8000004700780b */ /* 0x000fc40003f1d000 */
[----:B------:R-:W-:Y:S02]  /*110f0*/  FSEL R175, R58, -INF , P1 ;  /* 0xff8000003aaf7808 */ /* 0x000fe40000800000 */
[C---:B------:R-:W-:Y:S01]  /*11100*/  ISETP.GT.AND P4, PT, R7.reuse, 0x58, PT ;  /* 0x000000580700780c */ /* 0x040fe20003f84270 */
[----:B------:R1:W2:Y:S01]  /*11110*/  MUFU.EX2 R191, R8 ;  /* 0x0000000800bf7308 */ /* 0x0002a20000000800 */
[C---:B------:R-:W-:Y:S02]  /*11120*/  ISETP.GT.AND P5, PT, R7.reuse, 0x59, PT ;  /* 0x000000590700780c */ /* 0x040fe40003fa4270 */
[C---:B------:R-:W-:Y:S02]  /*11130*/  ISETP.GT.AND P3, PT, R7.reuse, 0x60, PT ;  /* 0x000000600700780c */ /* 0x040fe40003f64270 */
[C---:B------:R-:W-:Y:S02]  /*11140*/  ISETP.GT.AND P2, PT, R7.reuse, 0x61, PT ;  /* 0x000000610700780c */ /* 0x040fe40003f44270 */
[----:B------:R-:W-:-:S02]  /*11150*/  ISETP.GT.AND P1, PT, R7, 0x68, PT ;  /* 0x000000680700780c */ /* 0x000fc40003f24270 */
[----:B------:R-:W-:Y:S02]  /*11160*/  FSEL R177, R54, -INF , P4 ;  /* 0xff80000036b17808 */ /* 0x000fe40002000000 */
[----:B------:R-:W-:Y:S02]  /*11170*/  FSEL R176, R55, -INF , P5 ;  /* 0xff80000037b07808 */ /* 0x000fe40002800000 */
[----:B------:R-:W-:Y:S01]  /*11180*/  FSEL R174, R42, -INF , P3 ;  /* 0xff8000002aae7808 */ /* 0x000fe20001800000 */
[----:B------:R-:W-:Y:S01]  /*11190*/  LDSM.16.MT88.4 R52, [R230+0x100] ;  /* 0x00010000e634783b */ /* 0x000fe20000004200 */
[----:B------:R-:W-:Y:S02]  /*111a0*/  FSEL R173, R43, -INF , P2 ;  /* 0xff8000002bad7808 */ /* 0x000fe40001000000 */
[----:B-1----:R-:W-:Y:S01]  /*111b0*/  FMNMX.FTZ R8, R135, R3, !PT ;  /* 0x0000000387087209 */ /* 0x002fe20007810000 */
[----:B------:R-:W-:Y:S01]  /*111c0*/  FMUL.FTZ R3, R71, c[0x0][0x2d0] ;  /* 0x0000b40047037a20 */ /* 0x000fe20000410000 */
[----:B------:R-:W-:Y:S01]  /*111d0*/  FSEL R172, R34, -INF , P1 ;  /* 0xff80000022ac7808 */ /* 0x000fe20000800000 */
[----:B------:R-:W1:Y:S01]  /*111e0*/  LDSM.16.MT88.4 R40, [R229+0x100] ;  /* 0x00010000e528783b */ /* 0x000e620000004200 */
[----:B------:R-:W-:-:S02]  /*111f0*/  FMNMX.FTZ R8, R145, R8, !PT ;  /* 0x0000000891087209 */ /* 0x000fc40007810000 */
[----:B------:R-:W-:Y:S02]  /*11200*/  FSEL R3, R3, RZ, P0 ;  /* 0x000000ff03037208 */ /* 0x000fe40000000000 */
[----:B------:R-:W-:Y:S02]  /*11210*/  FMNMX.FTZ R8, R146, R8, !PT ;  /* 0x0000000892087209 */ /* 0x000fe40007810000 */
[----:B------:R-:W-:Y:S01]  /*11220*/  ISETP.GT.AND P0, PT, R7, 0x69, PT ;  /* 0x000000690700780c */ /* 0x000fe20003f04270 */
[--C-:B------:R-:W-:Y:S01]  /*11230*/  FFMA.FTZ R0, R17, c[0x0][0x2d0], -R3.reuse ;  /* 0x0000b40011007a23 */ /* 0x100fe20000010803 */
[----:B------:R-:W-:Y:S01]  /*11240*/  FMNMX.FTZ R8, R147, R8, !PT ;  /* 0x0000000893087209 */ /* 0x000fe20007810000 */
[----:B------:R-:W-:Y:S01]  /*11250*/  FFMA.FTZ R9, R16, c[0x0][0x2d0], -R3 ;  /* 0x0000b40010097a23 */ /* 0x000fe20000010803 */
[----:B------:R-:W-:Y:S01]  /*11260*/  FSEL R170, R35, -INF , P0 ;  /* 0xff80000023aa7808 */ /* 0x000fe20000000000 */
[----:B------:R4:W-:Y:S01]  /*11270*/  MUFU.EX2 R196, R0 ;  /* 0x0000000000c47308 */ /* 0x0009e20000000800 */
[----:B------:R-:W-:-:S02]  /*11280*/  FMNMX.FTZ R8, R152, R8, !PT ;  /* 0x0000000898087209 */ /* 0x000fc40007810000 */
[----:B--2---:R-:W-:Y:S02]  /*11290*/  F2FP.BF16.PACK_AB R10, R193, R191 ;  /* 0x000000bfc10a723e */ /* 0x004fe400000010ff */
[----:B------:R-:W-:Y:S02]  /*112a0*/  FMNMX.FTZ R7, R175, R8, !PT ;  /* 0x00000008af077209 */ /* 0x000fe40007810000 */
[----:B------:R-:W-:Y:S01]  /*112b0*/  F2FP.BF16.PACK_AB R8, R195, R240 ;  /* 0x000000f0c308723e */ /* 0x000fe200000010ff */
[----:B------:R-:W2:Y:S01]  /*112c0*/  MUFU.EX2 R206, R9 ;  /* 0x0000000900ce7308 */ /* 0x000ea20000000800 */
[----:B------:R-:W-:-:S04]  /*112d0*/  FMNMX.FTZ R7, R178, R7, !PT ;  /* 0x00000007b2077209 */ /* 0x000fc80007810000 */
[----:B------:R-:W-:Y:S01]  /*112e0*/  FMNMX.FTZ R4, R177, R7, !PT ;  /* 0x00000007b1047209 */ /* 0x000fe20007810000 */
[----:B----4-:R-:W-:-:S03]  /*112f0*/  FFMA.FTZ R0, R18, c[0x0][0x2d0], -R3 ;  /* 0x0000b40012007a23 */ /* 0x010fc60000010803 */
[----:B------:R-:W-:Y:S01]  /*11300*/  FMNMX.FTZ R4, R176, R4, !PT ;  /* 0x00000004b0047209 */ /* 0x000fe20007810000 */
[----:B------:R4:W-:Y:S03]  /*11310*/  MUFU.EX2 R198, R0 ;  /* 0x0000000000c67308 */ /* 0x0009e60000000800 */
[----:B------:R-:W-:Y:S02]  /*11320*/  FMNMX.FTZ R2, R174, R4, !PT ;  /* 0x00000004ae027209 */ /* 0x000fe40007810000 */
[----:B--2---:R-:W-:Y:S01]  /*11330*/  F2FP.BF16.PACK_AB R9, R196, R206 ;  /* 0x000000cec409723e */ /* 0x004fe200000010ff */
[----:B----4-:R-:W-:-:S04]  /*11340*/  FFMA.FTZ R0, R19, c[0x0][0x2d0], -R3 ;  /* 0x0000b40013007a23 */ /* 0x010fc80000010803 */
[----:B------:R2:W4:Y:S02]  /*11350*/  MUFU.EX2 R209, R0 ;  /* 0x0000000000d17308 */ /* 0x0005240000000800 */
[----:B--2---:R-:W-:Y:S01]  /*11360*/  FMNMX.FTZ R0, R173, R2, !PT ;  /* 0x00000002ad007209 */ /* 0x004fe20007810000 */
[--C-:B------:R-:W-:Y:S01]  /*11370*/  FFMA.FTZ R2, R20, c[0x0][0x2d0], -R5.reuse ;  /* 0x0000b40014027a23 */ /* 0x100fe20000010805 */
[----:B----4-:R-:W-:Y:S02]  /*11380*/  F2FP.BF16.PACK_AB R11, R209, R198 ;  /* 0x000000c6d10b723e */ /* 0x010fe400000010ff */
[----:B------:R-:W-:Y:S02]  /*11390*/  FMNMX.FTZ R0, R172, R0, !PT ;  /* 0x00000000ac007209 */ /* 0x000fe40007810000 */
[----:B------:R2:W-:Y:S02]  /*113a0*/  MUFU.EX2 R237, R2 ;  /* 0x0000000200ed7308 */ /* 0x0005e40000000800 */
[----:B------:R-:W-:Y:S01]  /*113b0*/  FMNMX.FTZ R0, R170, R0, !PT ;  /* 0x00000000aa007209 */ /* 0x000fe20007810000 */
[C---:B------:R-:W-:Y:S04]  /*113c0*/  HMMA.16816.F32.BF16 R44, R8.reuse, R24, RZ ;  /* 0x00000018082c723c */ /* 0x040fe800000418ff */
[----:B------:R-:W4:Y:S04]  /*113d0*/  SHFL.BFLY PT, R4, R0, 0x2, 0x1f ;  /* 0x0c401f0000047f89 */ /* 0x000f2800000e0000 */
[----:B---3--:R-:W-:Y:S01]  /*113e0*/  HMMA.16816.F32.BF16 R56, R8, R36, RZ ;  /* 0x000000240838723c */ /* 0x008fe200000418ff */
[----:B--2---:R-:W-:-:S04]  /*113f0*/  FFMA.FTZ R2, R21, c[0x0][0x2d0], -R5 ;  /* 0x0000b40015027a23 */ /* 0x004fc80000010805 */
[----:B------:R2:W3:Y:S03]  /*11400*/  MUFU.EX2 R214, R2 ;  /* 0x0000000200d67308 */ /* 0x0004e60000000800 */
[C---:B-1----:R-:W-:Y:S08]  /*11410*/  HMMA.16816.F32.BF16 R48, R8.reuse, R40, RZ ;  /* 0x000000280830723c */ /* 0x042ff000000418ff */
[----:B------:R-:W-:Y:S01]  /*11420*/  HMMA.16816.F32.BF16 R16, R8, R52, RZ ;  /* 0x000000340810723c */ /* 0x000fe200000418ff */
[----:B----4-:R-:W-:Y:S01]  /*11430*/  FMNMX.FTZ R0, R0, R4, !PT ;  /* 0x0000000400007209 */ /* 0x010fe20007810000 */
[----:B--2---:R-:W-:-:S04]  /*11440*/  FFMA.FTZ R2, R22, c[0x0][0x2d0], -R5 ;  /* 0x0000b40016027a23 */ /* 0x004fc80000010805 */
[----:B------:R-:W1:Y:S02]  /*11450*/  SHFL.BFLY PT, R4, R0, 0x1, 0x1f ;  /* 0x0c201f0000047f89 */ /* 0x000e6400000e0000 */
[----:B------:R-:W-:Y:S01]  /*11460*/  HMMA.16816.F32.BF16 R32, R8, R26, RZ ;  /* 0x0000001a0820723c */ /* 0x000fe200000418ff */
[----:B---3--:R-:W-:Y:S01]  /*11470*/  F2FP.BF16.PACK_AB R12, R214, R237 ;  /* 0x000000edd60c723e */ /* 0x008fe200000010ff */
[----:B------:R2:W-:Y:S02]  /*11480*/  MUFU.EX2 R201, R2 ;  /* 0x0000000200c97308 */ /* 0x0005e40000000800 */
[----:B--2---:R-:W-:-:S04]  /*11490*/  FFMA.FTZ R2, R23, c[0x0][0x2d0], -R5 ;  /* 0x0000b40017027a23 */ /* 0x004fc80000010805 */
[----:B------:R-:W-:Y:S02]  /*114a0*/  HMMA.16816.F32.BF16 R20, R8, R42, RZ ;  /* 0x0000002a0814723c */ /* 0x000fe400000418ff */
[----:B------:R2:W3:Y:S01]  /*114b0*/  MUFU.EX2 R239, R2 ;  /* 0x0000000200ef7308 */ /* 0x0004e20000000800 */
[----:B-1----:R-:W-:-:S04]  /*114c0*/  FMNMX.FTZ R138, R0, R4, !PT ;  /* 0x00000004008a7209 */ /* 0x002fc80007810000 */
[C---:B------:R-:W-:Y:S01]  /*114d0*/  FSETP.NEU.FTZ.AND P0, PT, R138.reuse, -INF , PT ;  /* 0xff8000008a00780b */ /* 0x040fe20003f1d000 */
[----:B------:R-:W-:-:S05]  /*114e0*/  FMUL.FTZ R0, R138, c[0x0][0x2d0] ;  /* 0x0000b4008a007a20 */ /* 0x000fca0000410000 */
[----:B------:R-:W-:Y:S01]  /*114f0*/  FSEL R0, R0, RZ, P0 ;  /* 0x000000ff00007208 */ /* 0x000fe20000000000 */
[----:B--2---:R-:W-:Y:S01]  /*11500*/  FFMA.FTZ R2, R28, c[0x0][0x2d0], -R3 ;  /* 0x0000b4001c027a23 */ /* 0x004fe20000010803 */
[----:B---3--:R-:W-:-:S03]  /*11510*/  F2FP.BF16.PACK_AB R14, R239, R201 ;  /* 0x000000c9ef0e723e */ /* 0x008fc600000010ff */
[----:B------:R1:W-:Y:S02]  /*11520*/  MUFU.EX2 R213, R2 ;  /* 0x0000000200d57308 */ /* 0x0003e40000000800 */
[----:B-1----:R-:W-:-:S06]  /*11530*/  FFMA.FTZ R2, R29, c[0x0][0x2d0], -R3 ;  /* 0x0000b4001d027a23 */ /* 0x002fcc0000010803 */
[----:B------:R1:W2:Y:S02]  /*11540*/  MUFU.EX2 R179, R2 ;  /* 0x0000000200b37308 */ /* 0x0002a40000000800 */
[----:B-1----:R-:W-:Y:S02]  /*11550*/  FFMA.FTZ R2, R30, c[0x0][0x2d0], -R3 ;  /* 0x0000b4001e027a23 */ /* 0x002fe40000010803 */
[----:B--2---:R-:W-:-:S04]  /*11560*/  IMAD.MOV.U32 R4, RZ, RZ, R179 ;  /* 0x000000ffff047224 */ /* 0x004fc800078e00b3 */
[----:B------:R1:W-:Y:S01]  /*11570*/  MUFU.EX2 R203, R2 ;  /* 0x0000000200cb7308 */ /* 0x0003e20000000800 */
[----:B------:R-:W-:Y:S01]  /*11580*/  F2FP.BF16.PACK_AB R13, R4, R213 ;  /* 0x000000d5040d723e */ /* 0x000fe200000010ff */
[----:B-1----:R-:W-:Y:S02]  /*11590*/  FFMA.FTZ R2, R31, c[0x0][0x2d0], -R3 ;  /* 0x0000b4001f027a23 */ /* 0x002fe40000010803 */
[C---:B------:R-:W-:Y:S04]  /*115a0*/  HMMA.16816.F32.BF16 R28, R8.reuse, R38, RZ ;  /* 0x00000026081c723c */ /* 0x040fe800000418ff */
[----:B------:R1:W2:Y:S04]  /*115b0*/  MUFU.EX2 R202, R2 ;  /* 0x0000000200ca7308 */ /* 0x0002a80000000800 */
[----:B------:R-:W-:Y:S01]  /*115c0*/  HMMA.16816.F32.BF16 R8, R8, R54, RZ ;  /* 0x000000360808723c */ /* 0x000fe200000418ff */
[----:B-1----:R-:W-:Y:S01]  /*115d0*/  FFMA.FTZ R2, R85, c[0x0][0x2d0], -R6 ;  /* 0x0000b40055027a23 */ /* 0x002fe20000010806 */
[----:B--2---:R-:W-:-:S03]  /*115e0*/  F2FP.BF16.PACK_AB R15, R202, R203 ;  /* 0x000000cbca0f723e */ /* 0x004fc600000010ff */
[----:B------:R1:W-:Y:S04]  /*115f0*/  MUFU.EX2 R227, R2 ;  /* 0x0000000200e37308 */ /* 0x0003e80000000800 */
[C---:B------:R-:W-:Y:S11]  /*11600*/  HMMA.16816.F32.BF16 R100, R12.reuse, R60, R44 ;  /* 0x0000003c0c64723c */ /* 0x040ff6000004182c */
[----:B------:R-:W-:Y:S04]  /*11610*/  @!UPT UIADD3 URZ, URZ, URZ, URZ ;  /* 0x0000003f3f3ff290 */ /* 0x000fe8000fffe03f */
[----:B------:R-:W-:Y:S01]  /*11620*/  HMMA.16816.F32.BF16 R44, R12, R78, R8 ;  /* 0x0000004e0c2c723c */ /* 0x000fe20000041808 */
[----:B-1----:R-:W-:-:S06]  /*11630*/  FFMA.FTZ R2, R86, c[0x0][0x2d0], -R6 ;  /* 0x0000b40056027a23 */ /* 0x002fcc0000010806 */
[----:B------:R-:W-:Y:S01]  /*11640*/  F2FP.BF16.PACK_AB R8, R251, R252 ;  /* 0x000000fcfb08723e */ /* 0x000fe200000010ff */
[----:B------:R1:W2:Y:S01]  /*11650*/  MUFU.EX2 R187, R2 ;  /* 0x0000000200bb7308 */ /* 0x0002a20000000800 */
[C---:B------:R-:W-:Y:S08]  /*11660*/  HMMA.16816.F32.BF16 R112, R12.reuse, R66, R28 ;  /* 0x000000420c70723c */ /* 0x040ff0000004181c */
[----:B------:R-:W-:Y:S01]  /*11670*/  HMMA.16816.F32.BF16 R96, R12, R64, R56 ;  /* 0x000000400c60723c */ /* 0x000fe20000041838 */
[----:B-1----:R-:W-:Y:S01]  /*11680*/  FFMA.FTZ R2, R87, c[0x0][0x2d0], -R6 ;  /* 0x0000b40057027a23 */ /* 0x002fe20000010806 */
[----:B--2---:R-:W-:-:S06]  /*11690*/  F2FP.BF16.PACK_AB R10, R187, R227 ;  /* 0x000000e3bb0a723e */ /* 0x004fcc00000010ff */
[C---:B------:R-:W-:Y:S01]  /*116a0*/  HMMA.16816.F32.BF16 R124, R12.reuse, R72, R48 ;  /* 0x000000480c7c723c */ /* 0x040fe20000041830 */
[----:B------:R1:W-:Y:S07]  /*116b0*/  MUFU.EX2 R210, R2 ;  /* 0x0000000200d27308 */ /* 0x0003ee0000000800 */
[C---:B------:R-:W-:Y:S08]  /*116c0*/  HMMA.16816.F32.BF16 R120, R12.reuse, R76, R16 ;  /* 0x0000004c0c78723c */ /* 0x040ff00000041810 */
[----:B------:R-:W-:Y:S01]  /*116d0*/  HMMA.16816.F32.BF16 R116, R12, R62, R32 ;  /* 0x0000003e0c74723c */ /* 0x000fe20000041820 */
[----:B-1----:R-:W-:-:S02]  /*116e0*/  FFMA.FTZ R2, R88, c[0x0][0x2d0], -R6 ;  /* 0x0000b40058027a23 */ /* 0x002fc40000010806 */
[----:B------:R-:W-:Y:S02]  /*116f0*/  IMAD.MOV.U32 R88, RZ, RZ, R111 ;  /* 0x000000ffff587224 */ /* 0x000fe400078e006f */
[----:B------:R1:W-:Y:S03]  /*11700*/  MUFU.EX2 R208, R2 ;  /* 0x0000000200d07308 */ /* 0x0003e60000000800 */
[----:B------:R-:W-:Y:S01]  /*11710*/  HMMA.16816.F32.BF16 R108, R12, R74, R20 ;  /* 0x0000004a0c6c723c */ /* 0x000fe20000041814 */
        /* <DEDUP_REMOVED lines=21> */
[C---:B------:R-:W-:Y:S08]  /*11870*/  HMMA.16816.F32.BF16 R32, R8.reuse, R38, RZ ;  /* 0x000000260820723c */ /* 0x040ff000000418ff */
[----:B------:R-:W-:Y:S01]  /*11880*/  HMMA.16816.F32.BF16 R36, R8, R42, RZ ;  /* 0x0000002a0824723c */ /* 0x000fe200000418ff */
[----:B-1----:R-:W-:-:S04]  /*11890*/  FFMA.FTZ R2, R82, c[0x0][0x2d0], -R0 ;  /* 0x0000b40052027a23 */ /* 0x002fc80000010800 */
[----:B------:R1:W3:Y:S03]  /*118a0*/  MUFU.EX2 R184, R2 ;  /* 0x0000000200b87308 */ /* 0x0002e60000000800 */
[----:B------:R-:W-:Y:S07]  /*118b0*/  HMMA.16816.F32.BF16 R52, R8, R54, RZ ;  /* 0x000000360834723c */ /* 0x000fee00000418ff */
[----:B------:R-:W-:-:S02]  /*118c0*/  F2FP.BF16.PACK_AB R8, R208, R210 ;  /* 0x000000d2d008723e */ /* 0x000fc400000010ff */
        /* <DEDUP_REMOVED lines=9> */
[C---:B------:R-:W-:Y:S01]  /*11960*/  HMMA.16816.F32.BF16 R48, R8.reuse, R72, R12 ;  /* 0x000000480830723c */ /* 0x040fe2000004180c */
[----:B------:R-:W-:Y:S07]  /*11970*/  LDSM.16.MT88.4 R12, [R229+0x1100] ;  /* 0x00110000e50c783b */ /* 0x000fee0000004200 */
[----:B------:R-:W-:Y:S01]  /*11980*/  HMMA.16816.F32.BF16 R40, R8, R60, R20 ;  /* 0x0000003c0828723c */ /* 0x000fe20000041814 */
[----:B------:R-:W-:Y:S01]  /*11990*/  LDSM.16.MT88.4 R20, [R228+0x1100] ;  /* 0x00110000e414783b */ /* 0x000fe20000004200 */
[----:B-1----:R-:W-:-:S04]  /*119a0*/  FFMA.FTZ R2, R105, c[0x0][0x2d0], -R6 ;  /* 0x0000b40069027a23 */ /* 0x002fc80000010806 */
[----:B------:R1:W-:Y:S02]  /*119b0*/  MUFU.EX2 R248, R2 ;  /* 0x0000000200f87308 */ /* 0x0003e40000000800 */
[C---:B------:R-:W-:Y:S01]  /*119c0*/  HMMA.16816.F32.BF16 R56, R8.reuse, R64, R16 ;  /* 0x000000400838723c */ /* 0x040fe20000041810 */
[----:B------:R-:W-:Y:S07]  /*119d0*/  LDSM.16.MT88.4 R16, [R231+0x1100] ;  /* 0x00110000e710783b */ /* 0x000fee0000004200 */
[----:B------:R-:W-:Y:S01]  /*119e0*/  HMMA.16816.F32.BF16 R28, R8, R62, R28 ;  /* 0x0000003e081c723c */ /* 0x000fe2000004181c */
[----:B-1----:R-:W-:-:S07]  /*119f0*/  FFMA.FTZ R2, R104, c[0x0][0x2d0], -R6 ;  /* 0x0000b40068027a23 */ /* 0x002fce0000010806 */
[C---:B------:R-:W-:Y:S01]  /*11a00*/  HMMA.16816.F32.BF16 R32, R8.reuse, R66, R32 ;  /* 0x000000420820723c */ /* 0x040fe20000041820 */
[----:B------:R1:W-:Y:S07]  /*11a10*/  MUFU.EX2 R249, R2 ;  /* 0x0000000200f97308 */ /* 0x0003ee0000000800 */
[C---:B------:R-:W-:Y:S08]  /*11a20*/  HMMA.16816.F32.BF16 R36, R8.reuse, R74, R36 ;  /* 0x0000004a0824723c */ /* 0x040ff00000041824 */
[----:B------:R-:W-:Y:S01]  /*11a30*/  HMMA.16816.F32.BF16 R52, R8, R78, R52 ;  /* 0x0000004e0834723c */ /* 0x000fe20000041834 */
[----:B-1----:R-:W-:-:S04]  /*11a40*/  FFMA.FTZ R2, R95, c[0x0][0x2d0], -R6 ;  /* 0x0000b4005f027a23 */ /* 0x002fc80000010806 */
[----:B------:R1:W-:Y:S02]  /*11a50*/  MUFU.EX2 R250, R2 ;  /* 0x0000000200fa7308 */ /* 0x0003e40000000800 */
[----:B-1----:R-:W-:Y:S02]  /*11a60*/  FFMA.FTZ R2, R133, c[0x0][0x2d0], -R5 ;  /* 0x0000b40085027a23 */ /* 0x002fe40000010805 */
[----:B------:R-:W-:-:S04]  /*11a70*/  IMAD.MOV.U32 R133, RZ, RZ, R4 ;  /* 0x000000ffff857224 */ /* 0x000fc800078e0004 */
[----:B------:R1:W-:Y:S01]  /*11a80*/  MUFU.EX2 R225, R2 ;  /* 0x0000000200e17308 */ /* 0x0003e20000000800 */
[----:B------:R-:W-:Y:S02]  /*11a90*/  IMAD.MOV.U32 R4, RZ, RZ, R212 ;  /* 0x000000ffff047224 */ /* 0x000fe400078e00d4 */
[----:B-1----:R-:W-:Y:S02]  /*11aa0*/  FFMA.FTZ R2, R132, c[0x0][0x2d0], -R5 ;  /* 0x0000b40084027a23 */ /* 0x002fe40000010805 */
[----:B------:R-:W-:-:S03]  /*11ab0*/  IMAD.MOV.U32 R132, RZ, RZ, R214 ;  /* 0x000000ffff847224 */ /* 0x000fc600078e00d6 */
[----:B------:R1:W2:Y:S02]  /*11ac0*/  MUFU.EX2 R226, R2 ;  /* 0x0000000200e27308 */ /* 0x0002a40000000800 */
[--C-:B-1----:R-:W-:Y:S02]  /*11ad0*/  FFMA.FTZ R2, R107, c[0x0][0x2d0], -R5.reuse ;  /* 0x0000b4006b027a23 */ /* 0x102fe40000010805 */
[----:B------:R-:W-:Y:S01]  /*11ae0*/  HMMA.16816.F32.BF16 R104, R8, R76, R24 ;  /* 0x0000004c0868723c */ /* 0x000fe20000041818 */
[----:B------:R-:W1:Y:S03]  /*11af0*/  LDSM.16.MT88.4 R24, [R230+0x1100] ;  /* 0x00110000e618783b */ /* 0x000e660000004200 */
[----:B------:R3:W-:Y:S03]  /*11b00*/  MUFU.EX2 R246, R2 ;  /* 0x0000000200f67308 */ /* 0x0007e60000000800 */
[----:B--2---:R-:W-:Y:S01]  /*11b10*/  F2FP.BF16.PACK_AB R8, R226, R225 ;  /* 0x000000e1e208723e */ /* 0x004fe200000010ff */
[----:B---3--:R-:W-:-:S02]  /*11b20*/  FFMA.FTZ R2, R129, c[0x0][0x2d0], -R5 ;  /* 0x0000b40081027a23 */ /* 0x008fc40000010805 */
[----:B------:R-:W-:Y:S02]  /*11b30*/  IMAD.MOV.U32 R129, RZ, RZ, R211 ;  /* 0x000000ffff817224 */ /* 0x000fe400078e00d3 */
[----:B------:R2:W3:Y:S02]  /*11b40*/  MUFU.EX2 R224, R2 ;  /* 0x0000000200e07308 */ /* 0x0004e40000000800 */
[----:B--2---:R-:W-:Y:S01]  /*11b50*/  FFMA.FTZ R2, R134, c[0x0][0x2d0], -R3 ;  /* 0x0000b40086027a23 */ /* 0x004fe20000010803 */
[----:B---3--:R-:W-:Y:S01]  /*11b60*/  F2FP.BF16.PACK_AB R10, R224, R246 ;  /* 0x000000f6e00a723e */ /* 0x008fe200000010ff */
[----:B------:R-:W-:-:S04]  /*11b70*/  IMAD.MOV.U32 R134, RZ, RZ, R213 ;  /* 0x000000ffff867224 */ /* 0x000fc800078e00d5 */
[----:B------:R2:W-:Y:S02]  /*11b80*/  MUFU.EX2 R223, R2 ;  /* 0x0000000200df7308 */ /* 0x0005e40000000800 */
[----:B--2---:R-:W-:Y:S02]  /*11b90*/  FFMA.FTZ R2, R136, c[0x0][0x2d0], -R3 ;  /* 0x0000b40088027a23 */ /* 0x004fe40000010803 */
[----:B------:R-:W-:-:S04]  /*11ba0*/  IMAD.MOV.U32 R136, RZ, RZ, R210 ;  /* 0x000000ffff887224 */ /* 0x000fc800078e00d2 */
        /* <DEDUP_REMOVED lines=9> */
[----:B---3--:R-:W-:-:S05]  /*11c40*/  F2FP.BF16.PACK_AB R11, R220, R221 ;  /* 0x000000dddc0b723e */ /* 0x008fca00000010ff */
[----:B------:R2:W-:Y:S02]  /*11c50*/  MUFU.EX2 R218, R2 ;  /* 0x0000000200da7308 */ /* 0x0005e40000000800 */
[C---:B-1----:R-:W-:Y:S07]  /*11c60*/  HMMA.16816.F32.BF16 R76, R8.reuse, R24, R120 ;  /* 0x00000018084c723c */ /* 0x042fee0000041878 */
[----:B------:R-:W-:Y:S01]  /*11c70*/  IMAD.MOV.U32 R123, RZ, RZ, R207 ;  /* 0x000000ffff7b7224 */ /* 0x000fe200078e00cf */
[----:B------:R-:W-:Y:S01]  /*11c80*/  HMMA.16816.F32.BF16 R84, R8, R12, R124 ;  /* 0x0000000c0854723c */ /* 0x000fe2000004187c */
[----:B------:R-:W-:-:S02]  /*11c90*/  IMAD.MOV.U32 R121, RZ, RZ, R196 ;  /* 0x000000ffff797224 */ /* 0x000fc400078e00c4 */
[----:B------:R-:W-:Y:S02]  /*11ca0*/  IMAD.MOV.U32 R122, RZ, RZ, R199 ;  /* 0x000000ffff7a7224 */ /* 0x000fe400078e00c7 */
[----:B--2---:R-:W-:Y:S02]  /*11cb0*/  FFMA.FTZ R2, R92, c[0x0][0x2d0], -R0 ;  /* 0x0000b4005c027a23 */ /* 0x004fe40000010800 */
[----:B------:R-:W-:Y:S01]  /*11cc0*/  IMAD.MOV.U32 R124, RZ, RZ, R206 ;  /* 0x000000ffff7c7224 */ /* 0x000fe200078e00ce */
[----:B------:R-:W-:Y:S01]  /*11cd0*/  HMMA.16816.F32.BF16 R100, R8, R20, R100 ;  /* 0x000000140864723c */ /* 0x000fe20000041864 */
[----:B------:R1:W2:Y:S01]  /*11ce0*/  MUFU.EX2 R219, R2 ;  /* 0x0000000200db7308 */ /* 0x0002a20000000800 */
[----:B------:R-:W-:Y:S02]  /*11cf0*/  IMAD.MOV.U32 R127, RZ, RZ, R205 ;  /* 0x000000ffff7f7224 */ /* 0x000fe400078e00cd */
[----:B------:R-:W-:Y:S02]  /*11d00*/  IMAD.MOV.U32 R125, RZ, RZ, R204 ;  /* 0x000000ffff7d7224 */ /* 0x000fe400078e00cc */
[----:B------:R-:W-:-:S02]  /*11d10*/  IMAD.MOV.U32 R126, RZ, RZ, R88 ;  /* 0x000000ffff7e7224 */ /* 0x000fc400078e0058 */
[----:B------:R-:W-:Y:S01]  /*11d20*/  HMMA.16816.F32.BF16 R96, R8, R16, R96 ;  /* 0x000000100860723c */ /* 0x000fe20000041860 */
[----:B------:R-:W-:-:S07]  /*11d30*/  IMAD.MOV.U32 R120, RZ, RZ, R195 ;  /* 0x000000ffff787224 */ /* 0x000fce00078e00c3 */
        /* <DEDUP_REMOVED lines=9> */
[----:B--2---:R-:W-:Y:S02]  /*11dd0*/  F2FP.BF16.PACK_AB R9, R219, R218 ;  /* 0x000000dadb09723e */ /* 0x004fe400000010ff */
[----:B------:R-:W-:Y:S01]  /*11de0*/  F2FP.BF16.PACK_AB R10, R250, R249 ;  /* 0x000000f9fa0a723e */ /* 0x000fe200000010ff */
[----:B-1----:R-:W-:Y:S01]  /*11df0*/  FFMA.FTZ R2, R163, c[0x0][0x2d0], -R6 ;  /* 0x0000b400a3027a23 */ /* 0x002fe20000010806 */
[----:B---3--:R-:W-:Y:S01]  /*11e00*/  F2FP.BF16.PACK_AB R11, R216, R217 ;  /* 0x000000d9d80b723e */ /* 0x008fe200000010ff */
[----:B------:R-:W-:-:S02]  /*11e10*/  IMAD.MOV.U32 R163, RZ, RZ, R200 ;  /* 0x000000ffffa37224 */ /* 0x000fc400078e00c8 */
[----:B------:R1:W-:Y:S04]  /*11e20*/  MUFU.EX2 R212, R2 ;  /* 0x0000000200d47308 */ /* 0x0003e80000000800 */
[C---:B------:R-:W-:Y:S08]  /*11e30*/  HMMA.16816.F32.BF16 R64, R8.reuse, R20, R40 ;  /* 0x000000140840723c */ /* 0x040ff00000041828 */
[----:B------:R-:W-:Y:S01]  /*11e40*/  HMMA.16816.F32.BF16 R60, R8, R22, R28 ;  /* 0x00000016083c723c */ /* 0x000fe2000004181c */
[----:B------:R-:W2:Y:S01]  /*11e50*/  LDSM.16.MT88.4 R20, [R228+0x1900] ;  /* 0x00190000e414783b */ /* 0x000ea20000004200 */
[----:B-1----:R-:W-:-:S03]  /*11e60*/  FFMA.FTZ R2, R162, c[0x0][0x2d0], -R6 ;  /* 0x0000b400a2027a23 */ /* 0x002fc60000010806 */
[----:B------:R-:W-:Y:S01]  /*11e70*/  LDSM.16.MT88.4 R28, [R230+0x1900] ;  /* 0x00190000e61c783b */ /* 0x000fe20000004200 */
[----:B------:R-:W-:Y:S01]  /*11e80*/  IMAD.MOV.U32 R162, RZ, RZ, R202 ;  /* 0x000000ffffa27224 */ /* 0x000fe200078e00ca */
[----:B------:R1:W-:Y:S01]  /*11e90*/  MUFU.EX2 R213, R2 ;  /* 0x0000000200d57308 */ /* 0x0003e20000000800 */
[C---:B------:R-:W-:Y:S08]  /*11ea0*/  HMMA.16816.F32.BF16 R56, R8.reuse, R16, R56 ;  /* 0x000000100838723c */ /* 0x040ff00000041838 */
[----:B------:R-:W-:Y:S01]  /*11eb0*/  HMMA.16816.F32.BF16 R44, R8, R18, R32 ;  /* 0x00000012082c723c */ /* 0x000fe20000041820 */
[----:B------:R-:W3:Y:S01]  /*11ec0*/  LDSM.16.MT88.4 R16, [R231+0x1900] ;  /* 0x00190000e710783b */ /* 0x000ee20000004200 */
[----:B-1----:R-:W-:-:S06]  /*11ed0*/  FFMA.FTZ R2, R161, c[0x0][0x2d0], -R6 ;  /* 0x0000b400a1027a23 */ /* 0x002fcc0000010806 */
[----:B------:R-:W-:Y:S01]  /*11ee0*/  HMMA.16816.F32.BF16 R40, R8, R12, R48 ;  /* 0x0000000c0828723c */ /* 0x000fe20000041830 */
[----:B------:R-:W-:Y:S01]  /*11ef0*/  IMAD.MOV.U32 R161, RZ, RZ, R124 ;  /* 0x000000ffffa17224 */ /* 0x000fe200078e007c */
[----:B------:R1:W-:Y:S01]  /*11f00*/  MUFU.EX2 R214, R2 ;  /* 0x0000000200d67308 */ /* 0x0003e20000000800 */
[----:B------:R-:W-:-:S05]  /*11f10*/  IMAD.MOV.U32 R124, RZ, RZ, R197 ;  /* 0x000000ffff7c7224 */ /* 0x000fca00078e00c5 */
[C---:B------:R-:W-:Y:S01]  /*11f20*/  HMMA.16816.F32.BF16 R32, R8.reuse, R14, R36 ;  /* 0x0000000e0820723c */ /* 0x040fe20000041824 */
[----:B------:R-:W4:Y:S07]  /*11f30*/  LDSM.16.MT88.4 R12, [R229+0x1900] ;  /* 0x00190000e50c783b */ /* 0x000f2e0000004200 */
[----:B------:R-:W-:Y:S01]  /*11f40*/  HMMA.16816.F32.BF16 R48, R8, R24, R104 ;  /* 0x000000180830723c */ /* 0x000fe20000041868 */
[----:B-1----:R-:W-:Y:S02]  /*11f50*/  FFMA.FTZ R2, R160, c[0x0][0x2d0], -R6 ;  /* 0x0000b400a0027a23 */ /* 0x002fe40000010806 */
[----:B------:R-:W-:-:S02]  /*11f60*/  IMAD.MOV.U32 R160, RZ, RZ, R70 ;  /* 0x000000ffffa07224 */ /* 0x000fc400078e0046 */
[----:B------:R-:W-:-:S03]  /*11f70*/  IMAD.MOV.U32 R70, RZ, RZ, R215 ;  /* 0x000000ffff467224 */ /* 0x000fc600078e00d7 */
[----:B------:R-:W-:Y:S01]  /*11f80*/  HMMA.16816.F32.BF16 R52, R8, R26, R52 ;  /* 0x0000001a0834723c */ /* 0x000fe20000041834 */
[----:B------:R1:W-:Y:S01]  /*11f90*/  MUFU.EX2 R215, R2 ;  /* 0x0000000200d77308 */ /* 0x0003e20000000800 */
[----:B------:R-:W2:Y:S01]  /*11fa0*/  LDSM.16.MT88.4 R24, [R228+0x2100] ;  /* 0x00210000e418783b */ /* 0x000ea20000004200 */
[----:B-1----:R-:W-:Y:S02]  /*11fb0*/  FFMA.FTZ R2, R151, c[0x0][0x2d0], -R5 ;  /* 0x0000b40097027a23 */ /* 0x002fe40000010805 */
[----:B------:R-:W-:-:S04]  /*11fc0*/  IMAD.MOV.U32 R151, RZ, RZ, R140 ;  /* 0x000000ffff977224 */ /* 0x000fc800078e008c */
[----:B------:R1:W-:Y:S02]  /*11fd0*/  MUFU.EX2 R209, R2 ;  /* 0x0000000200d17308 */ /* 0x0003e40000000800 */
[----:B-1----:R-:W-:Y:S02]  /*11fe0*/  FFMA.FTZ R2, R150, c[0x0][0x2d0], -R5 ;  /* 0x0000b40096027a23 */ /* 0x002fe40000010805 */
[----:B------:R-:W-:-:S04]  /*11ff0*/  IMAD.MOV.U32 R150, RZ, RZ, R141 ;  /* 0x000000ffff967224 */ /* 0x000fc800078e008d */
[----:B------:R1:W1:Y:S02]  /*12000*/  MUFU.EX2 R210, R2 ;  /* 0x0000000200d27308 */ /* 0x0002640000000800 */
[----:B-1----:R-:W-:Y:S01]  /*12010*/  FFMA.FTZ R2, R148, c[0x0][0x2d0], -R5 ;  /* 0x0000b40094027a23 */ /* 0x002fe20000010805 */
[----:B------:R-:W-:Y:S01]  /*12020*/  F2FP.BF16.PACK_AB R8, R210, R209 ;  /* 0x000000d1d208723e */ /* 0x000fe200000010ff */
[----:B------:R-:W-:-:S04]  /*12030*/  IMAD.MOV.U32 R148, RZ, RZ, R127 ;  /* 0x000000ffff947224 */ /* 0x000fc800078e007f */
[----:B------:R1:W-:Y:S01]  /*12040*/  MUFU.EX2 R211, R2 ;  /* 0x0000000200d37308 */ /* 0x0003e20000000800 */
[----:B------:R-:W-:Y:S02]  /*12050*/  IMAD.MOV.U32 R127, RZ, RZ, R129 ;  /* 0x000000ffff7f7224 */ /* 0x000fe400078e0081 */
[----:B------:R-:W-:Y:S02]  /*12060*/  IMAD.MOV.U32 R129, RZ, RZ, R198 ;  /* 0x000000ffff817224 */ /* 0x000fe400078e00c6 */
[----:B-1----:R-:W-:Y:S02]  /*12070*/  FFMA.FTZ R2, R149, c[0x0][0x2d0], -R5 ;  /* 0x0000b40095027a23 */ /* 0x002fe40000010805 */
[----:B------:R-:W-:Y:S02]  /*12080*/  IMAD.MOV.U32 R149, RZ, RZ, R193 ;  /* 0x000000ffff957224 */ /* 0x000fe400078e00c1 */
[----:B------:R1:W1:Y:S02]  /*12090*/  MUFU.EX2 R208, R2 ;  /* 0x0000000200d07308 */ /* 0x0002640000000800 */
[----:B-1----:R-:W-:Y:S01]  /*120a0*/  FFMA.FTZ R2, R158, c[0x0][0x2d0], -R3 ;  /* 0x0000b4009e027a23 */ /* 0x002fe20000010803 */
[----:B------:R-:W-:Y:S01]  /*120b0*/  F2FP.BF16.PACK_AB R10, R208, R211 ;  /* 0x000000d3d00a723e */ /* 0x000fe200000010ff */
[----:B------:R-:W-:-:S04]  /*120c0*/  IMAD.MOV.U32 R158, RZ, RZ, R201 ;  /* 0x000000ffff9e7224 */ /* 0x000fc800078e00c9 */
[----:B------:R1:W-:Y:S02]  /*120d0*/  MUFU.EX2 R207, R2 ;  /* 0x0000000200cf7308 */ /* 0x0003e40000000800 */
[----:B-1----:R-:W-:Y:S02]  /*120e0*/  FFMA.FTZ R2, R159, c[0x0][0x2d0], -R3 ;  /* 0x0000b4009f027a23 */ /* 0x002fe40000010803 */
[----:B------:R-:W-:-:S04]  /*120f0*/  IMAD.MOV.U32 R159, RZ, RZ, R70 ;  /* 0x000000ffff9f7224 */ /* 0x000fc800078e0046 */
[----:B------:R1:W1:Y:S01]  /*12100*/  MUFU.EX2 R206, R2 ;  /* 0x0000000200ce7308 */ /* 0x0002620000000800 */
[----:B------:R-:W-:Y:S02]  /*12110*/  IMAD.MOV.U32 R70, RZ, RZ, R203 ;  /* 0x000000ffff467224 */ /* 0x000fe400078e00cb */
[----:B-1----:R-:W-:Y:S01]  /*12120*/  FFMA.FTZ R2, R144, c[0x0][0x2d0], -R3 ;  /* 0x0000b40090027a23 */ /* 0x002fe20000010803 */
[----:B------:R-:W-:Y:S01]  /*12130*/  F2FP.BF16.PACK_AB R9, R206, R207 ;  /* 0x000000cfce09723e */ /* 0x000fe200000010ff */
[----:B------:R-:W-:-:S03]  /*12140*/  IMAD.MOV.U32 R144, RZ, RZ, R189 ;  /* 0x000000ffff907224 */ /* 0x000fc600078e00bd */
[----:B------:R1:W-:Y:S02]  /*12150*/  MUFU.EX2 R205, R2 ;  /* 0x0000000200cd7308 */ /* 0x0003e40000000800 */
[----:B-1----:R-:W-:-:S06]  /*12160*/  FFMA.FTZ R2, R142, c[0x0][0x2d0], -R3 ;  /* 0x0000b4008e027a23 */ /* 0x002fcc0000010803 */
[----:B------:R1:W1:Y:S02]  /*12170*/  MUFU.EX2 R204, R2 ;  /* 0x0000000200cc7308 */ /* 0x0002640000000800 */
[----:B-1----:R-:W-:Y:S01]  /*12180*/  FFMA.FTZ R2, R131, c[0x0][0x2d0], -R0 ;  /* 0x0000b40083027a23 */ /* 0x002fe20000010800 */
[----:B------:R-:W-:Y:S01]  /*12190*/  F2FP.BF16.PACK_AB R11, R204, R205 ;  /* 0x000000cdcc0b723e */ /* 0x000fe200000010ff */
[----:B------:R-:W-:-:S04]  /*121a0*/  IMAD.MOV.U32 R131, RZ, RZ, R123 ;  /* 0x000000ffff837224 */ /* 0x000fc800078e007b */
[----:B------:R1:W-:Y:S01]  /*121b0*/  MUFU.EX2 R202, R2 ;  /* 0x0000000200ca7308 */ /* 0x0003e20000000800 */
[----:B------:R-:W-:Y:S01]  /*121c0*/  IMAD.MOV.U32 R123, RZ, RZ, R191 ;  /* 0x000000ffff7b7224 */ /* 0x000fe200078e00bf */
[C---:B--2---:R-:W-:Y:S08]  /*121d0*/  HMMA.16816.F32.BF16 R112, R8.reuse, R20, R100 ;  /* 0x000000140870723c */ /* 0x044ff00000041864 */
[----:B------:R-:W-:Y:S01]  /*121e0*/  HMMA.16816.F32.BF16 R108, R8, R22, R92 ;  /* 0x00000016086c723c */ /* 0x000fe2000004185c */
[----:B-1----:R-:W-:-:S02]  /*121f0*/  FFMA.FTZ R2, R130, c[0x0][0x2d0], -R0 ;  /* 0x0000b40082027a23 */ /* 0x002fc40000010800 */
[----:B------:R-:W-:Y:S02]  /*12200*/  IMAD.MOV.U32 R130, RZ, RZ, R125 ;  /* 0x000000ffff827224 */ /* 0x000fe400078e007d */
[----:B------:R1:W2:Y:S01]  /*12210*/  MUFU.EX2 R203, R2 ;  /* 0x0000000200cb7308 */ /* 0x0002a20000000800 */
[----:B------:R-:W-:Y:S02]  /*12220*/  IMAD.MOV.U32 R125, RZ, RZ, R136 ;  /* 0x000000ffff7d7224 */ /* 0x000fe400078e0088 */
[C---:B---3--:R-:W-:Y:S08]  /*12230*/  HMMA.16816.F32.BF16 R104, R8.reuse, R16, R96 ;  /* 0x000000100868723c */ /* 0x048ff00000041860 */
[----:B------:R-:W-:Y:S01]  /*12240*/  HMMA.16816.F32.BF16 R100, R8, R18, R88 ;  /* 0x000000120864723c */ /* 0x000fe20000041858 */
[----:B-1----:R-:W-:-:S02]  /*12250*/  FFMA.FTZ R2, R128, c[0x0][0x2d0], -R0 ;  /* 0x0000b40080027a23 */ /* 0x002fc40000010800 */
[----:B------:R-:W-:-:S05]  /*12260*/  IMAD.MOV.U32 R128, RZ, RZ, R194 ;  /* 0x000000ffff807224 */ /* 0x000fca00078e00c2 */
[C---:B----4-:R-:W-:Y:S01]  /*12270*/  HMMA.16816.F32.BF16 R96, R8.reuse, R12, R84 ;  /* 0x0000000c0860723c */ /* 0x050fe20000041854 */
[----:B------:R1:W-:Y:S07]  /*12280*/  MUFU.EX2 R201, R2 ;  /* 0x0000000200c97308 */ /* 0x0003ee0000000800 */
        /* <DEDUP_REMOVED lines=10> */
[----:B---3--:R-:W-:Y:S01]  /*12330*/  F2FP.BF16.PACK_AB R11, R200, R201 ;  /* 0x000000c9c80b723e */ /* 0x008fe200000010ff */
[----:B------:R-:W-:Y:S02]  /*12340*/  IMAD.MOV.U32 R167, RZ, RZ, R190 ;  /* 0x000000ffffa77224 */ /* 0x000fe400078e00be */
[----:B------:R1:W-:Y:S04]  /*12350*/  MUFU.EX2 R193, R2 ;  /* 0x0000000200c17308 */ /* 0x0003e80000000800 */
[C---:B------:R-:W-:Y:S08]  /*12360*/  HMMA.16816.F32.BF16 R36, R8.reuse, R14, R32 ;  /* 0x0000000e0824723c */ /* 0x040ff00000041820 */
[----:B------:R-:W-:Y:S01]  /*12370*/  HMMA.16816.F32.BF16 R84, R8, R20, R64 ;  /* 0x000000140854723c */ /* 0x000fe20000041840 */
[----:B-1----:R-:W-:-:S02]  /*12380*/  FFMA.FTZ R2, R168, c[0x0][0x2d0], -R6 ;  /* 0x0000b400a8027a23 */ /* 0x002fc40000010806 */
[----:B------:R-:W-:Y:S02]  /*12390*/  IMAD.MOV.U32 R168, RZ, RZ, R188 ;  /* 0x000000ffffa87224 */ /* 0x000fe400078e00bc */
[----:B------:R1:W-:Y:S03]  /*123a0*/  MUFU.EX2 R196, R2 ;  /* 0x0000000200c47308 */ /* 0x0003e60000000800 */
[C---:B------:R-:W-:Y:S08]  /*123b0*/  HMMA.16816.F32.BF16 R32, R8.reuse, R28, R48 ;  /* 0x0000001c0820723c */ /* 0x040ff00000041830 */
[----:B------:R-:W-:Y:S01]  /*123c0*/  HMMA.16816.F32.BF16 R76, R8, R22, R60 ;  /* 0x00000016084c723c */ /* 0x000fe2000004183c */
[----:B------:R-:W-:Y:S01]  /*123d0*/  LDSM.16.MT88.4 R20, [R231+0x2100] ;  /* 0x00210000e714783b */ /* 0x000fe20000004200 */
[----:B-1----:R-:W-:-:S06]  /*123e0*/  FFMA.FTZ R2, R169, c[0x0][0x2d0], -R6 ;  /* 0x0000b400a9027a23 */ /* 0x002fcc0000010806 */
[C---:B------:R-:W-:Y:S01]  /*123f0*/  HMMA.16816.F32.BF16 R64, R8.reuse, R16, R56 ;  /* 0x000000100840723c */ /* 0x040fe20000041838 */
[----:B------:R1:W-:Y:S07]  /*12400*/  MUFU.EX2 R198, R2 ;  /* 0x0000000200c67308 */ /* 0x0003ee0000000800 */
[C---:B------:R-:W-:Y:S01]  /*12410*/  HMMA.16816.F32.BF16 R44, R8.reuse, R18, R44 ;  /* 0x00000012082c723c */ /* 0x040fe2000004182c */
[----:B------:R-:W2:Y:S07]  /*12420*/  LDSM.16.MT88.4 R16, [R229+0x2100] ;  /* 0x00210000e510783b */ /* 0x000eae0000004200 */
[----:B------:R-:W-:Y:S01]  /*12430*/  HMMA.16816.F32.BF16 R40, R8, R12, R40 ;  /* 0x0000000c0828723c */ /* 0x000fe20000041828 */
[----:B------:R-:W3:Y:S01]  /*12440*/  LDSM.16.MT88.4 R12, [R230+0x2100] ;  /* 0x00210000e60c783b */ /* 0x000ee20000004200 */
[----:B-1----:R-:W-:-:S04]  /*12450*/  FFMA.FTZ R2, R171, c[0x0][0x2d0], -R6 ;  /* 0x0000b400ab027a23 */ /* 0x002fc80000010806 */
[----:B------:R1:W-:Y:S02]  /*12460*/  MUFU.EX2 R199, R2 ;  /* 0x0000000200c77308 */ /* 0x0003e40000000800 */
[----:B------:R-:W-:Y:S01]  /*12470*/  HMMA.16816.F32.BF16 R28, R8, R30, R52 ;  /* 0x0000001e081c723c */ /* 0x000fe20000041834 */
[----:B-1----:R-:W-:-:S05]  /*12480*/  FFMA.FTZ R2, R165, c[0x0][0x2d0], -R5 ;  /* 0x0000b400a5027a23 */ /* 0x002fca0000010805 */
        /* <DEDUP_REMOVED lines=21> */
[C---:B------:R-:W-:Y:S08]  /*125e0*/  HMMA.16816.F32.BF16 R56, R8.reuse, R24, R112 ;  /* 0x000000180838723c */ /* 0x040ff00000041870 */
[----:B------:R-:W-:Y:S01]  /*125f0*/  HMMA.16816.F32.BF16 R52, R8, R26, R108 ;  /* 0x0000001a0834723c */ /* 0x000fe2000004186c */
[----:B-1----:R-:W-:-:S04]  /*12600*/  FFMA.FTZ R2, R146, c[0x0][0x2d0], -R0 ;  /* 0x0000b40092027a23 */ /* 0x002fc80000010800 */
[----:B------:R1:W4:Y:S03]  /*12610*/  MUFU.EX2 R142, R2 ;  /* 0x00000002008e7308 */ /* 0x0003260000000800 */
[C---:B--2---:R-:W-:Y:S08]  /*12620*/  HMMA.16816.F32.BF16 R80, R8.reuse, R16, R96 ;  /* 0x000000100850723c */ /* 0x044ff00000041860 */
[----:B------:R-:W-:Y:S01]  /*12630*/  HMMA.16816.F32.BF16 R60, R8, R20, R104 ;  /* 0x00000014083c723c */ /* 0x000fe20000041868 */
[----:B-1----:R-:W-:-:S07]  /*12640*/  FFMA.FTZ R2, R147, c[0x0][0x2d0], -R0 ;  /* 0x0000b40093027a23 */ /* 0x002fce0000010800 */
[C---:B------:R-:W-:Y:S01]  /*12650*/  HMMA.16816.F32.BF16 R72, R8.reuse, R22, R100 ;  /* 0x000000160848723c */ /* 0x040fe20000041864 */
[----:B------:R1:W-:Y:S07]  /*12660*/  MUFU.EX2 R141, R2 ;  /* 0x00000002008d7308 */ /* 0x0003ee0000000800 */
[C---:B------:R-:W-:Y:S08]  /*12670*/  HMMA.16816.F32.BF16 R116, R8.reuse, R18, R116 ;  /* 0x000000120874723c */ /* 0x040ff00000041874 */
[----:B---3--:R-:W-:Y:S01]  /*12680*/  HMMA.16816.F32.BF16 R92, R8, R12, R92 ;  /* 0x0000000c085c723c */ /* 0x008fe2000004185c */
[----:B-1----:R-:W-:-:S04]  /*12690*/  FFMA.FTZ R2, R152, c[0x0][0x2d0], -R0 ;  /* 0x0000b40098027a23 */ /* 0x002fc80000010800 */
[----:B------:R1:W2:Y:S03]  /*126a0*/  MUFU.EX2 R140, R2 ;  /* 0x00000002008c7308 */ /* 0x0002a60000000800 */
[----:B------:R-:W-:Y:S07]  /*126b0*/  HMMA.16816.F32.BF16 R96, R8, R14, R88 ;  /* 0x0000000e0860723c */ /* 0x000fee0000041858 */
[----:B------:R-:W-:-:S02]  /*126c0*/  F2FP.BF16.PACK_AB R8, R196, R193 ;  /* 0x000000c1c408723e */ /* 0x000fc400000010ff */
[----:B----4-:R-:W-:Y:S02]  /*126d0*/  F2FP.BF16.PACK_AB R9, R142, R136 ;  /* 0x000000888e09723e */ /* 0x010fe400000010ff */
[----:B------:R-:W-:Y:S01]  /*126e0*/  F2FP.BF16.PACK_AB R10, R199, R198 ;  /* 0x000000c6c70a723e */ /* 0x000fe200000010ff */
[----:B-1----:R-:W-:Y:S01]  /*126f0*/  FFMA.FTZ R2, R168, c[0x0][0x2d0], -R5 ;  /* 0x0000b400a8027a23 */ /* 0x002fe20000010805 */
[----:B--2---:R-:W-:Y:S01]  /*12700*/  F2FP.BF16.PACK_AB R11, R140, R141 ;  /* 0x0000008d8c0b723e */ /* 0x004fe200000010ff */
[----:B------:R-:W-:Y:S02]  /*12710*/  IMAD.MOV.U32 R168, RZ, RZ, R167 ;  /* 0x000000ffffa87224 */ /* 0x000fe400078e00a7 */
[----:B------:R-:W-:Y:S01]  /*12720*/  IMAD.MOV.U32 R167, RZ, RZ, R135 ;  /* 0x000000ffffa77224 */ /* 0x000fe200078e0087 */
[----:B------:R1:W-:Y:S01]  /*12730*/  MUFU.EX2 R112, R2 ;  /* 0x0000000200707308 */ /* 0x0003e20000000800 */
[----:B------:R-:W-:Y:S02]  /*12740*/  IMAD.MOV.U32 R135, RZ, RZ, R128 ;  /* 0x000000ffff877224 */ /* 0x000fe400078e0080 */
[----:B------:R-:W-:Y:S01]  /*12750*/  IMAD.MOV.U32 R128, RZ, RZ, R130 ;  /* 0x000000ffff807224 */ /* 0x000fe200078e0082 */
[----:B------:R-:W-:Y:S01]  /*12760*/  HMMA.16816.F32.BF16 R88, R8, R24, R84 ;  /* 0x000000180858723c */ /* 0x000fe20000041854 */
[----:B------:R-:W-:-:S02]  /*12770*/  IMAD.MOV.U32 R130, RZ, RZ, R131 ;  /* 0x000000ffff827224 */ /* 0x000fc400078e0083 */
[----:B------:R-:W-:Y:S02]  /*12780*/  IMAD.MOV.U32 R131, RZ, RZ, R244 ;  /* 0x000000ffff837224 */ /* 0x000fe400078e00f4 */
[----:B------:R-:W-:Y:S01]  /*12790*/  FFMA.FTZ R4, R4, c[0x0][0x2d0], -R6 ;  /* 0x0000b40004047a23 */ /* 0x000fe20000010806 */
[----:B------:R2:W5:Y:S02]  /*127a0*/  LDL.LU R244, [R1+0xa0] ;  /* 0x0000a00001f47983 */ /* 0x0005640000300800 */
[----:B------:R-:W-:Y:S02]  /*127b0*/  HMMA.16816.F32.BF16 R84, R8, R26, R76 ;  /* 0x0000001a0854723c */ /* 0x000fe4000004184c */
[----:B------:R-:W3:Y:S01]  /*127c0*/  LDSM.16.MT88.4 R24, [R228+0x2900] ;  /* 0x00290000e418783b */ /* 0x000ee20000004200 */
[----:B-1----:R-:W-:Y:S02]  /*127d0*/  FFMA.FTZ R2, R168, c[0x0][0x2d0], -R5 ;  /* 0x0000b400a8027a23 */ /* 0x002fe40000010805 */
[----:B------:R-:W-:-:S02]  /*127e0*/  IMAD.MOV.U32 R168, RZ, RZ, R167 ;  /* 0x000000ffffa87224 */ /* 0x000fc400078e00a7 */
[----:B------:R-:W-:Y:S01]  /*127f0*/  IMAD.MOV.U32 R167, RZ, RZ, R135 ;  /* 0x000000ffffa77224 */ /* 0x000fe200078e0087 */
[----:B------:R1:W4:Y:S01]  /*12800*/  MUFU.EX2 R113, R2 ;  /* 0x0000000200717308 */ /* 0x0003220000000800 */
[----:B------:R-:W-:Y:S01]  /*12810*/  HMMA.16816.F32.BF16 R76, R8, R20, R64 ;  /* 0x00000014084c723c */ /* 0x000fe20000041840 */
[----:B-1----:R-:W-:Y:S02]  /*12820*/  FFMA.FTZ R2, R168, c[0x0][0x2d0], -R5 ;  /* 0x0000b400a8027a23 */ /* 0x002fe40000010805 */
[----:B------:R-:W-:-:S04]  /*12830*/  IMAD.MOV.U32 R168, RZ, RZ, R167 ;  /* 0x000000ffffa87224 */ /* 0x000fc800078e00a7 */
[----:B------:R1:W-:Y:S01]  /*12840*/  MUFU.EX2 R114, R2 ;  /* 0x0000000200727308 */ /* 0x0003e20000000800 */
[----:B------:R-:W-:Y:S02]  /*12850*/  IMAD.MOV.U32 R135, RZ, RZ, R128 ;  /* 0x000000ffff877224 */ /* 0x000fe400078e0080 */
[----:B------:R-:W-:Y:S02]  /*12860*/  IMAD.MOV.U32 R128, RZ, RZ, R130 ;  /* 0x000000ffff807224 */ /* 0x000fe400078e0082 */
[----:B-1----:R-:W-:-:S04]  /*12870*/  FFMA.FTZ R2, R168, c[0x0][0x2d0], -R5 ;  /* 0x0000b400a8027a23 */ /* 0x002fc80000010805 */
[----:B------:R1:W-:Y:S01]  /*12880*/  MUFU.EX2 R115, R2 ;  /* 0x0000000200737308 */ /* 0x0003e20000000800 */
[----:B------:R-:W-:Y:S02]  /*12890*/  IMAD.MOV.U32 R130, RZ, RZ, R144 ;  /* 0x000000ffff827224 */ /* 0x000fe400078e0090 */
[----:B------:R-:W-:Y:S02]  /*128a0*/  IMAD.MOV.U32 R144, RZ, RZ, R243 ;  /* 0x000000ffff907224 */ /* 0x000fe400078e00f3 */
[----:B------:R-:W-:Y:S01]  /*128b0*/  IMAD.MOV.U32 R167, RZ, RZ, R135 ;  /* 0x000000ffffa77224 */ /* 0x000fe200078e0087 */
[----:B------:R-:W-:Y:S01]  /*128c0*/  HMMA.16816.F32.BF16 R64, R8, R22, R44 ;  /* 0x000000160840723c */ /* 0x000fe2000004182c */
[----:B-1----:R-:W-:-:S07]  /*128d0*/  FFMA.FTZ R2, R183, c[0x0][0x2d0], -R3 ;  /* 0x0000b400b7027a23 */ /* 0x002fce0000010803 */
[C---:B------:R-:W-:Y:S01]  /*128e0*/  HMMA.16816.F32.BF16 R48, R8.reuse, R16, R40 ;  /* 0x000000100830723c */ /* 0x040fe20000041828 */
[----:B------:R-:W-:Y:S01]  /*128f0*/  IMAD.MOV.U32 R135, RZ, RZ, R128 ;  /* 0x000000ffff877224 */ /* 0x000fe200078e0080 */
[----:B------:R-:W1:Y:S01]  /*12900*/  LDSM.16.MT88.4 R20, [R231+0x2900] ;  /* 0x00290000e714783b */ /* 0x000e620000004200 */
[----:B------:R2:W-:Y:S01]  /*12910*/  MUFU.EX2 R111, R2 ;  /* 0x00000002006f7308 */ /* 0x0005e20000000800 */
[----:B------:R-:W-:Y:S02]  /*12920*/  IMAD.MOV.U32 R128, RZ, RZ, R144 ;  /* 0x000000ffff807224 */ /* 0x000fe400078e0090 */
[----:B------:R-:W-:Y:S01]  /*12930*/  IMAD.MOV.U32 R144, RZ, RZ, R242 ;  /* 0x000000ffff907224 */ /* 0x000fe200078e00f2 */
[----:B------:R1:W5:Y:S01]  /*12940*/  LDL.LU R243, [R1+0x9c] ;  /* 0x00009c0001f37983 */ /* 0x0003620000300800 */
[----:B------:R-:W-:Y:S02]  /*12950*/  IMAD.MOV.U32 R168, RZ, RZ, R167 ;  /* 0x000000ffffa87224 */ /* 0x000fe400078e00a7 */
[----:B--2---:R-:W-:Y:S01]  /*12960*/  FFMA.FTZ R2, R186, c[0x0][0x2d0], -R3 ;  /* 0x0000b400ba027a23 */ /* 0x004fe20000010803 */
[----:B------:R-:W-:Y:S01]  /*12970*/  HMMA.16816.F32.BF16 R44, R8, R18, R36 ;  /* 0x00000012082c723c */ /* 0x000fe20000041824 */
[----:B------:R-:W-:Y:S01]  /*12980*/  IMAD.MOV.U32 R167, RZ, RZ, R135 ;  /* 0x000000ffffa77224 */ /* 0x000fe200078e0087 */
[----:B------:R-:W-:Y:S01]  /*12990*/  LDSM.16.MT88.4 R16, [R229+0x2900] ;  /* 0x00290000e510783b */ /* 0x000fe20000004200 */
[----:B------:R2:W1:Y:S01]  /*129a0*/  MUFU.EX2 R109, R2 ;  /* 0x00000002006d7308 */ /* 0x0004620000000800 */
[----:B------:R-:W-:-:S02]  /*129b0*/  IMAD.MOV.U32 R135, RZ, RZ, R144 ;  /* 0x000000ffff877224 */ /* 0x000fc400078e0090 */
[----:B------:R1:W5:Y:S01]  /*129c0*/  LDL.LU R242, [R1+0x98] ;  /* 0x0000980001f27983 */ /* 0x0003620000300800 */
[----:B--2---:R-:W-:-:S04]  /*129d0*/  FFMA.FTZ R2, R181, c[0x0][0x2d0], -R3 ;  /* 0x0000b400b5027a23 */ /* 0x004fc80000010803 */
[----:B------:R2:W-:Y:S02]  /*129e0*/  MUFU.EX2 R110, R2 ;  /* 0x00000002006e7308 */ /* 0x0005e40000000800 */
[----:B--2---:R-:W-:-:S06]  /*129f0*/  FFMA.FTZ R2, R182, c[0x0][0x2d0], -R3 ;  /* 0x0000b400b6027a23 */ /* 0x004fcc0000010803 */
[----:B------:R2:W1:Y:S01]  /*12a00*/  MUFU.EX2 R108, R2 ;  /* 0x00000002006c7308 */ /* 0x0004620000000800 */
[C---:B------:R-:W-:Y:S01]  /*12a10*/  HMMA.16816.F32.BF16 R36, R8.reuse, R12, R32 ;  /* 0x0000000c0824723c */ /* 0x040fe20000041820 */
[----:B--2---:R-:W-:Y:S02]  /*12a20*/  FFMA.FTZ R2, R168, c[0x0][0x2d0], -R6 ;  /* 0x0000b400a8027a23 */ /* 0x004fe40000010806 */
[----:B------:R-:W-:Y:S02]  /*12a30*/  IMAD.MOV.U32 R168, RZ, RZ, R167 ;  /* 0x000000ffffa87224 */ /* 0x000fe400078e00a7 */
[----:B------:R-:W-:Y:S02]  /*12a40*/  IMAD.MOV.U32 R167, RZ, RZ, R135 ;  /* 0x000000ffffa77224 */ /* 0x000fe400078e0087 */
[----:B------:R2:W-:Y:S01]  /*12a50*/  MUFU.EX2 R107, R2 ;  /* 0x00000002006b7308 */ /* 0x0005e20000000800 */
[----:B------:R-:W-:Y:S01]  /*12a60*/  IMAD.MOV.U32 R135, RZ, RZ, R159 ;  /* 0x000000ffff877224 */ /* 0x000fe200078e009f */
[----:B------:R-:W-:Y:S01]  /*12a70*/  HMMA.16816.F32.BF16 R40, R8, R14, R28 ;  /* 0x0000000e0828723c */ /* 0x000fe2000004181c */
[----:B------:R-:W-:Y:S01]  /*12a80*/  IMAD.MOV.U32 R159, RZ, RZ, R158 ;  /* 0x000000ffff9f7224 */ /* 0x000fe200078e009e */
[----:B------:R-:W1:Y:S01]  /*12a90*/  LDSM.16.MT88.4 R12, [R230+0x2900] ;  /* 0x00290000e60c783b */ /* 0x000e620000004200 */
[----:B------:R-:W-:-:S02]  /*12aa0*/  IMAD.MOV.U32 R158, RZ, RZ, R163 ;  /* 0x000000ffff9e7224 */ /* 0x000fc400078e00a3 */
[----:B--2---:R-:W-:Y:S02]  /*12ab0*/  FFMA.FTZ R2, R168, c[0x0][0x2d0], -R6 ;  /* 0x0000b400a8027a23 */ /* 0x004fe40000010806 */
[----:B------:R-:W-:-:S04]  /*12ac0*/  IMAD.MOV.U32 R168, RZ, RZ, R167 ;  /* 0x000000ffffa87224 */ /* 0x000fc800078e00a7 */
[----:B------:R-:W-:Y:S01]  /*12ad0*/  IMAD.MOV.U32 R169, RZ, RZ, R168 ;  /* 0x000000ffffa97224 */ /* 0x000fe200078e00a8 */
[----:B------:R2:W1:Y:S01]  /*12ae0*/  MUFU.EX2 R104, R2 ;  /* 0x0000000200687308 */ /* 0x0004620000000800 */
[----:B------:R-:W-:Y:S02]  /*12af0*/  IMAD.MOV.U32 R167, RZ, RZ, R135 ;  /* 0x000000ffffa77224 */ /* 0x000fe400078e0087 */
[----:B------:R-:W-:Y:S02]  /*12b00*/  IMAD.MOV.U32 R135, RZ, RZ, R158 ;  /* 0x000000ffff877224 */ /* 0x000fe400078e009e */
[----:B------:R-:W-:Y:S02]  /*12b10*/  IMAD.MOV.U32 R168, RZ, RZ, R167 ;  /* 0x000000ffffa87224 */ /* 0x000fe400078e00a7 */
[----:B------:R-:W-:Y:S02]  /*12b20*/  IMAD.MOV.U32 R167, RZ, RZ, R135 ;  /* 0x000000ffffa77224 */ /* 0x000fe400078e0087 */
[----:B--2---:R-:W-:-:S04]  /*12b30*/  FFMA.FTZ R2, R169, c[0x0][0x2d0], -R6 ;  /* 0x0000b400a9027a23 */ /* 0x004fc80000010806 */
[----:B------:R2:W-:Y:S01]  /*12b40*/  MUFU.EX2 R105, R2 ;  /* 0x0000000200697308 */ /* 0x0005e20000000800 */
        /* <DEDUP_REMOVED lines=8> */
[----:B------:R-:W-:Y:S02]  /*12bd0*/  FFMA.FTZ R34, R169, c[0x0][0x2d0], -R6 ;  /* 0x0000b400a9227a23 */ /* 0x000fe40000010806 */
[----:B------:R-:W-:Y:S02]  /*12be0*/  IMAD.MOV.U32 R130, RZ, RZ, R131 ;  /* 0x000000ffff827224 */ /* 0x000fe400078e0083 */
[----:B------:R-:W-:Y:S02]  /*12bf0*/  IMAD.MOV.U32 R169, RZ, RZ, R168 ;  /* 0x000000ffffa97224 */ /* 0x000fe400078e00a8 */
[----:B--2---:R-:W-:-:S04]  /*12c00*/  FFMA.FTZ R2, R178, c[0x0][0x2d0], -R0 ;  /* 0x0000b400b2027a23 */ /* 0x004fc80000010800 */
[----:B------:R2:W1:Y:S01]  /*12c10*/  MUFU.EX2 R102, R2 ;  /* 0x0000000200667308 */ /* 0x0004620000000800 */
[----:B------:R-:W-:Y:S02]  /*12c20*/  IMAD.MOV.U32 R131, RZ, RZ, R126 ;  /* 0x000000ffff837224 */ /* 0x000fe400078e007e */
[----:B------:R-:W-:Y:S02]  /*12c30*/  IMAD.MOV.U32 R168, RZ, RZ, R167 ;  /* 0x000000ffffa87224 */ /* 0x000fe400078e00a7 */
[----:B------:R-:W-:Y:S02]  /*12c40*/  IMAD.MOV.U32 R144, RZ, RZ, R149 ;  /* 0x000000ffff907224 */ /* 0x000fe400078e0095 */
[----:B------:R-:W-:Y:S02]  /*12c50*/  IMAD.MOV.U32 R167, RZ, RZ, R135 ;  /* 0x000000ffffa77224 */ /* 0x000fe400078e0087 */
[----:B------:R-:W-:Y:S02]  /*12c60*/  IMAD.MOV.U32 R135, RZ, RZ, R128 ;  /* 0x000000ffff877224 */ /* 0x000fe400078e0080 */
[----:B--2---:R-:W-:-:S02]  /*12c70*/  FFMA.FTZ R2, R177, c[0x0][0x2d0], -R0 ;  /* 0x0000b400b1027a23 */ /* 0x004fc40000010800 */
[----:B------:R-:W-:Y:S02]  /*12c80*/  IMAD.MOV.U32 R128, RZ, RZ, R130 ;  /* 0x000000ffff807224 */ /* 0x000fe400078e0082 */
[----:B------:R2:W-:Y:S01]  /*12c90*/  MUFU.EX2 R101, R2 ;  /* 0x0000000200657308 */ /* 0x0005e20000000800 */
[----:B------:R-:W-:Y:S02]  /*12ca0*/  IMAD.MOV.U32 R130, RZ, RZ, R131 ;  /* 0x000000ffff827224 */ /* 0x000fe400078e0083 */
[----:B------:R-:W-:Y:S02]  /*12cb0*/  IMAD.MOV.U32 R131, RZ, RZ, R144 ;  /* 0x000000ffff837224 */ /* 0x000fe400078e0090 */
[----:B------:R-:W-:Y:S01]  /*12cc0*/  IMAD.MOV.U32 R144, RZ, RZ, R236 ;  /* 0x000000ffff907224 */ /* 0x000fe200078e00ec */
[----:B----4-:R-:W-:Y:S01]  /*12cd0*/  F2FP.BF16.PACK_AB R8, R113, R112 ;  /* 0x000000707108723e */ /* 0x010fe200000010ff */
[----:B------:R-:W-:Y:S01]  /*12ce0*/  FFMA.FTZ R35, R169, c[0x0][0x2d0], -R6 ;  /* 0x0000b400a9237a23 */ /* 0x000fe20000010806 */
[----:B------:R-:W-:Y:S01]  /*12cf0*/  MUFU.EX2 R106, R4 ;  /* 0x00000004006a7308 */ /* 0x000fe20000000800 */
[----:B------:R-:W-:Y:S01]  /*12d00*/  IMAD.MOV.U32 R171, RZ, RZ, R168 ;  /* 0x000000ffffab7224 */ /* 0x000fe200078e00a8 */
[----:B-1----:R-:W-:Y:S01]  /*12d10*/  F2FP.BF16.PACK_AB R9, R109, R111 ;  /* 0x0000006f6d09723e */ /* 0x002fe200000010ff */
[----:B--2---:R-:W-:Y:S01]  /*12d20*/  FFMA.FTZ R2, R176, c[0x0][0x2d0], -R0 ;  /* 0x0000b400b0027a23 */ /* 0x004fe20000010800 */
[----:B------:R-:W-:Y:S01]  /*12d30*/  F2FP.BF16.PACK_AB R10, R115, R114 ;  /* 0x00000072730a723e */ /* 0x000fe200000010ff */
[----:B------:R-:W-:-:S03]  /*12d40*/  IMAD.MOV.U32 R169, RZ, RZ, R167 ;  /* 0x000000ffffa97224 */ /* 0x000fc600078e00a7 */
[----:B------:R1:W2:Y:S01]  /*12d50*/  MUFU.EX2 R100, R2 ;  /* 0x0000000200647308 */ /* 0x0002a20000000800 */
[----:B------:R-:W-:Y:S01]  /*12d60*/  F2FP.BF16.PACK_AB R11, R108, R110 ;  /* 0x0000006e6c0b723e */ /* 0x000fe200000010ff */
        /* <DEDUP_REMOVED lines=8> */
[----:B------:R-:W-:Y:S01]  /*12df0*/  IMAD.MOV.U32 R158, RZ, RZ, R161 ;  /* 0x000000ffff9e7224 */ /* 0x000fe200078e00a1 */
[----:B---3--:R-:W-:Y:S01]  /*12e00*/  HMMA.16816.F32.BF16 R152, R8, R26, R52 ;  /* 0x0000001a0898723c */ /* 0x008fe20000041834 */
[----:B------:R-:W-:Y:S02]  /*12e10*/  IMAD.MOV.U32 R163, RZ, RZ, R240 ;  /* 0x000000ffffa37224 */ /* 0x000fe400078e00f0 */
[----:B------:R-:W-:-:S02]  /*12e20*/  IMAD.MOV.U32 R157, RZ, RZ, R169 ;  /* 0x000000ffff9d7224 */ /* 0x000fc400078e00a9 */
[----:B------:R-:W-:Y:S02]  /*12e30*/  IMAD.MOV.U32 R169, RZ, RZ, R144 ;  /* 0x000000ffffa97224 */ /* 0x000fe400078e0090 */
[--C-:B------:R-:W-:Y:S02]  /*12e40*/  FFMA.FTZ R54, R174, c[0x0][0x2d0], -R0.reuse ;  /* 0x0000b400ae367a23 */ /* 0x100fe40000010800 */
[--C-:B------:R-:W-:Y:S02]  /*12e50*/  FFMA.FTZ R55, R173, c[0x0][0x2d0], -R0.reuse ;  /* 0x0000b400ad377a23 */ /* 0x100fe40000010800 */
[--C-:B------:R-:W-:Y:S02]  /*12e60*/  FFMA.FTZ R68, R172, c[0x0][0x2d0], -R0.reuse ;  /* 0x0000b400ac447a23 */ /* 0x100fe40000010800 */
[----:B------:R-:W-:Y:S02]  /*12e70*/  FFMA.FTZ R70, R170, c[0x0][0x2d0], -R0 ;  /* 0x0000b400aa467a23 */ /* 0x000fe40000010800 */
[----:B------:R-:W-:-:S02]  /*12e80*/  FADD.FTZ R33, R69, R7 ;  /* 0x0000000745217221 */ /* 0x000fc40000010000 */
[----:B-1----:R-:W-:Y:S01]  /*12e90*/  FFMA.FTZ R2, R171, c[0x0][0x2d0], -R5 ;  /* 0x0000b400ab027a23 */ /* 0x002fe20000010805 */
[----:B------:R-:W-:Y:S01]  /*12ea0*/  F2FP.BF16.PACK_AB R4, R104, R107 ;  /* 0x0000006b6804723e */ /* 0x000fe200000010ff */
[----:B------:R-:W-:Y:S02]  /*12eb0*/  IMAD.MOV.U32 R144, RZ, RZ, R159 ;  /* 0x000000ffff907224 */ /* 0x000fe400078e009f */
[--C-:B------:R-:W-:Y:S02]  /*12ec0*/  FFMA.FTZ R30, R232, c[0x0][0x2d0], -R5.reuse ;  /* 0x0000b400e81e7a23 */ /* 0x100fe40000010805 */
[--C-:B------:R-:W-:Y:S01]  /*12ed0*/  FFMA.FTZ R29, R143, c[0x0][0x2d0], -R5.reuse ;  /* 0x0000b4008f1d7a23 */ /* 0x100fe20000010805 */
[----:B------:R-:W-:Y:S01]  /*12ee0*/  HMMA.16816.F32.BF16 R60, R8, R20, R60 ;  /* 0x00000014083c723c */ /* 0x000fe2000004183c */
[----:B------:R-:W-:Y:S01]  /*12ef0*/  FFMA.FTZ R0, R233, c[0x0][0x2d0], -R5 ;  /* 0x0000b400e9007a23 */ /* 0x000fe20000010805 */
[----:B------:R-:W-:Y:S01]  /*12f00*/  LDSM.16.MT88.4 R172, [R231+0x3100] ;  /* 0x00310000e7ac783b */ /* 0x000fe20000004200 */
[----:B------:R-:W-:-:S02]  /*12f10*/  IMAD.MOV.U32 R159, RZ, RZ, R158 ;  /* 0x000000ffff9f7224 */ /* 0x000fc400078e009e */
[----:B------:R-:W-:Y:S02]  /*12f20*/  IMAD.MOV.U32 R158, RZ, RZ, R163 ;  /* 0x000000ffff9e7224 */ /* 0x000fe400078e00a3 */
[----:B------:R-:W-:Y:S01]  /*12f30*/  IMAD.MOV.U32 R163, RZ, RZ, R120 ;  /* 0x000000ffffa37224 */ /* 0x000fe200078e0078 */
[----:B------:R1:W-:Y:S01]  /*12f40*/  MUFU.EX2 R69, R0 ;  /* 0x0000000000457308 */ /* 0x0003e20000000800 */
[----:B------:R-:W-:Y:S01]  /*12f50*/  IMAD.MOV.U32 R120, RZ, RZ, R121 ;  /* 0x000000ffff787224 */ /* 0x000fe200078e0079 */
[----:B------:R-:W-:Y:S01]  /*12f60*/  F2FP.BF16.PACK_AB R5, R102, R103 ;  /* 0x000000676605723e */ /* 0x000fe200000010ff */
[--C-:B------:R-:W-:Y:S01]  /*12f70*/  FFMA.FTZ R52, R235, c[0x0][0x2d0], -R6.reuse ;  /* 0x0000b400eb347a23 */ /* 0x100fe20000010806 */
[----:B--2---:R-:W-:Y:S01]  /*12f80*/  F2FP.BF16.PACK_AB R7, R100, R101 ;  /* 0x000000656407723e */ /* 0x004fe200000010ff */
[----:B------:R-:W-:Y:S01]  /*12f90*/  FFMA.FTZ R53, R234, c[0x0][0x2d0], -R6 ;  /* 0x0000b400ea357a23 */ /* 0x000fe20000010806 */
[----:B------:R-:W-:Y:S01]  /*12fa0*/  F2FP.BF16.PACK_AB R6, R105, R106 ;  /* 0x0000006a6906723e */ /* 0x000fe200000010ff */
        /* <DEDUP_REMOVED lines=8> */
[----:B-1----:R-:W-:Y:S01]  /*13030*/  FADD.FTZ R0, R180, R33 ;  /* 0x00000021b4007221 */ /* 0x002fe20000010000 */
[----:B------:R-:W-:Y:S01]  /*13040*/  HMMA.16816.F32.BF16 R128, R8, R12, R92 ;  /* 0x0000000c0880723c */ /* 0x000fe2000004185c */
[----:B------:R1:W-:Y:S01]  /*13050*/  MUFU.EX2 R92, R2 ;  /* 0x00000002005c7308 */ /* 0x0003e20000000800 */
[--C-:B------:R-:W-:Y:S02]  /*13060*/  FFMA.FTZ R28, R157, c[0x0][0x2d0], -R3.reuse ;  /* 0x0000b4009d1c7a23 */ /* 0x100fe40000010803 */
[----:B------:R-:W-:Y:S02]  /*13070*/  FFMA.FTZ R31, R165, c[0x0][0x2d0], -R3 ;  /* 0x0000b400a51f7a23 */ /* 0x000fe40000010803 */
[----:B------:R-:W-:Y:S02]  /*13080*/  FADD.FTZ R0, R179, R0 ;  /* 0x00000000b3007221 */ /* 0x000fe40000010000 */
[----:B------:R-:W-:-:S02]  /*13090*/  IMAD.MOV.U32 R145, RZ, RZ, R158 ;  /* 0x000000ffff917224 */ /* 0x000fc400078e009e */
[----:B------:R-:W-:Y:S02]  /*130a0*/  IMAD.MOV.U32 R146, RZ, RZ, R163 ;  /* 0x000000ffff927224 */ /* 0x000fe400078e00a3 */
[----:B------:R-:W-:Y:S01]  /*130b0*/  IMAD.MOV.U32 R166, RZ, RZ, R120 ;  /* 0x000000ffffa67224 */ /* 0x000fe200078e0078 */
[----:B------:R-:W-:Y:S01]  /*130c0*/  HMMA.16816.F32.BF16 R76, R4, R20, R76 ;  /* 0x00000014044c723c */ /* 0x000fe2000004184c */
[----:B------:R-:W-:Y:S02]  /*130d0*/  FADD.FTZ R32, R252, R251 ;  /* 0x000000fbfc207221 */ /* 0x000fe40000010000 */
[--C-:B-1----:R-:W-:Y:S02]  /*130e0*/  FFMA.FTZ R2, R164, c[0x0][0x2d0], -R3.reuse ;  /* 0x0000b400a4027a23 */ /* 0x102fe40000010803 */
[----:B------:R-:W-:Y:S02]  /*130f0*/  FFMA.FTZ R3, R171, c[0x0][0x2d0], -R3 ;  /* 0x0000b400ab037a23 */ /* 0x000fe40000010803 */
[----:B------:R-:W-:Y:S01]  /*13100*/  IMAD.MOV.U32 R164, RZ, RZ, R159 ;  /* 0x000000ffffa47224 */ /* 0x000fe200078e009f */
[----:B------:R-:W-:Y:S01]  /*13110*/  HMMA.16816.F32.BF16 R56, R8, R24, R56 ;  /* 0x000000180838723c */ /* 0x000fe20000041838 */
[----:B------:R1:W-:Y:S01]  /*13120*/  MUFU.EX2 R21, R3 ;  /* 0x0000000300157308 */ /* 0x0003e20000000800 */
[----:B------:R-:W-:Y:S01]  /*13130*/  FADD.FTZ R0, R185, R0 ;  /* 0x00000000b9007221 */ /* 0x000fe20000010000 */
[----:B------:R-:W2:Y:S01]  /*13140*/  LDSM.16.MT88.4 R156, [R228+0x3100] ;  /* 0x00310000e49c783b */ /* 0x000ea20000004200 */
[----:B------:R-:W-:-:S02]  /*13150*/  IMAD.MOV.U32 R171, RZ, RZ, R122 ;  /* 0x000000ffffab7224 */ /* 0x000fc400078e007a */
[----:B------:R-:W-:Y:S02]  /*13160*/  IMAD.MOV.U32 R165, RZ, RZ, R123 ;  /* 0x000000ffffa57224 */ /* 0x000fe400078e007b */
[----:B------:R-:W-:Y:S01]  /*13170*/  HMMA.16816.F32.BF16 R72, R8, R22, R72 ;  /* 0x000000160848723c */ /* 0x000fe20000041848 */
[----:B------:R-:W-:Y:S02]  /*13180*/  IMAD.MOV.U32 R149, RZ, RZ, R241 ;  /* 0x000000ffff957224 */ /* 0x000fe400078e00f1 */
[----:B------:R-:W-:-:S05]  /*13190*/  IMAD.MOV.U32 R126, RZ, RZ, R237 ;  /* 0x000000ffff7e7224 */ /* 0x000fca00078e00ed */
[----:B------:R-:W-:Y:S01]  /*131a0*/  HMMA.16816.F32.BF16 R80, R8, R16, R80 ;  /* 0x000000100850723c */ /* 0x000fe20000041850 */
[----:B-1----:R-:W-:Y:S02]  /*131b0*/  FADD.FTZ R3, R164, R166 ;  /* 0x000000a6a4037221 */ /* 0x002fe40000010000 */
[----:B------:R-:W-:-:S05]  /*131c0*/  IMAD.MOV.U32 R93, RZ, RZ, R151 ;  /* 0x000000ffff5d7224 */ /* 0x000fca00078e0097 */
[----:B------:R-:W-:Y:S01]  /*131d0*/  HMMA.16816.F32.BF16 R116, R8, R18, R116 ;  /* 0x000000120874723c */ /* 0x000fe20000041874 */
[----:B------:R-:W-:-:S07]  /*131e0*/  FADD.FTZ R3, R171, R3 ;  /* 0x00000003ab037221 */ /* 0x000fce0000010000 */
[----:B------:R-:W-:Y:S01]  /*131f0*/  HMMA.16816.F32.BF16 R96, R8, R14, R96 ;  /* 0x0000000e0860723c */ /* 0x000fe20000041860 */
[----:B------:R-:W-:-:S07]  /*13200*/  IMAD.MOV.U32 R251, RZ, RZ, R135 ;  /* 0x000000fffffb7224 */ /* 0x000fce00078e0087 */
[C---:B------:R-:W-:Y:S01]  /*13210*/  HMMA.16816.F32.BF16 R64, R4.reuse, R22, R64 ;  /* 0x000000160440723c */ /* 0x040fe20000041840 */
[----:B------:R1:W-:Y:S01]  /*13220*/  MUFU.EX2 R23, R2 ;  /* 0x0000000200177308 */ /* 0x0003e20000000800 */
[----:B------:R-:W-:Y:S01]  /*13230*/  FADD.FTZ R8, R145, R146 ;  /* 0x0000009291087221 */ /* 0x000fe20000010000 */
[----:B------:R3:W5:Y:S01]  /*13240*/  LDL.LU R241, [R1+0x94] ;  /* 0x0000940001f17983 */ /* 0x0007620000300800 */
[----:B------:R-:W-:Y:S02]  /*13250*/  IMAD.MOV.U32 R94, RZ, RZ, R125 ;  /* 0x000000ffff5e7224 */ /* 0x000fe400078e007d */
[----:B------:R-:W-:Y:S01]  /*13260*/  FADD.FTZ R8, R165, R8 ;  /* 0x00000008a5087221 */ /* 0x000fe20000010000 */
[----:B------:R3:W5:Y:S01]  /*13270*/  LDL.LU R240, [R1+0x90] ;  /* 0x0000900001f07983 */ /* 0x0007620000300800 */
[----:B------:R-:W-:Y:S01]  /*13280*/  HMMA.16816.F32.BF16 R88, R4, R24, R88 ;  /* 0x000000180458723c */ /* 0x000fe20000041858 */
[----:B------:R-:W-:-:S07]  /*13290*/  IMAD.MOV.U32 R178, RZ, RZ, R149 ;  /* 0x000000ffffb27224 */ /* 0x000fce00078e0095 */
[----:B------:R-:W-:Y:S01]  /*132a0*/  HMMA.16816.F32.BF16 R84, R4, R26, R84 ;  /* 0x0000001a0454723c */ /* 0x000fe20000041854 */
[----:B-1----:R-:W-:-:S04]  /*132b0*/  FADD.FTZ R2, R227, R32 ;  /* 0x00000020e3027221 */ /* 0x002fc80000010000 */
[----:B------:R-:W-:-:S03]  /*132c0*/  FADD.FTZ R2, R187, R2 ;  /* 0x00000002bb027221 */ /* 0x000fc60000010000 */
[----:B------:R-:W-:Y:S01]  /*132d0*/  HMMA.16816.F32.BF16 R48, R4, R16, R48 ;  /* 0x000000100430723c */ /* 0x000fe20000041830 */
[----:B------:R-:W-:-:S07]  /*132e0*/  IMAD.MOV.U32 R177, RZ, RZ, R148 ;  /* 0x000000ffffb17224 */ /* 0x000fce00078e0094 */
[----:B------:R-:W-:Y:S01]  /*132f0*/  HMMA.16816.F32.BF16 R44, R4, R18, R44 ;  /* 0x00000012042c723c */ /* 0x000fe2000004182c */
[----:B------:R-:W-:-:S07]  /*13300*/  IMAD.MOV.U32 R95, RZ, RZ, R126 ;  /* 0x000000ffff5f7224 */ /* 0x000fce00078e007e */
[----:B------:R-:W-:Y:S01]  /*13310*/  HMMA.16816.F32.BF16 R36, R4, R12, R36 ;  /* 0x0000000c0424723c */ /* 0x000fe20000041824 */
[----:B------:R-:W-:-:S07]  /*13320*/  IMAD.MOV.U32 R176, RZ, RZ, R134 ;  /* 0x000000ffffb07224 */ /* 0x000fce00078e0086 */
[----:B------:R-:W-:Y:S01]  /*13330*/  HMMA.16816.F32.BF16 R40, R4, R14, R40 ;  /* 0x0000000e0428723c */ /* 0x000fe20000041828 */
[----:B------:R-:W-:Y:S02]  /*13340*/  FADD.FTZ R3, R93, R3 ;  /* 0x000000035d037221 */ /* 0x000fe40000010000 */
[----:B------:R-:W-:Y:S02]  /*13350*/  IMAD.MOV.U32 R186, RZ, RZ, R150 ;  /* 0x000000ffffba7224 */ /* 0x000fe400078e0096 */
[----:B------:R-:W-:Y:S02]  /*13360*/  IMAD.MOV.U32 R147, RZ, RZ, R167 ;  /* 0x000000ffff937224 */ /* 0x000fe400078e00a7 */
[----:B------:R-:W-:Y:S02]  /*13370*/  IMAD.MOV.U32 R146, RZ, RZ, R168 ;  /* 0x000000ffff927224 */ /* 0x000fe400078e00a8 */
[----:B------:R-:W-:Y:S02]  /*13380*/  IMAD.MOV.U32 R125, RZ, RZ, R132 ;  /* 0x000000ffff7d7224 */ /* 0x000fe400078e0084 */
[----:B------:R-:W-:-:S02]  /*13390*/  IMAD.MOV.U32 R145, RZ, RZ, R169 ;  /* 0x000000ffff917224 */ /* 0x000fc400078e00a9 */
[----:B------:R-:W-:Y:S02]  /*133a0*/  IMAD.MOV.U32 R161, RZ, RZ, R239 ;  /* 0x000000ffffa17224 */ /* 0x000fe400078e00ef */
[----:B------:R-:W-:Y:S01]  /*133b0*/  IMAD.MOV.U32 R252, RZ, RZ, R144 ;  /* 0x000000fffffc7224 */ /* 0x000fe200078e0090 */
[----:B------:R-:W1:Y:S01]  /*133c0*/  MUFU.EX2 R20, R34 ;  /* 0x0000002200147308 */ /* 0x000e620000000800 */
[----:B------:R-:W-:Y:S01]  /*133d0*/  FADD.FTZ R7, R184, R0 ;  /* 0x00000000b8077221 */ /* 0x000fe20000010000 */
[----:B------:R-:W-:Y:S01]  /*133e0*/  LDSM.16.MT88.4 R16, [R230+0x3100] ;  /* 0x00310000e610783b */ /* 0x000fe20000004200 */
[----:B------:R-:W-:-:S03]  /*133f0*/  @P6 IMAD.HI.U32 R0, R124, c[0x0][0x2c8], RZ ;  /* 0x0000b2007c006a27 */ /* 0x000fc600078e00ff */
[----:B------:R3:W5:Y:S01]  /*13400*/  LDL.LU R239, [R1+0x8c] ;  /* 0x00008c0001ef7983 */ /* 0x0007620000300800 */
[----:B------:R-:W-:Y:S01]  /*13410*/  FADD.FTZ R4, R251, R8 ;  /* 0x00000008fb047221 */ /* 0x000fe20000010000 */
[----:B------:R-:W-:Y:S01]  /*13420*/  @P6 SHF.R.U32.HI R124, RZ, c[0x0][0x2cc], R0 ;  /* 0x0000b300ff7c6a19 */ /* 0x000fe20000011600 */
[----:B------:R-:W-:Y:S02]  /*13430*/  FADD.FTZ R2, R94, R2 ;  /* 0x000000025e027221 */ /* 0x000fe40000010000 */
[----:B------:R-:W-:Y:S01]  /*13440*/  IMAD.MOV.U32 R126, RZ, RZ, R133 ;  /* 0x000000ffff7e7224 */ /* 0x000fe200078e0085 */
[----:B------:R-:W4:Y:S01]  /*13450*/  MUFU.EX2 R9, R54 ;  /* 0x0000003600097308 */ /* 0x000f220000000800 */
[----:B------:R-:W-:Y:S01]  /*13460*/  FADD.FTZ R6, R95, R4 ;  /* 0x000000045f067221 */ /* 0x000fe20000010000 */
[----:B------:R3:W5:Y:S01]  /*13470*/  LDL.LU R238, [R1+0x88] ;  /* 0x0000880001ee7983 */ /* 0x0007620000300800 */
[----:B------:R-:W-:Y:S01]  /*13480*/  FADD.FTZ R5, R176, R3 ;  /* 0x00000003b0057221 */ /* 0x000fe20000010000 */
[----:B------:R-:W-:Y:S01]  /*13490*/  IADD3 R3, R124, R178, -R177 ;  /* 0x000000b27c037210 */ /* 0x000fe20007ffe8b1 */
[----:B------:R-:W-:Y:S01]  /*134a0*/  FADD.FTZ R4, R186, R2 ;  /* 0x00000002ba047221 */ /* 0x000fe20000010000 */
[----:B------:R3:W5:Y:S01]  /*134b0*/  LDL.LU R237, [R1+0x84] ;  /* 0x0000840001ed7983 */ /* 0x0007620000300800 */
[----:B------:R-:W-:-:S02]  /*134c0*/  IMAD.MOV.U32 R2, RZ, RZ, RZ ;  /* 0x000000ffff027224 */ /* 0x000fc400078e00ff */
[----:B------:R-:W-:Y:S01]  /*134d0*/  IMAD.MOV.U32 R26, RZ, RZ, R147 ;  /* 0x000000ffff1a7224 */ /* 0x000fe200078e0093 */
[----:B------:R-:W1:Y:S01]  /*134e0*/  MUFU.EX2 R24, R28 ;  /* 0x0000001c00187308 */ /* 0x000e620000000800 */
[----:B------:R-:W-:Y:S01]  /*134f0*/  IMAD.HI R2, R3, -0x6db6db6d, R2 ;  /* 0x9249249303027827 */ /* 0x000fe200078e0202 */
[----:B------:R3:W5:Y:S04]  /*13500*/  LDL.LU R236, [R1+0x80] ;  /* 0x0000800001ec7983 */ /* 0x0007680000300800 */
[----:B------:R-:W-:Y:S01]  /*13510*/  SHF.R.U32.HI R0, RZ, 0x1f, R2 ;  /* 0x0000001fff007819 */ /* 0x000fe20000011602 */
[----:B------:R-:W-:Y:S01]  /*13520*/  IMAD.MOV.U32 R27, RZ, RZ, R146 ;  /* 0x000000ffff1b7224 */ /* 0x000fe200078e0092 */
[----:B------:R-:W1:Y:S01]  /*13530*/  MUFU.EX2 R11, R35 ;  /* 0x00000023000b7308 */ /* 0x000e620000000800 */
[----:B------:R-:W-:Y:S01]  /*13540*/  IMAD.MOV.U32 R25, RZ, RZ, R145 ;  /* 0x000000ffff197224 */ /* 0x000fe200078e0091 */
[----:B------:R-:W-:Y:S01]  /*13550*/  LEA.HI.SX32 R8, R2, R0, 0x1a ;  /* 0x0000000002087211 */ /* 0x000fe200078fd2ff */
[----:B------:R-:W-:Y:S01]  /*13560*/  FADD.FTZ R2, R125, R6 ;  /* 0x000000067d027221 */ /* 0x000fe20000010000 */
[----:B------:R3:W5:Y:S01]  /*13570*/  LDL.LU R235, [R1+0x7c] ;  /* 0x00007c0001eb7983 */ /* 0x0007620000300800 */
[----:B------:R-:W-:-:S02]  /*13580*/  FADD.FTZ R0, R126, R5 ;  /* 0x000000057e007221 */ /* 0x000fc40000010000 */
[----:B------:R-:W-:Y:S01]  /*13590*/  FADD.FTZ R4, R127, R4 ;  /* 0x000000047f047221 */ /* 0x000fe20000010000 */
[----:B------:R-:W1:Y:S01]  /*135a0*/  MUFU.EX2 R10, R55 ;  /* 0x00000037000a7308 */ /* 0x000e620000000800 */
[----:B------:R-:W-:Y:S01]  /*135b0*/  IMAD.MOV.U32 R251, RZ, RZ, R160 ;  /* 0x000000fffffb7224 */ /* 0x000fe200078e00a0 */
[----:B------:R3:W5:Y:S01]  /*135c0*/  LDL.LU R234, [R1+0x78] ;  /* 0x0000780001ea7983 */ /* 0x0007620000300800 */
[----:B------:R-:W-:Y:S02]  /*135d0*/  FADD.FTZ R3, R26, R7 ;  /* 0x000000071a037221 */ /* 0x000fe40000010000 */
[----:B------:R-:W-:Y:S01]  /*135e0*/  IMAD.MOV.U32 R93, RZ, RZ, R161 ;  /* 0x000000ffff5d7224 */ /* 0x000fe200078e00a1 */
[----:B------:R3:W5:Y:S01]  /*135f0*/  LDL.LU R233, [R1+0x74] ;  /* 0x0000740001e97983 */ /* 0x0007620000300800 */
[----:B------:R-:W-:Y:S02]  /*13600*/  FADD.FTZ R2, R27, R2 ;  /* 0x000000021b027221 */ /* 0x000fe40000010000 */
[----:B------:R-:W-:Y:S01]  /*13610*/  IMAD.MOV.U32 R94, RZ, RZ, R162 ;  /* 0x000000ffff5e7224 */ /* 0x000fe200078e00a2 */
[----:B------:R-:W1:Y:S01]  /*13620*/  MUFU.EX2 R14, R52 ;  /* 0x00000034000e7308 */ /* 0x000e620000000800 */
[----:B------:R-:W-:Y:S01]  /*13630*/  FADD.FTZ R0, R25, R0 ;  /* 0x0000000019007221 */ /* 0x000fe20000010000 */
[----:B------:R3:W5:Y:S01]  /*13640*/  LDL.LU R232, [R1+0x70] ;  /* 0x0000700001e87983 */ /* 0x0007620000300800 */
[----:B------:R-:W-:-:S02]  /*13650*/  FADD.FTZ R5, R252, R4 ;  /* 0x00000004fc057221 */ /* 0x000fc40000010000 */
[----:B------:R-:W-:Y:S01]  /*13660*/  FADD.FTZ R3, R251, R3 ;  /* 0x00000003fb037221 */ /* 0x000fe20000010000 */
[----:B------:R3:W5:Y:S01]  /*13670*/  LDL.LU R143, [R1+0x6c] ;  /* 0x00006c00018f7983 */ /* 0x0007620000300800 */
        /* <DEDUP_REMOVED lines=62> */
[----:B------:R-:W-:Y:S01]  /*13a60*/  IMAD.MOV.U32 R163, RZ, RZ, R121 ;  /* 0x000000ffffa37224 */ /* 0x000fe200078e0079 */
[----:B------:R-:W1:Y:S01]  /*13a70*/  MUFU.EX2 R30, R30 ;  /* 0x0000001e001e7308 */ /* 0x000e620000000800 */
[----:B------:R-:W-:Y:S01]  /*13a80*/  FADD.FTZ R5, R110, R5 ;  /* 0x000000056e057221 */ /* 0x000fe20000010000 */
[----:B------:R-:W2:Y:S01]  /*13a90*/  LDSM.16.MT88.4 R120, [R229+0x3100] ;  /* 0x00310000e578783b */ /* 0x000ea20000004200 */
[----:B------:R-:W-:Y:S02]  /*13aa0*/  FADD.FTZ R2, R105, R0 ;  /* 0x0000000069027221 */ /* 0x000fe40000010000 */
[----:B------:R-:W-:-:S03]  /*13ab0*/  FADD.FTZ R0, R100, R3 ;  /* 0x0000000364007221 */ /* 0x000fc60000010000 */
[----:B------:R-:W2:Y:S01]  /*13ac0*/  MUFU.EX2 R22, R31 ;  /* 0x0000001f00167308 */ /* 0x000ea20000000800 */
[----:B------:R-:W-:Y:S02]  /*13ad0*/  FADD.FTZ R4, R115, R4 ;  /* 0x0000000473047221 */ /* 0x000fe40000010000 */
[----:B------:R-:W-:-:S05]  /*13ae0*/  FADD.FTZ R5, R108, R5 ;  /* 0x000000056c057221 */ /* 0x000fca0000010000 */
[----:B------:R-:W-:Y:S01]  /*13af0*/  MUFU.EX2 R15, R53 ;  /* 0x00000035000f7308 */ /* 0x000fe20000000800 */
[----:B-1----:R-:W-:Y:S02]  /*13b00*/  FADD.FTZ R3, R20, R2 ;  /* 0x0000000214037221 */ /* 0x002fe40000010000 */
[----:B----4-:R-:W-:-:S05]  /*13b10*/  FADD.FTZ R2, R9, R0 ;  /* 0x0000000009027221 */ /* 0x010fca0000010000 */
[----:B------:R-:W-:Y:S01]  /*13b20*/  MUFU.EX2 R12, R70 ;  /* 0x00000046000c7308 */ /* 0x000fe20000000800 */
[----:B------:R-:W-:Y:S02]  /*13b30*/  IMAD.MOV.U32 R95, RZ, RZ, R163 ;  /* 0x000000ffff5f7224 */ /* 0x000fe400078e00a3 */
[----:B------:R-:W-:-:S05]  /*13b40*/  FADD.FTZ R0, R92, R4 ;  /* 0x000000045c007221 */ /* 0x000fca0000010000 */
[----:B------:R-:W1:Y:S01]  /*13b50*/  MUFU.EX2 R29, R29 ;  /* 0x0000001d001d7308 */ /* 0x000e620000000800 */
[----:B------:R-:W-:Y:S02]  /*13b60*/  FADD.FTZ R4, R24, R5 ;  /* 0x0000000518047221 */ /* 0x000fe40000010000 */
[----:B------:R-:W-:Y:S01]  /*13b70*/  FADD.FTZ R3, R11, R3 ;  /* 0x000000030b037221 */ /* 0x000fe20000010000 */
[----:B------:R-:W-:Y:S01]  /*13b80*/  IMNMX R5, RZ, R8, !PT ;  /* 0x00000008ff057217 */ /* 0x000fe20007800200 */
[----:B------:R-:W-:Y:S01]  /*13b90*/  FADD.FTZ R2, R10, R2 ;  /* 0x000000020a027221 */ /* 0x000fe20000010000 */
[----:B------:R-:W-:Y:S01]  /*13ba0*/  IADD3 R246, R95, -0x2, RZ ;  /* 0xfffffffe5ff67810 */ /* 0x000fe20007ffe0ff */
[----:B------:R-:W-:Y:S02]  /*13bb0*/  FADD.FTZ R0, R69, R0 ;  /* 0x0000000045007221 */ /* 0x000fe40000010000 */
[----:B------:R-:W-:Y:S02]  /*13bc0*/  FADD.FTZ R4, R23, R4 ;  /* 0x0000000417047221 */ /* 0x000fe40000010000 */
[----:B------:R-:W-:-:S02]  /*13bd0*/  FADD.FTZ R3, R14, R3 ;  /* 0x000000030e037221 */ /* 0x000fc40000010000 */
[----:B------:R-:W-:Y:S01]  /*13be0*/  FADD.FTZ R2, R13, R2 ;  /* 0x000000020d027221 */ /* 0x000fe20000010000 */
[----:B------:R4:W-:Y:S01]  /*13bf0*/  STL [R1+0x2c], R5 ;  /* 0x00002c0501007387 */ /* 0x0009e20000100800 */
[----:B------:R-:W-:Y:S01]  /*13c00*/  FADD.FTZ R0, R30, R0 ;  /* 0x000000001e007221 */ /* 0x000fe20000010000 */
[----:B------:R-:W-:Y:S01]  /*13c10*/  ISETP.GE.AND P0, PT, R246, R5, PT ;  /* 0x00000005f600720c */ /* 0x000fe20003f06270 */
[----:B--2---:R-:W-:Y:S01]  /*13c20*/  FADD.FTZ R4, R22, R4 ;  /* 0x0000000416047221 */ /* 0x004fe20000010000 */
[----:B------:R-:W-:Y:S02]  /*13c30*/  F2FP.BF16.PACK_AB R132, R69, R92 ;  /* 0x0000005c4584723e */ /* 0x000fe400000010ff */
[----:B------:R-:W-:Y:S02]  /*13c40*/  F2FP.BF16.PACK_AB R133, R23, R24 ;  /* 0x000000181785723e */ /* 0x000fe400000010ff */
[----:B-1----:R-:W-:Y:S01]  /*13c50*/  F2FP.BF16.PACK_AB R134, R29, R30 ;  /* 0x0000001e1d86723e */ /* 0x002fe200000010ff */
[----:B----4-:R-:W-:-:S02]  /*13c60*/  FADD.FTZ R5, R15, R3 ;  /* 0x000000030f057221 */ /* 0x010fc40000010000 */
        /* <DEDUP_REMOVED lines=29> */
[----:B---3--:R-:W2:Y:S01]  /*13e40*/  LDL R95, [R1+0x38] ;  /* 0x00003800015f7983 */ /* 0x008ea20000100800 */
        /* <DEDUP_REMOVED lines=8> */
.L_x_726:
[----:B------:R-:W-:Y:S04]  /*13ed0*/  DEPBAR.LE SB0, 0x0 ;  /* 0x000080000000791a */ /* 0x000fe80000000000 */
[----:B------:R-:W-:Y:S01]  /*13ee0*/  BAR.SYNC.DEFER_BLOCKING 0x0 ;  /* 0x0000000000007b1d */ /* 0x000fe20000010000 */
[C---:B------:R-:W-:Y:S01]  /*13ef0*/  ISETP.GE.AND P0, PT, R216.reuse, RZ, PT ;  /* 0x000000ffd800720c */ /* 0x040fe20003f06270 */
[----:B------:R-:W-:Y:S01]  /*13f00*/  IMAD.MOV.U32 R142, RZ, RZ, c[0x0][0x208] ;  /* 0x00008200ff8e7624 */ /* 0x000fe200078e00ff */
[----:B------:R-:W-:Y:S01]  /*13f10*/  IADD3 R246, R216, -0x1, RZ ;  /* 0xffffffffd8f67810 */ /* 0x000fe20007ffe0ff */
[----:B------:R-:W-:Y:S02]  /*13f20*/  IMAD.MOV.U32 R137, RZ, RZ, 0x5 ;  /* 0x00000005ff897424 */ /* 0x000fe400078e00ff */
[----:B------:R-:W-:Y:S02]  /*13f30*/  IMAD.SHL.U32 R142, R142, 0x20, RZ ;  /* 0x000000208e8e7824 */ /* 0x000fe400078e00ff */
[----:B--2---:R-:W-:Y:S05]  /*13f40*/  IMAD.MOV.U32 R2, RZ, RZ, c[0x0][0x208] ;  /* 0x00008200ff027624 */ /* 0x004fea00078e00ff */
[----:B------:R-:W-:Y:S01]  /*13f50*/  SHF.L.U64.HI R2, R2, R137, c[0x0][0x20c] ;  /* 0x0000830002027619 */ /* 0x000fe20000010289 */
[----:B------:R-:W-:Y:S01]  /*13f60*/  @P0 IMAD.WIDE.U32 R138, R216, c[0x0][0x208], RZ ;  /* 0x00008200d88a0a25 */ /* 0x000fe200078e00ff */
[----:B-1----:R-:W-:Y:S05]  /*13f70*/  @P0 SHF.R.S32.HI R0, RZ, 0x1f, R216 ;  /* 0x0000001fff000819 */ /* 0x002fea00000114d8 */
[----:B------:R-:W-:Y:S01]  /*13f80*/  @P0 IMAD R0, R0, c[0x0][0x208], RZ ;  /* 0x0000820000000a24 */ /* 0x000fe200078e02ff */
[----:B-----5:R-:W-:Y:S03]  /*13f90*/  LDSM.16.M88.4 R112, [R234+0x7100] ;  /* 0x00710000ea70783b */ /* 0x020fe60000000200 */
[----:B------:R-:W-:Y:S04]  /*13fa0*/  @P0 IMAD R0, R216, c[0x0][0x20c], R0 ;  /* 0x00008300d8000a24 */ /* 0x000fe800078e0200 */
[----:B------:R-:W-:Y:S01]  /*13fb0*/  @P0 IMAD.IADD R0, R139, 0x1, R0 ;  /* 0x000000018b000824 */ /* 0x000fe200078e0200 */
[----:B------:R-:W1:Y:S03]  /*13fc0*/  LDSM.16.M88.4 R16, [R143+0x3900] ;  /* 0x003900008f10783b */ /* 0x000e660000000200 */
[----:B------:R-:W-:Y:S05]  /*13fd0*/  @P0 IMAD R0, R0, 0x70, RZ ;  /* 0x0000007000000824 */ /* 0x000fea00078e02ff */
[----:B------:R-:W2:Y:S08]  /*13fe0*/  LDSM.16.M88.4 R108, [R234+0x9100] ;  /* 0x00910000ea6c783b */ /* 0x000eb00000000200 */
[----:B------:R-:W3:Y:S08]  /*13ff0*/  LDSM.16.M88.4 R32, [R143+0x4100] ;  /* 0x004100008f20783b */ /* 0x000ef00000000200 */
[----:B------:R-:W4:Y:S04]  /*14000*/  LDL R223, [R1+0x30] ;  /* 0x0000300001df7983 */ /* 0x000f280000100800 */
[----:B------:R-:W3:Y:S08]  /*14010*/  LDSM.16.M88.4 R48, [R143+0x4900] ;  /* 0x004900008f30783b */ /* 0x000ef00000000200 */
[----:B------:R-:W3:Y:S01]  /*14020*/  LDSM.16.M88.4 R64, [R143+0x5100] ;  /* 0x005100008f40783b */ /* 0x000ee20000000200 */
[-C--:B-1----:R-:W-:Y:S07]  /*14030*/  HMMA.16816.F32.BF16 R4, R112, R16.reuse, RZ ;  /* 0x000000107004723c */ /* 0x082fee00000418ff */
[----:B------:R-:W4:Y:S01]  /*14040*/  LDL.64 R220, [R1+0x50] ;  /* 0x0000500001dc7983 */ /* 0x000f220000100a00 */
[C---:B--2---:R-:W-:Y:S05]  /*14050*/  HMMA.16816.F32.BF16 R8, R108.reuse, R16, RZ ;  /* 0x000000106c08723c */ /* 0x044fea00000418ff */
[----:B------:R-:W4:Y:S03]  /*14060*/  LDL.64 R218, [R1+0x58] ;  /* 0x0000580001da7983 */ /* 0x000f260000100a00 */
[-C--:B------:R-:W-:Y:S03]  /*14070*/  HMMA.16816.F32.BF16 R12, R108, R18.reuse, RZ ;  /* 0x000000126c0c723c */ /* 0x080fe600000418ff */
[----:B------:R-:W1:Y:S05]  /*14080*/  LDSM.16.M88.4 R80, [R143+0x5900] ;  /* 0x005900008f50783b */ /* 0x000e6a0000000200 */
[C---:B------:R-:W-:Y:S03]  /*14090*/  HMMA.16816.F32.BF16 R16, R112.reuse, R18, RZ ;  /* 0x000000127010723c */ /* 0x040fe600000418ff */
[----:B------:R-:W1:Y:S05]  /*140a0*/  LDSM.16.M88.4 R96, [R143+0x6100] ;  /* 0x006100008f60783b */ /* 0x000e6a0000000200 */
[-C--:B---3--:R-:W-:Y:S03]  /*140b0*/  HMMA.16816.F32.BF16 R20, R112, R32.reuse, RZ ;  /* 0x000000207014723c */ /* 0x088fe600000418ff */
[----:B------:R-:W3:Y:S05]  /*140c0*/  LDSM.16.M88.4 R188, [R143+0x6900] ;  /* 0x006900008fbc783b */ /* 0x000eea0000000200 */
[C---:B------:R-:W-:Y:S03]  /*140d0*/  HMMA.16816.F32.BF16 R24, R108.reuse, R32, RZ ;  /* 0x000000206c18723c */ /* 0x040fe600000418ff */
[----:B------:R-:W-:Y:S05]  /*140e0*/  LDSM.16.M88.4 R192, [R237+0x7100] ;  /* 0x00710000edc0783b */ /* 0x000fea0000000200 */
[-C--:B------:R-:W-:Y:S03]  /*140f0*/  HMMA.16816.F32.BF16 R28, R108, R34.reuse, RZ ;  /* 0x000000226c1c723c */ /* 0x080fe600000418ff */
[----:B------:R-:W1:Y:S05]  /*14100*/  LDSM.16.M88.4 R196, [R238] ;  /* 0x00000000eec4783b */ /* 0x000e6a0000000200 */
[C---:B------:R-:W-:Y:S03]  /*14110*/  HMMA.16816.F32.BF16 R32, R112.reuse, R34, RZ ;  /* 0x000000227020723c */ /* 0x040fe600000418ff */
[----:B------:R-:W1:Y:S05]  /*14120*/  LDSM.16.M88.4 R200, [R237+0x9100] ;  /* 0x00910000edc8783b */ /* 0x000e6a0000000200 */
[-C--:B------:R-:W-:Y:S03]  /*14130*/  HMMA.16816.F32.BF16 R36, R112, R48.reuse, RZ ;  /* 0x000000307024723c */ /* 0x080fe600000418ff */
[----:B------:R-:W1:Y:S05]  /*14140*/  LDSM.16.M88.4 R204, [R244] ;  /* 0x00000000f4cc783b */ /* 0x000e6a0000000200 */
[C---:B------:R-:W-:Y:S03]  /*14150*/  HMMA.16816.F32.BF16 R40, R108.reuse, R48, RZ ;  /* 0x000000306c28723c */ /* 0x040fe600000418ff */
[----:B------:R-:W1:Y:S05]  /*14160*/  LDSM.16.M88.4 R208, [R243] ;  /* 0x00000000f3d0783b */ /* 0x000e6a0000000200 */
[-C--:B------:R-:W-:Y:S03]  /*14170*/  HMMA.16816.F32.BF16 R44, R108, R50.reuse, RZ ;  /* 0x000000326c2c723c */ /* 0x080fe600000418ff */
[----:B------:R-:W-:Y:S05]  /*14180*/  LDSM.16.M88.4 R212, [R241] ;  /* 0x00000000f1d4783b */ /* 0x000fea0000000200 */
[C---:B------:R-:W-:Y:S03]  /*14190*/  HMMA.16816.F32.BF16 R48, R112.reuse, R50, RZ ;  /* 0x000000327030723c */ /* 0x040fe600000418ff */
[----:B------:R-:W-:Y:S04]  /*141a0*/  STL [R1+0x6c], R234 ;  /* 0x00006cea01007387 */ /* 0x000fe80000100800 */
[----:B------:R1:W-:Y:S01]  /*141b0*/  STL [R1+0x70], R143 ;  /* 0x0000708f01007387 */ /* 0x0003e20000100800 */
        /* <DEDUP_REMOVED lines=12> */
[-C--:B-1----:R-:W-:Y:S03]  /*14280*/  HMMA.16816.F32.BF16 R68, R112, R80.reuse, RZ ;  /* 0x000000507044723c */ /* 0x082fe600000418ff */
[----:B------:R-:W2:Y:S04]  /*14290*/  LDL R217, [R1+0x64] ;  /* 0x0000640001d97983 */ /* 0x000ea80000100800 */
[----:B------:R-:W2:Y:S01]  /*142a0*/  LDL R143, [R1+0x60] ;  /* 0x00006000018f7983 */ /* 0x000ea20000100800 */
[C---:B------:R-:W-:Y:S08]  /*142b0*/  HMMA.16816.F32.BF16 R72, R108.reuse, R80, RZ ;  /* 0x000000506c48723c */ /* 0x040ff000000418ff */
[-C--:B------:R-:W-:Y:S08]  /*142c0*/  HMMA.16816.F32.BF16 R76, R108, R82.reuse, RZ ;  /* 0x000000526c4c723c */ /* 0x080ff000000418ff */
[C---:B------:R-:W-:Y:S08]  /*142d0*/  HMMA.16816.F32.BF16 R80, R112.reuse, R82, RZ ;  /* 0x000000527050723c */ /* 0x040ff000000418ff */
[-C--:B------:R-:W-:Y:S08]  /*142e0*/  HMMA.16816.F32.BF16 R84, R112, R96.reuse, RZ ;  /* 0x000000607054723c */ /* 0x080ff000000418ff */
[C---:B------:R-:W-:Y:S08]  /*142f0*/  HMMA.16816.F32.BF16 R88, R108.reuse, R96, RZ ;  /* 0x000000606c58723c */ /* 0x040ff000000418ff */
[-C--:B------:R-:W-:Y:S08]  /*14300*/  HMMA.16816.F32.BF16 R92, R108, R98.reuse, RZ ;  /* 0x000000626c5c723c */ /* 0x080ff000000418ff */
[C---:B------:R-:W-:Y:S08]  /*14310*/  HMMA.16816.F32.BF16 R96, R112.reuse, R98, RZ ;  /* 0x000000627060723c */ /* 0x040ff000000418ff */
[-C--:B---3--:R-:W-:Y:S08]  /*14320*/  HMMA.16816.F32.BF16 R100, R112, R188.reuse, RZ ;  /* 0x000000bc7064723c */ /* 0x088ff000000418ff */
        /* <DEDUP_REMOVED lines=12> */
[C---:B------:R-:W-:Y:S04]  /*143f0*/  HMMA.16816.F32.BF16 R32, R192.reuse, R206, R32 ;  /* 0x000000cec020723c */ /* 0x040fe80000041820 */
[----:B----4-:R-:W-:Y:S04]  /*14400*/  LOP3.LUT P3, RZ, R223, 0x1, RZ, 0xc0, !PT ;  /* 0x00000001dfff7812 */ /* 0x010fe8000786c0ff */
[-C--:B------:R-:W-:Y:S08]  /*14410*/  HMMA.16816.F32.BF16 R36, R192, R208.reuse, R36 ;  /* 0x000000d0c024723c */ /* 0x080ff00000041824 */
[C---:B------:R-:W-:Y:S08]  /*14420*/  HMMA.16816.F32.BF16 R40, R200.reuse, R208, R40 ;  /* 0x000000d0c828723c */ /* 0x040ff00000041828 */
[-C--:B------:R-:W-:Y:S04]  /*14430*/  HMMA.16816.F32.BF16 R44, R200, R210.reuse, R44 ;  /* 0x000000d2c82c723c */ /* 0x080fe8000004182c */
[----:B------:R-:W-:Y:S02]  /*14440*/  @P0 IMAD.MOV.U32 R205, RZ, RZ, R221 ;  /* 0x000000ffffcd0224 */ /* 0x000fe400078e00dd */
[----:B------:R-:W-:Y:S02]  /*14450*/  @P0 IMAD.MOV.U32 R204, RZ, RZ, R218 ;  /* 0x000000ffffcc0224 */ /* 0x000fe400078e00da */
[C---:B------:R-:W-:Y:S01]  /*14460*/  HMMA.16816.F32.BF16 R48, R192.reuse, R210, R48 ;  /* 0x000000d2c030723c */ /* 0x040fe20000041830 */
[----:B------:R-:W4:Y:S03]  /*14470*/  LDL R218, [R1+0x3c] ;  /* 0x00003c0001da7983 */ /* 0x000f260000100800 */
[----:B------:R-:W-:Y:S04]  /*14480*/  @P0 IMAD.WIDE.U32 R204, R138, 0x70, R204 ;  /* 0x000000708acc0825 */ /* 0x000fe800078e00cc */
[-C--:B-1----:R-:W-:Y:S04]  /*14490*/  HMMA.16816.F32.BF16 R52, R192, R188.reuse, R52 ;  /* 0x000000bcc034723c */ /* 0x082fe80000041834 */
[C---:B------:R-:W-:Y:S01]  /*144a0*/  @P0 LEA R138, P1, R204.reuse, c[0x0][0x1f8], 0x1 ;  /* 0x00007e00cc8a0a11 */ /* 0x040fe200078208ff */
[----:B------:R-:W-:Y:S03]  /*144b0*/  @P0 IMAD.IADD R0, R205, 0x1, R0 ;  /* 0x00000001cd000824 */ /* 0x000fe600078e0200 */
[C---:B------:R-:W-:Y:S04]  /*144c0*/  HMMA.16816.F32.BF16 R56, R200.reuse, R188, R56 ;  /* 0x000000bcc838723c */ /* 0x040fe80000041838 */
[----:B------:R-:W-:Y:S01]  /*144d0*/  @P0 LEA.HI.X R139, R204, c[0x0][0x1fc], R0, 0x1, P1 ;  /* 0x00007f00cc8b0a11 */ /* 0x000fe200008f0c00 */
[----:B------:R-:W-:Y:S01]  /*144e0*/  IMAD.MOV.U32 R0, RZ, RZ, c[0x0][0x2c4] ;  /* 0x0000b100ff007624 */ /* 0x000fe200078e00ff */
[-C--:B------:R-:W-:Y:S02]  /*144f0*/  @P0 IADD3 R206, P2, R138, R142.reuse, RZ ;  /* 0x0000008e8ace0210 */ /* 0x080fe40007f5e0ff */
[-C--:B------:R-:W-:Y:S04]  /*14500*/  HMMA.16816.F32.BF16 R60, R200, R190.reuse, R60 ;  /* 0x000000bec83c723c */ /* 0x080fe8000004183c */
[--C-:B------:R-:W-:Y:S01]  /*14510*/  @P0 IMAD.X R207, R139, 0x1, R2.reuse, P2 ;  /* 0x000000018bcf0824 */ /* 0x100fe200010e0602 */
[-C--:B------:R-:W-:Y:S03]  /*14520*/  @P0 IADD3 R208, P1, R206, R142.reuse, RZ ;  /* 0x0000008eced00210 */ /* 0x080fe60007f3e0ff */
[C---:B------:R-:W-:Y:S01]  /*14530*/  HMMA.16816.F32.BF16 R64, R192.reuse, R190, R64 ;  /* 0x000000bec040723c */ /* 0x040fe20000041840 */
[----:B------:R-:W1:Y:S03]  /*14540*/  LDSM.16.M88.4 R188, [R239] ;  /* 0x00000000efbc783b */ /* 0x000e660000000200 */
[--C-:B------:R-:W-:Y:S01]  /*14550*/  @P0 IMAD.X R209, R207, 0x1, R2.reuse, P1 ;  /* 0x00000001cfd10824 */ /* 0x100fe200008e0602 */
[-C--:B------:R-:W-:Y:S03]  /*14560*/  @P0 IADD3 R204, P2, R208, R142.reuse, RZ ;  /* 0x0000008ed0cc0210 */ /* 0x080fe60007f5e0ff */
[-C--:B------:R-:W-:Y:S01]  /*14570*/  HMMA.16816.F32.BF16 R68, R192, R212.reuse, R68 ;  /* 0x000000d4c044723c */ /* 0x080fe20000041844 */
[----:B------:R-:W-:Y:S01]  /*14580*/  @!PT LDS RZ, [RZ] ;  /* 0x00000000fffff984 */ /* 0x000fe20000000800 */
[----:B------:R-:W-:Y:S01]  /*14590*/  @!PT LDS RZ, [RZ] ;  /* 0x00000000fffff984 */ /* 0x000fe20000000800 */
[----:B------:R-:W-:Y:S01]  /*145a0*/  @!PT LDS RZ, [RZ] ;  /* 0x00000000fffff984 */ /* 0x000fe20000000800 */
[----:B------:R1:W-:Y:S03]  /*145b0*/  @P0 LDGSTS.E.BYPASS.LTC128B.128 [R245+0x100], [R138.64], !P3 ;  /* 0x001000008af50fae */ /* 0x0003e6000d901d48 */
[--C-:B------:R-:W-:Y:S04]  /*145c0*/  @P0 IMAD.X R205, R209, 0x1, R2.reuse, P2 ;  /* 0x00000001d1cd0824 */ /* 0x100fe800010e0602 */
[C---:B------:R-:W-:Y:S01]  /*145d0*/  HMMA.16816.F32.BF16 R72, R200.reuse, R212, R72 ;  /* 0x000000d4c848723c */ /* 0x040fe20000041848 */
[----:B------:R1:W-:Y:S07]  /*145e0*/  @P0 LDGSTS.E.BYPASS.LTC128B.128 [R245+0x900], [R206.64], !P3 ;  /* 0x00900000cef50fae */ /* 0x0003ee000d901d48 */
[-C--:B------:R-:W-:Y:S01]  /*145f0*/  HMMA.16816.F32.BF16 R76, R200, R214.reuse, R76 ;  /* 0x000000d6c84c723c */ /* 0x080fe2000004184c */
[----:B------:R1:W-:Y:S07]  /*14600*/  @P0 LDGSTS.E.BYPASS.LTC128B.128 [R245+0x1100], [R208.64], !P3 ;  /* 0x01100000d0f50fae */ /* 0x0003ee000d901d48 */
[C---:B------:R-:W-:Y:S01]  /*14610*/  HMMA.16816.F32.BF16 R80, R192.reuse, R214, R80 ;  /* 0x000000d6c050723c */ /* 0x040fe20000041850 */
[----:B------:R1:W-:Y:S07]  /*14620*/  @P0 LDGSTS.E.BYPASS.LTC128B.128 [R245+0x1900], [R204.64], !P3 ;  /* 0x01900000ccf50fae */ /* 0x0003ee000d901d48 */
[-C--:B---3--:R-:W-:Y:S08]  /*14630*/  HMMA.16816.F32.BF16 R84, R192, R196.reuse, R84 ;  /* 0x000000c4c054723c */ /* 0x088ff00000041854 */
[C---:B------:R-:W-:Y:S07]  /*14640*/  HMMA.16816.F32.BF16 R88, R200.reuse, R196, R88 ;  /* 0x000000c4c858723c */ /* 0x040fee0000041858 */
[-C--:B------:R-:W-:Y:S01]  /*14650*/  @P0 IADD3 R196, P1, R204, R142.reuse, RZ ;  /* 0x0000008eccc40210 */ /* 0x080fe20007f3e0ff */
[-C--:B------:R-:W-:Y:S04]  /*14660*/  HMMA.16816.F32.BF16 R92, R200, R198.reuse, R92 ;  /* 0x000000c6c85c723c */ /* 0x080fe8000004185c */
[--C-:B------:R-:W-:Y:S01]  /*14670*/  @P0 IMAD.X R197, R205, 0x1, R2.reuse, P1 ;  /* 0x00000001cdc50824 */ /* 0x100fe200008e0602 */
[-C--:B-1----:R-:W-:Y:S03]  /*14680*/  @P0 IADD3 R138, P2, R196, R142.reuse, RZ ;  /* 0x0000008ec48a0210 */ /* 0x082fe60007f5e0ff */
[C---:B------:R-:W-:Y:S01]  /*14690*/  HMMA.16816.F32.BF16 R96, R192.reuse, R198, R96 ;  /* 0x000000c6c060723c */ /* 0x040fe20000041860 */
[----:B------:R1:W-:Y:S03]  /*146a0*/  @P0 LDGSTS.E.BYPASS.LTC128B.128 [R245+0x2100], [R196.64], !P3 ;  /* 0x02100000c4f50fae */ /* 0x0003e6000d901d48 */
[--C-:B------:R-:W-:Y:S03]  /*146b0*/  @P0 IMAD.X R139, R197, 0x1, R2.reuse, P2 ;  /* 0x00000001c58b0824 */ /* 0x100fe600010e0602 */
[----:B------:R-:W-:Y:S01]  /*146c0*/  @P0 IADD3 R198, P1, R138, R142, RZ ;  /* 0x0000008e8ac60210 */ /* 0x000fe20007f3e0ff */
[-C--:B------:R-:W-:Y:S01]  /*146d0*/  HMMA.16816.F32.BF16 R100, R192, R188.reuse, R100 ;  /* 0x000000bcc064723c */ /* 0x080fe20000041864 */
[----:B------:R3:W-:Y:S03]  /*146e0*/  @P0 LDGSTS.E.BYPASS.LTC128B.128 [R245+0x2900], [R138.64], !P3 ;  /* 0x029000008af50fae */ /* 0x0007e6000d901d48 */
[----:B------:R-:W-:Y:S01]  /*146f0*/  @P0 IMAD.X R199, R139, 0x1, R2, P1 ;  /* 0x000000018bc70824 */ /* 0x000fe200008e0602 */
[----:B------:R-:W-:Y:S03]  /*14700*/  ISETP.NE.AND P1, PT, R0, 0x1, PT ;  /* 0x000000010000780c */ /* 0x000fe60003f25270 */
[C---:B------:R-:W-:Y:S01]  /*14710*/  HMMA.16816.F32.BF16 R104, R200.reuse, R188, R104 ;  /* 0x000000bcc868723c */ /* 0x040fe20000041868 */
[----:B------:R-:W2:Y:S04]  /*14720*/  LDL R2, [R1+0x34] ;  /* 0x0000340001027983 */ /* 0x000ea80000100800 */
[----:B------:R-:W-:Y:S03]  /*14730*/  STL [R1+0x94], R235 ;  /* 0x000094eb01007387 */ /* 0x000fe60000100800 */
[-C--:B------:R-:W-:Y:S01]  /*14740*/  HMMA.16816.F32.BF16 R108, R200, R190.reuse, R108 ;  /* 0x000000bec86c723c */ /* 0x080fe2000004186c */
[----:B------:R-:W-:Y:S04]  /*14750*/  STL [R1+0x98], R233 ;  /* 0x000098e901007387 */ /* 0x000fe80000100800 */
[----:B------:R1:W-:Y:S03]  /*14760*/  @P0 LDGSTS.E.BYPASS.LTC128B.128 [R245+0x3100], [R198.64], !P3 ;  /* 0x03100000c6f50fae */ /* 0x0003e6000d901d48 */
[----:B------:R-:W-:Y:S04]  /*14770*/  HMMA.16816.F32.BF16 R112, R192, R190, R112 ;  /* 0x000000bec070723c */ /* 0x000fe80000041870 */
[----:B---3--:R-:W-:Y:S01]  /*14780*/  IMAD R138, R216, -0x70, RZ ;  /* 0xffffff90d88a7824 */ /* 0x008fe200078e02ff */
[----:B------:R-:W-:Y:S04]  /*14790*/  STL [R1+0x9c], R236 ;  /* 0x00009cec01007387 */ /* 0x000fe80000100800 */
[----:B------:R3:W3:Y:S04]  /*147a0*/  LDL R0, [R1+0x38] ;  /* 0x0000380001007983 */ /* 0x0006e80000100800 */
[----:B------:R-:W-:Y:S08]  /*147b0*/  LDSM.16.M88.4 R204, [R233+0x3900] ;  /* 0x00390000e9cc783b */ /* 0x000ff00000000200 */
[----:B------:R-:W-:Y:S08]  /*147c0*/  LDSM.16.M88.4 R208, [R235+0x9100] ;  /* 0x00910000ebd0783b */ /* 0x000ff00000000200 */
[----:B-1----:R-:W1:Y:S08]  /*147d0*/  LDSM.16.M88.4 R196, [R235+0x7100] ;  /* 0x00710000ebc4783b */ /* 0x002e700000000200 */
[----:B------:R-:W1:Y:S08]  /*147e0*/  LDSM.16.M88.4 R212, [R233+0x4100] ;  /* 0x00410000e9d4783b */ /* 0x000e700000000200 */
[----:B------:R-:W0:Y:S08]  /*147f0*/  LDGDEPBAR ;  /* 0x00000000000079af */ /* 0x000e300000000000 */
[----:B------:R-:W1:Y:S08]  /*14800*/  LDSM.16.M88.4 R200, [R233+0x4900] ;  /* 0x00490000e9c8783b */ /* 0x000e700000000200 */
[----:B------:R-:W1:Y:S02]  /*14810*/  LDSM.16.M88.4 R188, [R233+0x5100] ;  /* 0x00510000e9bc783b */ /* 0x000e640000000200 */
[-C--:B-1----:R-:W-:Y:S06]  /*14820*/  HMMA.16816.F32.BF16 R4, R196, R204.reuse, R4 ;  /* 0x000000ccc404723c */ /* 0x082fec0000041804 */
[----:B------:R-:W1:Y:S02]  /*14830*/  LDSM.16.M88.4 R192, [R233+0x5900] ;  /* 0x00590000e9c0783b */ /* 0x000e640000000200 */
[C---:B------:R-:W-:Y:S06]  /*14840*/  HMMA.16816.F32.BF16 R8, R208.reuse, R204, R8 ;  /* 0x000000ccd008723c */ /* 0x040fec0000041808 */
[----:B------:R-:W-:Y:S02]  /*14850*/  STL [R1+0xa0], R232 ;  /* 0x0000a0e801007387 */ /* 0x000fe40000100800 */
[-C--:B------:R-:W-:Y:S08]  /*14860*/  HMMA.16816.F32.BF16 R12, R208, R206.reuse, R12 ;  /* 0x000000ced00c723c */ /* 0x080ff0000004180c */
[C---:B------:R-:W-:Y:S01]  /*14870*/  HMMA.16816.F32.BF16 R16, R196.reuse, R206, R16 ;  /* 0x000000cec410723c */ /* 0x040fe20000041810 */
[----:B------:R-:W1:Y:S07]  /*14880*/  LDSM.16.M88.4 R204, [R233+0x6100] ;  /* 0x00610000e9cc783b */ /* 0x000e6e0000000200 */
        /* <DEDUP_REMOVED lines=11> */
[C---:B------:R-:W-:Y:S04]  /*14940*/  HMMA.16816.F32.BF16 R56, R208.reuse, R188, R56 ;  /* 0x000000bcd038723c */ /* 0x040fe80000041838 */
[----:B----4-:R-:W-:Y:S04]  /*14950*/  IADD3 R138, -R218, 0x1, R138 ;  /* 0x00000001da8a7810 */ /* 0x010fe80007ffe18a */
[-C--:B------:R-:W-:Y:S04]  /*14960*/  HMMA.16816.F32.BF16 R60, R208, R190.reuse, R60 ;  /* 0x000000bed03c723c */ /* 0x080fe8000004183c */
[----:B--2---:R-:W-:Y:S04]  /*14970*/  IADD3 R138, -R143, R138, R217 ;  /* 0x0000008a8f8a7210 */ /* 0x004fe80007ffe1d9 */
[C---:B------:R-:W-:Y:S01]  /*14980*/  HMMA.16816.F32.BF16 R64, R196.reuse, R190, R64 ;  /* 0x000000bec440723c */ /* 0x040fe20000041840 */
[----:B------:R-:W-:Y:S07]  /*14990*/  LDSM.16.M88.4 R188, [R236+0x7100] ;  /* 0x00710000ecbc783b */ /* 0x000fee0000000200 */
        /* <DEDUP_REMOVED lines=16> */
[-C--:B------:R-:W-:Y:S04]  /*14aa0*/  HMMA.16816.F32.BF16 R12, R212, R194.reuse, R12 ;  /* 0x000000c2d40c723c */ /* 0x080fe8000004180c */
[----:B---3--:R-:W-:Y:S04]  /*14ab0*/  @P1 IMAD.MOV.U32 R0, RZ, RZ, R2 ;  /* 0x000000ffff001224 */ /* 0x008fe800078e0002 */
[C---:B------:R-:W-:Y:S01]  /*14ac0*/  HMMA.16816.F32.BF16 R16, R188.reuse, R194, R16 ;  /* 0x000000c2bc10723c */ /* 0x040fe20000041810 */
[----:B------:R-:W-:Y:S07]  /*14ad0*/  SHFL.IDX PT, R2, R0, RZ, 0x1c1f ;  /* 0x001c1fff00027589 */ /* 0x000fee00000e0000 */
[-C--:B--2---:R-:W-:Y:S01]  /*14ae0*/  HMMA.16816.F32.BF16 R20, R188, R204.reuse, R20 ;  /* 0x000000ccbc14723c */ /* 0x084fe20000041814 */
[----:B------:R-:W1:Y:S07]  /*14af0*/  SHFL.IDX PT, R137, R0, 0x1, 0x1c1f ;  /* 0x003c1f0000897f89 */ /* 0x000e6e00000e0000 */
[C---:B------:R-:W-:Y:S01]  /*14b00*/  HMMA.16816.F32.BF16 R24, R212.reuse, R204, R24 ;  /* 0x000000ccd418723c */ /* 0x040fe20000041818 */
[----:B------:R-:W2:Y:S07]  /*14b10*/  SHFL.IDX PT, R142, R0, 0x2, 0x1c1f ;  /* 0x005c1f00008e7f89 */ /* 0x000eae00000e0000 */
[-C--:B------:R-:W-:Y:S01]  /*14b20*/  HMMA.16816.F32.BF16 R28, R212, R206.reuse, R28 ;  /* 0x000000ced41c723c */ /* 0x080fe2000004181c */
[----:B------:R3:W4:Y:S07]  /*14b30*/  SHFL.IDX PT, R139, R0, 0x3, 0x1c1f ;  /* 0x007c1f00008b7f89 */ /* 0x00072e00000e0000 */
[C---:B------:R-:W-:Y:S01]  /*14b40*/  HMMA.16816.F32.BF16 R32, R188.reuse, R206, R32 ;  /* 0x000000cebc20723c */ /* 0x040fe20000041820 */
[----:B------:R-:W4:Y:S03]  /*14b50*/  LDSM.16.M88.4 R192, [R232+0x1000] ;  /* 0x00100000e8c0783b */ /* 0x000f260000000200 */
[----:B-1----:R-:W-:Y:S05]  /*14b60*/  IMAD.IADD R137, R138, 0x1, R137 ;  /* 0x000000018a897824 */ /* 0x002fea00078e0289 */
[C---:B------:R-:W-:Y:S02]  /*14b70*/  ISETP.GT.AND P1, PT, R137.reuse, RZ, PT ;  /* 0x000000ff8900720c */ /* 0x040fe40003f24270 */
[----:B------:R-:W-:Y:S02]  /*14b80*/  ISETP.GT.AND P0, PT, R137, 0x1, PT ;  /* 0x000000018900780c */ /* 0x000fe40003f04270 */
[----:B------:R-:W-:Y:S02]  /*14b90*/  FSEL R198, R6, -INF , P1 ;  /* 0xff80000006c67808 */ /* 0x000fe40000800000 */
[----:B------:R-:W-:Y:S01]  /*14ba0*/  FSEL R197, R7, -INF , P0 ;  /* 0xff80000007c57808 */ /* 0x000fe20000000000 */
[C---:B---3--:R-:W-:Y:S01]  /*14bb0*/  IMAD.IADD R0, R138.reuse, 0x1, R2 ;  /* 0x000000018a007824 */ /* 0x048fe200078e0202 */
[C---:B------:R-:W-:Y:S01]  /*14bc0*/  ISETP.GT.AND P5, PT, R137.reuse, 0x58, PT ;  /* 0x000000588900780c */ /* 0x040fe20003fa4270 */
[C---:B--2---:R-:W-:Y:S01]  /*14bd0*/  IMAD.IADD R2, R138.reuse, 0x1, R142 ;  /* 0x000000018a027824 */ /* 0x044fe200078e028e */
[----:B------:R-:W-:Y:S01]  /*14be0*/  ISETP.GT.AND P4, PT, R137, 0x59, PT ;  /* 0x000000598900780c */ /* 0x000fe20003f84270 */
[----:B----4-:R-:W-:Y:S01]  /*14bf0*/  IMAD.IADD R138, R138, 0x1, R139 ;  /* 0x000000018a8a7824 */ /* 0x010fe200078e028b */
[C---:B------:R-:W-:Y:S02]  /*14c00*/  ISETP.GT.AND P3, PT, R0.reuse, RZ, PT ;  /* 0x000000ff0000720c */ /* 0x040fe40003f64270 */
[----:B------:R-:W-:Y:S02]  /*14c10*/  ISETP.GT.AND P2, PT, R0, 0x1, PT ;  /* 0x000000010000780c */ /* 0x000fe40003f44270 */
[----:B------:R-:W-:Y:S02]  /*14c20*/  FSEL R142, R4, -INF , P3 ;  /* 0xff800000048e7808 */ /* 0x000fe40001800000 */
[----:B------:R-:W-:Y:S02]  /*14c30*/  FSEL R196, R5, -INF , P2 ;  /* 0xff80000005c47808 */ /* 0x000fe40001000000 */
[----:B------:R-:W1:Y:S01]  /*14c40*/  LDSM.16.M88.4 R4, [R232+0x1800] ;  /* 0x00180000e804783b */ /* 0x000e620000000200 */
[C---:B------:R-:W-:Y:S02]  /*14c50*/  ISETP.GT.AND P3, PT, R2.reuse, RZ, PT ;  /* 0x000000ff0200720c */ /* 0x040fe40003f64270 */
[----:B------:R-:W-:Y:S02]  /*14c60*/  ISETP.GT.AND P2, PT, R2, 0x1, PT ;  /* 0x000000010200780c */ /* 0x000fe40003f44270 */
[C---:B------:R-:W-:Y:S02]  /*14c70*/  ISETP.GT.AND P1, PT, R138.reuse, RZ, PT ;  /* 0x000000ff8a00720c */ /* 0x040fe40003f24270 */
[----:B------:R-:W-:Y:S02]  /*14c80*/  ISETP.GT.AND P0, PT, R138, 0x1, PT ;  /* 0x000000018a00780c */ /* 0x000fe40003f04270 */
[----:B------:R-:W-:Y:S02]  /*14c90*/  FSEL R199, R8, -INF , P3 ;  /* 0xff80000008c77808 */ /* 0x000fe40001800000 */
[----:B------:R-:W-:Y:S01]  /*14ca0*/  FSEL R201, R9, -INF , P2 ;  /* 0xff80000009c97808 */ /* 0x000fe20001000000 */
[-C--:B------:R-:W-:Y:S03]  /*14cb0*/  HMMA.16816.F32.BF16 R36, R188, R192.reuse, R36 ;  /* 0x000000c0bc24723c */ /* 0x080fe60000041824 */
[----:B------:R-:W-:Y:S02]  /*14cc0*/  FSEL R203, R10, -INF , P1 ;  /* 0xff8000000acb7808 */ /* 0x000fe40000800000 */
[----:B------:R-:W-:Y:S02]  /*14cd0*/  FSEL R202, R11, -INF , P0 ;  /* 0xff8000000bca7808 */ /* 0x000fe40000000000 */
[----:B------:R-:W2:Y:S01]  /*14ce0*/  LDSM.16.M88.4 R8, [R232+0x2000] ;  /* 0x00200000e808783b */ /* 0x000ea20000000200 */
[C---:B------:R-:W-:Y:S04]  /*14cf0*/  HMMA.16816.F32.BF16 R40, R212.reuse, R192, R40 ;  /* 0x000000c0d428723c */ /* 0x040fe80000041828 */
[----:B------:R-:W-:Y:S02]  /*14d00*/  ISETP.GT.AND P3, PT, R2, 0x8, PT ;  /* 0x000000080200780c */ /* 0x000fe40003f64270 */
[----:B------:R-:W-:Y:S02]  /*14d10*/  ISETP.GT.AND P0, PT, R138, 0x9, PT ;  /* 0x000000098a00780c */ /* 0x000fe40003f04270 */
[-C--:B------:R-:W-:Y:S03]  /*14d20*/  HMMA.16816.F32.BF16 R44, R212, R194.reuse, R44 ;  /* 0x000000c2d42c723c */ /* 0x080fe6000004182c */
[----:B------:R-:W-:Y:S02]  /*14d30*/  ISETP.GT.AND P2, PT, R2, 0x9, PT ;  /* 0x000000090200780c */ /* 0x000fe40003f44270 */
[----:B------:R-:W-:Y:S02]  /*14d40*/  FSEL R200, R12, -INF , P3 ;  /* 0xff8000000cc87808 */ /* 0x000fe40001800000 */
[----:B------:R-:W-:Y:S01]  /*14d50*/  FSEL R15, R15, -INF , P0 ;  /* 0xff8000000f0f7808 */ /* 0x000fe20000000000 */
[C---:B------:R-:W-:Y:S04]  /*14d60*/  HMMA.16816.F32.BF16 R48, R188.reuse, R194, R48 ;  /* 0x000000c2bc30723c */ /* 0x040fe80000041830 */
[----:B------:R-:W-:Y:S02]  /*14d70*/  ISETP.GT.AND P3, PT, R0, 0x8, PT ;  /* 0x000000080000780c */ /* 0x000fe40003f64270 */
[----:B------:R-:W-:Y:S02]  /*14d80*/  ISETP.GT.AND P0, PT, R137, 0x9, PT ;  /* 0x000000098900780c */ /* 0x000fe40003f04270 */
[-C--:B-1----:R-:W-:Y:S03]  /*14d90*/  HMMA.16816.F32.BF16 R52, R188, R4.reuse, R52 ;  /* 0x00000004bc34723c */ /* 0x082fe60000041834 */
[----:B------:R-:W-:Y:S02]  /*14da0*/  ISETP.GT.AND P1, PT, R138, 0x8, PT ;  /* 0x000000088a00780c */ /* 0x000fe40003f24270 */
[----:B------:R-:W-:Y:S02]  /*14db0*/  FSEL R16, R16, -INF , P3 ;  /* 0xff80000010107808 */ /* 0x000fe40001800000 */
[----:B------:R-:W-:Y:S01]  /*14dc0*/  FSEL R19, R19, -INF , P0 ;  /* 0xff80000013137808 */ /* 0x000fe20000000000 */
[C---:B------:R-:W-:Y:S04]  /*14dd0*/  HMMA.16816.F32.BF16 R56, R212.reuse, R4, R56 ;  /* 0x00000004d438723c */ /* 0x040fe80000041838 */
[C---:B------:R-:W-:Y:S02]  /*14de0*/  ISETP.GT.AND P3, PT, R0.reuse, 0x10, PT ;  /* 0x000000100000780c */ /* 0x040fe40003f64270 */
[----:B------:R-:W-:Y:S02]  /*14df0*/  ISETP.GT.AND P0, PT, R137, 0x11, PT ;  /* 0x000000118900780c */ /* 0x000fe40003f04270 */
[-C--:B------:R-:W-:Y:S03]  /*14e00*/  HMMA.16816.F32.BF16 R60, R212, R6.reuse, R60 ;  /* 0x00000006d43c723c */ /* 0x080fe6000004183c */
[----:B------:R-:W-:Y:S02]  /*14e10*/  ISETP.GT.AND P6, PT, R0, 0x68, PT ;  /* 0x000000680000780c */ /* 0x000fe40003fc4270 */
[----:B------:R-:W-:Y:S02]  /*14e20*/  FMNMX.FTZ R12, R142, R3, !PT ;  /* 0x000000038e0c7209 */ /* 0x000fe40007810000 */
[----:B------:R-:W-:Y:S01]  /*14e30*/  FSEL R13, R13, -INF , P2 ;  /* 0xff8000000d0d7808 */ /* 0x000fe20001000000 */
[C---:B------:R-:W-:Y:S01]  /*14e40*/  HMMA.16816.F32.BF16 R64, R188.reuse, R6, R64 ;  /* 0x00000006bc40723c */ /* 0x040fe20000041840 */
[----:B------:R-:W1:Y:S03]  /*14e50*/  LDSM.16.M88.4 R4, [R232+0x2800] ;  /* 0x00280000e804783b */ /* 0x000e660000000200 */
[----:B------:R-:W-:Y:S02]  /*14e60*/  ISETP.GT.AND P2, PT, R0, 0x9, PT ;  /* 0x000000090000780c */ /* 0x000fe40003f44270 */
[----:B------:R-:W-:Y:S02]  /*14e70*/  FSEL R20, R20, -INF , P3 ;  /* 0xff80000014147808 */ /* 0x000fe40001800000 */
[-C--:B--2---:R-:W-:Y:S03]  /*14e80*/  HMMA.16816.F32.BF16 R68, R188, R8.reuse, R68 ;  /* 0x00000008bc44723c */ /* 0x084fe60000041844 */
[----:B------:R-:W-:Y:S02]  /*14e90*/  ISETP.GT.AND P3, PT, R2, 0x10, PT ;  /* 0x000000100200780c */ /* 0x000fe40003f64270 */
[----:B------:R-:W-:Y:S02]  /*14ea0*/  FSEL R23, R23, -INF , P0 ;  /* 0xff80000017177808 */ /* 0x000fe40000000000 */
[----:B------:R-:W-:Y:S01]  /*14eb0*/  ISETP.GT.AND P0, PT, R138, 0x11, PT ;  /* 0x000000118a00780c */ /* 0x000fe20003f04270 */
[C---:B------:R-:W-:Y:S04]  /*14ec0*/  HMMA.16816.F32.BF16 R72, R212.reuse, R8, R72 ;  /* 0x00000008d448723c */ /* 0x040fe80000041848 */
[----:B------:R-:W-:Y:S02]  /*14ed0*/  FMNMX.FTZ R12, R196, R12, !PT ;  /* 0x0000000cc40c7209 */ /* 0x000fe40007810000 */
[----:B------:R-:W-:Y:S02]  /*14ee0*/  FSEL R17, R17, -INF , P2 ;  /* 0xff80000011117808 */ /* 0x000fe40001000000 */
[-C--:B------:R-:W-:Y:S03]  /*14ef0*/  HMMA.16816.F32.BF16 R76, R212, R10.reuse, R76 ;  /* 0x0000000ad44c723c */ /* 0x080fe6000004184c */
[----:B------:R-:W-:Y:S02]  /*14f00*/  ISETP.GT.AND P2, PT, R0, 0x11, PT ;  /* 0x000000110000780c */ /* 0x000fe40003f44270 */
[----:B------:R-:W-:Y:S02]  /*14f10*/  FSEL R24, R24, -INF , P3 ;  /* 0xff80000018187808 */ /* 0x000fe40001800000 */
[----:B------:R-:W-:Y:S01]  /*14f20*/  ISETP.GT.AND P3, PT, R2, 0x18, PT ;  /* 0x000000180200780c */ /* 0x000fe20003f64270 */
[C---:B------:R-:W-:Y:S01]  /*14f30*/  HMMA.16816.F32.BF16 R80, R188.reuse, R10, R80 ;  /* 0x0000000abc50723c */ /* 0x040fe20000041850 */
[----:B------:R-:W2:Y:S01]  /*14f40*/  LDSM.16.M88.4 R8, [R232+0x3000] ;  /* 0x00300000e808783b */ /* 0x000ea20000000200 */
[----:B------:R-:W-:Y:S04]  /*14f50*/  DEPBAR.LE SB0, 0x0 ;  /* 0x000080000000791a */ /* 0x000fe80000000000 */
[----:B------:R-:W-:Y:S03]  /*14f60*/  FSEL R27, R27, -INF , P0 ;  /* 0xff8000001b1b7808 */ /* 0x000fe60000000000 */
[----:B------:R-:W-:Y:S01]  /*14f70*/  BAR.SYNC.DEFER_BLOCKING 0x0 ;  /* 0x0000000000007b1d */ /* 0x000fe20000010000 */
[-C--:B-1----:R-:W-:Y:S05]  /*14f80*/  HMMA.16816.F32.BF16 R84, R188, R4.reuse, R84 ;  /* 0x00000004bc54723c */ /* 0x082fea0000041854 */
[----:B------:R-:W-:Y:S02]  /*14f90*/  ISETP.GT.AND P0, PT, R138, 0x19, PT ;  /* 0x000000198a00780c */ /* 0x000fe40003f04270 */
[----:B------:R-:W-:Y:S01]  /*14fa0*/  FMNMX.FTZ R12, R16, R12, !PT ;  /* 0x0000000c100c7209 */ /* 0x000fe20007810000 */
[C---:B------:R-:W-:Y:S04]  /*14fb0*/  HMMA.16816.F32.BF16 R88, R212.reuse, R4, R88 ;  /* 0x00000004d458723c */ /* 0x040fe80000041858 */
[----:B------:R-:W-:Y:S02]  /*14fc0*/  FSEL R21, R21, -INF , P2 ;  /* 0xff80000015157808 */ /* 0x000fe40001000000 */
[----:B------:R-:W-:Y:S02]  /*14fd0*/  ISETP.GT.AND P2, PT, R2, 0x11, PT ;  /* 0x000000110200780c */ /* 0x000fe40003f44270 */
[----:B------:R-:W-:Y:S01]  /*14fe0*/  FSEL R28, R28, -INF , P3 ;  /* 0xff8000001c1c7808 */ /* 0x000fe20001800000 */
[-C--:B------:R-:W-:Y:S03]  /*14ff0*/  HMMA.16816.F32.BF16 R92, R212, R6.reuse, R92 ;  /* 0x00000006d45c723c */ /* 0x080fe6000004185c */
[----:B------:R-:W-:Y:S02]  /*15000*/  FSEL R31, R31, -INF , P0 ;  /* 0xff8000001f1f7808 */ /* 0x000fe40000000000 */
[----:B------:R-:W-:Y:S02]  /*15010*/  ISETP.GT.AND P3, PT, R0, 0x18, PT ;  /* 0x000000180000780c */ /* 0x000fe40003f64270 */
[----:B------:R-:W-:Y:S01]  /*15020*/  ISETP.GT.AND P0, PT, R137, 0x19, PT ;  /* 0x000000198900780c */ /* 0x000fe20003f04270 */
[C---:B------:R-:W-:Y:S04]  /*15030*/  HMMA.16816.F32.BF16 R96, R188.reuse, R6, R96 ;  /* 0x00000006bc60723c */ /* 0x040fe80000041860 */
[----:B------:R-:W-:Y:S02]  /*15040*/  FMNMX.FTZ R12, R17, R12, !PT ;  /* 0x0000000c110c7209 */ /* 0x000fe40007810000 */
[----:B------:R-:W-:Y:S02]  /*15050*/  FSEL R25, R25, -INF , P2 ;  /* 0xff80000019197808 */ /* 0x000fe40001000000 */
[----:B------:R-:W-:Y:S01]  /*15060*/  ISETP.GT.AND P2, PT, R2, 0x19, PT ;  /* 0x000000190200780c */ /* 0x000fe20003f44270 */
[-C--:B--2---:R-:W-:Y:S03]  /*15070*/  HMMA.16816.F32.BF16 R100, R188, R8.reuse, R100 ;  /* 0x00000008bc64723c */ /* 0x084fe60000041864 */
[----:B------:R-:W-:Y:S02]  /*15080*/  FSEL R32, R32, -INF , P3 ;  /* 0xff80000020207808 */ /* 0x000fe40001800000 */
[----:B------:R-:W-:Y:S02]  /*15090*/  FSEL R35, R35, -INF , P0 ;  /* 0xff80000023237808 */ /* 0x000fe40000000000 */
[----:B------:R-:W-:Y:S01]  /*150a0*/  ISETP.GT.AND P3, PT, R0, 0x20, PT ;  /* 0x000000200000780c */ /* 0x000fe20003f64270 */
[C---:B------:R-:W-:Y:S01]  /*150b0*/  HMMA.16816.F32.BF16 R104, R212.reuse, R8, R104 ;  /* 0x00000008d468723c */ /* 0x040fe20000041868 */
[----:B------:R-:W2:Y:S03]  /*150c0*/  LDL.64 R8, [R1+0x48] ;  /* 0x0000480001087983 */ /* 0x000ea60000100a00 */
[----:B------:R-:W-:Y:S02]  /*150d0*/  ISETP.GT.AND P0, PT, R137, 0x21, PT ;  /* 0x000000218900780c */ /* 0x000fe40003f04270 */
[----:B------:R-:W-:Y:S02]  /*150e0*/  FMNMX.FTZ R4, R20, R12, !PT ;  /* 0x0000000c14047209 */ /* 0x000fe40007810000 */
[----:B------:R-:W-:Y:S01]  /*150f0*/  FSEL R29, R29, -INF , P2 ;  /* 0xff8000001d1d7808 */ /* 0x000fe20001000000 */
[-C--:B------:R-:W-:Y:S03]  /*15100*/  HMMA.16816.F32.BF16 R108, R212, R10.reuse, R108 ;  /* 0x0000000ad46c723c */ /* 0x080fe6000004186c */
[----:B------:R-:W-:Y:S02]  /*15110*/  ISETP.GT.AND P2, PT, R0, 0x19, PT ;  /* 0x000000190000780c */ /* 0x000fe40003f44270 */
[----:B------:R-:W-:Y:S02]  /*15120*/  FSEL R36, R36, -INF , P3 ;  /* 0xff80000024247808 */ /* 0x000fe40001800000 */
[----:B------:R-:W-:Y:S01]  /*15130*/  FSEL R39, R39, -INF , P0 ;  /* 0xff80000027277808 */ /* 0x000fe20000000000 */
[----:B------:R-:W-:Y:S01]  /*15140*/  HMMA.16816.F32.BF16 R112, R188, R10, R112 ;  /* 0x0000000abc70723c */ /* 0x000fe20000041870 */
[----:B------:R-:W3:Y:S03]  /*15150*/  LDL.64 R10, [R1+0x40] ;  /* 0x00004000010a7983 */ /* 0x000ee60000100a00 */
[----:B------:R-:W-:Y:S02]  /*15160*/  ISETP.GT.AND P0, PT, R138, 0x21, PT ;  /* 0x000000218a00780c */ /* 0x000fe40003f04270 */
[----:B------:R-:W-:Y:S01]  /*15170*/  ISETP.GT.AND P3, PT, R2, 0x20, PT ;  /* 0x000000200200780c */ /* 0x000fe20003f64270 */
[----:B------:R-:W-:Y:S01]  /*15180*/  STL [R1+0xa4], R216 ;  /* 0x0000a4d801007387 */ /* 0x000fe20000100800 */
[----:B------:R-:W-:Y:S03]  /*15190*/  FMNMX.FTZ R4, R21, R4, !PT ;  /* 0x0000000415047209 */ /* 0x000fe60007810000 */
[----:B------:R-:W-:Y:S01]  /*151a0*/  STL [R1+0xa8], R246 ;  /* 0x0000a8f601007387 */ /* 0x000fe20000100800 */
        /* <DEDUP_REMOVED lines=83> */
[----:B------:R-:W-:Y:S02]  /*156e0*/  FMNMX.FTZ R5, R198, R136, !PT ;  /* 0x00000088c6057209 */ /* 0x000fe40007810000 */
[----:B------:R-:W-:Y:S02]  /*156f0*/  FSEL R217, R69, -INF , P2 ;  /* 0xff80000045d97808 */ /* 0x000fe40001000000 */
[----:B------:R-:W-:Y:S01]  /*15700*/  FSEL R53, R76, -INF , P3 ;  /* 0xff8000004c357808 */ /* 0x000fe20001800000 */
[----:B------:R-:W-:Y:S01]  /*15710*/  IMAD.MOV.U32 R76, RZ, RZ, R219 ;  /* 0x000000ffff4c7224 */ /* 0x000fe200078e00db */
[----:B------:R-:W-:Y:S01]  /*15720*/  FSEL R12, R79, -INF , P0 ;  /* 0xff8000004f0c7808 */ /* 0x000fe20000000000 */
[----:B------:R-:W-:Y:S01]  /*15730*/  IMAD.MOV.U32 R79, RZ, RZ, R218 ;  /* 0x000000ffff4f7224 */ /* 0x000fe200078e00da */
[----:B------:R-:W-:Y:S02]  /*15740*/  ISETP.GT.AND P3, PT, R0, 0x48, PT ;  /* 0x000000480000780c */ /* 0x000fe40003f64270 */
[----:B------:R-:W-:Y:S02]  /*15750*/  FSEL R195, R54, -INF , P1 ;  /* 0xff80000036c37808 */ /* 0x000fe40000800000 */
[----:B------:R-:W-:Y:S02]  /*15760*/  ISETP.GT.AND P1, PT, R138, 0x30, PT ;  /* 0x000000308a00780c */ /* 0x000fe40003f24270 */
[----:B------:R-:W-:Y:S02]  /*15770*/  ISETP.GT.AND P2, PT, R2, 0x41, PT ;  /* 0x000000410200780c */ /* 0x000fe40003f44270 */
[----:B------:R-:W-:Y:S02]  /*15780*/  FMNMX.FTZ R4, R57, R4, !PT ;  /* 0x0000000439047209 */ /* 0x000fe40007810000 */
[----:B------:R-:W-:Y:S02]  /*15790*/  FMNMX.FTZ R5, R197, R5, !PT ;  /* 0x00000005c5057209 */ /* 0x000fe40007810000 */
[----:B------:R-:W-:Y:S01]  /*157a0*/  FSEL R226, R80, -INF , P3 ;  /* 0xff80000050e27808 */ /* 0x000fe20001800000 */
[----:B------:R-:W-:Y:S01]  /*157b0*/  IMAD.MOV.U32 R80, RZ, RZ, R217 ;  /* 0x000000ffff507224 */ /* 0x000fe200078e00d9 */
[----:B------:R-:W-:Y:S02]  /*157c0*/  FMNMX.FTZ R4, R79, R4, !PT ;  /* 0x000000044f047209 */ /* 0x000fe40007810000 */
[----:B------:R-:W-:Y:S02]  /*157d0*/  FSEL R63, R73, -INF , P2 ;  /* 0xff800000493f7808 */ /* 0x000fe40001000000 */
[----:B------:R-:W-:Y:S02]  /*157e0*/  ISETP.GT.AND P2, PT, R2, 0x49, PT ;  /* 0x000000490200780c */ /* 0x000fe40003f44270 */
[----:B------:R-:W-:Y:S02]  /*157f0*/  FSEL R225, R58, -INF , P1 ;  /* 0xff8000003ae17808 */ /* 0x000fe40000800000 */
[----:B------:R-:W-:Y:S02]  /*15800*/  ISETP.GT.AND P1, PT, R138, 0x38, PT ;  /* 0x000000388a00780c */ /* 0x000fe40003f24270 */
[----:B------:R-:W-:Y:S02]  /*15810*/  FMNMX.FTZ R5, R18, R5, !PT ;  /* 0x0000000512057209 */ /* 0x000fe40007810000 */
[----:B------:R-:W-:Y:S02]  /*15820*/  FSEL R52, R77, -INF , P2 ;  /* 0xff8000004d347808 */ /* 0x000fe40001000000 */
[----:B------:R-:W-:Y:S02]  /*15830*/  FMNMX.FTZ R4, R80, R4, !PT ;  /* 0x0000000450047209 */ /* 0x000fe40007810000 */
[----:B------:R-:W-:Y:S01]  /*15840*/  FSEL R222, R62, -INF , P1 ;  /* 0xff8000003ede7808 */ /* 0x000fe20000800000 */
[----:B------:R-:W-:Y:S01]  /*15850*/  IMAD.MOV.U32 R62, RZ, RZ, R211 ;  /* 0x000000ffff3e7224 */ /* 0x000fe200078e00d3 */
[----:B------:R-:W-:Y:S02]  /*15860*/  ISETP.GT.AND P1, PT, R137, 0x38, PT ;  /* 0x000000388900780c */ /* 0x000fe40003f24270 */
[----:B------:R-:W-:Y:S01]  /*15870*/  ISETP.GT.AND P2, PT, R0, 0x49, PT ;  /* 0x000000490000780c */ /* 0x000fe20003f44270 */
[----:B------:R-:W-:Y:S01]  /*15880*/  IMAD.MOV.U32 R77, RZ, RZ, R222 ;  /* 0x000000ffff4d7224 */ /* 0x000fe200078e00de */
[----:B------:R-:W-:Y:S02]  /*15890*/  FMNMX.FTZ R5, R19, R5, !PT ;  /* 0x0000000513057209 */ /* 0x000fe40007810000 */
[----:B------:R-:W-:Y:S02]  /*158a0*/  FSEL R58, R66, -INF , P1 ;  /* 0xff800000423a7808 */ /* 0x000fe40000800000 */
[----:B------:R-:W-:Y:S02]  /*158b0*/  FSEL R248, R81, -INF , P2 ;  /* 0xff80000051f87808 */ /* 0x000fe40001000000 */
[----:B------:R-:W-:Y:S02]  /*158c0*/  FMNMX.FTZ R4, R226, R4, !PT ;  /* 0x00000004e2047209 */ /* 0x000fe40007810000 */
[C---:B------:R-:W-:Y:S02]  /*158d0*/  ISETP.GT.AND P1, PT, R137.reuse, 0x40, PT ;  /* 0x000000408900780c */ /* 0x040fe40003f24270 */
[----:B------:R-:W-:Y:S02]  /*158e0*/  ISETP.GT.AND P0, PT, R137, 0x49, PT ;  /* 0x000000498900780c */ /* 0x000fe40003f04270 */
[----:B------:R-:W-:Y:S02]  /*158f0*/  ISETP.GT.AND P3, PT, R0, 0x50, PT ;  /* 0x000000500000780c */ /* 0x000fe40003f64270 */
[----:B------:R-:W-:Y:S02]  /*15900*/  FMNMX.FTZ R5, R22, R5, !PT ;  /* 0x0000000516057209 */ /* 0x000fe40007810000 */
[----:B------:R-:W-:Y:S02]  /*15910*/  FSEL R61, R70, -INF , P1 ;  /* 0xff800000463d7808 */ /* 0x000fe40000800000 */
[----:B------:R-:W-:Y:S02]  /*15920*/  ISETP.GT.AND P1, PT, R138, 0x40, PT ;  /* 0x000000408a00780c */ /* 0x000fe40003f24270 */
[----:B------:R-:W-:Y:S01]  /*15930*/  FSEL R252, R83, -INF , P0 ;  /* 0xff80000053fc7808 */ /* 0x000fe20000000000 */
[----:B------:R-:W-:Y:S01]  /*15940*/  IMAD.MOV.U32 R83, RZ, RZ, R210 ;  /* 0x000000ffff537224 */ /* 0x000fe200078e00d2 */
[----:B------:R-:W-:Y:S02]  /*15950*/  ISETP.GT.AND P2, PT, R0, 0x51, PT ;  /* 0x000000510000780c */ /* 0x000fe40003f44270 */
[----:B------:R-:W-:Y:S02]  /*15960*/  ISETP.GT.AND P0, PT, R137, 0x51, PT ;  /* 0x000000518900780c */ /* 0x000fe40003f04270 */
[----:B------:R-:W-:Y:S02]  /*15970*/  FSEL R247, R84, -INF , P3 ;  /* 0xff80000054f77808 */ /* 0x000fe40001800000 */
[----:B------:R-:W-:Y:S02]  /*15980*/  FMNMX.FTZ R139, R248, R4, !PT ;  /* 0x00000004f88b7209 */ /* 0x000fe40007810000 */
[----:B------:R-:W-:Y:S02]  /*15990*/  FMNMX.FTZ R5, R23, R5, !PT ;  /* 0x0000000517057209 */ /* 0x000fe40007810000 */
[----:B------:R-:W-:Y:S02]  /*159a0*/  FSEL R227, R85, -INF , P2 ;  /* 0xff80000055e37808 */ /* 0x000fe40001000000 */
[----:B------:R-:W-:Y:S02]  /*159b0*/  FSEL R87, R87, -INF , P0 ;  /* 0xff80000057577808 */ /* 0x000fe40000000000 */
[----:B------:R-:W-:Y:S02]  /*159c0*/  FSEL R143, R74, -INF , P1 ;  /* 0xff8000004a8f7808 */ /* 0x000fe40000800000 */
[----:B------:R-:W-:Y:S02]  /*159d0*/  ISETP.GT.AND P1, PT, R138, 0x48, PT ;  /* 0x000000488a00780c */ /* 0x000fe40003f24270 */
[----:B------:R-:W-:Y:S01]  /*159e0*/  ISETP.GT.AND P0, PT, R0, 0x58, PT ;  /* 0x000000580000780c */ /* 0x000fe20003f04270 */
[----:B------:R-:W-:Y:S01]  /*159f0*/  IMAD.MOV.U32 R81, RZ, RZ, R143 ;  /* 0x000000ffff517224 */ /* 0x000fe200078e008f */
[----:B------:R-:W-:Y:S02]  /*15a00*/  FMNMX.FTZ R139, R247, R139, !PT ;  /* 0x0000008bf78b7209 */ /* 0x000fe40007810000 */
[----:B------:R-:W-:Y:S02]  /*15a10*/  FMNMX.FTZ R5, R34, R5, !PT ;  /* 0x0000000522057209 */ /* 0x000fe40007810000 */
[----:B------:R-:W-:Y:S01]  /*15a20*/  FSEL R54, R78, -INF , P1 ;  /* 0xff8000004e367808 */ /* 0x000fe20000800000 */
[----:B------:R-:W-:Y:S01]  /*15a30*/  IMAD.MOV.U32 R78, RZ, RZ, R208 ;  /* 0x000000ffff4e7224 */ /* 0x000fe200078e00d0 */
[----:B------:R-:W-:Y:S02]  /*15a40*/  FSEL R221, R96, -INF , P0 ;  /* 0xff80000060dd7808 */ /* 0x000fe40000000000 */
[----:B------:R-:W-:Y:S02]  /*15a50*/  ISETP.GT.AND P1, PT, R137, 0x48, PT ;  /* 0x000000488900780c */ /* 0x000fe40003f24270 */
[----:B------:R-:W-:Y:S02]  /*15a60*/  ISETP.GT.AND P3, PT, R0, 0x59, PT ;  /* 0x000000590000780c */ /* 0x000fe40003f64270 */
[----:B------:R-:W-:Y:S02]  /*15a70*/  FMNMX.FTZ R139, R227, R139, !PT ;  /* 0x0000008be38b7209 */ /* 0x000fe40007810000 */
[----:B------:R-:W-:Y:S02]  /*15a80*/  FMNMX.FTZ R5, R35, R5, !PT ;  /* 0x0000000523057209 */ /* 0x000fe40007810000 */
[----:B------:R-:W-:Y:S02]  /*15a90*/  FMNMX.FTZ R4, R199, R140, !PT ;  /* 0x0000008cc7047209 */ /* 0x000fe40007810000 */
[----:B------:R-:W-:Y:S02]  /*15aa0*/  FSEL R250, R82, -INF , P1 ;  /* 0xff80000052fa7808 */ /* 0x000fe40000800000 */
[----:B------:R-:W-:Y:S01]  /*15ab0*/  ISETP.GT.AND P1, PT, R137, 0x50, PT ;  /* 0x000000508900780c */ /* 0x000fe20003f24270 */
[----:B--2---:R-:W-:Y:S01]  /*15ac0*/  IMAD.MOV.U32 R9, RZ, RZ, c[0x0][0x1e0] ;  /* 0x00007800ff097624 */ /* 0x004fe200078e00ff */
[----:B------:R-:W-:Y:S02]  /*15ad0*/  FSEL R219, R97, -INF , P3 ;  /* 0xff80000061db7808 */ /* 0x000fe40001800000 */
[----:B------:R-:W-:Y:S02]  /*15ae0*/  ISETP.GT.AND P2, PT, R0, 0x60, PT ;  /* 0x000000600000780c */ /* 0x000fe40003f44270 */
[----:B------:R-:W-:Y:S02]  /*15af0*/  FMNMX.FTZ R139, R221, R139, !PT ;  /* 0x0000008bdd8b7209 */ /* 0x000fe40007810000 */
[----:B------:R-:W-:Y:S02]  /*15b00*/  FMNMX.FTZ R5, R38, R5, !PT ;  /* 0x0000000526057209 */ /* 0x000fe40007810000 */
[----:B------:R-:W-:Y:S02]  /*15b10*/  FMNMX.FTZ R4, R201, R4, !PT ;  /* 0x00000004c9047209 */ /* 0x000fe40007810000 */
[----:B------:R-:W-:Y:S02]  /*15b20*/  FSEL R86, R86, -INF , P1 ;  /* 0xff80000056567808 */ /* 0x000fe40000800000 */
[----:B------:R-:W-:Y:S01]  /*15b30*/  FSEL R218, R100, -INF , P2 ;  /* 0xff80000064da7808 */ /* 0x000fe20001000000 */
[----:B------:R-:W-:Y:S01]  /*15b40*/  IMAD.MOV.U32 R100, RZ, RZ, R54 ;  /* 0x000000ffff647224 */ /* 0x000fe200078e0036 */
[----:B------:R-:W-:Y:S01]  /*15b50*/  ISETP.GT.AND P1, PT, R0, 0x61, PT ;  /* 0x000000610000780c */ /* 0x000fe20003f24270 */
[----:B---3--:R-:W-:Y:S01]  /*15b60*/  IMAD.MOV.U32 R10, RZ, RZ, 0x5 ;  /* 0x00000005ff0a7424 */ /* 0x008fe200078e00ff */
[----:B------:R-:W-:Y:S02]  /*15b70*/  FMNMX.FTZ R139, R219, R139, !PT ;  /* 0x0000008bdb8b7209 */ /* 0x000fe40007810000 */
[----:B------:R-:W-:Y:S02]  /*15b80*/  FMNMX.FTZ R5, R39, R5, !PT ;  /* 0x0000000527057209 */ /* 0x000fe40007810000 */
[----:B------:R-:W-:Y:S02]  /*15b90*/  FMNMX.FTZ R4, R200, R4, !PT ;  /* 0x00000004c8047209 */ /* 0x000fe40007810000 */
[----:B------:R-:W-:Y:S02]  /*15ba0*/  FSEL R217, R101, -INF , P1 ;  /* 0xff80000065d97808 */ /* 0x000fe40000800000 */
        /* <DEDUP_REMOVED lines=44> */
[----:B------:R-:W-:Y:S02]  /*15e70*/  FMNMX.FTZ R0, R87, R0, !PT ;  /* 0x0000000057007209 */ /* 0x000fe40007810000 */
[----:B------:R-:W-:Y:S02]  /*15e80*/  FSEL R212, R98, -INF , P5 ;  /* 0xff80000062d47808 */ /* 0x000fe40002800000 */
[C---:B------:R-:W-:Y:S02]  /*15e90*/  ISETP.GT.AND P3, PT, R137.reuse, 0x60, PT ;  /* 0x000000608900780c */ /* 0x040fe40003f64270 */
[C---:B------:R-:W-:Y:S02]  /*15ea0*/  ISETP.GT.AND P2, PT, R137.reuse, 0x61, PT ;  /* 0x000000618900780c */ /* 0x040fe40003f44270 */
[C---:B------:R-:W-:Y:S02]  /*15eb0*/  ISETP.GT.AND P1, PT, R137.reuse, 0x68, PT ;  /* 0x000000688900780c */ /* 0x040fe40003f24270 */
[----:B------:R-:W-:Y:S02]  /*15ec0*/  ISETP.GT.AND P0, PT, R137, 0x69, PT ;  /* 0x000000698900780c */ /* 0x000fe40003f04270 */
[----:B------:R-:W-:Y:S02]  /*15ed0*/  FMNMX.FTZ R137, R62, R4, !PT ;  /* 0x000000043e897209 */ /* 0x000fe40007810000 */
[----:B------:R-:W-:Y:S02]  /*15ee0*/  FMNMX.FTZ R4, R47, R5, !PT ;  /* 0x000000052f047209 */ /* 0x000fe40007810000 */
[----:B------:R-:W-:Y:S01]  /*15ef0*/  FSEL R211, R99, -INF , P4 ;  /* 0xff80000063d37808 */ /* 0x000fe20002000000 */
[----:B------:R-:W-:Y:S01]  /*15f00*/  IMAD.MOV.U32 R99, RZ, RZ, R86 ;  /* 0x000000ffff637224 */ /* 0x000fe200078e0056 */
        /* <DEDUP_REMOVED lines=10> */
[----:B------:R-:W-:Y:S02]  /*15fb0*/  FSEL R207, R115, -INF , P0 ;  /* 0xff80000073cf7808 */ /* 0x000fe40000000000 */
[----:B------:R-:W-:Y:S02]  /*15fc0*/  ISETP.GT.AND P0, PT, R138, 0x51, PT ;  /* 0x000000518a00780c */ /* 0x000fe40003f04270 */
[----:B------:R-:W-:Y:S02]  /*15fd0*/  FSEL R208, R114, -INF , P1 ;  /* 0xff80000072d07808 */ /* 0x000fe40000800000 */
[----:B------:R-:W-:Y:S02]  /*15fe0*/  FMNMX.FTZ R0, R209, R0, !PT ;  /* 0x00000000d1007209 */ /* 0x000fe40007810000 */
[----:B------:R-:W-:Y:S02]  /*15ff0*/  FMNMX.FTZ R4, R78, R4, !PT ;  /* 0x000000044e047209 */ /* 0x000fe40007810000 */
[C---:B------:R-:W-:Y:S02]  /*16000*/  ISETP.GT.AND P3, PT, R2.reuse, 0x50, PT ;  /* 0x000000500200780c */ /* 0x040fe40003f64270 */
[----:B------:R-:W-:Y:S02]  /*16010*/  ISETP.GT.AND P2, PT, R2, 0x51, PT ;  /* 0x000000510200780c */ /* 0x000fe40003f44270 */
[----:B------:R-:W-:Y:S02]  /*16020*/  ISETP.GT.AND P1, PT, R138, 0x50, PT ;  /* 0x000000508a00780c */ /* 0x000fe40003f24270 */
[----:B------:R-:W-:Y:S01]  /*16030*/  FSEL R213, R91, -INF , P0 ;  /* 0xff8000005bd57808 */ /* 0x000fe20000000000 */
[----:B------:R-:W-:Y:S01]  /*16040*/  IMAD.MOV.U32 R91, RZ, RZ, R62 ;  /* 0x000000ffff5b7224 */ /* 0x000fe200078e003e */
[----:B------:R-:W-:Y:S02]  /*16050*/  ISETP.GT.AND P0, PT, R2, 0x58, PT ;  /* 0x000000580200780c */ /* 0x000fe40003f04270 */
[----:B------:R-:W-:Y:S02]  /*16060*/  FMNMX.FTZ R0, R208, R0, !PT ;  /* 0x00000000d0007209 */ /* 0x000fe40007810000 */
[----:B------:R-:W-:Y:S02]  /*16070*/  ISETP.GT.AND P4, PT, R2, 0x68, PT ;  /* 0x000000680200780c */ /* 0x000fe40003f84270 */
[----:B------:R-:W-:Y:S01]  /*16080*/  FSEL R205, R88, -INF , P3 ;  /* 0xff80000058cd7808 */ /* 0x000fe20001800000 */
[----:B------:R-:W-:Y:S01]  /*16090*/  IMAD.MOV.U32 R88, RZ, RZ, R87 ;  /* 0x000000ffff587224 */ /* 0x000fe200078e0057 */
[----:B------:R-:W-:Y:S01]  /*160a0*/  FSEL R204, R89, -INF , P2 ;  /* 0xff80000059cc7808 */ /* 0x000fe20001000000 */
[----:B------:R-:W-:Y:S01]  /*160b0*/  IMAD.MOV.U32 R89, RZ, RZ, R76 ;  /* 0x000000ffff597224 */ /* 0x000fe200078e004c */
[----:B------:R-:W-:Y:S01]  /*160c0*/  FSEL R214, R90, -INF , P1 ;  /* 0xff8000005ad67808 */ /* 0x000fe20000800000 */
[----:B------:R-:W-:Y:S01]  /*160d0*/  IMAD.MOV.U32 R90, RZ, RZ, R63 ;  /* 0x000000ffff5a7224 */ /* 0x000fe200078e003f */
        /* <DEDUP_REMOVED lines=8> */
[----:B------:R-:W-:Y:S02]  /*16160*/  FMNMX.FTZ R2, R102, R2, !PT ;  /* 0x0000000266027209 */ /* 0x000fe40007810000 */
[----:B------:R-:W-:Y:S01]  /*16170*/  FSEL R191, R93, -INF , P3 ;  /* 0xff8000005dbf7808 */ /* 0x000fe20001800000 */
[C---:B------:R-:W-:Y:S01]  /*16180*/  FMUL.FTZ R93, R139.reuse, c[0x0][0x2d0] ;  /* 0x0000b4008b5d7a20 */ /* 0x040fe20000410000 */
[----:B------:R-:W-:Y:S01]  /*16190*/  FSETP.NEU.FTZ.AND P3, PT, R139, -INF , PT ;  /* 0xff8000008b00780b */ /* 0x000fe20003f7d000 */
[----:B------:R-:W1:Y:S01]  /*161a0*/  SHFL.BFLY PT, R5, R0, 0x2, 0x1f ;  /* 0x0c401f0000057f89 */ /* 0x000e6200000e0000 */
[----:B------:R-:W-:Y:S02]  /*161b0*/  FMNMX.FTZ R2, R100, R2, !PT ;  /* 0x0000000264027209 */ /* 0x000fe40007810000 */
[----:B------:R-:W-:Y:S02]  /*161c0*/  FSEL R93, R93, RZ, P3 ;  /* 0x000000ff5d5d7208 */ /* 0x000fe40001800000 */
[----:B------:R-:W-:Y:S02]  /*161d0*/  FMNMX.FTZ R2, R103, R2, !PT ;  /* 0x0000000267027209 */ /* 0x000fe40007810000 */
[----:B------:R-:W-:Y:S01]  /*161e0*/  FSEL R112, R105, -INF , P1 ;  /* 0xff80000069707808 */ /* 0x000fe20000800000 */
[--C-:B------:R-:W-:Y:S01]  /*161f0*/  FFMA.FTZ R215, R215, c[0x0][0x2d0], -R93.reuse ;  /* 0x0000b400d7d77a23 */ /* 0x100fe2000001085d */
[----:B------:R-:W-:Y:S01]  /*16200*/  FMNMX.FTZ R4, R214, R2, !PT ;  /* 0x00000002d6047209 */ /* 0x000fe20007810000 */
[----:B------:R-:W-:Y:S01]  /*16210*/  FFMA.FTZ R2, R142, c[0x0][0x2d0], -R93 ;  /* 0x0000b4008e027a23 */ /* 0x000fe2000001085d */
[----:B------:R-:W-:Y:S02]  /*16220*/  LOP3.LUT P6, RZ, R223, 0x1, RZ, 0xc0, !PT ;  /* 0x00000001dfff7812 */ /* 0x000fe400078cc0ff */
[----:B------:R-:W-:Y:S01]  /*16230*/  FMNMX.FTZ R137, R83, R137, !PT ;  /* 0x0000008953897209 */ /* 0x000fe20007810000 */
[----:B------:R2:W-:Y:S01]  /*16240*/  MUFU.EX2 R190, R2 ;  /* 0x0000000200be7308 */ /* 0x0005e20000000800 */
[----:B------:R-:W-:Y:S02]  /*16250*/  ISETP.GT.AND P1, PT, R138, 0x58, PT ;  /* 0x000000588a00780c */ /* 0x000fe40003f24270 */
[----:B------:R-:W-:Y:S02]  /*16260*/  FMNMX.FTZ R4, R213, R4, !PT ;  /* 0x00000004d5047209 */ /* 0x000fe40007810000 */
[----:B------:R-:W-:Y:S02]  /*16270*/  FSEL R189, R94, -INF , P1 ;  /* 0xff8000005ebd7808 */ /* 0x000fe40000800000 */
[----:B------:R-:W-:Y:S02]  /*16280*/  FSEL R109, R109, -INF , P0 ;  /* 0xff8000006d6d7808 */ /* 0x000fe40000000000 */
[----:B------:R-:W-:Y:S02]  /*16290*/  ISETP.GT.AND P0, PT, R138, 0x59, PT ;  /* 0x000000598a00780c */ /* 0x000fe40003f04270 */
[----:B-1----:R-:W-:Y:S02]  /*162a0*/  FMNMX.FTZ R0, R0, R5, !PT ;  /* 0x0000000500007209 */ /* 0x002fe40007810000 */
[----:B------:R-:W-:Y:S02]  /*162b0*/  FSEL R115, R95, -INF , P0 ;  /* 0xff8000005f737808 */ /* 0x000fe40000000000 */
[C---:B------:R-:W-:Y:S01]  /*162c0*/  ISETP.GT.AND P0, PT, R138.reuse, 0x61, PT ;  /* 0x000000618a00780c */ /* 0x040fe20003f04270 */
[----:B------:R-:W1:Y:S01]  /*162d0*/  SHFL.BFLY PT, R6, R0, 0x1, 0x1f ;  /* 0x0c201f0000067f89 */ /* 0x000e6200000e0000 */
[C---:B------:R-:W-:Y:S02]  /*162e0*/  ISETP.GT.AND P1, PT, R138.reuse, 0x60, PT ;  /* 0x000000608a00780c */ /* 0x040fe40003f24270 */
[----:B------:R-:W-:Y:S01]  /*162f0*/  FSEL R114, R107, -INF , P0 ;  /* 0xff8000006b727808 */ /* 0x000fe20000000000 */
[----:B------:R-:W-:Y:S01]  /*16300*/  IMAD.MOV.U32 R107, RZ, RZ, R81 ;  /* 0x000000ffff6b7224 */ /* 0x000fe200078e0051 */
[----:B------:R-:W-:Y:S02]  /*16310*/  ISETP.GT.AND P0, PT, R138, 0x69, PT ;  /* 0x000000698a00780c */ /* 0x000fe40003f04270 */
[----:B------:R-:W-:Y:S02]  /*16320*/  FSEL R142, R106, -INF , P1 ;  /* 0xff8000006a8e7808 */ /* 0x000fe40000800000 */
[----:B--2---:R-:W-:Y:S01]  /*16330*/  FMNMX.FTZ R2, R189, R4, !PT ;  /* 0x00000004bd027209 */ /* 0x004fe20007810000 */
[--C-:B------:R-:W-:Y:S01]  /*16340*/  FFMA.FTZ R4, R196, c[0x0][0x2d0], -R93.reuse ;  /* 0x0000b400c4047a23 */ /* 0x100fe2000001085d */
[----:B------:R-:W-:Y:S02]  /*16350*/  FSEL R70, R111, -INF , P0 ;  /* 0xff8000006f467808 */ /* 0x000fe40000000000 */
[----:B------:R-:W-:Y:S01]  /*16360*/  ISETP.GT.AND P1, PT, R138, 0x68, PT ;  /* 0x000000688a00780c */ /* 0x000fe20003f24270 */
[----:B------:R2:W3:Y:S01]  /*16370*/  MUFU.EX2 R251, R4 ;  /* 0x0000000400fb7308 */ /* 0x0004e20000000800 */
[----:B------:R-:W-:Y:S02]  /*16380*/  FMNMX.FTZ R2, R115, R2, !PT ;  /* 0x0000000273027209 */ /* 0x000fe40007810000 */
[----:B------:R-:W-:Y:S02]  /*16390*/  FSEL R188, R104, -INF , P2 ;  /* 0xff80000068bc7808 */ /* 0x000fe40001000000 */
[----:B------:R-:W-:Y:S02]  /*163a0*/  FMNMX.FTZ R2, R142, R2, !PT ;  /* 0x000000028e027209 */ /* 0x000fe40007810000 */
[----:B------:R-:W-:Y:S02]  /*163b0*/  FSEL R113, R110, -INF , P1 ;  /* 0xff8000006e717808 */ /* 0x000fe40000800000 */
[----:B------:R-:W-:Y:S02]  /*163c0*/  FMNMX.FTZ R137, R63, R137, !PT ;  /* 0x000000893f897209 */ /* 0x000fe40007810000 */
[----:B-1----:R-:W-:Y:S02]  /*163d0*/  FMNMX.FTZ R138, R0, R6, !PT ;  /* 0x00000006008a7209 */ /* 0x002fe40007810000 */
[----:B------:R-:W-:Y:S02]  /*163e0*/  FMNMX.FTZ R137, R53, R137, !PT ;  /* 0x0000008935897209 */ /* 0x000fe40007810000 */
[C---:B------:R-:W-:Y:S01]  /*163f0*/  FSETP.NEU.FTZ.AND P2, PT, R138.reuse, -INF , PT ;  /* 0xff8000008a00780b */ /* 0x040fe20003f5d000 */
[----:B------:R-:W-:Y:S01]  /*16400*/  FMUL.FTZ R92, R138, c[0x0][0x2d0] ;  /* 0x0000b4008a5c7a20 */ /* 0x000fe20000410000 */
[----:B------:R-:W-:Y:S02]  /*16410*/  FMNMX.FTZ R137, R52, R137, !PT ;  /* 0x0000008934897209 */ /* 0x000fe40007810000 */
[----:B------:R-:W-:Y:S02]  /*16420*/  FSEL R97, R108, -INF , P4 ;  /* 0xff8000006c617808 */ /* 0x000fe40002000000 */
[----:B------:R-:W-:Y:S02]  /*16430*/  FSEL R92, R92, RZ, P2 ;  /* 0x000000ff5c5c7208 */ /* 0x000fe40001000000 */
[----:B------:R-:W-:Y:S02]  /*16440*/  FMNMX.FTZ R137, R205, R137, !PT ;  /* 0x00000089cd897209 */ /* 0x000fe40007810000 */
[----:B--2---:R-:W-:Y:S01]  /*16450*/  FMNMX.FTZ R4, R114, R2, !PT ;  /* 0x0000000272047209 */ /* 0x004fe20007810000 */
[--C-:B------:R-:W-:Y:S01]  /*16460*/  FFMA.FTZ R2, R16, c[0x0][0x2d0], -R93.reuse ;  /* 0x0000b40010027a23 */ /* 0x100fe2000001085d */
[----:B------:R-:W-:Y:S01]  /*16470*/  FMNMX.FTZ R137, R204, R137, !PT ;  /* 0x00000089cc897209 */ /* 0x000fe20007810000 */
[--C-:B------:R-:W-:Y:S01]  /*16480*/  FFMA.FTZ R16, R20, c[0x0][0x2d0], -R93.reuse ;  /* 0x0000b40014107a23 */ /* 0x100fe2000001085d */
[----:B------:R-:W-:Y:S01]  /*16490*/  FMNMX.FTZ R0, R113, R4, !PT ;  /* 0x0000000471007209 */ /* 0x000fe20007810000 */
[----:B------:R1:W-:Y:S01]  /*164a0*/  MUFU.EX2 R54, R2 ;  /* 0x0000000200367308 */ /* 0x0003e20000000800 */
[--C-:B------:R-:W-:Y:S01]  /*164b0*/  FFMA.FTZ R4, R198, c[0x0][0x2d0], -R92.reuse ;  /* 0x0000b400c6047a23 */ /* 0x100fe2000001085c */
[----:B------:R-:W-:Y:S01]  /*164c0*/  ISETP.GE.AND P4, PT, R216, 0x1, PT ;  /* 0x00000001d800780c */ /* 0x000fe20003f86270 */
[--C-:B------:R-:W-:Y:S01]  /*164d0*/  FFMA.FTZ R99, R99, c[0x0][0x2d0], -R92.reuse ;  /* 0x0000b40063637a23 */ /* 0x100fe2000001085c */
[----:B------:R-:W-:Y:S01]  /*164e0*/  FMNMX.FTZ R0, R70, R0, !PT ;  /* 0x0000000046007209 */ /* 0x000fe20007810000 */
[--C-:B------:R-:W-:Y:S01]  /*164f0*/  FFMA.FTZ R210, R210, c[0x0][0x2d0], -R92.reuse ;  /* 0x0000b400d2d27a23 */ /* 0x100fe2000001085c */
[----:B---3--:R-:W-:Y:S01]  /*16500*/  F2FP.BF16.PACK_AB R72, R251, R190 ;  /* 0x000000befb48723e */ /* 0x008fe200000010ff */
[--C-:B------:R-:W-:Y:S01]  /*16510*/  FFMA.FTZ R209, R209, c[0x0][0x2d0], -R92.reuse ;  /* 0x0000b400d1d17a23 */ /* 0x100fe2000001085c */
[----:B------:R-:W-:Y:S01]  /*16520*/  FMNMX.FTZ R137, R194, R137, !PT ;  /* 0x00000089c2897209 */ /* 0x000fe20007810000 */
[--C-:B------:R-:W-:Y:S01]  /*16530*/  FFMA.FTZ R208, R208, c[0x0][0x2d0], -R92.reuse ;  /* 0x0000b400d0d07a23 */ /* 0x100fe2000001085c */
[----:B------:R2:W-:Y:S01]  /*16540*/  MUFU.EX2 R222, R4 ;  /* 0x0000000400de7308 */ /* 0x0005e20000000800 */
[--C-:B------:R-:W-:Y:S01]  /*16550*/  FFMA.FTZ R207, R207, c[0x0][0x2d0], -R92.reuse ;  /* 0x0000b400cfcf7a23 */ /* 0x100fe2000001085c */
[----:B------:R-:W-:Y:S03]  /*16560*/  FMNMX.FTZ R137, R191, R137, !PT ;  /* 0x00000089bf897209 */ /* 0x000fe60007810000 */
[----:B------:R-:W-:Y:S02]  /*16570*/  @P4 SHF.L.U64.HI R12, R9, R10, c[0x0][0x1e4] ;  /* 0x00007900090c4619 */ /* 0x000fe4000001020a */
[----:B------:R-:W-:Y:S04]  /*16580*/  FMNMX.FTZ R137, R188, R137, !PT ;  /* 0x00000089bc897209 */ /* 0x000fe80007810000 */
[----:B------:R-:W-:Y:S01]  /*16590*/  FMNMX.FTZ R137, R112, R137, !PT ;  /* 0x0000008970897209 */ /* 0x000fe20007810000 */
[----:B-1----:R-:W-:Y:S03]  /*165a0*/  FFMA.FTZ R2, R17, c[0x0][0x2d0], -R93 ;  /* 0x0000b40011027a23 */ /* 0x002fe6000001085d */
[----:B------:R-:W-:Y:S01]  /*165b0*/  FMNMX.FTZ R137, R97, R137, !PT ;  /* 0x0000008961897209 */ /* 0x000fe20007810000 */
[----:B------:R-:W-:Y:S01]  /*165c0*/  @P4 IMAD.SHL.U32 R17, R9, 0x20, RZ ;  /* 0x0000002009114824 */ /* 0x000fe200078e00ff */
[----:B------:R1:W-:Y:S02]  /*165d0*/  MUFU.EX2 R111, R2 ;  /* 0x00000002006f7308 */ /* 0x0003e40000000800 */
[----:B------:R-:W-:Y:S01]  /*165e0*/  FMNMX.FTZ R137, R109, R137, !PT ;  /* 0x000000896d897209 */ /* 0x000fe20007810000 */
[----:B--2---:R-:W-:Y:S04]  /*165f0*/  FFMA.FTZ R4, R197, c[0x0][0x2d0], -R92 ;  /* 0x0000b400c5047a23 */ /* 0x004fe8000001085c */
[----:B------:R-:W2:Y:S03]  /*16600*/  SHFL.BFLY PT, R5, R137, 0x2, 0x1f ;  /* 0x0c401f0089057f89 */ /* 0x000ea600000e0000 */
[----:B------:R3:W4:Y:S05]  /*16610*/  MUFU.EX2 R223, R4 ;  /* 0x0000000400df7308 */ /* 0x00072a0000000800 */
[----:B-1----:R-:W1:Y:S01]  /*16620*/  SHFL.BFLY PT, R2, R0, 0x2, 0x1f ;  /* 0x0c401f0000027f89 */ /* 0x002e6200000e0000 */
[----:B--2---:R-:W-:Y:S02]  /*16630*/  FMNMX.FTZ R137, R137, R5, !PT ;  /* 0x0000000589897209 */ /* 0x004fe40007810000 */
[----:B------:R-:W-:Y:S01]  /*16640*/  @P4 SHF.R.S32.HI R5, RZ, 0x1f, R246 ;  /* 0x0000001fff054819 */ /* 0x000fe200000114f6 */
[--C-:B---3--:R-:W-:Y:S01]  /*16650*/  FFMA.FTZ R4, R18, c[0x0][0x2d0], -R92.reuse ;  /* 0x0000b40012047a23 */ /* 0x108fe2000001085c */
[----:B----4-:R-:W-:Y:S03]  /*16660*/  F2FP.BF16.PACK_AB R73, R223, R222 ;  /* 0x000000dedf49723e */ /* 0x010fe600000010ff */
[----:B------:R-:W2:Y:S01]  /*16670*/  SHFL.BFLY PT, R6, R137, 0x1, 0x1f ;  /* 0x0c201f0089067f89 */ /* 0x000ea200000e0000 */
[----:B------:R3:W-:Y:S01]  /*16680*/  MUFU.EX2 R64, R4 ;  /* 0x0000000400407308 */ /* 0x0007e20000000800 */
[----:B------:R-:W-:Y:S04]  /*16690*/  @P4 IMAD R5, R5, c[0x0][0x1e0], RZ ;  /* 0x0000780005054a24 */ /* 0x000fe800078e02ff */
[----:B------:R-:W-:Y:S01]  /*166a0*/  @P4 IMAD R5, R246, c[0x0][0x1e4], R5 ;  /* 0x00007900f6054a24 */ /* 0x000fe200078e0205 */
[----:B-1----:R-:W-:Y:S05]  /*166b0*/  FMNMX.FTZ R0, R0, R2, !PT ;  /* 0x0000000200007209 */ /* 0x002fea0007810000 */
[----:B------:R-:W1:Y:S01]  /*166c0*/  SHFL.BFLY PT, R2, R0, 0x1, 0x1f ;  /* 0x0c201f0000027f89 */ /* 0x000e6200000e0000 */
[----:B--2---:R-:W-:Y:S01]  /*166d0*/  FMNMX.FTZ R137, R137, R6, !PT ;  /* 0x0000000689897209 */ /* 0x004fe20007810000 */
[----:B------:R-:W-:Y:S03]  /*166e0*/  @P4 IMAD.WIDE.U32 R6, R246, c[0x0][0x1e0], RZ ;  /* 0x00007800f6064a25 */ /* 0x000fe600078e00ff */
[----:B------:R-:W-:Y:S01]  /*166f0*/  FSETP.NEU.FTZ.AND P1, PT, R137, -INF , PT ;  /* 0xff8000008900780b */ /* 0x000fe20003f3d000 */
[----:B---3--:R-:W-:Y:S02]  /*16700*/  FFMA.FTZ R4, R19, c[0x0][0x2d0], -R92 ;  /* 0x0000b40013047a23 */ /* 0x008fe4000001085c */
[----:B------:R-:W-:Y:S02]  /*16710*/  FMUL.FTZ R94, R137, c[0x0][0x2d0] ;  /* 0x0000b400895e7a20 */ /* 0x000fe40000410000 */
[----:B------:R2:W-:Y:S01]  /*16720*/  MUFU.EX2 R65, R4 ;  /* 0x0000000400417308 */ /* 0x0005e20000000800 */
[----:B------:R-:W-:Y:S02]  /*16730*/  @P4 IMAD.IADD R7, R7, 0x1, R5 ;  /* 0x0000000107074824 */ /* 0x000fe400078e0205 */
[----:B------:R-:W-:Y:S01]  /*16740*/  FSEL R94, R94, RZ, P1 ;  /* 0x000000ff5e5e7208 */ /* 0x000fe20000800000 */
[----:B------:R-:W-:Y:S02]  /*16750*/  @P4 IMAD.MOV.U32 R5, RZ, RZ, R11 ;  /* 0x000000ffff054224 */ /* 0x000fe400078e000b */
[----:B------:R-:W-:Y:S01]  /*16760*/  @P4 IMAD R7, R7, 0x70, RZ ;  /* 0x0000007007074824 */ /* 0x000fe200078e02ff */
[----:B-1----:R-:W-:Y:S01]  /*16770*/  FMNMX.FTZ R71, R0, R2, !PT ;  /* 0x0000000200477209 */ /* 0x002fe20007810000 */
[----:B------:R-:W-:Y:S02]  /*16780*/  FFMA.FTZ R0, R200, c[0x0][0x2d0], -R94 ;  /* 0x0000b400c8007a23 */ /* 0x000fe4000001085e */
[----:B------:R-:W-:Y:S02]  /*16790*/  IMAD.MOV.U32 R200, RZ, RZ, R60 ;  /* 0x000000ffffc87224 */ /* 0x000fe400078e003c */
[----:B------:R1:W-:Y:S01]  /*167a0*/  MUFU.EX2 R55, R0 ;  /* 0x0000000000377308 */ /* 0x0003e20000000800 */
[----:B------:R-:W-:Y:S02]  /*167b0*/  FMUL.FTZ R96, R71, c[0x0][0x2d0] ;  /* 0x0000b40047607a20 */ /* 0x000fe40000410000 */
[----:B--2---:R-:W-:Y:S02]  /*167c0*/  @P4 IMAD.MOV.U32 R4, RZ, RZ, R8 ;  /* 0x000000ffff044224 */ /* 0x004fe400078e0008 */
[----:B------:R-:W-:Y:S02]  /*167d0*/  FFMA.FTZ R8, R199, c[0x0][0x2d0], -R94 ;  /* 0x0000b400c7087a23 */ /* 0x000fe4000001085e */
[----:B------:R-:W-:Y:S03]  /*167e0*/  @P4 IMAD.WIDE.U32 R4, R6, 0x70, R4 ;  /* 0x0000007006044825 */ /* 0x000fe600078e0004 */
[----:B------:R2:W-:Y:S01]  /*167f0*/  MUFU.EX2 R198, R8 ;  /* 0x0000000800c67308 */ /* 0x0005e20000000800 */
[----:B------:R-:W-:Y:S01]  /*16800*/  @P4 IMAD.IADD R7, R5, 0x1, R7 ;  /* 0x0000000105074824 */ /* 0x000fe200078e0207 */
[C---:B------:R-:W-:Y:S01]  /*16810*/  @P4 LEA R6, P0, R4.reuse, c[0x0][0x1c8], 0x1 ;  /* 0x0000720004064a11 */ /* 0x040fe200078008ff */
[--C-:B-1----:R-:W-:Y:S03]  /*16820*/  FFMA.FTZ R0, R13, c[0x0][0x2d0], -R94.reuse ;  /* 0x0000b4000d007a23 */ /* 0x102fe6000001085e */
[----:B------:R-:W-:Y:S01]  /*16830*/  @P4 LEA.HI.X R7, R4, c[0x0][0x1cc], R7, 0x1, P0 ;  /* 0x0000730004074a11 */ /* 0x000fe200000f0c07 */
[----:B------:R-:W-:Y:S01]  /*16840*/  FFMA.FTZ R13, R33, c[0x0][0x2d0], -R93 ;  /* 0x0000b400210d7a23 */ /* 0x000fe2000001085d */
[----:B------:R-:W-:Y:S02]  /*16850*/  @P4 IADD3 R4, P0, R17, R6, RZ ;  /* 0x0000000611044210 */ /* 0x000fe40007f1e0ff */
[----:B------:R-:W1:Y:S01]  /*16860*/  MUFU.EX2 R2, R0 ;  /* 0x0000000000027308 */ /* 0x000e620000000800 */
[----:B------:R3:W-:Y:S02]  /*16870*/  @P4 LDGSTS.E.BYPASS.LTC128B.128 [R245+0x3900], [R6.64], !P6 ;  /* 0x0390000006f54fae */ /* 0x0007e4000f101d48 */
[C---:B------:R-:W-:Y:S07]  /*16880*/  @P4 IMAD.X R5, R12.reuse, 0x1, R7, P0 ;  /* 0x000000010c054824 */ /* 0x040fee00000e0607 */
[----:B------:R4:W-:Y:S01]  /*16890*/  MUFU.EX2 R242, R13 ;  /* 0x0000000d00f27308 */ /* 0x0009e20000000800 */
[----:B------:R3:W-:Y:S01]  /*168a0*/  @P4 LDGSTS.E.BYPASS.LTC128B.128 [R245+0x4100], [R4.64], !P6 ;  /* 0x0410000004f54fae */ /* 0x0007e2000f101d48 */
[----:B--2---:R-:W-:Y:S02]  /*168b0*/  FFMA.FTZ R8, R201, c[0x0][0x2d0], -R94 ;  /* 0x0000b400c9087a23 */ /* 0x004fe4000001085e */
[----:B------:R-:W-:Y:S06]  /*168c0*/  IMAD.MOV.U32 R201, RZ, RZ, R61 ;  /* 0x000000ffffc97224 */ /* 0x000fec00078e003d */
[----:B------:R2:W-:Y:S01]  /*168d0*/  MUFU.EX2 R197, R8 ;  /* 0x0000000800c57308 */ /* 0x0005e20000000800 */
[----:B-1----:R1:W-:Y:S01]  /*168e0*/  STL [R1], R2 ;  /* 0x0000000201007387 */ /* 0x0023e20000100800 */
[----:B----4-:R-:W-:Y:S08]  /*168f0*/  FFMA.FTZ R13, R49, c[0x0][0x2d0], -R93 ;  /* 0x0000b400310d7a23 */ /* 0x010ff0000001085d */
[----:B------:R-:W-:Y:S01]  /*16900*/  MUFU.EX2 R98, R13 ;  /* 0x0000000d00627308 */ /* 0x000fe20000000800 */
[C---:B--2---:R-:W-:Y:S05]  /*16910*/  @P4 IADD3 R8, P0, R17.reuse, R4, RZ ;  /* 0x0000000411084210 */ /* 0x044fea0007f1e0ff */
[C---:B------:R-:W-:Y:S01]  /*16920*/  @P4 IMAD.X R9, R12.reuse, 0x1, R5, P0 ;  /* 0x000000010c094824 */ /* 0x040fe200000e0605 */
[----:B------:R-:W-:Y:S04]  /*16930*/  @P4 IADD3 R10, P0, R17, R8, RZ ;  /* 0x00000008110a4210 */ /* 0x000fe80007f1e0ff */
[----:B------:R2:W-:Y:S01]  /*16940*/  @P4 LDGSTS.E.BYPASS.LTC128B.128 [R245+0x4900], [R8.64], !P6 ;  /* 0x0490000008f54fae */ /* 0x0005e2000f101d48 */
[----:B------:R-:W-:Y:S01]  /*16950*/  @P4 IMAD.X R11, R12, 0x1, R9, P0 ;  /* 0x000000010c0b4824 */ /* 0x000fe200000e0609 */
[----:B------:R-:W-:Y:S02]  /*16960*/  FSETP.NEU.FTZ.AND P0, PT, R71, -INF , PT ;  /* 0xff8000004700780b */ /* 0x000fe40003f1d000 */
[----:B---3--:R-:W-:Y:S02]  /*16970*/  @P4 IADD3 R6, P5, R17, R10, RZ ;  /* 0x0000000a11064210 */ /* 0x008fe40007fbe0ff */
[----:B------:R-:W-:Y:S02]  /*16980*/  FSEL R96, R96, RZ, P0 ;  /* 0x000000ff60607208 */ /* 0x000fe40000000000 */
[----:B------:R3:W-:Y:S01]  /*16990*/  @P4 LDGSTS.E.BYPASS.LTC128B.128 [R245+0x5100], [R10.64], !P6 ;  /* 0x051000000af54fae */ /* 0x0007e2000f101d48 */
[----:B------:R-:W-:Y:S02]  /*169a0*/  @P4 IMAD.X R7, R12, 0x1, R11, P5 ;  /* 0x000000010c074824 */ /* 0x000fe400028e060b */
[--C-:B------:R-:W-:Y:S02]  /*169b0*/  FFMA.FTZ R0, R203, c[0x0][0x2d0], -R96.reuse ;  /* 0x0000b400cb007a23 */ /* 0x100fe40000010860 */
[--C-:B------:R-:W-:Y:S02]  /*169c0*/  FFMA.FTZ R115, R115, c[0x0][0x2d0], -R96.reuse ;  /* 0x0000b40073737a23 */ /* 0x100fe40000010860 */
[----:B------:R4:W-:Y:S01]  /*169d0*/  MUFU.EX2 R196, R0 ;  /* 0x0000000000c47308 */ /* 0x0009e20000000800 */
[----:B------:R1:W-:Y:S01]  /*169e0*/  @P4 LDGSTS.E.BYPASS.LTC128B.128 [R245+0x5900], [R6.64], !P6 ;  /* 0x0590000006f54fae */ /* 0x0003e2000f101d48 */
[----:B------:R-:W-:Y:S02]  /*169f0*/  IMAD.MOV.U32 R203, RZ, RZ, R65 ;  /* 0x000000ffffcb7224 */ /* 0x000fe400078e0041 */
[--C-:B----4-:R-:W-:Y:S02]  /*16a00*/  FFMA.FTZ R0, R202, c[0x0][0x2d0], -R96.reuse ;  /* 0x0000b400ca007a23 */ /* 0x110fe40000010860 */
[----:B------:R-:W-:Y:S04]  /*16a10*/  IMAD.MOV.U32 R202, RZ, RZ, R89 ;  /* 0x000000ffffca7224 */ /* 0x000fe800078e0059 */
[----:B------:R4:W1:Y:S02]  /*16a20*/  MUFU.EX2 R199, R0 ;  /* 0x0000000000c77308 */ /* 0x0008640000000800 */
[--C-:B----4-:R-:W-:Y:S01]  /*16a30*/  FFMA.FTZ R0, R14, c[0x0][0x2d0], -R96.reuse ;  /* 0x0000b4000e007a23 */ /* 0x110fe20000010860 */
[----:B-1----:R-:W-:Y:S01]  /*16a40*/  F2FP.BF16.PACK_AB R65, R199, R196 ;  /* 0x000000c4c741723e */ /* 0x002fe200000010ff */
[--C-:B------:R-:W-:Y:S06]  /*16a50*/  FFMA.FTZ R14, R32, c[0x0][0x2d0], -R93.reuse ;  /* 0x0000b400200e7a23 */ /* 0x100fec000001085d */
[----:B------:R1:W-:Y:S02]  /*16a60*/  MUFU.EX2 R95, R0 ;  /* 0x00000000005f7308 */ /* 0x0003e40000000800 */
[----:B-1----:R-:W-:Y:S02]  /*16a70*/  FFMA.FTZ R0, R15, c[0x0][0x2d0], -R96 ;  /* 0x0000b4000f007a23 */ /* 0x002fe40000010860 */
[--C-:B------:R-:W-:Y:S06]  /*16a80*/  FFMA.FTZ R15, R21, c[0x0][0x2d0], -R93.reuse ;  /* 0x0000b400150f7a23 */ /* 0x100fec000001085d */
[----:B------:R-:W1:Y:S10]  /*16a90*/  MUFU.EX2 R2, R0 ;  /* 0x0000000000027308 */ /* 0x000e740000000800 */
[----:B------:R-:W4:Y:S10]  /*16aa0*/  MUFU.EX2 R0, R16 ;  /* 0x0000001000007308 */ /* 0x000f340000000800 */
[----:B------:R2:W-:Y:S01]  /*16ab0*/  MUFU.EX2 R16, R14 ;  /* 0x0000000e00107308 */ /* 0x0005e20000000800 */
[----:B-1----:R1:W-:Y:S09]  /*16ac0*/  STL [R1+0x10], R2 ;  /* 0x0000100201007387 */ /* 0x0023f20000100800 */
[----:B------:R3:W-:Y:S01]  /*16ad0*/  MUFU.EX2 R232, R15 ;  /* 0x0000000f00e87308 */ /* 0x0007e20000000800 */
[----:B----4-:R4:W-:Y:S01]  /*16ae0*/  STL [R1+0xc], R0 ;  /* 0x00000c0001007387 */ /* 0x0109e20000100800 */
[--C-:B--2---:R-:W-:Y:S08]  /*16af0*/  FFMA.FTZ R14, R48, c[0x0][0x2d0], -R93.reuse ;  /* 0x0000b400300e7a23 */ /* 0x104ff0000001085d */
[----:B------:R-:W-:Y:S01]  /*16b00*/  MUFU.EX2 R110, R14 ;  /* 0x0000000e006e7308 */ /* 0x000fe20000000800 */
[--C-:B-1----:R-:W-:Y:S02]  /*16b10*/  FFMA.FTZ R2, R22, c[0x0][0x2d0], -R92.reuse ;  /* 0x0000b40016027a23 */ /* 0x102fe4000001085c */
[--C-:B---3--:R-:W-:Y:S07]  /*16b20*/  FFMA.FTZ R15, R36, c[0x0][0x2d0], -R93.reuse ;  /* 0x0000b400240f7a23 */ /* 0x108fee000001085d */
[----:B------:R-:W1:Y:S01]  /*16b30*/  MUFU.EX2 R2, R2 ;  /* 0x0000000200027308 */ /* 0x000e620000000800 */
[--C-:B----4-:R-:W-:Y:S09]  /*16b40*/  FFMA.FTZ R0, R23, c[0x0][0x2d0], -R92.reuse ;  /* 0x0000b40017007a23 */ /* 0x110ff2000001085c */
[----:B------:R2:W-:Y:S10]  /*16b50*/  MUFU.EX2 R236, R0 ;  /* 0x0000000000ec7308 */ /* 0x0005f40000000800 */
[----:B------:R-:W-:Y:S01]  /*16b60*/  MUFU.EX2 R244, R15 ;  /* 0x0000000f00f47308 */ /* 0x000fe20000000800 */
[----:B-1----:R1:W-:Y:S04]  /*16b70*/  STL [R1+0x14], R2 ;  /* 0x0000140201007387 */ /* 0x0023e80000100800 */
[----:B------:R3:W-:Y:S01]  /*16b80*/  STL [R1+0xac], R139 ;  /* 0x0000ac8b01007387 */ /* 0x0007e20000100800 */
[----:B--2---:R-:W-:Y:S04]  /*16b90*/  FFMA.FTZ R0, R34, c[0x0][0x2d0], -R92 ;  /* 0x0000b40022007a23 */ /* 0x004fe8000001085c */
[----:B------:R2:W-:Y:S01]  /*16ba0*/  MUFU.EX2 R239, R0 ;  /* 0x0000000000ef7308 */ /* 0x0005e20000000800 */
[----:B-1----:R-:W-:Y:S09]  /*16bb0*/  FFMA.FTZ R2, R28, c[0x0][0x2d0], -R94 ;  /* 0x0000b4001c027a23 */ /* 0x002ff2000001085e */
[----:B------:R1:W-:Y:S01]  /*16bc0*/  MUFU.EX2 R240, R2 ;  /* 0x0000000200f07308 */ /* 0x0003e20000000800 */
[--C-:B--2---:R-:W-:Y:S09]  /*16bd0*/  FFMA.FTZ R0, R35, c[0x0][0x2d0], -R92.reuse ;  /* 0x0000b40023007a23 */ /* 0x104ff2000001085c */
[----:B------:R2:W-:Y:S01]  /*16be0*/  MUFU.EX2 R243, R0 ;  /* 0x0000000000f37308 */ /* 0x0005e20000000800 */
[----:B-1----:R-:W-:Y:S09]  /*16bf0*/  FFMA.FTZ R2, R38, c[0x0][0x2d0], -R92 ;  /* 0x0000b40026027a23 */ /* 0x002ff2000001085c */
[----:B------:R1:W-:Y:S01]  /*16c00*/  MUFU.EX2 R237, R2 ;  /* 0x0000000200ed7308 */ /* 0x0003e20000000800 */
[----:B--2---:R-:W-:Y:S09]  /*16c10*/  FFMA.FTZ R0, R24, c[0x0][0x2d0], -R94 ;  /* 0x0000b40018007a23 */ /* 0x004ff2000001085e */
[----:B------:R2:W-:Y:S01]  /*16c20*/  MUFU.EX2 R246, R0 ;  /* 0x0000000000f67308 */ /* 0x0005e20000000800 */
[----:B-1----:R-:W-:Y:S09]  /*16c30*/  FFMA.FTZ R2, R42, c[0x0][0x2d0], -R96 ;  /* 0x0000b4002a027a23 */ /* 0x002ff20000010860 */
[----:B------:R-:W-:Y:S01]  /*16c40*/  MUFU.EX2 R143, R2 ;  /* 0x00000002008f7308 */ /* 0x000fe20000000800 */
[----:B--2---:R-:W-:Y:S09]  /*16c50*/  FFMA.FTZ R0, R25, c[0x0][0x2d0], -R94 ;  /* 0x0000b40019007a23 */ /* 0x004ff2000001085e */
[----:B------:R1:W-:Y:S02]  /*16c60*/  MUFU.EX2 R233, R0 ;  /* 0x0000000000e97308 */ /* 0x0003e40000000800 */
[--C-:B-1----:R-:W-:Y:S08]  /*16c70*/  FFMA.FTZ R0, R26, c[0x0][0x2d0], -R96.reuse ;  /* 0x0000b4001a007a23 */ /* 0x102ff00000010860 */
[----:B------:R1:W-:Y:S02]  /*16c80*/  MUFU.EX2 R216, R0 ;  /* 0x0000000000d87308 */ /* 0x0003e40000000800 */
[----:B-1----:R-:W-:Y:S08]  /*16c90*/  FFMA.FTZ R0, R27, c[0x0][0x2d0], -R96 ;  /* 0x0000b4001b007a23 */ /* 0x002ff00000010860 */
[----:B------:R1:W-:Y:S02]  /*16ca0*/  MUFU.EX2 R235, R0 ;  /* 0x0000000000eb7308 */ /* 0x0003e40000000800 */
[----:B-1----:R-:W-:Y:S08]  /*16cb0*/  FFMA.FTZ R0, R29, c[0x0][0x2d0], -R94 ;  /* 0x0000b4001d007a23 */ /* 0x002ff0000001085e */
        /* <DEDUP_REMOVED lines=19> */
[C---:B------:R-:W-:Y:S02]  /*16df0*/  @P4 IADD3 R4, P3, R17.reuse, R6, RZ ;  /* 0x0000000611044210 */ /* 0x040fe40007f7e0ff */
[----:B------:R-:W-:Y:S01]  /*16e00*/  FADD.FTZ R2, -R0, R3 ;  /* 0x0000000300027221 */ /* 0x000fe20000010100 */
[----:B------:R-:W-:Y:S01]  /*16e10*/  FSEL R0, R138, RZ, P2 ;  /* 0x000000ff8a007208 */ /* 0x000fe20001000000 */
[----:B------:R1:W-:Y:S01]  /*16e20*/  STL [R1+0xb0], R138 ;  /* 0x0000b08a01007387 */ /* 0x0003e20000100800 */
[----:B------:R-:W-:Y:S01]  /*16e30*/  @P4 IMAD.X R5, R12, 0x1, R7, P3 ;  /* 0x000000010c054824 */ /* 0x000fe200018e0607 */
[----:B------:R-:W-:Y:S01]  /*16e40*/  @P4 IADD3 R8, P2, R17, R4, RZ ;  /* 0x0000000411084210 */ /* 0x000fe20007f5e0ff */
[----:B------:R-:W-:Y:S02]  /*16e50*/  FMUL.FTZ R2, R2, c[0x0][0x2d0] ;  /* 0x0000b40002027a20 */ /* 0x000fe40000410000 */
[----:B------:R-:W-:Y:S01]  /*16e60*/  FADD.FTZ R0, -R0, R136 ;  /* 0x0000008800007221 */ /* 0x000fe20000010100 */
[----:B------:R3:W-:Y:S01]  /*16e70*/  @P4 LDGSTS.E.BYPASS.LTC128B.128 [R245+0x6100], [R4.64], !P6 ;  /* 0x0610000004f54fae */ /* 0x0007e2000f101d48 */
[----:B------:R4:W4:Y:S01]  /*16e80*/  MUFU.EX2 R3, R2 ;  /* 0x0000000200037308 */ /* 0x0009220000000800 */
[----:B------:R-:W-:Y:S02]  /*16e90*/  @P4 IMAD.X R9, R12, 0x1, R5, P2 ;  /* 0x000000010c094824 */ /* 0x000fe400010e0605 */
[----:B------:R-:W-:Y:S02]  /*16ea0*/  FMUL.FTZ R0, R0, c[0x0][0x2d0] ;  /* 0x0000b40000007a20 */ /* 0x000fe40000410000 */
[----:B------:R-:W-:Y:S01]  /*16eb0*/  IMAD.MOV.U32 R136, RZ, RZ, R64 ;  /* 0x000000ffff887224 */ /* 0x000fe200078e0040 */
[----:B------:R-:W-:Y:S01]  /*16ec0*/  F2FP.BF16.PACK_AB R64, R197, R198 ;  /* 0x000000c6c540723e */ /* 0x000fe200000010ff */
[----:B------:R3:W-:Y:S03]  /*16ed0*/  @P4 LDGSTS.E.BYPASS.LTC128B.128 [R245+0x6900], [R8.64], !P6 ;  /* 0x0690000008f54fae */ /* 0x0007e6000f101d48 */
[----:B------:R3:W3:Y:S01]  /*16ee0*/  MUFU.EX2 R69, R0 ;  /* 0x0000000000457308 */ /* 0x0006e20000000800 */
[----:B------:R-:W-:Y:S04]  /*16ef0*/  F2FP.BF16.PACK_AB R75, R203, R136 ;  /* 0x00000088cb4b723e */ /* 0x000fe800000010ff */
[----:B------:R-:W3:Y:S08]  /*16f00*/  LDSM.16.MT88.4 R20, [R228+0x100] ;  /* 0x00010000e414783b */ /* 0x000ef00000004200 */
[----:B-1----:R-:W2:Y:S01]  /*16f10*/  LDL.LU R138, [R1] ;  /* 0x00000000018a7983 */ /* 0x002ea20000300800 */
[----:B----4-:R-:W-:Y:S01]  /*16f20*/  FSEL R2, R137, RZ, P1 ;  /* 0x000000ff89027208 */ /* 0x010fe20000800000 */
[C---:B------:R-:W-:Y:S02]  /*16f30*/  FMUL.FTZ R17, R3.reuse, R157 ;  /* 0x0000009d03117220 */ /* 0x040fe40000410000 */
[C---:B---3--:R-:W-:Y:S01]  /*16f40*/  FMUL.FTZ R5, R3.reuse, R145 ;  /* 0x0000009103057220 */ /* 0x048fe20000410000 */
[----:B------:R-:W1:Y:S01]  /*16f50*/  LDSM.16.MT88.4 R36, [R231+0x100] ;  /* 0x00010000e724783b */ /* 0x000e620000004200 */
[----:B------:R-:W-:Y:S02]  /*16f60*/  IMAD.MOV.U32 R145, RZ, RZ, R18 ;  /* 0x000000ffff917224 */ /* 0x000fe400078e0012 */
[----:B------:R-:W-:Y:S02]  /*16f70*/  FMUL.FTZ R4, R3, R144 ;  /* 0x0000009003047220 */ /* 0x000fe40000410000 */
[----:B------:R-:W-:Y:S02]  /*16f80*/  IMAD.MOV.U32 R144, RZ, RZ, R19 ;  /* 0x000000ffff907224 */ /* 0x000fe400078e0013 */
[----:B------:R-:W-:Y:S01]  /*16f90*/  FADD.FTZ R0, -R2, R140 ;  /* 0x0000008c02007221 */ /* 0x000fe20000010100 */
[----:B------:R-:W-:Y:S01]  /*16fa0*/  FSEL R2, R71, RZ, P0 ;  /* 0x000000ff47027208 */ /* 0x000fe20000000000 */
[C---:B------:R-:W-:Y:S01]  /*16fb0*/  FMUL.FTZ R7, R69.reuse, R147 ;  /* 0x0000009345077220 */ /* 0x040fe20000410000 */
[----:B------:R-:W0:Y:S01]  /*16fc0*/  LDGDEPBAR ;  /* 0x00000000000079af */ /* 0x000e220000000000 */
[----:B------:R-:W-:Y:S02]  /*16fd0*/  FMUL.FTZ R0, R0, c[0x0][0x2d0] ;  /* 0x0000b40000007a20 */ /* 0x000fe40000410000 */
[----:B------:R-:W-:Y:S02]  /*16fe0*/  FMUL.FTZ R6, R69, R146 ;  /* 0x0000009245067220 */ /* 0x000fe40000410000 */
[----:B------:R3:W4:Y:S01]  /*16ff0*/  MUFU.EX2 R68, R0 ;  /* 0x0000000000447308 */ /* 0x0007220000000800 */
[----:B------:R-:W-:Y:S02]  /*17000*/  IMAD.MOV.U32 R146, RZ, RZ, R16 ;  /* 0x000000ffff927224 */ /* 0x000fe400078e0010 */
[----:B------:R-:W2:Y:S01]  /*17010*/  LDL.LU R147, [R1+0x14] ;  /* 0x0000140001937983 */ /* 0x000ea20000300800 */
[----:B------:R-:W-:Y:S02]  /*17020*/  FMUL.FTZ R16, R3, R156 ;  /* 0x0000009c03107220 */ /* 0x000fe40000410000 */
[C---:B------:R-:W-:Y:S02]  /*17030*/  FMUL.FTZ R18, R69.reuse, R158 ;  /* 0x0000009e45127220 */ /* 0x040fe40000410000 */
[----:B------:R-:W-:Y:S02]  /*17040*/  IMAD.MOV.U32 R140, RZ, RZ, R55 ;  /* 0x000000ffff8c7224 */ /* 0x000fe400078e0037 */
[----:B------:R-:W-:Y:S02]  /*17050*/  FMUL.FTZ R19, R69, R159 ;  /* 0x0000009f45137220 */ /* 0x000fe40000410000 */
[C---:B------:R-:W-:Y:S02]  /*17060*/  FMUL.FTZ R32, R3.reuse, R172 ;  /* 0x000000ac03207220 */ /* 0x040fe40000410000 */
[----:B------:R-:W-:Y:S02]  /*17070*/  FMUL.FTZ R33, R3, R173 ;  /* 0x000000ad03217220 */ /* 0x000fe40000410000 */
[C---:B------:R-:W-:Y:S02]  /*17080*/  FMUL.FTZ R34, R69.reuse, R174 ;  /* 0x000000ae45227220 */ /* 0x040fe40000410000 */
[----:B------:R-:W-:Y:S02]  /*17090*/  FMUL.FTZ R35, R69, R175 ;  /* 0x000000af45237220 */ /* 0x000fe40000410000 */
[C---:B------:R-:W-:Y:S01]  /*170a0*/  FMUL.FTZ R48, R3.reuse, R120 ;  /* 0x0000007803307220 */ /* 0x040fe20000410000 */
[----:B------:R-:W-:Y:S01]  /*170b0*/  LDSM.16.MT88.4 R172, [R231+0x3100] ;  /* 0x00310000e7ac783b */ /* 0x000fe20000004200 */
[----:B------:R-:W-:Y:S02]  /*170c0*/  FMUL.FTZ R49, R3, R121 ;  /* 0x0000007903317220 */ /* 0x000fe40000410000 */
[----:B---3--:R-:W-:Y:S02]  /*170d0*/  FADD.FTZ R0, -R2, R141 ;  /* 0x0000008d02007221 */ /* 0x008fe40000010100 */
[----:B------:R-:W-:Y:S02]  /*170e0*/  FFMA.FTZ R2, R43, c[0x0][0x2d0], -R96 ;  /* 0x0000b4002b027a23 */ /* 0x000fe40000010860 */
[----:B------:R-:W-:Y:S02]  /*170f0*/  FMUL.FTZ R0, R0, c[0x0][0x2d0] ;  /* 0x0000b40000007a20 */ /* 0x000fe40000410000 */
[----:B------:R3:W-:Y:S01]  /*17100*/  MUFU.EX2 R104, R2 ;  /* 0x0000000200687308 */ /* 0x0007e20000000800 */
[C---:B----4-:R-:W-:Y:S02]  /*17110*/  FMUL.FTZ R12, R68.reuse, R152 ;  /* 0x00000098440c7220 */ /* 0x050fe40000410000 */
[C---:B------:R-:W-:Y:S02]  /*17120*/  FMUL.FTZ R8, R68.reuse, R148 ;  /* 0x0000009444087220 */ /* 0x040fe40000410000 */
[----:B------:R-:W4:Y:S01]  /*17130*/  LDL.LU R148, [R1+0xc] ;  /* 0x00000c0001947983 */ /* 0x000f220000300800 */
[C---:B------:R-:W-:Y:S02]  /*17140*/  FMUL.FTZ R13, R68.reuse, R153 ;  /* 0x00000099440d7220 */ /* 0x040fe40000410000 */
[----:B------:R-:W-:Y:S02]  /*17150*/  IMAD.MOV.U32 R141, RZ, RZ, R54 ;  /* 0x000000ffff8d7224 */ /* 0x000fe400078e0036 */
[----:B------:R-:W1:Y:S01]  /*17160*/  MUFU.EX2 R0, R0 ;  /* 0x0000000000007308 */ /* 0x000e620000000800 */
[----:B------:R-:W-:Y:S02]  /*17170*/  FMUL.FTZ R9, R68, R149 ;  /* 0x0000009544097220 */ /* 0x000fe40000410000 */
[----:B------:R-:W-:Y:S01]  /*17180*/  F2FP.BF16.PACK_AB R74, R111, R141 ;  /* 0x0000008d6f4a723e */ /* 0x000fe200000010ff */
[----:B------:R-:W-:Y:S02]  /*17190*/  FFMA.FTZ R121, R142, c[0x0][0x2d0], -R96 ;  /* 0x0000b4008e797a23 */ /* 0x000fe40000010860 */
[--C-:B------:R-:W-:Y:S02]  /*171a0*/  FFMA.FTZ R120, R188, c[0x0][0x2d0], -R94.reuse ;  /* 0x0000b400bc787a23 */ /* 0x100fe4000001085e */
[----:B------:R-:W-:Y:S02]  /*171b0*/  FMUL.FTZ R40, R68, R180 ;  /* 0x000000b444287220 */ /* 0x000fe40000410000 */
[-C--:B------:R-:W-:Y:S05]  /*171c0*/  HMMA.16816.F32.BF16 R4, R72, R20.reuse, R4 ;  /* 0x000000144804723c */ /* 0x080fea0000041804 */
[----:B---3--:R-:W-:Y:S02]  /*171d0*/  FFMA.FTZ R2, R44, c[0x0][0x2d0], -R94 ;  /* 0x0000b4002c027a23 */ /* 0x008fe4000001085e */
[C---:B------:R-:W-:Y:S02]  /*171e0*/  FMUL.FTZ R24, R68.reuse, R164 ;  /* 0x000000a444187220 */ /* 0x040fe40000410000 */
[----:B------:R3:W-:Y:S03]  /*171f0*/  MUFU.EX2 R105, R2 ;  /* 0x0000000200697308 */ /* 0x0007e60000000800 */
[----:B------:R-:W-:Y:S02]  /*17200*/  FMUL.FTZ R28, R68, R168 ;  /* 0x000000a8441c7220 */ /* 0x000fe40000410000 */
[C---:B-1----:R-:W-:Y:S02]  /*17210*/  FMUL.FTZ R14, R0.reuse, R154 ;  /* 0x0000009a000e7220 */ /* 0x042fe40000410000 */
[C---:B------:R-:W-:Y:S02]  /*17220*/  FMUL.FTZ R15, R0.reuse, R155 ;  /* 0x0000009b000f7220 */ /* 0x040fe40000410000 */
[C---:B------:R-:W-:Y:S02]  /*17230*/  FMUL.FTZ R10, R0.reuse, R150 ;  /* 0x00000096000a7220 */ /* 0x040fe40000410000 */
[----:B------:R-:W-:Y:S02]  /*17240*/  FMUL.FTZ R11, R0, R151 ;  /* 0x00000097000b7220 */ /* 0x000fe40000410000 */
[----:B------:R-:W-:Y:S02]  /*17250*/  IMAD.MOV.U32 R150, RZ, RZ, R53 ;  /* 0x000000ffff967224 */ /* 0x000fe400078e0035 */
[----:B------:R-:W-:Y:S02]  /*17260*/  IMAD.MOV.U32 R151, RZ, RZ, R52 ;  /* 0x000000ffff977224 */ /* 0x000fe400078e0034 */
[----:B------:R-:W1:Y:S01]  /*17270*/  LDSM.16.MT88.4 R52, [R229+0x100] ;  /* 0x00010000e534783b */ /* 0x000e620000004200 */
[----:B------:R-:W-:Y:S02]  /*17280*/  FMUL.FTZ R29, R68, R169 ;  /* 0x000000a9441d7220 */ /* 0x000fe40000410000 */
[C---:B------:R-:W-:Y:S02]  /*17290*/  FMUL.FTZ R30, R0.reuse, R170 ;  /* 0x000000aa001e7220 */ /* 0x040fe40000410000 */
[C---:B------:R-:W-:Y:S02]  /*172a0*/  FMUL.FTZ R31, R0.reuse, R171 ;  /* 0x000000ab001f7220 */ /* 0x040fe40000410000 */
[----:B---3--:R-:W-:Y:S02]  /*172b0*/  FFMA.FTZ R2, R45, c[0x0][0x2d0], -R94 ;  /* 0x0000b4002d027a23 */ /* 0x008fe4000001085e */
[----:B------:R-:W-:Y:S02]  /*172c0*/  FMUL.FTZ R43, R0, R183 ;  /* 0x000000b7002b7220 */ /* 0x000fe40000410000 */
[----:B------:R3:W-:Y:S01]  /*172d0*/  MUFU.EX2 R26, R2 ;  /* 0x00000002001a7308 */ /* 0x0007e20000000800 */
[----:B------:R-:W-:Y:S02]  /*172e0*/  FMUL.FTZ R41, R68, R181 ;  /* 0x000000b544297220 */ /* 0x000fe40000410000 */
[----:B------:R-:W-:Y:S02]  /*172f0*/  FMUL.FTZ R42, R0, R182 ;  /* 0x000000b6002a7220 */ /* 0x000fe40000410000 */
[C---:B------:R-:W-:Y:S02]  /*17300*/  FMUL.FTZ R44, R68.reuse, R116 ;  /* 0x00000074442c7220 */ /* 0x040fe40000410000 */
[C---:B------:R-:W-:Y:S02]  /*17310*/  FMUL.FTZ R45, R68.reuse, R117 ;  /* 0x00000075442d7220 */ /* 0x040fe40000410000 */
[C---:B------:R-:W-:Y:S02]  /*17320*/  FMUL.FTZ R50, R69.reuse, R122 ;  /* 0x0000007a45327220 */ /* 0x040fe40000410000 */
[----:B------:R-:W-:Y:S02]  /*17330*/  FMUL.FTZ R51, R69, R123 ;  /* 0x0000007b45337220 */ /* 0x000fe40000410000 */
[C---:B------:R-:W-:Y:S02]  /*17340*/  FMUL.FTZ R60, R68.reuse, R132 ;  /* 0x00000084443c7220 */ /* 0x040fe40000410000 */
[----:B------:R-:W-:Y:S02]  /*17350*/  FMUL.FTZ R61, R68, R133 ;  /* 0x00000085443d7220 */ /* 0x000fe40000410000 */
[C---:B------:R-:W-:Y:S02]  /*17360*/  FMUL.FTZ R62, R0.reuse, R134 ;  /* 0x00000086003e7220 */ /* 0x040fe40000410000 */
[----:B------:R-:W-:Y:S02]  /*17370*/  FMUL.FTZ R63, R0, R135 ;  /* 0x00000087003f7220 */ /* 0x000fe40000410000 */
[----:B------:R-:W-:Y:S02]  /*17380*/  IMAD.MOV.U32 R149, RZ, RZ, R201 ;  /* 0x000000ffff957224 */ /* 0x000fe400078e00c9 */
[----:B------:R-:W-:Y:S02]  /*17390*/  IMAD.MOV.U32 R201, RZ, RZ, R90 ;  /* 0x000000ffffc97224 */ /* 0x000fe400078e005a */
[----:B---3--:R-:W-:Y:S02]  /*173a0*/  FFMA.FTZ R2, R46, c[0x0][0x2d0], -R96 ;  /* 0x0000b4002e027a23 */ /* 0x008fe40000010860 */
[----:B------:R-:W-:Y:S02]  /*173b0*/  FMUL.FTZ R46, R0, R118 ;  /* 0x00000076002e7220 */ /* 0x000fe40000410000 */
[----:B------:R3:W-:Y:S01]  /*173c0*/  MUFU.EX2 R25, R2 ;  /* 0x0000000200197308 */ /* 0x0007e20000000800 */
[--C-:B------:R-:W-:Y:S02]  /*173d0*/  FFMA.FTZ R117, R217, c[0x0][0x2d0], -R93.reuse ;  /* 0x0000b400d9757a23 */ /* 0x100fe4000001085d */
[----:B------:R-:W-:Y:S02]  /*173e0*/  FFMA.FTZ R123, R112, c[0x0][0x2d0], -R94 ;  /* 0x0000b400707b7a23 */ /* 0x000fe4000001085e */
[--C-:B------:R-:W-:Y:S02]  /*173f0*/  FFMA.FTZ R112, R189, c[0x0][0x2d0], -R96.reuse ;  /* 0x0000b400bd707a23 */ /* 0x100fe40000010860 */
[--C-:B------:R-:W-:Y:S02]  /*17400*/  FFMA.FTZ R116, R218, c[0x0][0x2d0], -R93.reuse ;  /* 0x0000b400da747a23 */ /* 0x100fe4000001085d */
[--C-:B------:R-:W-:Y:S02]  /*17410*/  FFMA.FTZ R122, R114, c[0x0][0x2d0], -R96.reuse ;  /* 0x0000b400727a7a23 */ /* 0x100fe40000010860 */
[----:B------:R-:W-:Y:S02]  /*17420*/  FFMA.FTZ R132, R113, c[0x0][0x2d0], -R96 ;  /* 0x0000b40071847a23 */ /* 0x000fe40000010860 */
[--C-:B------:R-:W-:Y:S02]  /*17430*/  FFMA.FTZ R133, R97, c[0x0][0x2d0], -R94.reuse ;  /* 0x0000b40061857a23 */ /* 0x100fe4000001085e */
[----:B------:R-:W-:Y:S02]  /*17440*/  FFMA.FTZ R134, R109, c[0x0][0x2d0], -R94 ;  /* 0x0000b4006d867a23 */ /* 0x000fe4000001085e */
[----:B------:R-:W-:Y:S02]  /*17450*/  IMAD.MOV.U32 R168, RZ, RZ, R102 ;  /* 0x000000ffffa87224 */ /* 0x000fe400078e0066 */
[----:B------:R-:W-:Y:S02]  /*17460*/  FFMA.FTZ R102, R221, c[0x0][0x2d0], -R93 ;  /* 0x0000b400dd667a23 */ /* 0x000fe4000001085d */
[--C-:B------:R-:W-:Y:S02]  /*17470*/  FFMA.FTZ R109, R213, c[0x0][0x2d0], -R96.reuse ;  /* 0x0000b400d56d7a23 */ /* 0x100fe40000010860 */
[----:B------:R-:W-:Y:S01]  /*17480*/  IMAD.MOV.U32 R169, RZ, RZ, R107 ;  /* 0x000000ffffa97224 */ /* 0x000fe200078e006b */
[----:B------:R-:W-:Y:S01]  /*17490*/  MUFU.EX2 R142, R102 ;  /* 0x00000066008e7308 */ /* 0x000fe20000000800 */
[--C-:B---3--:R-:W-:Y:S02]  /*174a0*/  FFMA.FTZ R2, R47, c[0x0][0x2d0], -R96.reuse ;  /* 0x0000b4002f027a23 */ /* 0x108fe40000010860 */
[----:B------:R-:W-:Y:S02]  /*174b0*/  FMUL.FTZ R47, R0, R119 ;  /* 0x00000077002f7220 */ /* 0x000fe40000410000 */
[----:B------:R-:W-:Y:S02]  /*174c0*/  FFMA.FTZ R119, R101, c[0x0][0x2d0], -R93 ;  /* 0x0000b40065777a23 */ /* 0x000fe4000001085d */
[----:B------:R-:W-:Y:S02]  /*174d0*/  IMAD.MOV.U32 R107, RZ, RZ, R103 ;  /* 0x000000ffff6b7224 */ /* 0x000fe400078e0067 */
[--C-:B------:R-:W-:Y:S01]  /*174e0*/  FFMA.FTZ R103, R219, c[0x0][0x2d0], -R93.reuse ;  /* 0x0000b400db677a23 */ /* 0x100fe2000001085d */
[----:B------:R3:W1:Y:S01]  /*174f0*/  MUFU.EX2 R27, R2 ;  /* 0x00000002001b7308 */ /* 0x0006620000000800 */
[--C-:B------:R-:W-:Y:S02]  /*17500*/  FFMA.FTZ R97, R107, c[0x0][0x2d0], -R96.reuse ;  /* 0x0000b4006b617a23 */ /* 0x100fe40000010860 */
[----:B------:R-:W-:Y:S07]  /*17510*/  FFMA.FTZ R107, R214, c[0x0][0x2d0], -R96 ;  /* 0x0000b400d66b7a23 */ /* 0x000fee0000010860 */
[----:B------:R-:W-:Y:S01]  /*17520*/  MUFU.EX2 R102, R119 ;  /* 0x0000007700667308 */ /* 0x000fe20000000800 */
[----:B---3--:R-:W-:Y:S02]  /*17530*/  FFMA.FTZ R2, R192, c[0x0][0x2d0], -R93 ;  /* 0x0000b400c0027a23 */ /* 0x008fe4000001085d */
[----:B-1----:R-:W-:Y:S07]  /*17540*/  IMAD.MOV.U32 R164, RZ, RZ, R27 ;  /* 0x000000ffffa47224 */ /* 0x002fee00078e001b */
[----:B------:R1:W-:Y:S01]  /*17550*/  MUFU.EX2 R152, R2 ;  /* 0x0000000200987308 */ /* 0x0003e20000000800 */
[----:B------:R-:W-:Y:S02]  /*17560*/  FMUL.FTZ R27, R0, R167 ;  /* 0x000000a7001b7220 */ /* 0x000fe40000410000 */
[----:B------:R-:W-:Y:S02]  /*17570*/  IMAD.MOV.U32 R167, RZ, RZ, R79 ;  /* 0x000000ffffa77224 */ /* 0x000fe400078e004f */
[----:B------:R-:W-:Y:S02]  /*17580*/  IMAD.MOV.U32 R192, RZ, RZ, R78 ;  /* 0x000000ffffc07224 */ /* 0x000fe400078e004e */
[----:B------:R-:W-:Y:S02]  /*17590*/  IMAD.MOV.U32 R221, RZ, RZ, R164 ;  /* 0x000000ffffdd7224 */ /* 0x000fe400078e00a4 */
[----:B-1----:R-:W-:Y:S02]  /*175a0*/  FFMA.FTZ R2, R193, c[0x0][0x2d0], -R93 ;  /* 0x0000b400c1027a23 */ /* 0x002fe4000001085d */
[----:B------:R-:W-:Y:S02]  /*175b0*/  IMAD.MOV.U32 R193, RZ, RZ, R77 ;  /* 0x000000ffffc17224 */ /* 0x000fe400078e004d */
[----:B------:R1:W3:Y:S01]  /*175c0*/  MUFU.EX2 R154, R2 ;  /* 0x00000002009a7308 */ /* 0x0002e20000000800 */
[----:B------:R-:W2:Y:S01]  /*175d0*/  LDSM.16.MT88.4 R76, [R230+0x100] ;  /* 0x00010000e64c783b */ /* 0x000ea20000004200 */
[--C-:B-1----:R-:W-:Y:S08]  /*175e0*/  FFMA.FTZ R2, R195, c[0x0][0x2d0], -R92.reuse ;  /* 0x0000b400c3027a23 */ /* 0x102ff0000001085c */
[----:B------:R1:W1:Y:S01]  /*175f0*/  MUFU.EX2 R153, R2 ;  /* 0x0000000200997308 */ /* 0x0002620000000800 */
[----:B--2---:R-:W-:Y:S01]  /*17600*/  F2FP.BF16.PACK_AB R67, R139, R95 ;  /* 0x0000005f8b43723e */ /* 0x004fe200000010ff */
[----:B-1----:R-:W-:Y:S08]  /*17610*/  FFMA.FTZ R2, R206, c[0x0][0x2d0], -R92 ;  /* 0x0000b400ce027a23 */ /* 0x002ff0000001085c */
[----:B------:R1:W-:Y:S01]  /*17620*/  MUFU.EX2 R155, R2 ;  /* 0x00000002009b7308 */ /* 0x0003e20000000800 */
[----:B------:R-:W-:Y:S01]  /*17630*/  F2FP.BF16.PACK_AB R66, R138, R140 ;  /* 0x0000008c8a42723e */ /* 0x000fe200000010ff */
[----:B-1----:R-:W-:Y:S06]  /*17640*/  FFMA.FTZ R2, R56, c[0x0][0x2d0], -R93 ;  /* 0x0000b40038027a23 */ /* 0x002fec000001085d */
[C---:B------:R-:W-:Y:S02]  /*17650*/  HMMA.16816.F32.BF16 R8, R64.reuse, R20, R8 ;  /* 0x000000144008723c */ /* 0x040fe40000041808 */
[----:B------:R1:W-:Y:S02]  /*17660*/  MUFU.EX2 R156, R2 ;  /* 0x00000002009c7308 */ /* 0x0003e40000000800 */
[C---:B------:R-:W-:Y:S03]  /*17670*/  FMUL.FTZ R56, R68.reuse, R128 ;  /* 0x0000008044387220 */ /* 0x040fe60000410000 */
[C---:B------:R-:W-:Y:S01]  /*17680*/  FMUL.FTZ R20, R3.reuse, R160 ;  /* 0x000000a003147220 */ /* 0x040fe20000410000 */
[-C--:B------:R-:W-:Y:S04]  /*17690*/  HMMA.16816.F32.BF16 R12, R64, R22.reuse, R12 ;  /* 0x00000016400c723c */ /* 0x080fe8000004180c */
[----:B------:R-:W-:Y:S02]  /*176a0*/  IMAD.MOV.U32 R160, RZ, RZ, R82 ;  /* 0x000000ffffa07224 */ /* 0x000fe400078e0052 */
[----:B------:R-:W-:Y:S02]  /*176b0*/  FMUL.FTZ R21, R3, R161 ;  /* 0x000000a103157220 */ /* 0x000fe40000410000 */
[C---:B------:R-:W-:Y:S04]  /*176c0*/  HMMA.16816.F32.BF16 R16, R72.reuse, R22, R16 ;  /* 0x000000164810723c */ /* 0x040fe80000041810 */
[----:B------:R-:W-:Y:S02]  /*176d0*/  IMAD.MOV.U32 R161, RZ, RZ, R25 ;  /* 0x000000ffffa17224 */ /* 0x000fe400078e0019 */
[----:B------:R-:W-:Y:S02]  /*176e0*/  FMUL.FTZ R25, R68, R165 ;  /* 0x000000a544197220 */ /* 0x000fe40000410000 */
[----:B------:R-:W-:Y:S04]  /*176f0*/  FMUL.FTZ R23, R69, R163 ;  /* 0x000000a345177220 */ /* 0x000fe80000410000 */
[----:B-1----:R-:W-:Y:S02]  /*17700*/  FFMA.FTZ R2, R57, c[0x0][0x2d0], -R93 ;  /* 0x0000b40039027a23 */ /* 0x002fe4000001085d */
[----:B------:R-:W-:Y:S02]  /*17710*/  FMUL.FTZ R22, R69, R162 ;  /* 0x000000a245167220 */ /* 0x000fe40000410000 */
[----:B------:R1:W-:Y:S01]  /*17720*/  MUFU.EX2 R158, R2 ;  /* 0x00000002009e7308 */ /* 0x0003e20000000800 */
[----:B------:R-:W-:Y:S02]  /*17730*/  IMAD.MOV.U32 R165, RZ, RZ, R83 ;  /* 0x000000ffffa57224 */ /* 0x000fe400078e0053 */
[----:B------:R-:W-:Y:S02]  /*17740*/  IMAD.MOV.U32 R163, RZ, RZ, R84 ;  /* 0x000000ffffa37224 */ /* 0x000fe400078e0054 */
[-C--:B------:R-:W-:Y:S01]  /*17750*/  HMMA.16816.F32.BF16 R20, R72, R36.reuse, R20 ;  /* 0x000000244814723c */ /* 0x080fe20000041814 */
[----:B------:R-:W-:Y:S02]  /*17760*/  LDSM.16.MT88.4 R84, [R231+0x900] ;  /* 0x00090000e754783b */ /* 0x000fe40000004200 */
[----:B------:R-:W-:Y:S02]  /*17770*/  IMAD.MOV.U32 R162, RZ, RZ, R26 ;  /* 0x000000ffffa27224 */ /* 0x000fe400078e001a */
[----:B------:R-:W-:Y:S02]  /*17780*/  FMUL.FTZ R26, R0, R166 ;  /* 0x000000a6001a7220 */ /* 0x000fe40000410000 */
[----:B------:R-:W-:Y:S02]  /*17790*/  IMAD.MOV.U32 R166, RZ, RZ, R80 ;  /* 0x000000ffffa67224 */ /* 0x000fe400078e0050 */
[----:B------:R-:W2:Y:S03]  /*177a0*/  LDSM.16.MT88.4 R80, [R228+0x900] ;  /* 0x00090000e450783b */ /* 0x000ea60000004200 */
[C---:B------:R-:W-:Y:S04]  /*177b0*/  HMMA.16816.F32.BF16 R24, R64.reuse, R36, R24 ;  /* 0x000000244018723c */ /* 0x040fe80000041818 */
[----:B------:R-:W-:Y:S02]  /*177c0*/  FMUL.FTZ R57, R68, R129 ;  /* 0x0000008144397220 */ /* 0x000fe40000410000 */
[----:B------:R-:W-:Y:S02]  /*177d0*/  IMAD.MOV.U32 R219, RZ, RZ, R162 ;  /* 0x000000ffffdb7224 */ /* 0x000fe400078e00a2 */
[-C--:B------:R-:W-:Y:S04]  /*177e0*/  HMMA.16816.F32.BF16 R28, R64, R38.reuse, R28 ;  /* 0x00000026401c723c */ /* 0x080fe8000004181c */
[----:B-1----:R-:W-:Y:S02]  /*177f0*/  FFMA.FTZ R2, R58, c[0x0][0x2d0], -R92 ;  /* 0x0000b4003a027a23 */ /* 0x002fe4000001085c */
[C---:B------:R-:W-:Y:S02]  /*17800*/  FMUL.FTZ R37, R3.reuse, R177 ;  /* 0x000000b103257220 */ /* 0x040fe40000410000 */
[C---:B------:R-:W-:Y:S01]  /*17810*/  HMMA.16816.F32.BF16 R32, R72.reuse, R38, R32 ;  /* 0x000000264820723c */ /* 0x040fe20000041820 */
[----:B------:R1:W-:Y:S03]  /*17820*/  MUFU.EX2 R157, R2 ;  /* 0x00000002009d7308 */ /* 0x0003e60000000800 */
[----:B------:R-:W-:Y:S02]  /*17830*/  FMUL.FTZ R36, R3, R176 ;  /* 0x000000b003247220 */ /* 0x000fe40000410000 */
[C---:B------:R-:W-:Y:S02]  /*17840*/  FMUL.FTZ R58, R0.reuse, R130 ;  /* 0x00000082003a7220 */ /* 0x040fe40000410000 */
[C---:B------:R-:W-:Y:S04]  /*17850*/  FMUL.FTZ R38, R69.reuse, R178 ;  /* 0x000000b245267220 */ /* 0x040fe80000410000 */
[----:B------:R-:W-:Y:S02]  /*17860*/  FMUL.FTZ R39, R69, R179 ;  /* 0x000000b345277220 */ /* 0x000fe40000410000 */
[----:B---3--:R-:W-:Y:S02]  /*17870*/  IMAD.MOV.U32 R178, RZ, RZ, R154 ;  /* 0x000000ffffb27224 */ /* 0x008fe400078e009a */
[----:B------:R-:W-:Y:S02]  /*17880*/  IMAD.MOV.U32 R179, RZ, RZ, R153 ;  /* 0x000000ffffb37224 */ /* 0x000fe400078e0099 */
[----:B------:R-:W-:Y:S01]  /*17890*/  IMAD.MOV.U32 R153, RZ, RZ, R136 ;  /* 0x000000ffff997224 */ /* 0x000fe200078e0088 */
[-C--:B------:R-:W-:Y:S03]  /*178a0*/  HMMA.16816.F32.BF16 R36, R72, R52.reuse, R36 ;  /* 0x000000344824723c */ /* 0x080fe60000041824 */
[----:B-1----:R-:W-:Y:S05]  /*178b0*/  FFMA.FTZ R2, R59, c[0x0][0x2d0], -R92 ;  /* 0x0000b4003b027a23 */ /* 0x002fea000001085c */
[C---:B------:R-:W-:Y:S01]  /*178c0*/  HMMA.16816.F32.BF16 R40, R64.reuse, R52, R40 ;  /* 0x000000344028723c */ /* 0x040fe20000041828 */
[----:B------:R1:W3:Y:S03]  /*178d0*/  MUFU.EX2 R159, R2 ;  /* 0x00000002009f7308 */ /* 0x0002e60000000800 */
[----:B------:R-:W-:Y:S03]  /*178e0*/  FMUL.FTZ R59, R0, R131 ;  /* 0x00000083003b7220 */ /* 0x000fe60000410000 */
[C---:B------:R-:W-:Y:S01]  /*178f0*/  FMUL.FTZ R52, R3.reuse, R124 ;  /* 0x0000007c03347220 */ /* 0x040fe20000410000 */
[-C--:B------:R-:W-:Y:S03]  /*17900*/  HMMA.16816.F32.BF16 R44, R64, R54.reuse, R44 ;  /* 0x00000036402c723c */ /* 0x080fe6000004182c */
[----:B------:R-:W-:Y:S01]  /*17910*/  MUFU.EX2 R131, R99 ;  /* 0x0000006300837308 */ /* 0x000fe20000000800 */
[----:B------:R-:W-:Y:S04]  /*17920*/  FMUL.FTZ R53, R3, R125 ;  /* 0x0000007d03357220 */ /* 0x000fe80000410000 */
[C---:B------:R-:W-:Y:S05]  /*17930*/  HMMA.16816.F32.BF16 R48, R72.reuse, R54, R48 ;  /* 0x000000364830723c */ /* 0x040fea0000041830 */
[----:B------:R-:W-:Y:S02]  /*17940*/  MUFU.EX2 R99, R120 ;  /* 0x0000007800637308 */ /* 0x000fe40000000800 */
[C---:B------:R-:W-:Y:S02]  /*17950*/  FMUL.FTZ R54, R69.reuse, R126 ;  /* 0x0000007e45367220 */ /* 0x040fe40000410000 */
[----:B------:R-:W-:Y:S03]  /*17960*/  FMUL.FTZ R55, R69, R127 ;  /* 0x0000007f45377220 */ /* 0x000fe60000410000 */
[--C-:B-1----:R-:W-:Y:S04]  /*17970*/  FFMA.FTZ R2, R220, c[0x0][0x2d0], -R94.reuse ;  /* 0x0000b400dc027a23 */ /* 0x102fe8000001085e */
[-C--:B------:R-:W-:Y:S01]  /*17980*/  HMMA.16816.F32.BF16 R52, R72, R76.reuse, R52 ;  /* 0x0000004c4834723c */ /* 0x080fe20000041834 */
[----:B------:R1:W-:Y:S07]  /*17990*/  MUFU.EX2 R177, R2 ;  /* 0x0000000200b17308 */ /* 0x0003ee0000000800 */
[C---:B------:R-:W-:Y:S03]  /*179a0*/  HMMA.16816.F32.BF16 R56, R64.reuse, R76, R56 ;  /* 0x0000004c4038723c */ /* 0x040fe60000041838 */
[----:B------:R-:W-:Y:S04]  /*179b0*/  MUFU.EX2 R125, R97 ;  /* 0x00000061007d7308 */ /* 0x000fe80000000800 */
[----:B------:R-:W-:Y:S01]  /*179c0*/  F2FP.BF16.PACK_AB R76, R233, R246 ;  /* 0x000000f6e94c723e */ /* 0x000fe200000010ff */
[-C--:B------:R-:W-:Y:S04]  /*179d0*/  HMMA.16816.F32.BF16 R60, R64, R78.reuse, R60 ;  /* 0x0000004e403c723c */ /* 0x080fe8000004183c */
[----:B------:R-:W-:Y:S03]  /*179e0*/  F2FP.BF16.PACK_AB R77, R235, R216 ;  /* 0x000000d8eb4d723e */ /* 0x000fe600000010ff */
[C---:B------:R-:W-:Y:S02]  /*179f0*/  FMUL.FTZ R64, R3.reuse, R184 ;  /* 0x000000b803407220 */ /* 0x040fe40000410000 */
[----:B-1----:R-:W-:Y:S03]  /*17a00*/  FFMA.FTZ R2, R224, c[0x0][0x2d0], -R94 ;  /* 0x0000b400e0027a23 */ /* 0x002fe6000001085e */
[----:B------:R-:W-:Y:S01]  /*17a10*/  FMUL.FTZ R65, R3, R185 ;  /* 0x000000b903417220 */ /* 0x000fe20000410000 */
[----:B------:R1:W-:Y:S01]  /*17a20*/  MUFU.EX2 R183, R2 ;  /* 0x0000000200b77308 */ /* 0x0003e20000000800 */
[C---:B------:R-:W-:Y:S02]  /*17a30*/  FMUL.FTZ R66, R69.reuse, R186 ;  /* 0x000000ba45427220 */ /* 0x040fe40000410000 */
[----:B------:R-:W-:Y:S07]  /*17a40*/  FMUL.FTZ R67, R69, R187 ;  /* 0x000000bb45437220 */ /* 0x000fee0000410000 */
[----:B------:R-:W-:Y:S07]  /*17a50*/  HMMA.16816.F32.BF16 R64, R72, R78, R64 ;  /* 0x0000004e4840723c */ /* 0x000fee0000041840 */
[----:B----4-:R-:W-:Y:S02]  /*17a60*/  F2FP.BF16.PACK_AB R72, R232, R148 ;  /* 0x00000094e848723e */ /* 0x010fe400000010ff */
[----:B------:R-:W-:Y:S03]  /*17a70*/  F2FP.BF16.PACK_AB R73, R236, R147 ;  /* 0x00000093ec49723e */ /* 0x000fe600000010ff */
[----:B------:R-:W-:Y:S01]  /*17a80*/  F2FP.BF16.PACK_AB R74, R242, R146 ;  /* 0x00000092f24a723e */ /* 0x000fe200000010ff */
[--C-:B-1----:R-:W-:Y:S01]  /*17a90*/  FFMA.FTZ R2, R225, c[0x0][0x2d0], -R96.reuse ;  /* 0x0000b400e1027a23 */ /* 0x102fe20000010860 */
[----:B------:R-:W-:Y:S02]  /*17aa0*/  F2FP.BF16.PACK_AB R75, R243, R239 ;  /* 0x000000eff34b723e */ /* 0x000fe400000010ff */
[----:B------:R-:W-:Y:S01]  /*17ab0*/  F2FP.BF16.PACK_AB R78, R145, R240 ;  /* 0x000000f0914e723e */ /* 0x000fe200000010ff */
[----:B------:R1:W-:Y:S01]  /*17ac0*/  MUFU.EX2 R176, R2 ;  /* 0x0000000200b07308 */ /* 0x0003e20000000800 */
[----:B------:R-:W-:Y:S03]  /*17ad0*/  F2FP.BF16.PACK_AB R79, R144, R241 ;  /* 0x000000f1904f723e */ /* 0x000fe600000010ff */
[-C--:B--2---:R-:W-:Y:S08]  /*17ae0*/  HMMA.16816.F32.BF16 R4, R72, R80.reuse, R4 ;  /* 0x000000504804723c */ /* 0x084ff00000041804 */
[C---:B------:R-:W-:Y:S07]  /*17af0*/  HMMA.16816.F32.BF16 R8, R76.reuse, R80, R8 ;  /* 0x000000504c08723c */ /* 0x040fee0000041808 */
[--C-:B------:R-:W-:Y:S01]  /*17b00*/  FFMA.FTZ R80, R193, c[0x0][0x2d0], -R96.reuse ;  /* 0x0000b400c1507a23 */ /* 0x100fe20000010860 */
[-C--:B------:R-:W-:Y:S03]  /*17b10*/  HMMA.16816.F32.BF16 R12, R76, R82.reuse, R12 ;  /* 0x000000524c0c723c */ /* 0x080fe6000004180c */
[----:B------:R2:W-:Y:S01]  /*17b20*/  MUFU.EX2 R180, R80 ;  /* 0x0000005000b47308 */ /* 0x0005e20000000800 */
[----:B-1----:R-:W-:Y:S04]  /*17b30*/  FFMA.FTZ R2, R249, c[0x0][0x2d0], -R96 ;  /* 0x0000b400f9027a23 */ /* 0x002fe80000010860 */
[C---:B------:R-:W-:Y:S05]  /*17b40*/  HMMA.16816.F32.BF16 R16, R72.reuse, R82, R16 ;  /* 0x000000524810723c */ /* 0x040fea0000041810 */
[----:B------:R1:W-:Y:S03]  /*17b50*/  MUFU.EX2 R182, R2 ;  /* 0x0000000200b67308 */ /* 0x0003e60000000800 */
[-C--:B------:R-:W-:Y:S08]  /*17b60*/  HMMA.16816.F32.BF16 R20, R72, R84.reuse, R20 ;  /* 0x000000544814723c */ /* 0x080ff00000041814 */
[C---:B------:R-:W-:Y:S01]  /*17b70*/  HMMA.16816.F32.BF16 R24, R76.reuse, R84, R24 ;  /* 0x000000544c18723c */ /* 0x040fe20000041818 */
[----:B--2---:R-:W-:Y:S06]  /*17b80*/  LDSM.16.MT88.4 R80, [R230+0x900] ;  /* 0x00090000e650783b */ /* 0x004fec0000004200 */
[----:B------:R-:W-:Y:S01]  /*17b90*/  FFMA.FTZ R84, R226, c[0x0][0x2d0], -R93 ;  /* 0x0000b400e2547a23 */ /* 0x000fe2000001085d */
[-C--:B------:R-:W-:Y:S04]  /*17ba0*/  HMMA.16816.F32.BF16 R28, R76, R86.reuse, R28 ;  /* 0x000000564c1c723c */ /* 0x080fe8000004181c */
[----:B---3--:R-:W-:Y:S02]  /*17bb0*/  IMAD.MOV.U32 R226, RZ, RZ, R159 ;  /* 0x000000ffffe27224 */ /* 0x008fe400078e009f */
[----:B-1----:R-:W-:Y:S02]  /*17bc0*/  FFMA.FTZ R2, R200, c[0x0][0x2d0], -R94 ;  /* 0x0000b400c8027a23 */ /* 0x002fe4000001085e */
[C---:B------:R-:W-:Y:S02]  /*17bd0*/  HMMA.16816.F32.BF16 R32, R72.reuse, R86, R32 ;  /* 0x000000564820723c */ /* 0x040fe40000041820 */
[----:B------:R1:W-:Y:S02]  /*17be0*/  MUFU.EX2 R181, R2 ;  /* 0x0000000200b57308 */ /* 0x0003e40000000800 */
[----:B------:R-:W-:Y:S02]  /*17bf0*/  IMAD.MOV.U32 R200, RZ, RZ, R88 ;  /* 0x000000ffffc87224 */ /* 0x000fe400078e0058 */
[----:B-1----:R-:W-:Y:S02]  /*17c00*/  FFMA.FTZ R2, R91, c[0x0][0x2d0], -R94 ;  /* 0x0000b4005b027a23 */ /* 0x002fe4000001085e */
[----:B------:R-:W1:Y:S04]  /*17c10*/  LDSM.16.MT88.4 R88, [R229+0x900] ;  /* 0x00090000e558783b */ /* 0x000e680000004200 */
[----:B------:R2:W-:Y:S02]  /*17c20*/  MUFU.EX2 R249, R2 ;  /* 0x0000000200f97308 */ /* 0x0005e40000000800 */
[----:B--2---:R-:W-:Y:S02]  /*17c30*/  FFMA.FTZ R2, R192, c[0x0][0x2d0], -R96 ;  /* 0x0000b400c0027a23 */ /* 0x004fe40000010860 */
[----:B------:R-:W-:Y:S02]  /*17c40*/  IMAD.MOV.U32 R192, RZ, RZ, R98 ;  /* 0x000000ffffc07224 */ /* 0x000fe400078e0062 */
[----:B------:R-:W-:Y:S04]  /*17c50*/  FFMA.FTZ R98, R247, c[0x0][0x2d0], -R93 ;  /* 0x0000b400f7627a23 */ /* 0x000fe8000001085d */
[----:B------:R2:W-:Y:S01]  /*17c60*/  MUFU.EX2 R225, R2 ;  /* 0x0000000200e17308 */ /* 0x0005e20000000800 */
[----:B------:R-:W-:Y:S02]  /*17c70*/  IMAD.MOV.U32 R217, RZ, RZ, R192 ;  /* 0x000000ffffd97224 */ /* 0x000fe400078e00c0 */
[----:B------:R-:W-:Y:S01]  /*17c80*/  IMAD.MOV.U32 R247, RZ, RZ, R155 ;  /* 0x000000fffff77224 */ /* 0x000fe200078e009b */
[-C--:B-1----:R-:W-:Y:S06]  /*17c90*/  HMMA.16816.F32.BF16 R36, R72, R88.reuse, R36 ;  /* 0x000000584824723c */ /* 0x082fec0000041824 */
[----:B------:R-:W-:Y:S02]  /*17ca0*/  MUFU.EX2 R124, R98 ;  /* 0x00000062007c7308 */ /* 0x000fe40000000800 */
[C---:B------:R-:W-:Y:S08]  /*17cb0*/  HMMA.16816.F32.BF16 R40, R76.reuse, R88, R40 ;  /* 0x000000584c28723c */ /* 0x040ff00000041828 */
[----:B------:R-:W-:Y:S01]  /*17cc0*/  MUFU.EX2 R98, R123 ;  /* 0x0000007b00627308 */ /* 0x000fe20000000800 */
[----:B--2---:R-:W-:Y:S01]  /*17cd0*/  FFMA.FTZ R2, R167, c[0x0][0x2d0], -R93 ;  /* 0x0000b400a7027a23 */ /* 0x004fe2000001085d */
[-C--:B------:R-:W-:Y:S03]  /*17ce0*/  HMMA.16816.F32.BF16 R44, R76, R90.reuse, R44 ;  /* 0x0000005a4c2c723c */ /* 0x080fe6000004182c */
[----:B------:R-:W-:Y:S05]  /*17cf0*/  IMAD.MOV.U32 R167, RZ, RZ, R165 ;  /* 0x000000ffffa77224 */ /* 0x000fea00078e00a5 */
[----:B------:R1:W-:Y:S01]  /*17d00*/  MUFU.EX2 R224, R2 ;  /* 0x0000000200e07308 */ /* 0x0003e20000000800 */
[----:B------:R-:W-:Y:S01]  /*17d10*/  IMAD.MOV.U32 R165, RZ, RZ, R151 ;  /* 0x000000ffffa57224 */ /* 0x000fe200078e0097 */
[C---:B------:R-:W-:Y:S01]  /*17d20*/  HMMA.16816.F32.BF16 R48, R72.reuse, R90, R48 ;  /* 0x0000005a4830723c */ /* 0x040fe20000041830 */
[----:B------:R-:W-:Y:S03]  /*17d30*/  LDSM.16.MT88.4 R88, [R231+0x1100] ;  /* 0x00110000e758783b */ /* 0x000fe60000004200 */
[----:B------:R-:W-:Y:S04]  /*17d40*/  IMAD.MOV.U32 R151, RZ, RZ, R201 ;  /* 0x000000ffff977224 */ /* 0x000fe800078e00c9 */
[-C--:B------:R-:W-:Y:S08]  /*17d50*/  HMMA.16816.F32.BF16 R52, R72, R80.reuse, R52 ;  /* 0x000000504834723c */ /* 0x080ff00000041834 */
[C---:B------:R-:W-:Y:S04]  /*17d60*/  HMMA.16816.F32.BF16 R56, R76.reuse, R80, R56 ;  /* 0x000000504c38723c */ /* 0x040fe80000041838 */
[----:B-1----:R-:W-:Y:S02]  /*17d70*/  FFMA.FTZ R2, R166, c[0x0][0x2d0], -R93 ;  /* 0x0000b400a6027a23 */ /* 0x002fe4000001085d */
[----:B------:R-:W-:Y:S02]  /*17d80*/  IMAD.MOV.U32 R166, RZ, RZ, R150 ;  /* 0x000000ffffa67224 */ /* 0x000fe400078e0096 */
[-C--:B------:R-:W-:Y:S01]  /*17d90*/  HMMA.16816.F32.BF16 R60, R76, R82.reuse, R60 ;  /* 0x000000524c3c723c */ /* 0x080fe2000004183c */
[----:B------:R-:W2:Y:S01]  /*17da0*/  LDL.LU R78, [R1+0x1c] ;  /* 0x00001c00014e7983 */ /* 0x000ea20000300800 */
[----:B------:R1:W-:Y:S02]  /*17db0*/  MUFU.EX2 R220, R2 ;  /* 0x0000000200dc7308 */ /* 0x0003e40000000800 */
[----:B------:R-:W-:Y:S01]  /*17dc0*/  IMAD.MOV.U32 R150, RZ, RZ, R200 ;  /* 0x000000ffff967224 */ /* 0x000fe200078e00c8 */
[----:B------:R-:W3:Y:S02]  /*17dd0*/  LDL.LU R114, [R1+0x28] ;  /* 0x0000280001727983 */ /* 0x000ee40000300800 */
[----:B------:R-:W-:Y:S01]  /*17de0*/  FFMA.FTZ R76, R169, c[0x0][0x2d0], -R96 ;  /* 0x0000b400a94c7a23 */ /* 0x000fe20000010860 */
[----:B------:R-:W-:Y:S01]  /*17df0*/  HMMA.16816.F32.BF16 R64, R72, R82, R64 ;  /* 0x000000524840723c */ /* 0x000fe20000041840 */
[----:B------:R-:W3:Y:S03]  /*17e00*/  LDL.LU R113, [R1+0x24] ;  /* 0x0000240001717983 */ /* 0x000ee60000300800 */
[----:B------:R1:W-:Y:S01]  /*17e10*/  MUFU.EX2 R192, R76 ;  /* 0x0000004c00c07308 */ /* 0x0003e20000000800 */
[----:B------:R-:W-:Y:S01]  /*17e20*/  FFMA.FTZ R77, R166, c[0x0][0x2d0], -R94 ;  /* 0x0000b400a64d7a23 */ /* 0x000fe2000001085e */
[----:B------:R-:W-:Y:S01]  /*17e30*/  LDSM.16.MT88.4 R80, [R229+0x1100] ;  /* 0x00110000e550783b */ /* 0x000fe20000004200 */
[----:B------:R-:W-:Y:S01]  /*17e40*/  FFMA.FTZ R101, R150, c[0x0][0x2d0], -R92 ;  /* 0x0000b40096657a23 */ /* 0x000fe2000001085c */
[----:B------:R-:W-:Y:S01]  /*17e50*/  F2FP.BF16.PACK_AB R72, R234, R244 ;  /* 0x000000f4ea48723e */ /* 0x000fe200000010ff */
[----:B------:R-:W-:Y:S03]  /*17e60*/  IMAD.MOV.U32 R150, RZ, RZ, R106 ;  /* 0x000000ffff967224 */ /* 0x000fe600078e006a */
[--C-:B------:R-:W-:Y:S02]  /*17e70*/  FFMA.FTZ R106, R211, c[0x0][0x2d0], -R92.reuse ;  /* 0x0000b400d36a7a23 */ /* 0x100fe4000001085c */
[----:B------:R-:W-:Y:S01]  /*17e80*/  MUFU.EX2 R189, R77 ;  /* 0x0000004d00bd7308 */ /* 0x000fe20000000800 */
[----:B------:R-:W-:Y:S02]  /*17e90*/  IMAD.MOV.U32 R169, RZ, RZ, R163 ;  /* 0x000000ffffa97224 */ /* 0x000fe400078e00a3 */
[----:B------:R-:W-:Y:S02]  /*17ea0*/  IMAD.MOV.U32 R211, RZ, RZ, R105 ;  /* 0x000000ffffd37224 */ /* 0x000fe400078e0069 */
[----:B-1----:R-:W-:Y:S01]  /*17eb0*/  FFMA.FTZ R2, R149, c[0x0][0x2d0], -R92 ;  /* 0x0000b40095027a23 */ /* 0x002fe2000001085c */
[----:B------:R-:W-:Y:S01]  /*17ec0*/  F2FP.BF16.PACK_AB R73, R169, R237 ;  /* 0x000000eda949723e */ /* 0x000fe200000010ff */
[----:B------:R-:W-:Y:S02]  /*17ed0*/  IMAD.MOV.U32 R149, RZ, RZ, R203 ;  /* 0x000000ffff957224 */ /* 0x000fe400078e00cb */
[----:B------:R-:W-:Y:S01]  /*17ee0*/  FFMA.FTZ R105, R205, c[0x0][0x2d0], -R94 ;  /* 0x0000b400cd697a23 */ /* 0x000fe2000001085e */
[----:B------:R1:W-:Y:S01]  /*17ef0*/  MUFU.EX2 R206, R2 ;  /* 0x0000000200ce7308 */ /* 0x0003e20000000800 */
[----:B------:R-:W-:Y:S02]  /*17f00*/  IMAD.MOV.U32 R205, RZ, RZ, R108 ;  /* 0x000000ffffcd7224 */ /* 0x000fe400078e006c */
[--C-:B------:R-:W-:Y:S02]  /*17f10*/  FFMA.FTZ R108, R204, c[0x0][0x2d0], -R94.reuse ;  /* 0x0000b400cc6c7a23 */ /* 0x100fe4000001085e */
[----:B------:R-:W-:Y:S02]  /*17f20*/  FFMA.FTZ R76, R165, c[0x0][0x2d0], -R94 ;  /* 0x0000b400a54c7a23 */ /* 0x000fe4000001085e */
[----:B------:R-:W-:Y:S02]  /*17f30*/  IMAD.MOV.U32 R204, RZ, RZ, R110 ;  /* 0x000000ffffcc7224 */ /* 0x000fe400078e006e */
[----:B------:R-:W-:Y:S01]  /*17f40*/  FFMA.FTZ R110, R194, c[0x0][0x2d0], -R94 ;  /* 0x0000b400c26e7a23 */ /* 0x000fe2000001085e */
[----:B------:R-:W-:Y:S02]  /*17f50*/  MUFU.EX2 R127, R76 ;  /* 0x0000004c007f7308 */ /* 0x000fe40000000800 */
[----:B------:R-:W-:Y:S08]  /*17f60*/  F2FP.BF16.PACK_AB R74, R217, R204 ;  /* 0x000000ccd94a723e */ /* 0x000ff000000010ff */
[----:B------:R-:W-:Y:S01]  /*17f70*/  MUFU.EX2 R130, R101 ;  /* 0x0000006500827308 */ /* 0x000fe20000000800 */
[----:B-1----:R-:W-:Y:S09]  /*17f80*/  FFMA.FTZ R2, R202, c[0x0][0x2d0], -R92 ;  /* 0x0000b400ca027a23 */ /* 0x002ff2000001085c */
[----:B------:R1:W-:Y:S10]  /*17f90*/  MUFU.EX2 R203, R2 ;  /* 0x0000000200cb7308 */ /* 0x0003f40000000800 */
[----:B------:R1:W-:Y:S10]  /*17fa0*/  MUFU.EX2 R202, R84 ;  /* 0x0000005400ca7308 */ /* 0x0003f40000000800 */
[----:B------:R-:W-:Y:S01]  /*17fb0*/  MUFU.EX2 R136, R106 ;  /* 0x0000006a00887308 */ /* 0x000fe20000000800 */
[----:B-1----:R-:W-:Y:S02]  /*17fc0*/  FFMA.FTZ R2, R248, c[0x0][0x2d0], -R93 ;  /* 0x0000b400f8027a23 */ /* 0x002fe4000001085d */
[----:B------:R-:W-:Y:S07]  /*17fd0*/  IMAD.MOV.U32 R248, RZ, RZ, R158 ;  /* 0x000000fffff87224 */ /* 0x000fee00078e009e */
[----:B------:R1:W-:Y:S01]  /*17fe0*/  MUFU.EX2 R201, R2 ;  /* 0x0000000200c97308 */ /* 0x0003e20000000800 */
[----:B------:R-:W1:Y:S09]  /*17ff0*/  LDSM.16.MT88.4 R84, [R228+0x1100] ;  /* 0x00110000e454783b */ /* 0x000e720000004200 */
[----:B------:R-:W-:Y:S10]  /*18000*/  MUFU.EX2 R106, R117 ;  /* 0x00000075006a7308 */ /* 0x000ff40000000800 */
[----:B------:R-:W-:Y:S01]  /*18010*/  MUFU.EX2 R101, R208 ;  /* 0x000000d000657308 */ /* 0x000fe20000000800 */
[--C-:B-1----:R-:W-:Y:S02]  /*18020*/  FFMA.FTZ R2, R250, c[0x0][0x2d0], -R92.reuse ;  /* 0x0000b400fa027a23 */ /* 0x102fe4000001085c */
[----:B------:R-:W-:Y:S07]  /*18030*/  IMAD.MOV.U32 R250, RZ, RZ, R157 ;  /* 0x000000fffffa7224 */ /* 0x000fee00078e009d */
[----:B------:R1:W-:Y:S10]  /*18040*/  MUFU.EX2 R200, R2 ;  /* 0x0000000200c87308 */ /* 0x0003f40000000800 */
[----:B------:R-:W-:Y:S10]  /*18050*/  MUFU.EX2 R129, R105 ;  /* 0x0000006900817308 */ /* 0x000ff40000000800 */
[----:B------:R-:W-:Y:S01]  /*18060*/  MUFU.EX2 R105, R210 ;  /* 0x000000d200697308 */ /* 0x000fe20000000800 */
[----:B-1----:R-:W-:Y:S02]  /*18070*/  FFMA.FTZ R2, R252, c[0x0][0x2d0], -R92 ;  /* 0x0000b400fc027a23 */ /* 0x002fe4000001085c */
[----:B------:R-:W-:Y:S02]  /*18080*/  IMAD.MOV.U32 R252, RZ, RZ, R156 ;  /* 0x000000fffffc7224 */ /* 0x000fe400078e009c */
[----:B------:R-:W-:Y:S05]  /*18090*/  LDSM.16.MT88.4 R156, [R228+0x3100] ;  /* 0x00310000e49c783b */ /* 0x000fea0000004200 */
[----:B------:R1:W-:Y:S10]  /*180a0*/  MUFU.EX2 R195, R2 ;  /* 0x0000000200c37308 */ /* 0x0003f40000000800 */
[----:B------:R-:W-:Y:S10]  /*180b0*/  MUFU.EX2 R128, R108 ;  /* 0x0000006c00807308 */ /* 0x000ff40000000800 */
[----:B------:R-:W-:Y:S01]  /*180c0*/  MUFU.EX2 R110, R110 ;  /* 0x0000006e006e7308 */ /* 0x000fe20000000800 */
[----:B-1----:R-:W-:Y:S02]  /*180d0*/  FFMA.FTZ R2, R167, c[0x0][0x2d0], -R94 ;  /* 0x0000b400a7027a23 */ /* 0x002fe4000001085e */
[----:B------:R-:W-:Y:S02]  /*180e0*/  IMAD.MOV.U32 R167, RZ, RZ, R160 ;  /* 0x000000ffffa77224 */ /* 0x000fe400078e00a0 */
[----:B------:R-:W-:Y:S05]  /*180f0*/  IMAD.MOV.U32 R160, RZ, RZ, R100 ;  /* 0x000000ffffa07224 */ /* 0x000fea00078e0064 */
[----:B------:R1:W-:Y:S01]  /*18100*/  MUFU.EX2 R118, R2 ;  /* 0x0000000200767308 */ /* 0x0003e20000000800 */
[----:B------:R-:W-:Y:S02]  /*18110*/  IMAD.MOV.U32 R218, RZ, RZ, R167 ;  /* 0x000000ffffda7224 */ /* 0x000fe400078e00a7 */
[----:B------:R-:W-:Y:S02]  /*18120*/  FFMA.FTZ R100, R227, c[0x0][0x2d0], -R93 ;  /* 0x0000b400e3647a23 */ /* 0x000fe4000001085d */
[----:B------:R-:W-:Y:S01]  /*18130*/  IMAD.MOV.U32 R227, RZ, RZ, R152 ;  /* 0x000000ffffe37224 */ /* 0x000fe200078e0098 */
[----:B------:R-:W-:Y:S01]  /*18140*/  F2FP.BF16.PACK_AB R75, R218, R205 ;  /* 0x000000cdda4b723e */ /* 0x000fe200000010ff */
[----:B------:R-:W-:Y:S03]  /*18150*/  IMAD.MOV.U32 R152, RZ, RZ, R141 ;  /* 0x000000ffff987224 */ /* 0x000fe600078e008d */
[----:B------:R-:W-:Y:S03]  /*18160*/  MUFU.EX2 R188, R100 ;  /* 0x0000006400bc7308 */ /* 0x000fe60000000800 */
[-C--:B------:R-:W-:Y:S07]  /*18170*/  HMMA.16816.F32.BF16 R4, R72, R84.reuse, R4 ;  /* 0x000000544804723c */ /* 0x080fee0000041804 */
[----:B------:R-:W1:Y:S02]  /*18180*/  MUFU.EX2 R100, R207 ;  /* 0x000000cf00647308 */ /* 0x000e640000000800 */
[----:B-1----:R-:W-:Y:S03]  /*18190*/  FFMA.FTZ R2, R151, c[0x0][0x2d0], -R94 ;  /* 0x0000b40097027a23 */ /* 0x002fe6000001085e */
[----:B------:R-:W-:Y:S02]  /*181a0*/  IMAD.MOV.U32 R151, RZ, RZ, R104 ;  /* 0x000000ffff977224 */ /* 0x000fe400078e0068 */
[----:B------:R-:W-:Y:S03]  /*181b0*/  FFMA.FTZ R104, R212, c[0x0][0x2d0], -R92 ;  /* 0x0000b400d4687a23 */ /* 0x000fe6000001085c */
[----:B------:R1:W-:Y:S01]  /*181c0*/  MUFU.EX2 R193, R2 ;  /* 0x0000000200c17308 */ /* 0x0003e20000000800 */
[----:B------:R-:W-:Y:S02]  /*181d0*/  IMAD.MOV.U32 R194, RZ, RZ, R151 ;  /* 0x000000ffffc27224 */ /* 0x000fe400078e0097 */
[----:B------:R-:W-:Y:S02]  /*181e0*/  IMAD.MOV.U32 R212, RZ, RZ, R161 ;  /* 0x000000ffffd47224 */ /* 0x000fe400078e00a1 */
[----:B------:R-:W-:Y:S01]  /*181f0*/  IMAD.MOV.U32 R151, RZ, RZ, R95 ;  /* 0x000000ffff977224 */ /* 0x000fe200078e005f */
[----:B------:R-:W-:Y:S02]  /*18200*/  F2FP.BF16.PACK_AB R77, R194, R143 ;  /* 0x0000008fc24d723e */ /* 0x000fe400000010ff */
[----:B------:R-:W-:Y:S02]  /*18210*/  F2FP.BF16.PACK_AB R79, R221, R212 ;  /* 0x000000d4dd4f723e */ /* 0x000fe400000010ff */
[----:B------:R-:W-:Y:S01]  /*18220*/  MUFU.EX2 R141, R103 ;  /* 0x00000067008d7308 */ /* 0x000fe20000000800 */
[----:B------:R-:W-:Y:S09]  /*18230*/  F2FP.BF16.PACK_AB R187, R100, R101 ;  /* 0x0000006564bb723e */ /* 0x000ff200000010ff */
[----:B------:R-:W1:Y:S02]  /*18240*/  MUFU.EX2 R103, R209 ;  /* 0x000000d100677308 */ /* 0x000e640000000800 */
[----:B-1----:R-:W-:Y:S02]  /*18250*/  FFMA.FTZ R2, R168, c[0x0][0x2d0], -R96 ;  /* 0x0000b400a8027a23 */ /* 0x002fe40000010860 */
[----:B------:R-:W-:Y:S02]  /*18260*/  IMAD.MOV.U32 R168, RZ, RZ, R150 ;  /* 0x000000ffffa87224 */ /* 0x000fe400078e0096 */
[----:B------:R-:W-:Y:S02]  /*18270*/  IMAD.MOV.U32 R150, RZ, RZ, R111 ;  /* 0x000000ffff967224 */ /* 0x000fe400078e006f */
[----:B------:R-:W-:Y:S01]  /*18280*/  FFMA.FTZ R111, R191, c[0x0][0x2d0], -R94 ;  /* 0x0000b400bf6f7a23 */ /* 0x000fe2000001085e */
[----:B------:R-:W-:Y:S01]  /*18290*/  F2FP.BF16.PACK_AB R76, R168, R238 ;  /* 0x000000eea84c723e */ /* 0x000fe200000010ff */
[----:B------:R1:W-:Y:S01]  /*182a0*/  MUFU.EX2 R191, R2 ;  /* 0x0000000200bf7308 */ /* 0x0003e20000000800 */
[----:B------:R-:W2:Y:S09]  /*182b0*/  LDSM.16.MT88.4 R92, [R230+0x1100] ;  /* 0x00110000e65c783b */ /* 0x000eb20000004200 */
[----:B------:R-:W-:Y:S01]  /*182c0*/  MUFU.EX2 R111, R111 ;  /* 0x0000006f006f7308 */ /* 0x000fe20000000800 */
[----:B------:R-:W-:Y:S09]  /*182d0*/  F2FP.BF16.PACK_AB R185, R103, R105 ;  /* 0x0000006967b9723e */ /* 0x000ff200000010ff */
[----:B------:R-:W-:Y:S01]  /*182e0*/  MUFU.EX2 R108, R115 ;  /* 0x00000073006c7308 */ /* 0x000fe20000000800 */
[--C-:B-1----:R-:W-:Y:S02]  /*182f0*/  FFMA.FTZ R2, R160, c[0x0][0x2d0], -R96.reuse ;  /* 0x0000b400a0027a23 */ /* 0x102fe40000010860 */
[----:B------:R-:W-:Y:S02]  /*18300*/  FFMA.FTZ R96, R70, c[0x0][0x2d0], -R96 ;  /* 0x0000b40046607a23 */ /* 0x000fe40000010860 */
[----:B------:R-:W4:Y:S05]  /*18310*/  LDL.LU R70, [R1+0x20] ;  /* 0x0000200001467983 */ /* 0x000f2a0000300800 */
[----:B------:R-:W-:Y:S10]  /*18320*/  MUFU.EX2 R126, R2 ;  /* 0x00000002007e7308 */ /* 0x000ff40000000800 */
[----:B------:R-:W-:Y:S01]  /*18330*/  MUFU.EX2 R96, R96 ;  /* 0x0000006000607308 */ /* 0x000fe20000000800 */
[----:B--2---:R-:W-:Y:S01]  /*18340*/  FFMA.FTZ R3, R3, R78, R190 ;  /* 0x0000004e03037223 */ /* 0x004fe200000100be */
[----:B------:R-:W-:Y:S01]  /*18350*/  F2FP.BF16.PACK_AB R78, R219, R211 ;  /* 0x000000d3db4e723e */ /* 0x000fe200000010ff */
[----:B---3--:R-:W-:Y:S07]  /*18360*/  FFMA.FTZ R69, R69, R114, R222 ;  /* 0x0000007245457223 */ /* 0x008fee00000100de */
[----:B------:R-:W-:Y:S01]  /*18370*/  MUFU.EX2 R114, R107 ;  /* 0x0000006b00727308 */ /* 0x000fe20000000800 */
[C---:B------:R-:W-:Y:S04]  /*18380*/  HMMA.16816.F32.BF16 R8, R76.reuse, R84, R8 ;  /* 0x000000544c08723c */ /* 0x040fe80000041808 */
[----:B------:R-:W-:Y:S04]  /*18390*/  FFMA.FTZ R68, R68, R113, R198 ;  /* 0x0000007144447223 */ /* 0x000fe800000100c6 */
[-C--:B------:R-:W-:Y:S01]  /*183a0*/  HMMA.16816.F32.BF16 R12, R76, R86.reuse, R12 ;  /* 0x000000564c0c723c */ /* 0x080fe2000004180c */
[----:B------:R-:W-:Y:S07]  /*183b0*/  MUFU.EX2 R113, R109 ;  /* 0x0000006d00717308 */ /* 0x000fee0000000800 */
[C---:B------:R-:W-:Y:S01]  /*183c0*/  HMMA.16816.F32.BF16 R16, R72.reuse, R86, R16 ;  /* 0x000000564810723c */ /* 0x040fe20000041810 */
[----:B------:R-:W1:Y:S02]  /*183d0*/  LDSM.16.MT88.4 R84, [R228+0x1900] ;  /* 0x00190000e454783b */ /* 0x000e640000004200 */
[----:B------:R-:W-:Y:S05]  /*183e0*/  MUFU.EX2 R109, R112 ;  /* 0x00000070006d7308 */ /* 0x000fea0000000800 */
[-C--:B------:R-:W-:Y:S05]  /*183f0*/  HMMA.16816.F32.BF16 R20, R72, R88.reuse, R20 ;  /* 0x000000584814723c */ /* 0x080fea0000041814 */
[----:B------:R-:W2:Y:S03]  /*18400*/  MUFU.EX2 R107, R116 ;  /* 0x00000074006b7308 */ /* 0x000ea60000000800 */
[C---:B------:R-:W-:Y:S08]  /*18410*/  HMMA.16816.F32.BF16 R24, R76.reuse, R88, R24 ;  /* 0x000000584c18723c */ /* 0x040ff00000041818 */
[-C--:B------:R-:W-:Y:S08]  /*18420*/  HMMA.16816.F32.BF16 R28, R76, R90.reuse, R28 ;  /* 0x0000005a4c1c723c */ /* 0x080ff0000004181c */
[C---:B------:R-:W-:Y:S01]  /*18430*/  HMMA.16816.F32.BF16 R32, R72.reuse, R90, R32 ;  /* 0x0000005a4820723c */ /* 0x040fe20000041820 */
[----:B------:R-:W-:Y:S03]  /*18440*/  LDSM.16.MT88.4 R88, [R229+0x1900] ;  /* 0x00190000e558783b */ /* 0x000fe60000004200 */
[----:B--2---:R-:W-:Y:S04]  /*18450*/  F2FP.BF16.PACK_AB R184, R106, R107 ;  /* 0x0000006b6ab8723e */ /* 0x004fe800000010ff */
[-C--:B------:R-:W-:Y:S08]  /*18460*/  HMMA.16816.F32.BF16 R36, R72, R80.reuse, R36 ;  /* 0x000000504824723c */ /* 0x080ff00000041824 */
[C---:B------:R-:W-:Y:S08]  /*18470*/  HMMA.16816.F32.BF16 R40, R76.reuse, R80, R40 ;  /* 0x000000504c28723c */ /* 0x040ff00000041828 */
[-C--:B------:R-:W-:Y:S08]  /*18480*/  HMMA.16816.F32.BF16 R44, R76, R82.reuse, R44 ;  /* 0x000000524c2c723c */ /* 0x080ff0000004182c */
[C---:B------:R-:W-:Y:S01]  /*18490*/  HMMA.16816.F32.BF16 R48, R72.reuse, R82, R48 ;  /* 0x000000524830723c */ /* 0x040fe20000041830 */
[----:B------:R-:W2:Y:S07]  /*184a0*/  LDSM.16.MT88.4 R80, [R231+0x1900] ;  /* 0x00190000e750783b */ /* 0x000eae0000004200 */
[-C--:B------:R-:W-:Y:S08]  /*184b0*/  HMMA.16816.F32.BF16 R52, R72, R92.reuse, R52 ;  /* 0x0000005c4834723c */ /* 0x080ff00000041834 */
[C---:B------:R-:W-:Y:S08]  /*184c0*/  HMMA.16816.F32.BF16 R56, R76.reuse, R92, R56 ;  /* 0x0000005c4c38723c */ /* 0x040ff00000041838 */
[-C--:B------:R-:W-:Y:S07]  /*184d0*/  HMMA.16816.F32.BF16 R60, R76, R94.reuse, R60 ;  /* 0x0000005e4c3c723c */ /* 0x080fee000004183c */
[----:B------:R-:W-:Y:S01]  /*184e0*/  F2FP.BF16.PACK_AB R76, R183, R177 ;  /* 0x000000b1b74c723e */ /* 0x000fe200000010ff */
[----:B------:R-:W-:Y:S01]  /*184f0*/  HMMA.16816.F32.BF16 R64, R72, R94, R64 ;  /* 0x0000005e4840723c */ /* 0x000fe20000041840 */
[----:B------:R-:W3:Y:S03]  /*18500*/  LDSM.16.MT88.4 R92, [R230+0x1900] ;  /* 0x00190000e65c783b */ /* 0x000ee60000004200 */
        /* <DEDUP_REMOVED lines=8> */
[C---:B------:R-:W-:Y:S08]  /*18590*/  HMMA.16816.F32.BF16 R8, R76.reuse, R84, R8 ;  /* 0x000000544c08723c */ /* 0x040ff00000041808 */
[-C--:B------:R-:W-:Y:S08]  /*185a0*/  HMMA.16816.F32.BF16 R12, R76, R86.reuse, R12 ;  /* 0x000000564c0c723c */ /* 0x080ff0000004180c */
[C---:B------:R-:W-:Y:S01]  /*185b0*/  HMMA.16816.F32.BF16 R16, R72.reuse, R86, R16 ;  /* 0x000000564810723c */ /* 0x040fe20000041810 */
[----:B------:R-:W-:Y:S07]  /*185c0*/  LDSM.16.MT88.4 R84, [R231+0x2100] ;  /* 0x00210000e754783b */ /* 0x000fee0000004200 */
[-C--:B--2---:R-:W-:Y:S08]  /*185d0*/  HMMA.16816.F32.BF16 R20, R72, R80.reuse, R20 ;  /* 0x000000504814723c */ /* 0x084ff00000041814 */
        /* <DEDUP_REMOVED lines=8> */
[----:B------:R-:W2:Y:S07]  /*18660*/  LDSM.16.MT88.4 R88, [R229+0x2100] ;  /* 0x00210000e558783b */ /* 0x000eae0000004200 */
[-C--:B---3--:R-:W-:Y:S08]  /*18670*/  HMMA.16816.F32.BF16 R52, R72, R92.reuse, R52 ;  /* 0x0000005c4834723c */ /* 0x088ff00000041834 */
[C---:B------:R-:W-:Y:S08]  /*18680*/  HMMA.16816.F32.BF16 R56, R76.reuse, R92, R56 ;  /* 0x0000005c4c38723c */ /* 0x040ff00000041838 */
[-C--:B------:R-:W-:Y:S07]  /*18690*/  HMMA.16816.F32.BF16 R60, R76, R94.reuse, R60 ;  /* 0x0000005e4c3c723c */ /* 0x080fee000004183c */
[----:B------:R-:W-:Y:S01]  /*186a0*/  F2FP.BF16.PACK_AB R76, R193, R118 ;  /* 0x00000076c14c723e */ /* 0x000fe200000010ff */
[----:B------:R-:W-:Y:S01]  /*186b0*/  HMMA.16816.F32.BF16 R64, R72, R94, R64 ;  /* 0x0000005e4840723c */ /* 0x000fe20000041840 */
[----:B------:R-:W3:Y:S03]  /*186c0*/  LDSM.16.MT88.4 R92, [R230+0x2100] ;  /* 0x00210000e65c783b */ /* 0x000ee60000004200 */
[----:B------:R-:W-:Y:S02]  /*186d0*/  F2FP.BF16.PACK_AB R77, R191, R192 ;  /* 0x000000c0bf4d723e */ /* 0x000fe400000010ff */
[----:B------:R-:W-:Y:S02]  /*186e0*/  F2FP.BF16.PACK_AB R78, R127, R189 ;  /* 0x000000bd7f4e723e */ /* 0x000fe400000010ff */
[----:B------:R-:W-:Y:S01]  /*186f0*/  F2FP.BF16.PACK_AB R72, R220, R224 ;  /* 0x000000e0dc48723e */ /* 0x000fe200000010ff */
[----:B----4-:R-:W-:Y:S03]  /*18700*/  FFMA.FTZ R2, R0, R70, R196 ;  /* 0x0000004600027223 */ /* 0x010fe600000100c4 */
[----:B------:R-:W-:Y:S01]  /*18710*/  F2FP.BF16.PACK_AB R73, R203, R206 ;  /* 0x000000cecb49723e */ /* 0x000fe200000010ff */
[----:B------:R-:W-:Y:S01]  /*18720*/  FADD.FTZ R0, R251, R3 ;  /* 0x00000003fb007221 */ /* 0x000fe20000010000 */
[----:B------:R-:W-:Y:S01]  /*18730*/  F2FP.BF16.PACK_AB R74, R201, R202 ;  /* 0x000000cac94a723e */ /* 0x000fe200000010ff */
[----:B------:R-:W-:Y:S01]  /*18740*/  FADD.FTZ R70, R223, R69 ;  /* 0x00000045df467221 */ /* 0x000fe20000010000 */
[----:B------:R-:W-:Y:S01]  /*18750*/  F2FP.BF16.PACK_AB R75, R195, R200 ;  /* 0x000000c8c34b723e */ /* 0x000fe200000010ff */
[----:B------:R-:W-:Y:S01]  /*18760*/  FADD.FTZ R69, R197, R68 ;  /* 0x00000044c5457221 */ /* 0x000fe20000010000 */
[----:B------:R-:W-:Y:S01]  /*18770*/  F2FP.BF16.PACK_AB R79, R125, R126 ;  /* 0x0000007e7d4f723e */ /* 0x000fe200000010ff */
[----:B------:R-:W-:Y:S02]  /*18780*/  FADD.FTZ R3, R152, R0 ;  /* 0x0000000098037221 */ /* 0x000fe40000010000 */
[----:B------:R-:W-:Y:S02]  /*18790*/  IMAD.MOV.U32 R152, RZ, RZ, R140 ;  /* 0x000000ffff987224 */ /* 0x000fe400078e008c */
[-C--:B-1----:R-:W-:Y:S01]  /*187a0*/  HMMA.16816.F32.BF16 R4, R72, R80.reuse, R4 ;  /* 0x000000504804723c */ /* 0x082fe20000041804 */
[----:B------:R-:W-:Y:S02]  /*187b0*/  MUFU.EX2 R140, R104 ;  /* 0x00000068008c7308 */ /* 0x000fe40000000800 */
[----:B------:R-:W-:Y:S02]  /*187c0*/  FADD.FTZ R0, R152, R69 ;  /* 0x0000004598007221 */ /* 0x000fe40000010000 */
[----:B------:R-:W-:Y:S02]  /*187d0*/  FADD.FTZ R68, R199, R2 ;  /* 0x00000002c7447221 */ /* 0x000fe40000010000 */
[----:B------:R-:W-:Y:S01]  /*187e0*/  FADD.FTZ R0, R138, R0 ;  /* 0x000000008a007221 */ /* 0x000fe20000010000 */
[C---:B------:R-:W-:Y:S01]  /*187f0*/  HMMA.16816.F32.BF16 R8, R76.reuse, R80, R8 ;  /* 0x000000504c08723c */ /* 0x040fe20000041808 */
[----:B------:R-:W4:Y:S02]  /*18800*/  LDL.LU R138, [R1+0xb0] ;  /* 0x0000b000018a7983 */ /* 0x000f240000300800 */
[----:B------:R-:W1:Y:S01]  /*18810*/  MUFU.EX2 R104, R215 ;  /* 0x000000d700687308 */ /* 0x000e620000000800 */
[----:B------:R-:W-:Y:S02]  /*18820*/  FADD.FTZ R0, R246, R0 ;  /* 0x00000000f6007221 */ /* 0x000fe40000010000 */
[----:B------:R-:W-:Y:S02]  /*18830*/  FADD.FTZ R68, R151, R68 ;  /* 0x0000004497447221 */ /* 0x000fe40000010000 */
[-C--:B------:R-:W-:Y:S04]  /*18840*/  HMMA.16816.F32.BF16 R12, R76, R82.reuse, R12 ;  /* 0x000000524c0c723c */ /* 0x080fe8000004180c */
[----:B------:R-:W-:Y:S02]  /*18850*/  FADD.FTZ R68, R139, R68 ;  /* 0x000000448b447221 */ /* 0x000fe40000010000 */
[----:B------:R-:W4:Y:S01]  /*18860*/  LDL.LU R139, [R1+0xac] ;  /* 0x0000ac00018b7983 */ /* 0x000f220000300800 */
[----:B------:R-:W-:Y:S01]  /*18870*/  FADD.FTZ R97, R233, R0 ;  /* 0x00000000e9617221 */ /* 0x000fe20000010000 */
[C---:B------:R-:W-:Y:S02]  /*18880*/  HMMA.16816.F32.BF16 R16, R72.reuse, R82, R16 ;  /* 0x000000524810723c */ /* 0x040fe40000041810 */
[----:B------:R-:W3:Y:S02]  /*18890*/  LDSM.16.MT88.4 R80, [R228+0x2900] ;  /* 0x00290000e450783b */ /* 0x000ee40000004200 */
[----:B------:R-:W-:Y:S02]  /*188a0*/  FADD.FTZ R68, R216, R68 ;  /* 0x00000044d8447221 */ /* 0x000fe40000010000 */
[----:B------:R-:W-:Y:S02]  /*188b0*/  FADD.FTZ R3, R150, R3 ;  /* 0x0000000396037221 */ /* 0x000fe40000010000 */
[-C--:B------:R-:W-:Y:S02]  /*188c0*/  HMMA.16816.F32.BF16 R20, R72, R84.reuse, R20 ;  /* 0x000000544814723c */ /* 0x080fe40000041814 */
[----:B------:R-:W4:Y:S02]  /*188d0*/  LDL.LU R246, [R1+0xa8] ;  /* 0x0000a80001f67983 */ /* 0x000f240000300800 */
[----:B------:R-:W-:Y:S01]  /*188e0*/  FADD.FTZ R3, R148, R3 ;  /* 0x0000000394037221 */ /* 0x000fe20000010000 */
[----:B-1----:R-:W-:Y:S01]  /*188f0*/  F2FP.BF16.PACK_AB R186, R102, R104 ;  /* 0x0000006866ba723e */ /* 0x002fe200000010ff */
[----:B------:R-:W4:Y:S01]  /*18900*/  LDL.LU R216, [R1+0xa4] ;  /* 0x0000a40001d87983 */ /* 0x000f220000300800 */
[----:B------:R-:W-:Y:S01]  /*18910*/  FADD.FTZ R2, R153, R70 ;  /* 0x0000004699027221 */ /* 0x000fe20000010000 */
[C---:B------:R-:W-:Y:S01]  /*18920*/  HMMA.16816.F32.BF16 R24, R76.reuse, R84, R24 ;  /* 0x000000544c18723c */ /* 0x040fe20000041818 */
[----:B------:R1:W1:Y:S03]  /*18930*/  MUFU.EX2 R70, R132 ;  /* 0x0000008400467308 */ /* 0x0002660000000800 */
[----:B------:R-:W-:Y:S02]  /*18940*/  FADD.FTZ R3, R232, R3 ;  /* 0x00000003e8037221 */ /* 0x000fe40000010000 */
[----:B------:R1:W5:Y:S01]  /*18950*/  LDL.LU R232, [R1+0xa0] ;  /* 0x0000a00001e87983 */ /* 0x0003620000300800 */
[----:B------:R-:W-:Y:S01]  /*18960*/  FADD.FTZ R2, R149, R2 ;  /* 0x0000000295027221 */ /* 0x000fe20000010000 */
[-C--:B------:R-:W-:Y:S04]  /*18970*/  HMMA.16816.F32.BF16 R28, R76, R86.reuse, R28 ;  /* 0x000000564c1c723c */ /* 0x080fe8000004181c */
[----:B------:R-:W-:Y:S02]  /*18980*/  FADD.FTZ R2, R147, R2 ;  /* 0x0000000293027221 */ /* 0x000fe40000010000 */
[----:B------:R-:W-:Y:S02]  /*18990*/  FADD.FTZ R0, R146, R3 ;  /* 0x0000000392007221 */ /* 0x000fe40000010000 */
[C---:B------:R-:W-:Y:S01]  /*189a0*/  HMMA.16816.F32.BF16 R32, R72.reuse, R86, R32 ;  /* 0x000000564820723c */ /* 0x040fe20000041820 */
[----:B------:R-:W3:Y:S03]  /*189b0*/  LDSM.16.MT88.4 R84, [R231+0x2900] ;  /* 0x00290000e754783b */ /* 0x000ee60000004200 */
[----:B------:R-:W-:Y:S02]  /*189c0*/  FADD.FTZ R69, R236, R2 ;  /* 0x00000002ec457221 */ /* 0x000fe40000010000 */
[----:B------:R-:W-:Y:S02]  /*189d0*/  FADD.FTZ R2, R235, R68 ;  /* 0x00000044eb027221 */ /* 0x000fe40000010000 */
[-C--:B--2---:R-:W-:Y:S01]  /*189e0*/  HMMA.16816.F32.BF16 R36, R72, R88.reuse, R36 ;  /* 0x000000584824723c */ /* 0x084fe20000041824 */
[----:B------:R2:W5:Y:S03]  /*189f0*/  LDL.LU R236, [R1+0x9c] ;  /* 0x00009c0001ec7983 */ /* 0x0005660000300800 */
[----:B------:R-:W-:Y:S01]  /*18a00*/  FADD.FTZ R68, R239, R69 ;  /* 0x00000045ef447221 */ /* 0x000fe20000010000 */
[----:B------:R2:W5:Y:S01]  /*18a10*/  LDL.LU R233, [R1+0x98] ;  /* 0x0000980001e97983 */ /* 0x0005620000300800 */
[----:B------:R-:W-:Y:S01]  /*18a20*/  FADD.FTZ R3, R240, R97 ;  /* 0x00000061f0037221 */ /* 0x000fe20000010000 */
[----:B-1----:R-:W-:Y:S01]  /*18a30*/  F2FP.BF16.PACK_AB R132, R98, R99 ;  /* 0x000000636284723e */ /* 0x002fe200000010ff */
[C---:B------:R-:W-:Y:S01]  /*18a40*/  HMMA.16816.F32.BF16 R40, R76.reuse, R88, R40 ;  /* 0x000000584c28723c */ /* 0x040fe20000041828 */
[----:B------:R-:W4:Y:S03]  /*18a50*/  LDL R112, [R1+0x2c] ;  /* 0x00002c0001707983 */ /* 0x000f260000100800 */
[----:B------:R-:W-:Y:S01]  /*18a60*/  FADD.FTZ R2, R241, R2 ;  /* 0x00000002f1027221 */ /* 0x000fe20000010000 */
[----:B------:R2:W5:Y:S01]  /*18a70*/  LDL.LU R235, [R1+0x94] ;  /* 0x0000940001eb7983 */ /* 0x0005620000300800 */
[----:B------:R-:W-:Y:S01]  /*18a80*/  FADD.FTZ R0, R242, R0 ;  /* 0x00000000f2007221 */ /* 0x000fe20000010000 */
[----:B------:R-:W-:Y:S01]  /*18a90*/  F2FP.BF16.PACK_AB R135, R96, R70 ;  /* 0x000000466087723e */ /* 0x000fe200000010ff */
[-C--:B------:R-:W-:Y:S01]  /*18aa0*/  HMMA.16816.F32.BF16 R44, R76, R90.reuse, R44 ;  /* 0x0000005a4c2c723c */ /* 0x080fe2000004182c */
[----:B------:R2:W5:Y:S03]  /*18ab0*/  LDL.LU R239, [R1+0x90] ;  /* 0x0000900001ef7983 */ /* 0x0005660000300800 */
[----:B------:R-:W-:Y:S01]  /*18ac0*/  FADD.FTZ R68, R243, R68 ;  /* 0x00000044f3447221 */ /* 0x000fe20000010000 */
[----:B------:R2:W5:Y:S01]  /*18ad0*/  LDL.LU R240, [R1+0x8c] ;  /* 0x00008c0001f07983 */ /* 0x0005620000300800 */
[----:B------:R-:W-:Y:S02]  /*18ae0*/  FADD.FTZ R69, R144, R2 ;  /* 0x0000000290457221 */ /* 0x000fe40000010000 */
[C---:B------:R-:W-:Y:S01]  /*18af0*/  HMMA.16816.F32.BF16 R48, R72.reuse, R90, R48 ;  /* 0x0000005a4830723c */ /* 0x040fe20000041830 */
[----:B------:R-:W1:Y:S03]  /*18b00*/  LDSM.16.MT88.4 R88, [R229+0x2900] ;  /* 0x00290000e558783b */ /* 0x000e660000004200 */
[----:B------:R-:W-:Y:S02]  /*18b10*/  FADD.FTZ R2, R244, R0 ;  /* 0x00000000f4027221 */ /* 0x000fe40000010000 */
[----:B------:R-:W-:Y:S02]  /*18b20*/  FADD.FTZ R0, R237, R68 ;  /* 0x00000044ed007221 */ /* 0x000fe40000010000 */
[-C--:B---3--:R-:W-:Y:S01]  /*18b30*/  HMMA.16816.F32.BF16 R52, R72, R92.reuse, R52 ;  /* 0x0000005c4834723c */ /* 0x088fe20000041834 */
[----:B------:R2:W5:Y:S03]  /*18b40*/  LDL.LU R241, [R1+0x88] ;  /* 0x0000880001f17983 */ /* 0x0005660000300800 */
[----:B------:R-:W-:Y:S01]  /*18b50*/  FADD.FTZ R2, R234, R2 ;  /* 0x00000002ea027221 */ /* 0x000fe20000010000 */
[----:B------:R2:W5:Y:S01]  /*18b60*/  LDL.LU R242, [R1+0x84] ;  /* 0x0000840001f27983 */ /* 0x0005620000300800 */
[----:B------:R-:W-:Y:S02]  /*18b70*/  FADD.FTZ R3, R145, R3 ;  /* 0x0000000391037221 */ /* 0x000fe40000010000 */
[C---:B------:R-:W-:Y:S01]  /*18b80*/  HMMA.16816.F32.BF16 R56, R76.reuse, R92, R56 ;  /* 0x0000005c4c38723c */ /* 0x040fe20000041838 */
[----:B------:R2:W5:Y:S03]  /*18b90*/  LDL.LU R243, [R1+0x80] ;  /* 0x0000800001f37983 */ /* 0x0005660000300800 */
[----:B------:R-:W-:Y:S01]  /*18ba0*/  FADD.FTZ R68, R238, R3 ;  /* 0x00000003ee447221 */ /* 0x000fe20000010000 */
[----:B------:R2:W5:Y:S01]  /*18bb0*/  LDL.LU R244, [R1+0x7c] ;  /* 0x00007c0001f47983 */ /* 0x0005620000300800 */
        /* <DEDUP_REMOVED lines=8> */
[----:B------:R2:W5:Y:S03]  /*18c40*/  LDL.LU R143, [R1+0x70] ;  /* 0x00007000018f7983 */ /* 0x0005660000300800 */
[----:B------:R-:W-:Y:S01]  /*18c50*/  F2FP.BF16.PACK_AB R77, R113, R114 ;  /* 0x00000072714d723e */ /* 0x000fe200000010ff */
[----:B------:R2:W5:Y:S01]  /*18c60*/  LDL.LU R234, [R1+0x6c] ;  /* 0x00006c0001ea7983 */ /* 0x0005620000300800 */
[----:B------:R-:W-:Y:S01]  /*18c70*/  F2FP.BF16.PACK_AB R78, R111, R110 ;  /* 0x0000006e6f4e723e */ /* 0x000fe200000010ff */
[----:B------:R-:W-:Y:S01]  /*18c80*/  FADD.FTZ R2, R204, R2 ;  /* 0x00000002cc027221 */ /* 0x000fe20000010000 */
[----:B------:R-:W-:Y:S01]  /*18c90*/  F2FP.BF16.PACK_AB R72, R188, R124 ;  /* 0x0000007cbc48723e */ /* 0x000fe200000010ff */
[----:B------:R-:W3:Y:S03]  /*18ca0*/  LDSM.16.MT88.4 R92, [R230+0x2900] ;  /* 0x00290000e65c783b */ /* 0x000ee60000004200 */
[----:B------:R-:W-:Y:S01]  /*18cb0*/  F2FP.BF16.PACK_AB R73, R130, R131 ;  /* 0x000000838249723e */ /* 0x000fe200000010ff */
[----:B------:R-:W-:Y:S01]  /*18cc0*/  FADD.FTZ R0, R205, R0 ;  /* 0x00000000cd007221 */ /* 0x000fe20000010000 */
[----:B------:R-:W-:Y:S02]  /*18cd0*/  F2FP.BF16.PACK_AB R74, R141, R142 ;  /* 0x0000008e8d4a723e */ /* 0x000fe400000010ff */
[----:B------:R-:W-:Y:S02]  /*18ce0*/  F2FP.BF16.PACK_AB R75, R136, R140 ;  /* 0x0000008c884b723e */ /* 0x000fe400000010ff */
[----:B------:R-:W-:Y:S05]  /*18cf0*/  F2FP.BF16.PACK_AB R79, R108, R109 ;  /* 0x0000006d6c4f723e */ /* 0x000fea00000010ff */
[-C--:B------:R-:W-:Y:S08]  /*18d00*/  HMMA.16816.F32.BF16 R4, R72, R80.reuse, R4 ;  /* 0x000000504804723c */ /* 0x080ff00000041804 */
[C---:B------:R-:W-:Y:S01]  /*18d10*/  HMMA.16816.F32.BF16 R8, R76.reuse, R80, R8 ;  /* 0x000000504c08723c */ /* 0x040fe20000041808 */
[----:B------:R-:W-:Y:S07]  /*18d20*/  MUFU.EX2 R80, R134 ;  /* 0x0000008600507308 */ /* 0x000fee0000000800 */
[-C--:B------:R-:W-:Y:S03]  /*18d30*/  HMMA.16816.F32.BF16 R12, R76, R82.reuse, R12 ;  /* 0x000000524c0c723c */ /* 0x080fe6000004180c */
[----:B------:R-:W1:Y:S05]  /*18d40*/  MUFU.EX2 R81, R133 ;  /* 0x0000008500517308 */ /* 0x000e6a0000000800 */
[C---:B------:R-:W-:Y:S05]  /*18d50*/  HMMA.16816.F32.BF16 R16, R72.reuse, R82, R16 ;  /* 0x000000524810723c */ /* 0x040fea0000041810 */
[----:B------:R-:W-:Y:S03]  /*18d60*/  MUFU.EX2 R83, R121 ;  /* 0x0000007900537308 */ /* 0x000fe60000000800 */
[-C--:B------:R-:W-:Y:S07]  /*18d70*/  HMMA.16816.F32.BF16 R20, R72, R84.reuse, R20 ;  /* 0x000000544814723c */ /* 0x080fee0000041814 */
[----:B------:R2:W2:Y:S01]  /*18d80*/  MUFU.EX2 R82, R122 ;  /* 0x0000007a00527308 */ /* 0x0004a20000000800 */
[C---:B------:R-:W-:Y:S04]  /*18d90*/  HMMA.16816.F32.BF16 R24, R76.reuse, R84, R24 ;  /* 0x000000544c18723c */ /* 0x040fe80000041818 */
[----:B-1----:R-:W-:Y:S04]  /*18da0*/  F2FP.BF16.PACK_AB R134, R80, R81 ;  /* 0x000000515086723e */ /* 0x002fe800000010ff */
[-C--:B------:R-:W-:Y:S08]  /*18db0*/  HMMA.16816.F32.BF16 R28, R76, R86.reuse, R28 ;  /* 0x000000564c1c723c */ /* 0x080ff0000004181c */
[C---:B------:R-:W-:Y:S01]  /*18dc0*/  HMMA.16816.F32.BF16 R32, R72.reuse, R86, R32 ;  /* 0x000000564820723c */ /* 0x040fe20000041820 */
[----:B--2---:R-:W1:Y:S07]  /*18dd0*/  LDSM.16.MT88.4 R120, [R229+0x3100] ;  /* 0x00310000e578783b */ /* 0x004e6e0000004200 */
[-C--:B------:R-:W-:Y:S04]  /*18de0*/  HMMA.16816.F32.BF16 R36, R72, R88.reuse, R36 ;  /* 0x000000584824723c */ /* 0x080fe80000041824 */
[----:B------:R-:W-:Y:S04]  /*18df0*/  F2FP.BF16.PACK_AB R133, R82, R83 ;  /* 0x000000535285723e */ /* 0x000fe800000010ff */
[C---:B------:R-:W-:Y:S08]  /*18e00*/  HMMA.16816.F32.BF16 R40, R76.reuse, R88, R40 ;  /* 0x000000584c28723c */ /* 0x040ff00000041828 */
[-C--:B------:R-:W-:Y:S08]  /*18e10*/  HMMA.16816.F32.BF16 R44, R76, R90.reuse, R44 ;  /* 0x0000005a4c2c723c */ /* 0x080ff0000004182c */
[C---:B------:R-:W-:Y:S08]  /*18e20*/  HMMA.16816.F32.BF16 R48, R72.reuse, R90, R48 ;  /* 0x0000005a4830723c */ /* 0x040ff00000041830 */
[-C--:B---3--:R-:W-:Y:S08]  /*18e30*/  HMMA.16816.F32.BF16 R52, R72, R92.reuse, R52 ;  /* 0x0000005c4834723c */ /* 0x088ff00000041834 */
[C---:B------:R-:W-:Y:S08]  /*18e40*/  HMMA.16816.F32.BF16 R56, R76.reuse, R92, R56 ;  /* 0x0000005c4c38723c */ /* 0x040ff00000041838 */
[-C--:B------:R-:W-:Y:S08]  /*18e50*/  HMMA.16816.F32.BF16 R60, R76, R94.reuse, R60 ;  /* 0x0000005e4c3c723c */ /* 0x080ff0000004183c */
[----:B------:R-:W-:Y:S08]  /*18e60*/  HMMA.16816.F32.BF16 R64, R72, R94, R64 ;  /* 0x0000005e4840723c */ /* 0x000ff00000041840 */
[-C--:B------:R-:W-:Y:S07]  /*18e70*/  HMMA.16816.F32.BF16 R144, R184, R156.reuse, R4 ;  /* 0x0000009cb890723c */ /* 0x080fee0000041804 */
[----:B------:R-:W-:Y:S01]  /*18e80*/  FADD.FTZ R4, R168, R68 ;  /* 0x00000044a8047221 */ /* 0x000fe20000010000 */
[C---:B------:R-:W-:Y:S07]  /*18e90*/  HMMA.16816.F32.BF16 R148, R132.reuse, R156, R8 ;  /* 0x0000009c8494723c */ /* 0x040fee0000041808 */
[----:B------:R-:W-:Y:S01]  /*18ea0*/  FADD.FTZ R11, R211, R4 ;  /* 0x00000004d30b7221 */ /* 0x000fe20000010000 */
[-C--:B------:R-:W-:Y:S01]  /*18eb0*/  HMMA.16816.F32.BF16 R152, R132, R158.reuse, R12 ;  /* 0x0000009e8498723c */ /* 0x080fe2000004180c */
[----:B------:R-:W2:Y:S03]  /*18ec0*/  LDSM.16.MT88.4 R4, [R230+0x3100] ;  /* 0x00310000e604783b */ /* 0x000ea60000004200 */
        /* <DEDUP_REMOVED lines=39> */
[----:B----4-:R-:W-:Y:S03]  /*19140*/  ISETP.GT.AND P0, PT, R216, R112, PT ;  /* 0x00000070d800720c */ /* 0x010fe60003f04270 */
        /* <DEDUP_REMOVED lines=48> */
[----:B------:R-:W-:Y:S02]  /*19450*/  IMAD.MOV.U32 R136, RZ, RZ, R138 ;  /* 0x000000ffff887224 */ /* 0x000fe400078e008a */
[----:B------:R-:W-:Y:S01]  /*19460*/  IMAD.MOV.U32 R140, RZ, RZ, R137 ;  /* 0x000000ffff8c7224 */ /* 0x000fe200078e0089 */
[----:B------:R2:W-:Y:S01]  /*19470*/  STL [R1+0x20], R0 ;  /* 0x0000200001007387 */ /* 0x0005e20000100800 */
[----:B-1----:R-:W-:Y:S01]  /*19480*/  IMAD.MOV.U32 R3, RZ, RZ, R139 ;  /* 0x000000ffff037224 */ /* 0x002fe200078e008b */
[----:B------:R-:W-:-:S05]  /*19490*/  @P0 BRA `(.L_x_726) ;  /* 0xffffaa3000000947 */ /* 0x000fca000383ffff */
.L_x_725:
[----:B---3--:R-:W-:-:S13]  /*194a0*/  ISETP.GE.AND P0, PT, R246, RZ, PT ;  /* 0x000000fff600720c */ /* 0x008fda0003f06270 */
[----:B------:R-:W-:Y:S05]  /*194b0*/  @!P0 BRA `(.L_x_727) ;  /* 0x00003f4000008947 */ /* 0x000fea0003800000 */
[----:B------:R-:W3:Y:S01]  /*194c0*/  LDL.LU.64 R6, [R1+0x50] ;  /* 0x0000500001067983 */ /* 0x000ee20000300a00 */
[----:B------:R-:W-:-:S03]  /*194d0*/  ULDC.64 UR4, c[0x0][0x208] ;  /* 0x0000820000047ab9 */ /* 0x000fc60000000a00 */
[----:B------:R-:W3:Y:S01]  /*194e0*/  LDL.LU.64 R4, [R1+0x58] ;  /* 0x0000580001047983 */ /* 0x000ee20000300a00 */
[----:B------:R-:W-:Y:S01]  /*194f0*/  UIMAD.WIDE.U32 UR10, UR4, 0x70, URZ ;  /* 0x00000070040a78a5 */ /* 0x000fe2000f8e003f */
[----:B------:R-:W-:Y:S01]  /*19500*/  MOV R3, R138 ;  /* 0x0000008a00037202 */ /* 0x000fe20000000f00 */
[----:B------:R-:W-:Y:S01]  /*19510*/  UIMAD UR7, UR5, 0x70, URZ ;  /* 0x00000070050778a4 */ /* 0x000fe2000f8e023f */
[----:B--2---:R-:W-:Y:S01]  /*19520*/  MOV R0, R139 ;  /* 0x0000008b00007202 */ /* 0x004fe20000000f00 */
[----:B------:R-:W-:Y:S01]  /*19530*/  UMOV UR6, 0x5 ;  /* 0x0000000500067882 */ /* 0x000fe20000000000 */
[----:B------:R-:W-:Y:S01]  /*19540*/  IMAD.MOV.U32 R142, RZ, RZ, R71 ;  /* 0x000000ffff8e7224 */ /* 0x000fe200078e0047 */
[----:B------:R-:W-:Y:S01]  /*19550*/  ULDC.64 UR4, c[0x0][0x1e0] ;  /* 0x0000780000047ab9 */ /* 0x000fe20000000a00 */
[----:B------:R-:W-:Y:S01]  /*19560*/  MOV R136, R137 ;  /* 0x0000008900887202 */ /* 0x000fe20000000f00 */
[----:B------:R-:W-:Y:S02]  /*19570*/  USHF.L.U64.HI UR5, UR4, UR6, UR5 ;  /* 0x0000000604057299 */ /* 0x000fe40008010205 */
[----:B------:R-:W-:-:S02]  /*19580*/  USHF.L.U32 UR4, UR4, 0x5, URZ ;  /* 0x0000000504047899 */ /* 0x000fc4000800063f */
[----:B------:R-:W-:Y:S01]  /*19590*/  UIADD3 UR7, UR11, UR7, URZ ;  /* 0x000000070b077290 */ /* 0x000fe2000fffe03f */
[----:B---3--:R-:W-:-:S05]  /*195a0*/  IMAD.MOV.U32 R5, RZ, RZ, R7 ;  /* 0x000000ffff057224 */ /* 0x008fca00078e0007 */
[----:B------:R1:W-:Y:S04]  /*195b0*/  STL.64 [R1+0x8], R4 ;  /* 0x0000080401007387 */ /* 0x0003e80000100a00 */
.L_x_728:
[----:B------:R-:W2:Y:S01]  /*195c0*/  LDL R2, [R1+0x30] ;  /* 0x0000300001027983 */ /* 0x000ea20000100800 */
[----:B------:R-:W-:Y:S04]  /*195d0*/  DEPBAR.LE SB0, 0x0 ;  /* 0x000080000000791a */ /* 0x000fe80000000000 */
[----:B------:R-:W3:Y:S01]  /*195e0*/  LDL.64 R74, [R1+0x8] ;  /* 0x00000800014a7983 */ /* 0x000ee20000100a00 */
[----:B------:R-:W-:Y:S02]  /*195f0*/  SHF.R.S32.HI R72, RZ, 0x1f, R246 ;  /* 0x0000001fff487819 */ /* 0x000fe400000114f6 */
[----:B------:R-:W-:Y:S02]  /*19600*/  MOV R106, c[0x0][0x208] ;  /* 0x00008200006a7a02 */ /* 0x000fe40000000f00 */
[----:B------:R-:W-:Y:S01]  /*19610*/  MOV R105, 0x5 ;  /* 0x0000000500697802 */ /* 0x000fe20000000f00 */
[----:B------:R-:W-:Y:S01]  /*19620*/  BAR.SYNC.DEFER_BLOCKING 0x0 ;  /* 0x0000000000007b1d */ /* 0x000fe20000010000 */
[----:B------:R-:W-:Y:S02]  /*19630*/  SHF.L.U32 R106, R106, 0x5, RZ ;  /* 0x000000056a6a7819 */ /* 0x000fe400000006ff */
[----:B------:R-:W-:Y:S04]  /*19640*/  MOV R104, c[0x0][0x208] ;  /* 0x0000820000687a02 */ /* 0x000fe80000000f00 */
[----:B------:R-:W-:Y:S01]  /*19650*/  SHF.L.U64.HI R104, R104, R105, c[0x0][0x20c] ;  /* 0x0000830068687619 */ /* 0x000fe20000010269 */
[----:B-----5:R-:W-:Y:S08]  /*19660*/  LDSM.16.M88.4 R112, [R234+0x7100] ;  /* 0x00710000ea70783b */ /* 0x020ff00000000200 */
[----:B------:R-:W4:Y:S08]  /*19670*/  LDSM.16.M88.4 R16, [R143+0x3900] ;  /* 0x003900008f10783b */ /* 0x000f300000000200 */
[----:B------:R-:W1:Y:S08]  /*19680*/  LDSM.16.M88.4 R108, [R234+0x9100] ;  /* 0x00910000ea6c783b */ /* 0x000e700000000200 */
[----:B------:R-:W1:Y:S08]  /*19690*/  LDSM.16.M88.4 R32, [R143+0x4100] ;  /* 0x004100008f20783b */ /* 0x000e700000000200 */
[----:B------:R-:W1:Y:S08]  /*196a0*/  LDSM.16.M88.4 R48, [R143+0x4900] ;  /* 0x004900008f30783b */ /* 0x000e700000000200 */
[----:B------:R-:W1:Y:S02]  /*196b0*/  LDSM.16.M88.4 R64, [R143+0x5100] ;  /* 0x005100008f40783b */ /* 0x000e640000000200 */
[-C--:B-1--4-:R-:W-:Y:S06]  /*196c0*/  HMMA.16816.F32.BF16 R4, R112, R16.reuse, RZ ;  /* 0x000000107004723c */ /* 0x092fec00000418ff */
[----:B------:R-:W1:Y:S02]  /*196d0*/  LDSM.16.M88.4 R80, [R143+0x5900] ;  /* 0x005900008f50783b */ /* 0x000e640000000200 */
[C---:B------:R-:W-:Y:S06]  /*196e0*/  HMMA.16816.F32.BF16 R8, R108.reuse, R16, RZ ;  /* 0x000000106c08723c */ /* 0x040fec00000418ff */
[----:B------:R-:W2:Y:S02]  /*196f0*/  LDSM.16.M88.4 R96, [R143+0x6100] ;  /* 0x006100008f60783b */ /* 0x000ea40000000200 */
[-C--:B------:R-:W-:Y:S06]  /*19700*/  HMMA.16816.F32.BF16 R12, R108, R18.reuse, RZ ;  /* 0x000000126c0c723c */ /* 0x080fec00000418ff */
[----:B------:R-:W1:Y:S02]  /*19710*/  LDSM.16.M88.4 R188, [R143+0x6900] ;  /* 0x006900008fbc783b */ /* 0x000e640000000200 */
        /* <DEDUP_REMOVED lines=25> */
[----:B--2---:R-:W-:Y:S03]  /*198b0*/  LOP3.LUT P4, RZ, R2, 0x1, RZ, 0xc0, !PT ;  /* 0x0000000102ff7812 */ /* 0x004fe6000788c0ff */
[C---:B------:R-:W-:Y:S02]  /*198c0*/  IMAD R2, R246.reuse, UR7, RZ ;  /* 0x00000007f6027c24 */ /* 0x040fe4000f8e02ff */
[----:B---3--:R-:W-:Y:S06]  /*198d0*/  IMAD.WIDE.U32 R84, R246, UR10, R74 ;  /* 0x0000000af6547c25 */ /* 0x008fec000f8e004a */
[----:B------:R-:W-:Y:S01]  /*198e0*/  IMAD R2, R72, UR10, R2 ;  /* 0x0000000a48027c24 */ /* 0x000fe2000f8e0202 */
[C---:B------:R-:W-:Y:S01]  /*198f0*/  LEA R88, P0, R84.reuse, c[0x0][0x1f8], 0x1 ;  /* 0x00007e0054587a11 */ /* 0x040fe200078008ff */
[C---:B------:R-:W-:Y:S03]  /*19900*/  HMMA.16816.F32.BF16 R72, R108.reuse, R80, RZ ;  /* 0x000000506c48723c */ /* 0x040fe600000418ff */
[----:B------:R-:W-:Y:S04]  /*19910*/  IADD3 R2, R85, R2, RZ ;  /* 0x0000000255027210 */ /* 0x000fe80007ffe0ff */
[----:B------:R-:W-:Y:S01]  /*19920*/  LEA.HI.X R89, R84, c[0x0][0x1fc], R2, 0x1, P0 ;  /* 0x00007f0054597a11 */ /* 0x000fe200000f0c02 */
[-C--:B------:R-:W-:Y:S01]  /*19930*/  HMMA.16816.F32.BF16 R76, R108, R82.reuse, RZ ;  /* 0x000000526c4c723c */ /* 0x080fe200000418ff */
[----:B------:R-:W-:Y:S03]  /*19940*/  IADD3 R94, P0, R88, R106, RZ ;  /* 0x0000006a585e7210 */ /* 0x000fe60007f1e0ff */
[----:B------:R-:W-:Y:S01]  /*19950*/  @!PT LDS RZ, [RZ] ;  /* 0x00000000fffff984 */ /* 0x000fe20000000800 */
[----:B------:R-:W-:Y:S01]  /*19960*/  @!PT LDS RZ, [RZ] ;  /* 0x00000000fffff984 */ /* 0x000fe20000000800 */
[----:B------:R-:W-:Y:S01]  /*19970*/  @!PT LDS RZ, [RZ] ;  /* 0x00000000fffff984 */ /* 0x000fe20000000800 */
[----:B------:R1:W-:Y:S01]  /*19980*/  LDGSTS.E.BYPASS.LTC128B.128 [R245+0x100], [R88.64], !P4 ;  /* 0x0010000058f57fae */ /* 0x0003e2000e101d48 */
[----:B------:R-:W-:Y:S02]  /*19990*/  IADD3.X R95, R89, R104, RZ, P0, !PT ;  /* 0x00000068595f7210 */ /* 0x000fe400007fe4ff */
[----:B------:R-:W-:Y:S01]  /*199a0*/  IADD3 R92, P1, R94, R106, RZ ;  /* 0x0000006a5e5c7210 */ /* 0x000fe20007f3e0ff */
[C---:B------:R-:W-:Y:S04]  /*199b0*/  HMMA.16816.F32.BF16 R80, R112.reuse, R82, RZ ;  /* 0x000000527050723c */ /* 0x040fe800000418ff */
[----:B------:R2:W-:Y:S01]  /*199c0*/  LDGSTS.E.BYPASS.LTC128B.128 [R245+0x900], [R94.64], !P4 ;  /* 0x009000005ef57fae */ /* 0x0005e2000e101d48 */
[----:B------:R-:W-:Y:S02]  /*199d0*/  IADD3.X R93, R95, R104, RZ, P1, !PT ;  /* 0x000000685f5d7210 */ /* 0x000fe40000ffe4ff */
[----:B------:R-:W-:Y:S01]  /*199e0*/  IADD3 R102, P0, R92, R106, RZ ;  /* 0x0000006a5c667210 */ /* 0x000fe20007f1e0ff */
[-C--:B------:R-:W-:Y:S04]  /*199f0*/  HMMA.16816.F32.BF16 R84, R112, R96.reuse, RZ ;  /* 0x000000607054723c */ /* 0x080fe800000418ff */
[----:B------:R2:W-:Y:S01]  /*19a00*/  LDGSTS.E.BYPASS.LTC128B.128 [R245+0x1100], [R92.64], !P4 ;  /* 0x011000005cf57fae */ /* 0x0005e2000e101d48 */
[----:B------:R-:W-:Y:S07]  /*19a10*/  IADD3.X R103, R93, R104, RZ, P0, !PT ;  /* 0x000000685d677210 */ /* 0x000fee00007fe4ff */
[----:B------:R3:W-:Y:S01]  /*19a20*/  LDGSTS.E.BYPASS.LTC128B.128 [R245+0x1900], [R102.64], !P4 ;  /* 0x0190000066f57fae */ /* 0x0007e2000e101d48 */
[C---:B-1----:R-:W-:Y:S07]  /*19a30*/  HMMA.16816.F32.BF16 R88, R108.reuse, R96, RZ ;  /* 0x000000606c58723c */ /* 0x042fee00000418ff */
[----:B------:R-:W-:Y:S05]  /*19a40*/  IADD3 R96, P2, R102, R106, RZ ;  /* 0x0000006a66607210 */ /* 0x000fea0007f5e0ff */
[----:B------:R-:W-:Y:S02]  /*19a50*/  IADD3.X R97, R103, R104, RZ, P2, !PT ;  /* 0x0000006867617210 */ /* 0x000fe400017fe4ff */
[----:B------:R-:W-:Y:S01]  /*19a60*/  IADD3 R100, P1, R96, R106, RZ ;  /* 0x0000006a60647210 */ /* 0x000fe20007f3e0ff */
[-C--:B--2---:R-:W-:Y:S02]  /*19a70*/  HMMA.16816.F32.BF16 R92, R108, R98.reuse, RZ ;  /* 0x000000626c5c723c */ /* 0x084fe400000418ff */
[----:B------:R1:W-:Y:S01]  /*19a80*/  LDGSTS.E.BYPASS.LTC128B.128 [R245+0x2100], [R96.64], !P4 ;  /* 0x0210000060f57fae */ /* 0x0003e2000e101d48 */
[----:B------:R-:W-:Y:S02]  /*19a90*/  IADD3.X R101, R97, R104, RZ, P1, !PT ;  /* 0x0000006861657210 */ /* 0x000fe40000ffe4ff */
[----:B---3--:R-:W-:Y:S05]  /*19aa0*/  IADD3 R102, P0, R100, R106, RZ ;  /* 0x0000006a64667210 */ /* 0x008fea0007f1e0ff */
[----:B------:R2:W-:Y:S02]  /*19ab0*/  LDGSTS.E.BYPASS.LTC128B.128 [R245+0x2900], [R100.64], !P4 ;  /* 0x0290000064f57fae */ /* 0x0005e4000e101d48 */
[----:B------:R-:W-:Y:S02]  /*19ac0*/  IADD3.X R103, R101, R104, RZ, P0, !PT ;  /* 0x0000006865677210 */ /* 0x000fe400007fe4ff */
[C---:B------:R-:W-:Y:S02]  /*19ad0*/  ISETP.GT.AND P0, PT, R246.reuse, RZ, PT ;  /* 0x000000fff600720c */ /* 0x040fe40003f04270 */
[----:B------:R-:W-:Y:S02]  /*19ae0*/  IADD3 R246, R246, -0x1, RZ ;  /* 0xfffffffff6f67810 */ /* 0x000fe40007ffe0ff */
[----:B------:R2:W-:Y:S08]  /*19af0*/  LDGSTS.E.BYPASS.LTC128B.128 [R245+0x3100], [R102.64], !P4 ;  /* 0x0310000066f57fae */ /* 0x0005f0000e101d48 */
[----:B------:R-:W0:Y:S01]  /*19b00*/  LDGDEPBAR ;  /* 0x00000000000079af */ /* 0x000e220000000000 */
[C---:B-1----:R-:W-:Y:S08]  /*19b10*/  HMMA.16816.F32.BF16 R96, R112.reuse, R98, RZ ;  /* 0x000000627060723c */ /* 0x042ff000000418ff */
[-C--:B--2---:R-:W-:Y:S08]  /*19b20*/  HMMA.16816.F32.BF16 R100, R112, R188.reuse, RZ ;  /* 0x000000bc7064723c */ /* 0x084ff000000418ff */
        /* <DEDUP_REMOVED lines=263> */
[----:B------:R4:W3:Y:S01]  /*1aba0*/  MUFU.EX2 R140, R2 ;  /* 0x00000002008c7308 */ /* 0x0008e20000000800 */
        /* <DEDUP_REMOVED lines=10> */
[--C-:B------:R-:W-:Y:S02]  /*1ac50*/  FFMA.FTZ R12, R12, c[0x0][0x2d0], -R193.reuse ;  /* 0x0000b4000c0c7a23 */ /* 0x100fe400000108c1 */
[--C-:B------:R-:W-:Y:S02]  /*1ac60*/  FFMA.FTZ R13, R13, c[0x0][0x2d0], -R193.reuse ;  /* 0x0000b4000d0d7a23 */ /* 0x100fe400000108c1 */
[----:B------:R1:W-:Y:S01]  /*1ac70*/  MUFU.EX2 R222, R5 ;  /* 0x0000000500de7308 */ /* 0x0003e20000000800 */
[--C-:B------:R-:W-:Y:S02]  /*1ac80*/  FFMA.FTZ R8, R8, c[0x0][0x2d0], -R193.reuse ;  /* 0x0000b40008087a23 */ /* 0x100fe400000108c1 */
[--C-:B------:R-:W-:Y:S02]  /*1ac90*/  FFMA.FTZ R9, R9, c[0x0][0x2d0], -R193.reuse ;  /* 0x0000b40009097a23 */ /* 0x100fe400000108c1 */
[----:B----4-:R-:W-:Y:S02]  /*1aca0*/  FADD.FTZ R2, -R137, R136 ;  /* 0x0000008889027221 */ /* 0x010fe40000010100 */
[C---:B---3--:R-:W-:Y:S02]  /*1acb0*/  FMUL.FTZ R120, R141.reuse, R120 ;  /* 0x000000788d787220 */ /* 0x048fe40000410000 */
[----:B------:R-:W-:Y:S01]  /*1acc0*/  FMUL.FTZ R2, R2, c[0x0][0x2d0] ;  /* 0x0000b40002027a20 */ /* 0x000fe20000410000 */
[----:B------:R2:W-:Y:S01]  /*1acd0*/  MUFU.EX2 R217, R8 ;  /* 0x0000000800d97308 */ /* 0x0005e20000000800 */
[----:B------:R-:W-:Y:S02]  /*1ace0*/  FMUL.FTZ R121, R141, R121 ;  /* 0x000000798d797220 */ /* 0x000fe40000410000 */
[C---:B------:R-:W-:Y:S02]  /*1acf0*/  FMUL.FTZ R122, R140.reuse, R122 ;  /* 0x0000007a8c7a7220 */ /* 0x040fe40000410000 */
[C---:B------:R-:W-:Y:S02]  /*1ad00*/  FMUL.FTZ R123, R140.reuse, R123 ;  /* 0x0000007b8c7b7220 */ /* 0x040fe40000410000 */
[--C-:B------:R-:W-:Y:S02]  /*1ad10*/  FFMA.FTZ R41, R41, c[0x0][0x2d0], -R193.reuse ;  /* 0x0000b40029297a23 */ /* 0x100fe400000108c1 */
[C---:B------:R-:W-:Y:S01]  /*1ad20*/  FMUL.FTZ R124, R141.reuse, R124 ;  /* 0x0000007c8d7c7220 */ /* 0x040fe20000410000 */
[----:B------:R3:W4:Y:S01]  /*1ad30*/  MUFU.EX2 R136, R2 ;  /* 0x0000000200887308 */ /* 0x0007220000000800 */
[----:B------:R-:W-:Y:S02]  /*1ad40*/  FMUL.FTZ R125, R141, R125 ;  /* 0x0000007d8d7d7220 */ /* 0x000fe40000410000 */
[C---:B------:R-:W-:Y:S02]  /*1ad50*/  FMUL.FTZ R126, R140.reuse, R126 ;  /* 0x0000007e8c7e7220 */ /* 0x040fe40000410000 */
[----:B------:R-:W-:Y:S02]  /*1ad60*/  FMUL.FTZ R127, R140, R127 ;  /* 0x0000007f8c7f7220 */ /* 0x000fe40000410000 */
[--C-:B------:R-:W-:Y:S02]  /*1ad70*/  FFMA.FTZ R56, R56, c[0x0][0x2d0], -R193.reuse ;  /* 0x0000b40038387a23 */ /* 0x100fe400000108c1 */
[--C-:B------:R-:W-:Y:S01]  /*1ad80*/  FFMA.FTZ R57, R57, c[0x0][0x2d0], -R193.reuse ;  /* 0x0000b40039397a23 */ /* 0x100fe200000108c1 */
[----:B------:R4:W-:Y:S01]  /*1ad90*/  MUFU.EX2 R218, R9 ;  /* 0x0000000900da7308 */ /* 0x0009e20000000800 */
[----:B------:R-:W-:Y:S02]  /*1ada0*/  @P0 IMAD R6, R4, c[0x0][0x1e0], RZ ;  /* 0x0000780004060a24 */ /* 0x000fe400078e02ff */
[C---:B-1----:R-:W-:Y:S01]  /*1adb0*/  @P0 IMAD.WIDE.U32 R4, R246.reuse, c[0x0][0x1e0], RZ ;  /* 0x00007800f6040a25 */ /* 0x042fe200078e00ff */
[----:B--2---:R-:W-:Y:S03]  /*1adc0*/  @P0 MOV R8, R248 ;  /* 0x000000f800080202 */ /* 0x004fe60000000f00 */
[----:B------:R-:W-:Y:S02]  /*1add0*/  @P0 IMAD R6, R246, c[0x0][0x1e4], R6 ;  /* 0x00007900f6060a24 */ /* 0x000fe400078e0206 */
[----:B------:R-:W-:Y:S01]  /*1ade0*/  FFMA.FTZ R81, R81, c[0x0][0x2d0], -R192 ;  /* 0x0000b40051517a23 */ /* 0x000fe200000108c0 */
[----:B------:R-:W-:Y:S01]  /*1adf0*/  MUFU.EX2 R210, R22 ;  /* 0x0000001600d27308 */ /* 0x000fe20000000800 */
[--C-:B------:R-:W-:Y:S01]  /*1ae00*/  FFMA.FTZ R24, R24, c[0x0][0x2d0], -R193.reuse ;  /* 0x0000b40018187a23 */ /* 0x100fe200000108c1 */
[----:B------:R-:W-:Y:S01]  /*1ae10*/  @P0 IADD3 R6, R5, R6, RZ ;  /* 0x0000000605060210 */ /* 0x000fe20007ffe0ff */
[----:B------:R-:W-:Y:S01]  /*1ae20*/  FFMA.FTZ R25, R25, c[0x0][0x2d0], -R193 ;  /* 0x0000b40019197a23 */ /* 0x000fe200000108c1 */
[----:B---3--:R-:W1:Y:S01]  /*1ae30*/  SHFL.BFLY PT, R2, R0, 0x1, 0x1f ;  /* 0x0c201f0000027f89 */ /* 0x008e6200000e0000 */
[C---:B----4-:R-:W-:Y:S02]  /*1ae40*/  FMUL.FTZ R116, R136.reuse, R116 ;  /* 0x0000007488747220 */ /* 0x050fe40000410000 */
[C---:B------:R-:W-:Y:S02]  /*1ae50*/  FMUL.FTZ R117, R136.reuse, R117 ;  /* 0x0000007588757220 */ /* 0x040fe40000410000 */
[C---:B------:R-:W-:Y:S01]  /*1ae60*/  FMUL.FTZ R128, R136.reuse, R128 ;  /* 0x0000008088807220 */ /* 0x040fe20000410000 */
[----:B------:R-:W-:Y:S01]  /*1ae70*/  MUFU.EX2 R212, R23 ;  /* 0x0000001700d47308 */ /* 0x000fe20000000800 */
[C---:B------:R-:W-:Y:S02]  /*1ae80*/  FMUL.FTZ R129, R136.reuse, R129 ;  /* 0x0000008188817220 */ /* 0x040fe40000410000 */
[C---:B------:R-:W-:Y:S01]  /*1ae90*/  FMUL.FTZ R132, R136.reuse, R132 ;  /* 0x0000008488847220 */ /* 0x040fe20000410000 */
[----:B------:R-:W-:Y:S01]  /*1aea0*/  @P0 MOV R9, R251 ;  /* 0x000000fb00090202 */ /* 0x000fe20000000f00 */
[----:B------:R-:W-:Y:S02]  /*1aeb0*/  FMUL.FTZ R133, R136, R133 ;  /* 0x0000008588857220 */ /* 0x000fe40000410000 */
[----:B------:R-:W-:Y:S02]  /*1aec0*/  FFMA.FTZ R34, R34, c[0x0][0x2d0], -R194 ;  /* 0x0000b40022227a23 */ /* 0x000fe400000108c2 */
[----:B------:R-:W-:Y:S01]  /*1aed0*/  @P0 IMAD.WIDE.U32 R8, R4, 0x70, R8 ;  /* 0x0000007004080825 */ /* 0x000fe200078e0008 */
[----:B------:R2:W-:Y:S03]  /*1aee0*/  MUFU.EX2 R227, R16 ;  /* 0x0000001000e37308 */ /* 0x0005e60000000800 */
[----:B------:R-:W-:Y:S01]  /*1aef0*/  @P0 IMAD R4, R6, 0x70, RZ ;  /* 0x0000007006040824 */ /* 0x000fe200078e02ff */
[----:B------:R-:W-:Y:S01]  /*1af00*/  @P0 LEA R6, P1, R8, c[0x0][0x1c8], 0x1 ;  /* 0x0000720008060a11 */ /* 0x000fe200078208ff */
[----:B------:R-:W-:Y:S02]  /*1af10*/  FFMA.FTZ R35, R35, c[0x0][0x2d0], -R194 ;  /* 0x0000b40023237a23 */ /* 0x000fe400000108c2 */
[--C-:B------:R-:W-:Y:S01]  /*1af20*/  FFMA.FTZ R28, R28, c[0x0][0x2d0], -R193.reuse ;  /* 0x0000b4001c1c7a23 */ /* 0x100fe200000108c1 */
[----:B-1----:R-:W-:Y:S01]  /*1af30*/  FMNMX.FTZ R2, R0, R2, !PT ;  /* 0x0000000200027209 */ /* 0x002fe20007810000 */
[----:B------:R-:W-:Y:S01]  /*1af40*/  FFMA.FTZ R29, R29, c[0x0][0x2d0], -R193 ;  /* 0x0000b4001d1d7a23 */ /* 0x000fe200000108c1 */
[----:B------:R1:W-:Y:S01]  /*1af50*/  MUFU.EX2 R223, R17 ;  /* 0x0000001100df7308 */ /* 0x0003e20000000800 */
[----:B------:R-:W-:Y:S01]  /*1af60*/  @P0 IADD3 R5, R9, R4, RZ ;  /* 0x0000000409050210 */ /* 0x000fe20007ffe0ff */
[--C-:B------:R-:W-:Y:S01]  /*1af70*/  FFMA.FTZ R36, R36, c[0x0][0x2d0], -R192.reuse ;  /* 0x0000b40024247a23 */ /* 0x100fe200000108c0 */
[----:B------:R-:W-:Y:S01]  /*1af80*/  @P0 IADD3 R4, P3, R6, UR4, RZ ;  /* 0x0000000406040c10 */ /* 0x000fe2000ff7e0ff */
[----:B------:R-:W-:Y:S01]  /*1af90*/  FMUL.FTZ R3, R2, c[0x0][0x2d0] ;  /* 0x0000b40002037a20 */ /* 0x000fe20000410000 */
[----:B------:R-:W-:Y:S01]  /*1afa0*/  @P0 LEA.HI.X R7, R8, c[0x0][0x1cc], R5, 0x1, P1 ;  /* 0x0000730008070a11 */ /* 0x000fe200008f0c05 */
[----:B------:R-:W-:Y:S02]  /*1afb0*/  FFMA.FTZ R37, R37, c[0x0][0x2d0], -R192 ;  /* 0x0000b40025257a23 */ /* 0x000fe400000108c0 */
[--C-:B------:R-:W-:Y:S01]  /*1afc0*/  FFMA.FTZ R10, R10, c[0x0][0x2d0], -R3.reuse ;  /* 0x0000b4000a0a7a23 */ /* 0x100fe20000010803 */
[----:B------:R-:W-:Y:S01]  /*1afd0*/  @P0 IADD3.X R5, R7, UR5, RZ, P3, !PT ;  /* 0x0000000507050c10 */ /* 0x000fe20009ffe4ff */
[----:B------:R3:W-:Y:S01]  /*1afe0*/  MUFU.EX2 R211, R18 ;  /* 0x0000001200d37308 */ /* 0x0007e20000000800 */
[----:B------:R4:W-:Y:S01]  /*1aff0*/  @P0 LDGSTS.E.BYPASS.LTC128B.128 [R245+0x3900], [R6.64], !P4 ;  /* 0x0390000006f50fae */ /* 0x0009e2000e101d48 */
[--C-:B------:R-:W-:Y:S02]  /*1b000*/  FFMA.FTZ R62, R62, c[0x0][0x2d0], -R3.reuse ;  /* 0x0000b4003e3e7a23 */ /* 0x100fe40000010803 */
[----:B--2---:R-:W-:Y:S02]  /*1b010*/  FMUL.FTZ R16, R141, R156 ;  /* 0x0000009c8d107220 */ /* 0x004fe40000410000 */
[--C-:B------:R-:W-:Y:S02]  /*1b020*/  FFMA.FTZ R63, R63, c[0x0][0x2d0], -R3.reuse ;  /* 0x0000b4003f3f7a23 */ /* 0x100fe40000010803 */
[--C-:B------:R-:W-:Y:S01]  /*1b030*/  FFMA.FTZ R11, R11, c[0x0][0x2d0], -R3.reuse ;  /* 0x0000b4000b0b7a23 */ /* 0x100fe20000010803 */
[----:B------:R2:W-:Y:S01]  /*1b040*/  @P0 LDGSTS.E.BYPASS.LTC128B.128 [R245+0x4100], [R4.64], !P4 ;  /* 0x0410000004f50fae */ /* 0x0005e2000e101d48 */
        /* <DEDUP_REMOVED lines=9> */
[----:B---3--:R-:W-:Y:S02]  /*1b0e0*/  FMUL.FTZ R18, R140, R158 ;  /* 0x0000009e8c127220 */ /* 0x008fe40000410000 */
[--C-:B------:R-:W-:Y:S02]  /*1b0f0*/  FFMA.FTZ R31, R31, c[0x0][0x2d0], -R3.reuse ;  /* 0x0000b4001f1f7a23 */ /* 0x100fe40000010803 */
[--C-:B------:R-:W-:Y:S01]  /*1b100*/  FFMA.FTZ R26, R26, c[0x0][0x2d0], -R3.reuse ;  /* 0x0000b4001a1a7a23 */ /* 0x100fe20000010803 */
[----:B------:R3:W-:Y:S01]  /*1b110*/  MUFU.EX2 R196, R11 ;  /* 0x0000000b00c47308 */ /* 0x0007e20000000800 */
[----:B------:R-:W-:Y:S02]  /*1b120*/  FADD.FTZ R0, -R2, R142 ;  /* 0x0000008e02007221 */ /* 0x000fe40000010100 */
[--C-:B------:R-:W-:Y:S01]  /*1b130*/  FFMA.FTZ R27, R27, c[0x0][0x2d0], -R3.reuse ;  /* 0x0000b4001b1b7a23 */ /* 0x100fe20000010803 */
[----:B----4-:R-:W-:Y:S01]  /*1b140*/  @P0 IADD3 R10, P2, R4, UR4, RZ ;  /* 0x00000004040a0c10 */ /* 0x010fe2000ff5e0ff */
[----:B------:R-:W-:Y:S02]  /*1b150*/  FMUL.FTZ R0, R0, c[0x0][0x2d0] ;  /* 0x0000b40000007a20 */ /* 0x000fe40000410000 */
[----:B------:R-:W-:Y:S01]  /*1b160*/  FFMA.FTZ R30, R30, c[0x0][0x2d0], -R3 ;  /* 0x0000b4001e1e7a23 */ /* 0x000fe20000010803 */
[----:B------:R-:W-:Y:S01]  /*1b170*/  @P0 IADD3 R8, P1, R10, UR4, RZ ;  /* 0x000000040a080c10 */ /* 0x000fe2000ff3e0ff */
[--C-:B------:R-:W-:Y:S01]  /*1b180*/  FFMA.FTZ R38, R38, c[0x0][0x2d0], -R194.reuse ;  /* 0x0000b40026267a23 */ /* 0x100fe200000108c2 */
[----:B------:R4:W-:Y:S01]  /*1b190*/  MUFU.EX2 R208, R12 ;  /* 0x0000000c00d07308 */ /* 0x0009e20000000800 */
[----:B------:R-:W-:Y:S01]  /*1b1a0*/  FFMA.FTZ R39, R39, c[0x0][0x2d0], -R194 ;  /* 0x0000b40027277a23 */ /* 0x000fe200000108c2 */
[----:B------:R-:W-:Y:S01]  /*1b1b0*/  @P0 IADD3 R6, P3, R8, UR4, RZ ;  /* 0x0000000408060c10 */ /* 0x000fe2000ff7e0ff */
[--C-:B------:R-:W-:Y:S02]  /*1b1c0*/  FFMA.FTZ R48, R48, c[0x0][0x2d0], -R192.reuse ;  /* 0x0000b40030307a23 */ /* 0x100fe400000108c0 */
[----:B-1----:R-:W-:Y:S02]  /*1b1d0*/  FMUL.FTZ R19, R140, R159 ;  /* 0x0000009f8c137220 */ /* 0x002fe40000410000 */
[----:B------:R-:W-:Y:S02]  /*1b1e0*/  FFMA.FTZ R49, R49, c[0x0][0x2d0], -R192 ;  /* 0x0000b40031317a23 */ /* 0x000fe400000108c0 */
[--C-:B------:R-:W-:Y:S01]  /*1b1f0*/  FFMA.FTZ R50, R50, c[0x0][0x2d0], -R194.reuse ;  /* 0x0000b40032327a23 */ /* 0x100fe200000108c2 */
[----:B------:R-:W1:Y:S01]  /*1b200*/  MUFU.EX2 R0, R0 ;  /* 0x0000000000007308 */ /* 0x000e620000000800 */
[----:B------:R-:W-:Y:S02]  /*1b210*/  FFMA.FTZ R51, R51, c[0x0][0x2d0], -R194 ;  /* 0x0000b40033337a23 */ /* 0x000fe400000108c2 */
[--C-:B------:R-:W-:Y:S01]  /*1b220*/  FFMA.FTZ R40, R40, c[0x0][0x2d0], -R193.reuse ;  /* 0x0000b40028287a23 */ /* 0x100fe200000108c1 */
[----:B---3--:R-:W-:Y:S01]  /*1b230*/  @P0 IADD3.X R11, R5, UR5, RZ, P2, !PT ;  /* 0x00000005050b0c10 */ /* 0x008fe200097fe4ff */
[--C-:B------:R-:W-:Y:S01]  /*1b240*/  FFMA.FTZ R44, R44, c[0x0][0x2d0], -R193.reuse ;  /* 0x0000b4002c2c7a23 */ /* 0x100fe200000108c1 */
[----:B--2---:R-:W-:Y:S01]  /*1b250*/  @P0 IADD3 R4, P2, R6, UR4, RZ ;  /* 0x0000000406040c10 */ /* 0x004fe2000ff5e0ff */
[----:B------:R-:W-:Y:S01]  /*1b260*/  FFMA.FTZ R45, R45, c[0x0][0x2d0], -R193 ;  /* 0x0000b4002d2d7a23 */ /* 0x000fe200000108c1 */
[----:B------:R-:W-:Y:S01]  /*1b270*/  @P0 IADD3.X R9, R11, UR5, RZ, P1, !PT ;  /* 0x000000050b090c10 */ /* 0x000fe20008ffe4ff */
[----:B------:R2:W-:Y:S01]  /*1b280*/  @P0 LDGSTS.E.BYPASS.LTC128B.128 [R245+0x4900], [R10.64], !P4 ;  /* 0x049000000af50fae */ /* 0x0005e2000e101d48 */
[----:B------:R3:W2:Y:S01]  /*1b290*/  MUFU.EX2 R209, R13 ;  /* 0x0000000d00d17308 */ /* 0x0006a20000000800 */
[----:B------:R-:W-:Y:S01]  /*1b2a0*/  FFMA.FTZ R46, R46, c[0x0][0x2d0], -R3 ;  /* 0x0000b4002e2e7a23 */ /* 0x000fe20000010803 */
[----:B------:R-:W-:Y:S01]  /*1b2b0*/  @P0 IADD3.X R7, R9, UR5, RZ, P3, !PT ;  /* 0x0000000509070c10 */ /* 0x000fe20009ffe4ff */
[--C-:B------:R-:W-:Y:S02]  /*1b2c0*/  FFMA.FTZ R72, R72, c[0x0][0x2d0], -R193.reuse ;  /* 0x0000b40048487a23 */ /* 0x100fe400000108c1 */
[----:B----4-:R-:W-:Y:S01]  /*1b2d0*/  FMUL.FTZ R12, R136, R152 ;  /* 0x00000098880c7220 */ /* 0x010fe20000410000 */
[----:B------:R-:W-:Y:S01]  /*1b2e0*/  @P0 IADD3.X R5, R7, UR5, RZ, P2, !PT ;  /* 0x0000000507050c10 */ /* 0x000fe200097fe4ff */
[----:B------:R4:W-:Y:S01]  /*1b2f0*/  @P0 LDGSTS.E.BYPASS.LTC128B.128 [R245+0x5100], [R8.64], !P4 ;  /* 0x0510000008f50fae */ /* 0x0009e2000e101d48 */
[----:B------:R-:W-:Y:S02]  /*1b300*/  FFMA.FTZ R113, R113, c[0x0][0x2d0], -R192 ;  /* 0x0000b40071717a23 */ /* 0x000fe400000108c0 */
[----:B------:R4:W-:Y:S01]  /*1b310*/  MUFU.EX2 R201, R14 ;  /* 0x0000000e00c97308 */ /* 0x0009e20000000800 */
[----:B------:R-:W-:Y:S02]  /*1b320*/  FFMA.FTZ R115, R115, c[0x0][0x2d0], -R194 ;  /* 0x0000b40073737a23 */ /* 0x000fe400000108c2 */
[--C-:B------:R-:W-:Y:S02]  /*1b330*/  FFMA.FTZ R109, R109, c[0x0][0x2d0], -R193.reuse ;  /* 0x0000b4006d6d7a23 */ /* 0x100fe400000108c1 */
[----:B------:R4:W-:Y:S01]  /*1b340*/  @P0 LDGSTS.E.BYPASS.LTC128B.128 [R245+0x5900], [R6.64], !P4 ;  /* 0x0590000006f50fae */ /* 0x0009e2000e101d48 */
[C---:B-1----:R-:W-:Y:S02]  /*1b350*/  FMUL.FTZ R118, R0.reuse, R118 ;  /* 0x0000007600767220 */ /* 0x042fe40000410000 */
[C---:B------:R-:W-:Y:S02]  /*1b360*/  FMUL.FTZ R119, R0.reuse, R119 ;  /* 0x0000007700777220 */ /* 0x040fe40000410000 */
[----:B------:R1:W1:Y:S01]  /*1b370*/  MUFU.EX2 R202, R15 ;  /* 0x0000000f00ca7308 */ /* 0x0002620000000800 */
[----:B------:R-:W-:Y:S02]  /*1b380*/  FMUL.FTZ R130, R0, R130 ;  /* 0x0000008200827220 */ /* 0x000fe40000410000 */
[----:B------:R1:W-:Y:S01]  /*1b390*/  @P0 LDGSTS.E.BYPASS.LTC128B.128 [R245+0x6100], [R4.64], !P4 ;  /* 0x0610000004f50fae */ /* 0x0003e2000e101d48 */
[----:B---3--:R-:W-:Y:S01]  /*1b3a0*/  FMUL.FTZ R13, R136, R153 ;  /* 0x00000099880d7220 */ /* 0x008fe20000410000 */
[----:B--2---:R-:W-:Y:S01]  /*1b3b0*/  @P0 IADD3 R10, P1, R4, UR4, RZ ;  /* 0x00000004040a0c10 */ /* 0x004fe2000ff3e0ff */
[C---:B------:R-:W-:Y:S02]  /*1b3c0*/  FMUL.FTZ R131, R0.reuse, R131 ;  /* 0x0000008300837220 */ /* 0x040fe40000410000 */
[C---:B------:R-:W-:Y:S02]  /*1b3d0*/  FMUL.FTZ R134, R0.reuse, R134 ;  /* 0x0000008600867220 */ /* 0x040fe40000410000 */
[----:B------:R2:W-:Y:S01]  /*1b3e0*/  MUFU.EX2 R200, R31 ;  /* 0x0000001f00c87308 */ /* 0x0005e20000000800 */
[----:B------:R-:W-:Y:S01]  /*1b3f0*/  @P0 IADD3.X R11, R5, UR5, RZ, P1, !PT ;  /* 0x00000005050b0c10 */ /* 0x000fe20008ffe4ff */
[----:B------:R-:W-:Y:S02]  /*1b400*/  FMUL.FTZ R135, R0, R135 ;  /* 0x0000008700877220 */ /* 0x000fe40000410000 */
        /* <DEDUP_REMOVED lines=10> */
[----:B------:R-:W-:Y:S01]  /*1b4b0*/  F2FP.BF16.PACK_AB R146, R223, R227 ;  /* 0x000000e3df92723e */ /* 0x000fe200000010ff */
[----:B------:R-:W-:Y:S01]  /*1b4c0*/  FMUL.FTZ R7, R140, R147 ;  /* 0x000000938c077220 */ /* 0x000fe20000410000 */
[----:B------:R-:W-:Y:S01]  /*1b4d0*/  F2FP.BF16.PACK_AB R147, R224, R211 ;  /* 0x000000d3e093723e */ /* 0x000fe200000010ff */
[----:B-1----:R-:W-:Y:S02]  /*1b4e0*/  FMUL.FTZ R15, R0, R155 ;  /* 0x0000009b000f7220 */ /* 0x002fe40000410000 */
[----:B------:R1:W-:Y:S01]  /*1b4f0*/  MUFU.EX2 R252, R25 ;  /* 0x0000001900fc7308 */ /* 0x0003e20000000800 */
[C---:B------:R-:W-:Y:S01]  /*1b500*/  FMUL.FTZ R4, R141.reuse, R144 ;  /* 0x000000908d047220 */ /* 0x040fe20000410000 */
[----:B------:R-:W-:Y:S01]  /*1b510*/  F2FP.BF16.PACK_AB R144, R222, R221 ;  /* 0x000000ddde90723e */ /* 0x000fe200000010ff */
[----:B------:R-:W-:Y:S01]  /*1b520*/  FMUL.FTZ R5, R141, R145 ;  /* 0x000000918d057220 */ /* 0x000fe20000410000 */
[----:B------:R-:W-:Y:S01]  /*1b530*/  F2FP.BF16.PACK_AB R145, R220, R219 ;  /* 0x000000dbdc91723e */ /* 0x000fe200000010ff */
[----:B------:R-:W4:Y:S01]  /*1b540*/  LDSM.16.MT88.4 R188, [R231+0x100] ;  /* 0x00010000e7bc783b */ /* 0x000f220000004200 */
[----:B--2---:R-:W-:Y:S01]  /*1b550*/  FMUL.FTZ R31, R0, R171 ;  /* 0x000000ab001f7220 */ /* 0x004fe20000410000 */
[----:B------:R-:W-:Y:S01]  /*1b560*/  MOV R171, R225 ;  /* 0x000000e100ab7202 */ /* 0x000fe20000000f00 */
        /* <DEDUP_REMOVED lines=8> */
[C---:B----4-:R-:W-:Y:S02]  /*1b5f0*/  FMUL.FTZ R24, R136.reuse, R164 ;  /* 0x000000a488187220 */ /* 0x050fe40000410000 */
[----:B------:R-:W-:Y:S01]  /*1b600*/  MUFU.EX2 R206, R60 ;  /* 0x0000003c00ce7308 */ /* 0x000fe20000000800 */
[----:B------:R-:W3:Y:S01]  /*1b610*/  LDSM.16.MT88.4 R156, [R230+0x100] ;  /* 0x00010000e69c783b */ /* 0x000ee20000004200 */
[----:B------:R-:W-:Y:S02]  /*1b620*/  FFMA.FTZ R83, R83, c[0x0][0x2d0], -R194 ;  /* 0x0000b40053537a23 */ /* 0x000fe400000108c2 */
[----:B-1----:R-:W-:Y:S02]  /*1b630*/  FMUL.FTZ R25, R136, R165 ;  /* 0x000000a588197220 */ /* 0x002fe40000410000 */
[--C-:B------:R-:W-:Y:S02]  /*1b640*/  FFMA.FTZ R80, R80, c[0x0][0x2d0], -R192.reuse ;  /* 0x0000b40050507a23 */ /* 0x100fe400000108c0 */
[--C-:B------:R-:W-:Y:S01]  /*1b650*/  FFMA.FTZ R73, R73, c[0x0][0x2d0], -R193.reuse ;  /* 0x0000b40049497a23 */ /* 0x100fe200000108c1 */
[----:B------:R-:W0:Y:S01]  /*1b660*/  LDGDEPBAR ;  /* 0x00000000000079af */ /* 0x000e220000000000 */
[----:B------:R-:W-:Y:S01]  /*1b670*/  MUFU.EX2 R205, R61 ;  /* 0x0000003d00cd7308 */ /* 0x000fe20000000800 */
[--C-:B------:R-:W-:Y:S02]  /*1b680*/  FFMA.FTZ R76, R76, c[0x0][0x2d0], -R193.reuse ;  /* 0x0000b4004c4c7a23 */ /* 0x100fe400000108c1 */
[----:B------:R-:W-:Y:S01]  /*1b690*/  FFMA.FTZ R77, R77, c[0x0][0x2d0], -R193 ;  /* 0x0000b4004d4d7a23 */ /* 0x000fe200000108c1 */
        /* <DEDUP_REMOVED lines=9> */
[C---:B------:R-:W-:Y:S02]  /*1b730*/  FMUL.FTZ R20, R141.reuse, R160 ;  /* 0x000000a08d147220 */ /* 0x040fe40000410000 */
[----:B------:R-:W-:Y:S01]  /*1b740*/  FMUL.FTZ R21, R141, R161 ;  /* 0x000000a18d157220 */ /* 0x000fe20000410000 */
[----:B------:R-:W-:Y:S01]  /*1b750*/  MOV R161, R212 ;  /* 0x000000d400a17202 */ /* 0x000fe20000000f00 */
[C---:B------:R-:W-:Y:S03]  /*1b760*/  HMMA.16816.F32.BF16 R16, R144.reuse, R22, R16 ;  /* 0x000000169010723c */ /* 0x040fe60000041810 */
[----:B------:R4:W-:Y:S01]  /*1b770*/  MUFU.EX2 R198, R27 ;  /* 0x0000001b00c67308 */ /* 0x0009e20000000800 */
[--C-:B------:R-:W-:Y:S02]  /*1b780*/  FFMA.FTZ R84, R84, c[0x0][0x2d0], -R192.reuse ;  /* 0x0000b40054547a23 */ /* 0x100fe400000108c0 */
[--C-:B------:R-:W-:Y:S02]  /*1b790*/  FFMA.FTZ R85, R85, c[0x0][0x2d0], -R192.reuse ;  /* 0x0000b40055557a23 */ /* 0x100fe400000108c0 */
[C---:B------:R-:W-:Y:S01]  /*1b7a0*/  FMUL.FTZ R22, R140.reuse, R162 ;  /* 0x000000a28c167220 */ /* 0x040fe20000410000 */
[----:B------:R-:W-:Y:S03]  /*1b7b0*/  MOV R162, R213 ;  /* 0x000000d500a27202 */ /* 0x000fe60000000f00 */
[----:B------:R-:W-:Y:S01]  /*1b7c0*/  FMUL.FTZ R23, R140, R163 ;  /* 0x000000a38c177220 */ /* 0x000fe20000410000 */
[----:B------:R-:W2:Y:S01]  /*1b7d0*/  MUFU.EX2 R215, R32 ;  /* 0x0000002000d77308 */ /* 0x000ea20000000800 */
[----:B------:R-:W-:Y:S01]  /*1b7e0*/  MOV R163, R210 ;  /* 0x000000d200a37202 */ /* 0x000fe20000000f00 */
[--C-:B------:R-:W-:Y:S02]  /*1b7f0*/  FFMA.FTZ R96, R96, c[0x0][0x2d0], -R192.reuse ;  /* 0x0000b40060607a23 */ /* 0x100fe400000108c0 */
[----:B-1----:R-:W-:Y:S02]  /*1b800*/  FMUL.FTZ R26, R0, R166 ;  /* 0x000000a6001a7220 */ /* 0x002fe40000410000 */
[-C--:B------:R-:W-:Y:S03]  /*1b810*/  HMMA.16816.F32.BF16 R20, R144, R188.reuse, R20 ;  /* 0x000000bc9014723c */ /* 0x080fe60000041814 */
[----:B------:R-:W-:Y:S01]  /*1b820*/  FFMA.FTZ R97, R97, c[0x0][0x2d0], -R192 ;  /* 0x0000b40061617a23 */ /* 0x000fe200000108c0 */
[----:B------:R-:W1:Y:S01]  /*1b830*/  MUFU.EX2 R32, R34 ;  /* 0x0000002200207308 */ /* 0x000e620000000800 */
[--C-:B------:R-:W-:Y:S02]  /*1b840*/  FFMA.FTZ R86, R86, c[0x0][0x2d0], -R194.reuse ;  /* 0x0000b40056567a23 */ /* 0x100fe400000108c2 */
[--C-:B------:R-:W-:Y:S02]  /*1b850*/  FFMA.FTZ R87, R87, c[0x0][0x2d0], -R194.reuse ;  /* 0x0000b40057577a23 */ /* 0x100fe400000108c2 */
[----:B----4-:R-:W-:Y:S03]  /*1b860*/  FMUL.FTZ R27, R0, R167 ;  /* 0x000000a7001b7220 */ /* 0x010fe60000410000 */
[--C-:B------:R-:W-:Y:S02]  /*1b870*/  FFMA.FTZ R98, R98, c[0x0][0x2d0], -R194.reuse ;  /* 0x0000b40062627a23 */ /* 0x100fe400000108c2 */
[----:B------:R-:W4:Y:S01]  /*1b880*/  MUFU.EX2 R142, R35 ;  /* 0x00000023008e7308 */ /* 0x000f220000000800 */
[----:B------:R-:W-:Y:S01]  /*1b890*/  FFMA.FTZ R99, R99, c[0x0][0x2d0], -R194 ;  /* 0x0000b40063637a23 */ /* 0x000fe200000108c2 */
[C---:B------:R-:W-:Y:S04]  /*1b8a0*/  HMMA.16816.F32.BF16 R24, R148.reuse, R188, R24 ;  /* 0x000000bc9418723c */ /* 0x040fe80000041818 */
[----:B--2---:R-:W-:Y:S01]  /*1b8b0*/  MOV R160, R215 ;  /* 0x000000d700a07202 */ /* 0x004fe20000000f00 */
[--C-:B------:R-:W-:Y:S02]  /*1b8c0*/  FFMA.FTZ R90, R90, c[0x0][0x2d0], -R3.reuse ;  /* 0x0000b4005a5a7a23 */ /* 0x100fe40000010803 */
[--C-:B------:R-:W-:Y:S01]  /*1b8d0*/  FFMA.FTZ R91, R91, c[0x0][0x2d0], -R3.reuse ;  /* 0x0000b4005b5b7a23 */ /* 0x100fe20000010803 */
[----:B------:R-:W2:Y:S01]  /*1b8e0*/  MUFU.EX2 R214, R33 ;  /* 0x0000002100d67308 */ /* 0x000ea20000000800 */
[--C-:B------:R-:W-:Y:S03]  /*1b8f0*/  FFMA.FTZ R94, R94, c[0x0][0x2d0], -R3.reuse ;  /* 0x0000b4005e5e7a23 */ /* 0x100fe60000010803 */
[----:B-1----:R-:W-:Y:S01]  /*1b900*/  MOV R167, R32 ;  /* 0x0000002000a77202 */ /* 0x002fe20000000f00 */
[----:B------:R-:W-:Y:S01]  /*1b910*/  FMUL.FTZ R32, R141, R172 ;  /* 0x000000ac8d207220 */ /* 0x000fe20000410000 */
[----:B------:R-:W-:Y:S01]  /*1b920*/  MOV R172, R223 ;  /* 0x000000df00ac7202 */ /* 0x000fe20000000f00 */
[----:B------:R-:W-:Y:S01]  /*1b930*/  FMUL.FTZ R34, R140, R174 ;  /* 0x000000ae8c227220 */ /* 0x000fe20000410000 */
[----:B------:R-:W-:Y:S01]  /*1b940*/  MOV R174, R211 ;  /* 0x000000d300ae7202 */ /* 0x000fe20000000f00 */
[--C-:B------:R-:W-:Y:S01]  /*1b950*/  FFMA.FTZ R95, R95, c[0x0][0x2d0], -R3.reuse ;  /* 0x0000b4005f5f7a23 */ /* 0x100fe20000010803 */
[----:B------:R-:W1:Y:S01]  /*1b960*/  MUFU.EX2 R33, R28 ;  /* 0x0000001c00217308 */ /* 0x000e620000000800 */
[--C-:B------:R-:W-:Y:S02]  /*1b970*/  FFMA.FTZ R100, R100, c[0x0][0x2d0], -R192.reuse ;  /* 0x0000b40064647a23 */ /* 0x100fe400000108c0 */
[--C-:B------:R-:W-:Y:S01]  /*1b980*/  FFMA.FTZ R101, R101, c[0x0][0x2d0], -R192.reuse ;  /* 0x0000b40065657a23 */ /* 0x100fe200000108c0 */
[----:B----4-:R-:W-:Y:S01]  /*1b990*/  MOV R164, R142 ;  /* 0x0000008e00a47202 */ /* 0x010fe20000000f00 */
[----:B------:R-:W-:Y:S01]  /*1b9a0*/  FMUL.FTZ R35, R140, R175 ;  /* 0x000000af8c237220 */ /* 0x000fe20000410000 */
[----:B------:R-:W-:Y:S01]  /*1b9b0*/  MOV R175, R224 ;  /* 0x000000e000af7202 */ /* 0x000fe20000000f00 */
[----:B------:R-:W-:Y:S01]  /*1b9c0*/  FFMA.FTZ R142, R47, c[0x0][0x2d0], -R3 ;  /* 0x0000b4002f8e7a23 */ /* 0x000fe20000010803 */
[----:B------:R-:W-:Y:S01]  /*1b9d0*/  F2FP.BF16.PACK_AB R47, R164, R167 ;  /* 0x000000a7a42f723e */ /* 0x000fe200000010ff */
[----:B------:R-:W-:Y:S01]  /*1b9e0*/  FFMA.FTZ R112, R112, c[0x0][0x2d0], -R192 ;  /* 0x0000b40070707a23 */ /* 0x000fe200000108c0 */
[----:B------:R4:W3:Y:S01]  /*1b9f0*/  MUFU.EX2 R203, R29 ;  /* 0x0000001d00cb7308 */ /* 0x0008e20000000800 */
[--C-:B------:R-:W-:Y:S02]  /*1ba00*/  FFMA.FTZ R102, R102, c[0x0][0x2d0], -R194.reuse ;  /* 0x0000b40066667a23 */ /* 0x100fe400000108c2 */
[--C-:B------:R-:W-:Y:S01]  /*1ba10*/  FFMA.FTZ R103, R103, c[0x0][0x2d0], -R194.reuse ;  /* 0x0000b40067677a23 */ /* 0x100fe200000108c2 */
[----:B--2---:R-:W-:Y:S01]  /*1ba20*/  MOV R165, R214 ;  /* 0x000000d600a57202 */ /* 0x004fe20000000f00 */
[----:B------:R-:W-:Y:S02]  /*1ba30*/  FFMA.FTZ R114, R114, c[0x0][0x2d0], -R194 ;  /* 0x0000b40072727a23 */ /* 0x000fe400000108c2 */
[--C-:B------:R-:W-:Y:S02]  /*1ba40*/  FFMA.FTZ R105, R105, c[0x0][0x2d0], -R193.reuse ;  /* 0x0000b40069697a23 */ /* 0x100fe400000108c1 */
[----:B------:R-:W-:Y:S01]  /*1ba50*/  FFMA.FTZ R108, R108, c[0x0][0x2d0], -R193 ;  /* 0x0000b4006c6c7a23 */ /* 0x000fe200000108c1 */
[----:B------:R2:W2:Y:S01]  /*1ba60*/  MUFU.EX2 R199, R30 ;  /* 0x0000001e00c77308 */ /* 0x0004a20000000800 */
[--C-:B------:R-:W-:Y:S02]  /*1ba70*/  FFMA.FTZ R106, R106, c[0x0][0x2d0], -R3.reuse ;  /* 0x0000b4006a6a7a23 */ /* 0x100fe40000010803 */
[--C-:B------:R-:W-:Y:S01]  /*1ba80*/  FFMA.FTZ R107, R107, c[0x0][0x2d0], -R3.reuse ;  /* 0x0000b4006b6b7a23 */ /* 0x100fe20000010803 */
[----:B-1----:R-:W-:Y:S01]  /*1ba90*/  MOV R166, R33 ;  /* 0x0000002100a67202 */ /* 0x002fe20000000f00 */
[----:B------:R-:W-:Y:S02]  /*1baa0*/  FMUL.FTZ R28, R136, R168 ;  /* 0x000000a8881c7220 */ /* 0x000fe40000410000 */
[----:B------:R-:W-:Y:S01]  /*1bab0*/  FMUL.FTZ R33, R141, R173 ;  /* 0x000000ad8d217220 */ /* 0x000fe20000410000 */
[----:B------:R-:W-:Y:S01]  /*1bac0*/  MOV R173, R208 ;  /* 0x000000d000ad7202 */ /* 0x000fe20000000f00 */
[--C-:B------:R-:W-:Y:S01]  /*1bad0*/  FFMA.FTZ R110, R110, c[0x0][0x2d0], -R3.reuse ;  /* 0x0000b4006e6e7a23 */ /* 0x100fe20000010803 */
[----:B------:R1:W-:Y:S01]  /*1bae0*/  MUFU.EX2 R249, R37 ;  /* 0x0000002500f97308 */ /* 0x0003e20000000800 */
[----:B------:R-:W-:Y:S02]  /*1baf0*/  FFMA.FTZ R3, R111, c[0x0][0x2d0], -R3 ;  /* 0x0000b4006f037a23 */ /* 0x000fe40000010803 */
[--C-:B------:R-:W-:Y:S02]  /*1bb00*/  FFMA.FTZ R88, R88, c[0x0][0x2d0], -R193.reuse ;  /* 0x0000b40058587a23 */ /* 0x100fe400000108c1 */
[----:B----4-:R-:W-:Y:S02]  /*1bb10*/  FMUL.FTZ R29, R136, R169 ;  /* 0x000000a9881d7220 */ /* 0x010fe40000410000 */
[--C-:B------:R-:W-:Y:S02]  /*1bb20*/  FFMA.FTZ R89, R89, c[0x0][0x2d0], -R193.reuse ;  /* 0x0000b40059597a23 */ /* 0x100fe400000108c1 */
[--C-:B------:R-:W-:Y:S01]  /*1bb30*/  FFMA.FTZ R92, R92, c[0x0][0x2d0], -R193.reuse ;  /* 0x0000b4005c5c7a23 */ /* 0x100fe200000108c1 */
[----:B------:R4:W-:Y:S01]  /*1bb40*/  MUFU.EX2 R225, R39 ;  /* 0x0000002700e17308 */ /* 0x0009e20000000800 */
[--C-:B------:R-:W-:Y:S02]  /*1bb50*/  FFMA.FTZ R93, R93, c[0x0][0x2d0], -R193.reuse ;  /* 0x0000b4005d5d7a23 */ /* 0x100fe400000108c1 */
[----:B------:R-:W-:Y:S02]  /*1bb60*/  FFMA.FTZ R104, R104, c[0x0][0x2d0], -R193 ;  /* 0x0000b40068687a23 */ /* 0x000fe400000108c1 */
[----:B--2---:R-:W-:Y:S01]  /*1bb70*/  FMUL.FTZ R30, R0, R170 ;  /* 0x000000aa001e7220 */ /* 0x004fe20000410000 */
[----:B---3--:R-:W-:Y:S04]  /*1bb80*/  MOV R170, R203 ;  /* 0x000000cb00aa7202 */ /* 0x008fe80000000f00 */
[----:B------:R2:W-:Y:S02]  /*1bb90*/  MUFU.EX2 R250, R36 ;  /* 0x0000002400fa7308 */ /* 0x0005e40000000800 */
[-C--:B------:R-:W-:Y:S03]  /*1bba0*/  HMMA.16816.F32.BF16 R28, R148, R190.reuse, R28 ;  /* 0x000000be941c723c */ /* 0x080fe6000004181c */
[C---:B-1----:R-:W-:Y:S05]  /*1bbb0*/  FMUL.FTZ R37, R141.reuse, R177 ;  /* 0x000000b18d257220 */ /* 0x042fea0000410000 */
[C---:B------:R-:W-:Y:S01]  /*1bbc0*/  HMMA.16816.F32.BF16 R32, R144.reuse, R190, R32 ;  /* 0x000000be9020723c */ /* 0x040fe20000041820 */
[----:B------:R1:W-:Y:S03]  /*1bbd0*/  MUFU.EX2 R226, R38 ;  /* 0x0000002600e27308 */ /* 0x0003e60000000800 */
[C---:B----4-:R-:W-:Y:S07]  /*1bbe0*/  FMUL.FTZ R39, R140.reuse, R179 ;  /* 0x000000b38c277220 */ /* 0x050fee0000410000 */
[----:B------:R3:W-:Y:S01]  /*1bbf0*/  MUFU.EX2 R248, R48 ;  /* 0x0000003000f87308 */ /* 0x0007e20000000800 */
[C---:B--2---:R-:W-:Y:S09]  /*1bc00*/  FMUL.FTZ R36, R141.reuse, R176 ;  /* 0x000000b08d247220 */ /* 0x044ff20000410000 */
[----:B------:R2:W-:Y:S01]  /*1bc10*/  MUFU.EX2 R224, R50 ;  /* 0x0000003200e07308 */ /* 0x0005e20000000800 */
[----:B-1----:R-:W-:Y:S09]  /*1bc20*/  FMUL.FTZ R38, R140, R178 ;  /* 0x000000b28c267220 */ /* 0x002ff20000410000 */
[----:B------:R1:W-:Y:S01]  /*1bc30*/  MUFU.EX2 R247, R49 ;  /* 0x0000003100f77308 */ /* 0x0003e20000000800 */
[-C--:B------:R-:W-:Y:S03]  /*1bc40*/  HMMA.16816.F32.BF16 R36, R144, R152.reuse, R36 ;  /* 0x000000989024723c */ /* 0x080fe60000041824 */
[----:B---3--:R-:W-:Y:S06]  /*1bc50*/  FMUL.FTZ R48, R136, R180 ;  /* 0x000000b488307220 */ /* 0x008fec0000410000 */
[----:B------:R3:W-:Y:S03]  /*1bc60*/  MUFU.EX2 R223, R51 ;  /* 0x0000003300df7308 */ /* 0x0007e60000000800 */
[----:B--2---:R-:W-:Y:S07]  /*1bc70*/  FMUL.FTZ R50, R0, R182 ;  /* 0x000000b600327220 */ /* 0x004fee0000410000 */
[----:B------:R2:W-:Y:S01]  /*1bc80*/  MUFU.EX2 R169, R40 ;  /* 0x0000002800a97308 */ /* 0x0005e20000000800 */
[----:B-1----:R-:W-:Y:S09]  /*1bc90*/  FMUL.FTZ R49, R136, R181 ;  /* 0x000000b588317220 */ /* 0x002ff20000410000 */
[----:B------:R1:W4:Y:S01]  /*1bca0*/  MUFU.EX2 R216, R41 ;  /* 0x0000002900d87308 */ /* 0x0003220000000800 */
[----:B---3--:R-:W-:Y:S09]  /*1bcb0*/  FMUL.FTZ R51, R0, R183 ;  /* 0x000000b700337220 */ /* 0x008ff20000410000 */
[----:B------:R-:W-:Y:S01]  /*1bcc0*/  MUFU.EX2 R213, R52 ;  /* 0x0000003400d57308 */ /* 0x000fe20000000800 */
[C---:B------:R-:W-:Y:S04]  /*1bcd0*/  HMMA.16816.F32.BF16 R48, R148.reuse, R152, R48 ;  /* 0x000000989430723c */ /* 0x040fe80000041830 */
[C---:B--2---:R-:W-:Y:S01]  /*1bce0*/  FMUL.FTZ R40, R141.reuse, R184 ;  /* 0x000000b88d287220 */ /* 0x044fe20000410000 */
[----:B------:R-:W-:Y:S03]  /*1bcf0*/  MOV R184, R209 ;  /* 0x000000d100b87202 */ /* 0x000fe60000000f00 */
[-C--:B------:R-:W-:Y:S01]  /*1bd00*/  HMMA.16816.F32.BF16 R116, R148, R154.reuse, R116 ;  /* 0x0000009a9474723c */ /* 0x080fe20000041874 */
[----:B------:R-:W-:Y:S03]  /*1bd10*/  MUFU.EX2 R212, R53 ;  /* 0x0000003500d47308 */ /* 0x000fe60000000800 */
[----:B-1----:R-:W-:Y:S02]  /*1bd20*/  FMUL.FTZ R41, R141, R185 ;  /* 0x000000b98d297220 */ /* 0x002fe40000410000 */
[----:B------:R-:W2:Y:S02]  /*1bd30*/  LDL.LU R185, [R1+0x20] ;  /* 0x0000200001b97983 */ /* 0x000ea40000300800 */
[C---:B------:R-:W-:Y:S02]  /*1bd40*/  HMMA.16816.F32.BF16 R120, R144.reuse, R154, R120 ;  /* 0x0000009a9078723c */ /* 0x040fe40000041878 */
[----:B------:R-:W1:Y:S01]  /*1bd50*/  LDSM.16.MT88.4 R152, [R228+0x900] ;  /* 0x00090000e498783b */ /* 0x000e620000004200 */
[----:B------:R3:W-:Y:S05]  /*1bd60*/  MUFU.EX2 R168, R42 ;  /* 0x0000002a00a87308 */ /* 0x0007ea0000000800 */
[-C--:B------:R-:W-:Y:S05]  /*1bd70*/  HMMA.16816.F32.BF16 R124, R144, R156.reuse, R124 ;  /* 0x0000009c907c723c */ /* 0x080fea000004187c */
[----:B------:R4:W1:Y:S03]  /*1bd80*/  MUFU.EX2 R178, R43 ;  /* 0x0000002b00b27308 */ /* 0x0008660000000800 */
[C---:B------:R-:W-:Y:S08]  /*1bd90*/  HMMA.16816.F32.BF16 R128, R148.reuse, R156, R128 ;  /* 0x0000009c9480723c */ /* 0x040ff00000041880 */
[-C--:B------:R-:W-:Y:S01]  /*1bda0*/  HMMA.16816.F32.BF16 R132, R148, R158.reuse, R132 ;  /* 0x0000009e9484723c */ /* 0x080fe20000041884 */
[----:B------:R1:W-:Y:S01]  /*1bdb0*/  MUFU.EX2 R215, R44 ;  /* 0x0000002c00d77308 */ /* 0x0003e20000000800 */
[----:B------:R-:W1:Y:S02]  /*1bdc0*/  LDSM.16.MT88.4 R148, [R231+0x900] ;  /* 0x00090000e794783b */ /* 0x000e640000004200 */
[C---:B---3--:R-:W-:Y:S06]  /*1bdd0*/  FMUL.FTZ R42, R140.reuse, R186 ;  /* 0x000000ba8c2a7220 */ /* 0x048fec0000410000 */
[----:B------:R-:W3:Y:S01]  /*1bde0*/  LDL.LU R186, [R1+0x24] ;  /* 0x0000240001ba7983 */ /* 0x000ee20000300800 */
[----:B------:R1:W1:Y:S01]  /*1bdf0*/  MUFU.EX2 R214, R45 ;  /* 0x0000002d00d67308 */ /* 0x0002620000000800 */
[----:B----4-:R-:W-:Y:S02]  /*1be00*/  FMUL.FTZ R43, R140, R187 ;  /* 0x000000bb8c2b7220 */ /* 0x010fe40000410000 */
[----:B------:R-:W4:Y:S05]  /*1be10*/  LDL.LU R187, [R1+0x28] ;  /* 0x0000280001bb7983 */ /* 0x000f2a0000300800 */
[----:B------:R-:W-:Y:S02]  /*1be20*/  HMMA.16816.F32.BF16 R40, R144, R158, R40 ;  /* 0x0000009e9028723c */ /* 0x000fe40000041828 */
[----:B------:R1:W-:Y:S01]  /*1be30*/  MUFU.EX2 R177, R46 ;  /* 0x0000002e00b17308 */ /* 0x0003e20000000800 */
[----:B------:R-:W1:Y:S02]  /*1be40*/  LDSM.16.MT88.4 R156, [R229+0x900] ;  /* 0x00090000e59c783b */ /* 0x000e640000004200 */
[----:B-1----:R-:W-:Y:S02]  /*1be50*/  F2FP.BF16.PACK_AB R44, R162, R171 ;  /* 0x000000aba22c723e */ /* 0x002fe400000010ff */
[----:B------:R-:W-:Y:S02]  /*1be60*/  F2FP.BF16.PACK_AB R144, R252, R251 ;  /* 0x000000fbfc90723e */ /* 0x000fe400000010ff */
[----:B------:R-:W-:Y:S03]  /*1be70*/  F2FP.BF16.PACK_AB R146, R170, R166 ;  /* 0x000000a6aa92723e */ /* 0x000fe600000010ff */
[----:B------:R-:W-:Y:S01]  /*1be80*/  MUFU.EX2 R209, R54 ;  /* 0x0000003600d17308 */ /* 0x000fe20000000800 */
[----:B------:R-:W-:Y:S02]  /*1be90*/  F2FP.BF16.PACK_AB R145, R198, R197 ;  /* 0x000000c5c691723e */ /* 0x000fe400000010ff */
[----:B------:R-:W-:Y:S02]  /*1bea0*/  F2FP.BF16.PACK_AB R45, R161, R163 ;  /* 0x000000a3a12d723e */ /* 0x000fe400000010ff */
[----:B------:R-:W-:Y:S05]  /*1beb0*/  F2FP.BF16.PACK_AB R147, R200, R199 ;  /* 0x000000c7c893723e */ /* 0x000fea00000010ff */
[----:B------:R1:W-:Y:S01]  /*1bec0*/  MUFU.EX2 R208, R55 ;  /* 0x0000003700d07308 */ /* 0x0003e20000000800 */
[----:B------:R-:W-:Y:S09]  /*1bed0*/  F2FP.BF16.PACK_AB R46, R165, R160 ;  /* 0x000000a0a52e723e */ /* 0x000ff200000010ff */
[----:B------:R-:W-:Y:S01]  /*1bee0*/  MUFU.EX2 R211, R64 ;  /* 0x0000004000d37308 */ /* 0x000fe20000000800 */
[-C--:B------:R-:W-:Y:S08]  /*1bef0*/  HMMA.16816.F32.BF16 R4, R44, R152.reuse, R4 ;  /* 0x000000982c04723c */ /* 0x080ff00000041804 */
[C---:B------:R-:W-:Y:S01]  /*1bf00*/  HMMA.16816.F32.BF16 R8, R144.reuse, R152, R8 ;  /* 0x000000989008723c */ /* 0x040fe20000041808 */
[----:B------:R-:W-:Y:S01]  /*1bf10*/  MUFU.EX2 R210, R65 ;  /* 0x0000004100d27308 */ /* 0x000fe20000000800 */
[----:B-1----:R-:W-:Y:S06]  /*1bf20*/  LDSM.16.MT88.4 R52, [R228+0x1100] ;  /* 0x00110000e434783b */ /* 0x002fec0000004200 */
[-C--:B------:R-:W-:Y:S03]  /*1bf30*/  HMMA.16816.F32.BF16 R12, R144, R154.reuse, R12 ;  /* 0x0000009a900c723c */ /* 0x080fe6000004180c */
[----:B------:R1:W-:Y:S05]  /*1bf40*/  MUFU.EX2 R183, R66 ;  /* 0x0000004200b77308 */ /* 0x0003ea0000000800 */
[C---:B------:R-:W-:Y:S01]  /*1bf50*/  HMMA.16816.F32.BF16 R16, R44.reuse, R154, R16 ;  /* 0x0000009a2c10723c */ /* 0x040fe20000041810 */
[----:B------:R-:W1:Y:S04]  /*1bf60*/  LDSM.16.MT88.4 R152, [R230+0x900] ;  /* 0x00090000e698783b */ /* 0x000e680000004200 */
[----:B------:R-:W-:Y:S03]  /*1bf70*/  MUFU.EX2 R188, R62 ;  /* 0x0000003e00bc7308 */ /* 0x000fe60000000800 */
[-C--:B------:R-:W-:Y:S07]  /*1bf80*/  HMMA.16816.F32.BF16 R20, R44, R148.reuse, R20 ;  /* 0x000000942c14723c */ /* 0x080fee0000041814 */
[----:B------:R-:W-:Y:S01]  /*1bf90*/  MUFU.EX2 R191, R68 ;  /* 0x0000004400bf7308 */ /* 0x000fe20000000800 */
[C---:B------:R-:W-:Y:S01]  /*1bfa0*/  HMMA.16816.F32.BF16 R24, R144.reuse, R148, R24 ;  /* 0x000000949018723c */ /* 0x040fe20000041818 */
[----:B------:R-:W4:Y:S04]  /*1bfb0*/  LDL.LU R149, [R1+0x1c] ;  /* 0x00001c0001957983 */ /* 0x000f280000300800 */
[----:B-1----:R-:W1:Y:S03]  /*1bfc0*/  LDSM.16.MT88.4 R64, [R231+0x1100] ;  /* 0x00110000e740783b */ /* 0x002e660000004200 */
[-C--:B------:R-:W-:Y:S01]  /*1bfd0*/  HMMA.16816.F32.BF16 R28, R144, R150.reuse, R28 ;  /* 0x00000096901c723c */ /* 0x080fe2000004181c */
[----:B------:R-:W-:Y:S07]  /*1bfe0*/  MUFU.EX2 R189, R70 ;  /* 0x0000004600bd7308 */ /* 0x000fee0000000800 */
[C---:B------:R-:W-:Y:S03]  /*1bff0*/  HMMA.16816.F32.BF16 R32, R44.reuse, R150, R32 ;  /* 0x000000962c20723c */ /* 0x040fe60000041820 */
[----:B------:R-:W1:Y:S05]  /*1c000*/  MUFU.EX2 R176, R142 ;  /* 0x0000008e00b07308 */ /* 0x000e6a0000000800 */
[-C--:B------:R-:W-:Y:S05]  /*1c010*/  HMMA.16816.F32.BF16 R36, R44, R156.reuse, R36 ;  /* 0x0000009c2c24723c */ /* 0x080fea0000041824 */
[----:B------:R1:W-:Y:S03]  /*1c020*/  MUFU.EX2 R142, R63 ;  /* 0x0000003f008e7308 */ /* 0x0003e60000000800 */
[C---:B------:R-:W-:Y:S07]  /*1c030*/  HMMA.16816.F32.BF16 R48, R144.reuse, R156, R48 ;  /* 0x0000009c9030723c */ /* 0x040fee0000041830 */
[----:B------:R1:W-:Y:S01]  /*1c040*/  MUFU.EX2 R179, R56 ;  /* 0x0000003800b37308 */ /* 0x0003e20000000800 */
[-C--:B------:R-:W-:Y:S08]  /*1c050*/  HMMA.16816.F32.BF16 R116, R144, R158.reuse, R116 ;  /* 0x0000009e9074723c */ /* 0x080ff00000041874 */
[C---:B------:R-:W-:Y:S01]  /*1c060*/  HMMA.16816.F32.BF16 R120, R44.reuse, R158, R120 ;  /* 0x0000009e2c78723c */ /* 0x040fe20000041878 */
[----:B------:R-:W-:Y:S01]  /*1c070*/  LDSM.16.MT88.4 R156, [R228+0x3100] ;  /* 0x00310000e49c783b */ /* 0x000fe20000004200 */
[----:B------:R1:W1:Y:S06]  /*1c080*/  MUFU.EX2 R182, R57 ;  /* 0x0000003900b67308 */ /* 0x00026c0000000800 */
[-C--:B------:R-:W-:Y:S01]  /*1c090*/  HMMA.16816.F32.BF16 R124, R44, R152.reuse, R124 ;  /* 0x000000982c7c723c */ /* 0x080fe2000004187c */
[----:B-1----:R-:W1:Y:S03]  /*1c0a0*/  LDSM.16.MT88.4 R60, [R229+0x1100] ;  /* 0x00110000e53c783b */ /* 0x002e660000004200 */
[----:B------:R1:W-:Y:S01]  /*1c0b0*/  MUFU.EX2 R181, R58 ;  /* 0x0000003a00b57308 */ /* 0x0003e20000000800 */
[----:B------:R-:W-:Y:S03]  /*1c0c0*/  F2FP.BF16.PACK_AB R56, R216, R169 ;  /* 0x000000a9d838723e */ /* 0x000fe600000010ff */
[C---:B------:R-:W-:Y:S06]  /*1c0d0*/  HMMA.16816.F32.BF16 R128, R144.reuse, R152, R128 ;  /* 0x000000989080723c */ /* 0x040fec0000041880 */
[----:B------:R1:W1:Y:S02]  /*1c0e0*/  MUFU.EX2 R180, R59 ;  /* 0x0000003b00b47308 */ /* 0x0002640000000800 */
[-C--:B------:R-:W-:Y:S04]  /*1c0f0*/  HMMA.16816.F32.BF16 R132, R144, R154.reuse, R132 ;  /* 0x0000009a9084723c */ /* 0x080fe80000041884 */
[----:B------:R-:W-:Y:S04]  /*1c100*/  F2FP.BF16.PACK_AB R57, R178, R168 ;  /* 0x000000a8b239723e */ /* 0x000fe800000010ff */
[----:B------:R-:W-:Y:S01]  /*1c110*/  HMMA.16816.F32.BF16 R40, R44, R154, R40 ;  /* 0x0000009a2c28723c */ /* 0x000fe20000041828 */
[----:B------:R-:W-:Y:S03]  /*1c120*/  MUFU.EX2 R190, R81 ;  /* 0x0000005100be7308 */ /* 0x000fe60000000800 */
[----:B-1----:R-:W-:Y:S03]  /*1c130*/  F2FP.BF16.PACK_AB R58, R214, R215 ;  /* 0x000000d7d63a723e */ /* 0x002fe600000010ff */
[----:B------:R-:W-:Y:S02]  /*1c140*/  F2FP.BF16.PACK_AB R44, R249, R250 ;  /* 0x000000faf92c723e */ /* 0x000fe400000010ff */
[----:B------:R-:W-:Y:S02]  /*1c150*/  F2FP.BF16.PACK_AB R46, R247, R248 ;  /* 0x000000f8f72e723e */ /* 0x000fe400000010ff */
[----:B------:R1:W-:Y:S01]  /*1c160*/  MUFU.EX2 R81, R71 ;  /* 0x0000004700517308 */ /* 0x0003e20000000800 */
[----:B------:R-:W-:Y:S02]  /*1c170*/  F2FP.BF16.PACK_AB R45, R225, R226 ;  /* 0x000000e2e12d723e */ /* 0x000fe400000010ff */
[----:B------:R-:W-:Y:S02]  /*1c180*/  F2FP.BF16.PACK_AB R47, R223, R224 ;  /* 0x000000e0df2f723e */ /* 0x000fe400000010ff */
[----:B------:R-:W-:Y:S05]  /*1c190*/  F2FP.BF16.PACK_AB R59, R176, R177 ;  /* 0x000000b1b03b723e */ /* 0x000fea00000010ff */
[-C--:B------:R-:W-:Y:S01]  /*1c1a0*/  HMMA.16816.F32.BF16 R4, R44, R52.reuse, R4 ;  /* 0x000000342c04723c */ /* 0x080fe20000041804 */
[----:B------:R-:W-:Y:S07]  /*1c1b0*/  MUFU.EX2 R113, R113 ;  /* 0x0000007100717308 */ /* 0x000fee0000000800 */
[C---:B------:R-:W-:Y:S03]  /*1c1c0*/  HMMA.16816.F32.BF16 R8, R56.reuse, R52, R8 ;  /* 0x000000343808723c */ /* 0x040fe60000041808 */
[----:B------:R-:W-:Y:S01]  /*1c1d0*/  MUFU.EX2 R115, R115 ;  /* 0x0000007300737308 */ /* 0x000fe20000000800 */
[----:B-1----:R-:W-:Y:S04]  /*1c1e0*/  LDSM.16.MT88.4 R68, [R229+0x2100] ;  /* 0x00210000e544783b */ /* 0x002fe80000004200 */
        /* <DEDUP_REMOVED lines=11> */
[----:B------:R-:W3:Y:S04]  /*1c2a0*/  LDSM.16.MT88.4 R64, [R228+0x1900] ;  /* 0x00190000e440783b */ /* 0x000ee80000004200 */
[----:B------:R1:W-:Y:S03]  /*1c2b0*/  MUFU.EX2 R80, R72 ;  /* 0x0000004800507308 */ /* 0x0003e60000000800 */
[-C--:B------:R-:W-:Y:S07]  /*1c2c0*/  HMMA.16816.F32.BF16 R36, R44, R60.reuse, R36 ;  /* 0x0000003c2c24723c */ /* 0x080fee0000041824 */
[----:B------:R-:W3:Y:S01]  /*1c2d0*/  MUFU.EX2 R73, R73 ;  /* 0x0000004900497308 */ /* 0x000ee20000000800 */
[C---:B------:R-:W-:Y:S08]  /*1c2e0*/  HMMA.16816.F32.BF16 R48, R56.reuse, R60, R48 ;  /* 0x0000003c3830723c */ /* 0x040ff00000041830 */
[-C--:B------:R-:W-:Y:S01]  /*1c2f0*/  HMMA.16816.F32.BF16 R116, R56, R62.reuse, R116 ;  /* 0x0000003e3874723c */ /* 0x080fe20000041874 */
[----:B------:R-:W-:Y:S03]  /*1c300*/  MUFU.EX2 R76, R76 ;  /* 0x0000004c004c7308 */ /* 0x000fe60000000800 */
[----:B--2---:R-:W-:Y:S01]  /*1c310*/  FFMA.FTZ R0, R0, R185, R195 ;  /* 0x000000b900007223 */ /* 0x004fe200000100c3 */
[----:B------:R-:W-:Y:S03]  /*1c320*/  MOV R185, R175 ;  /* 0x000000af00b97202 */ /* 0x000fe60000000f00 */
[C---:B------:R-:W-:Y:S01]  /*1c330*/  HMMA.16816.F32.BF16 R120, R44.reuse, R62, R120 ;  /* 0x0000003e2c78723c */ /* 0x040fe20000041878 */
[----:B------:R-:W-:Y:S02]  /*1c340*/  LDSM.16.MT88.4 R60, [R229+0x1900] ;  /* 0x00190000e53c783b */ /* 0x000fe40000004200 */
[----:B------:R-:W2:Y:S01]  /*1c350*/  MUFU.EX2 R77, R77 ;  /* 0x0000004d004d7308 */ /* 0x000ea20000000800 */
[----:B-1----:R-:W-:Y:S04]  /*1c360*/  FADD.FTZ R72, R196, R0 ;  /* 0x00000000c4487221 */ /* 0x002fe80000010000 */
[-C--:B------:R-:W-:Y:S05]  /*1c370*/  HMMA.16816.F32.BF16 R124, R44, R52.reuse, R124 ;  /* 0x000000342c7c723c */ /* 0x080fea000004187c */
[----:B------:R-:W-:Y:S03]  /*1c380*/  MUFU.EX2 R74, R74 ;  /* 0x0000004a004a7308 */ /* 0x000fe60000000800 */
[C---:B------:R-:W-:Y:S07]  /*1c390*/  HMMA.16816.F32.BF16 R128, R56.reuse, R52, R128 ;  /* 0x000000343880723c */ /* 0x040fee0000041880 */
[----:B------:R-:W-:Y:S01]  /*1c3a0*/  F2FP.BF16.PACK_AB R52, R182, R179 ;  /* 0x000000b3b634723e */ /* 0x000fe200000010ff */
[-C--:B------:R-:W-:Y:S01]  /*1c3b0*/  HMMA.16816.F32.BF16 R132, R56, R54.reuse, R132 ;  /* 0x000000363884723c */ /* 0x080fe20000041884 */
[----:B------:R-:W1:Y:S01]  /*1c3c0*/  LDSM.16.MT88.4 R56, [R231+0x1900] ;  /* 0x00190000e738783b */ /* 0x000e620000004200 */
[----:B------:R-:W1:Y:S02]  /*1c3d0*/  MUFU.EX2 R75, R75 ;  /* 0x0000004b004b7308 */ /* 0x000e640000000800 */
[----:B------:R-:W-:Y:S01]  /*1c3e0*/  F2FP.BF16.PACK_AB R53, R180, R181 ;  /* 0x000000b5b435723e */ /* 0x000fe200000010ff */
[----:B---3--:R-:W-:Y:S03]  /*1c3f0*/  FFMA.FTZ R136, R136, R186, R217 ;  /* 0x000000ba88887223 */ /* 0x008fe600000100d9 */
[----:B------:R-:W-:Y:S04]  /*1c400*/  HMMA.16816.F32.BF16 R40, R44, R54, R40 ;  /* 0x000000362c28723c */ /* 0x000fe80000041828 */
[----:B------:R-:W-:Y:S01]  /*1c410*/  FADD.FTZ R136, R218, R136 ;  /* 0x00000088da887221 */ /* 0x000fe20000010000 */
[----:B------:R-:W-:Y:S01]  /*1c420*/  MUFU.EX2 R78, R78 ;  /* 0x0000004e004e7308 */ /* 0x000fe20000000800 */
[----:B----4-:R-:W-:Y:S01]  /*1c430*/  FFMA.FTZ R140, R140, R187, R219 ;  /* 0x000000bb8c8c7223 */ /* 0x010fe200000100db */
[----:B------:R-:W-:Y:S01]  /*1c440*/  F2FP.BF16.PACK_AB R44, R212, R213 ;  /* 0x000000d5d42c723e */ /* 0x000fe200000010ff */
[----:B------:R-:W-:Y:S01]  /*1c450*/  FADD.FTZ R0, R173, R136 ;  /* 0x00000088ad007221 */ /* 0x000fe20000010000 */
[----:B------:R-:W-:Y:S03]  /*1c460*/  F2FP.BF16.PACK_AB R46, R210, R211 ;  /* 0x000000d3d22e723e */ /* 0x000fe600000010ff */
[----:B------:R-:W-:Y:S01]  /*1c470*/  F2FP.BF16.PACK_AB R45, R208, R209 ;  /* 0x000000d1d02d723e */ /* 0x000fe200000010ff */
[----:B------:R-:W-:Y:S01]  /*1c480*/  FADD.FTZ R140, R220, R140 ;  /* 0x0000008cdc8c7221 */ /* 0x000fe20000010000 */
[----:B------:R-:W-:Y:S01]  /*1c490*/  F2FP.BF16.PACK_AB R47, R207, R183 ;  /* 0x000000b7cf2f723e */ /* 0x000fe200000010ff */
[----:B------:R-:W3:Y:S01]  /*1c4a0*/  MUFU.EX2 R79, R79 ;  /* 0x0000004f004f7308 */ /* 0x000ee20000000800 */
[----:B------:R-:W-:Y:S02]  /*1c4b0*/  F2FP.BF16.PACK_AB R54, R205, R206 ;  /* 0x000000cecd36723e */ /* 0x000fe400000010ff */
[----:B------:R-:W-:Y:S02]  /*1c4c0*/  F2FP.BF16.PACK_AB R55, R142, R188 ;  /* 0x000000bc8e37723e */ /* 0x000fe400000010ff */
[----:B------:R-:W-:Y:S01]  /*1c4d0*/  MOV R136, R137 ;  /* 0x0000008900887202 */ /* 0x000fe20000000f00 */
        /* <DEDUP_REMOVED lines=8> */
[-C--:B-1----:R-:W-:Y:S04]  /*1c560*/  HMMA.16816.F32.BF16 R20, R44, R56.reuse, R20 ;  /* 0x000000382c14723c */ /* 0x082fe80000041814 */
[----:B------:R-:W-:Y:S04]  /*1c570*/  MUFU.EX2 R97, R97 ;  /* 0x0000006100617308 */ /* 0x000fe80000000800 */
[C---:B------:R-:W-:Y:S06]  /*1c580*/  HMMA.16816.F32.BF16 R24, R52.reuse, R56, R24 ;  /* 0x000000383418723c */ /* 0x040fec0000041818 */
[----:B------:R-:W-:Y:S02]  /*1c590*/  MUFU.EX2 R86, R86 ;  /* 0x0000005600567308 */ /* 0x000fe40000000800 */
[-C--:B------:R-:W-:Y:S08]  /*1c5a0*/  HMMA.16816.F32.BF16 R28, R52, R58.reuse, R28 ;  /* 0x0000003a341c723c */ /* 0x080ff0000004181c */
[C---:B------:R-:W-:Y:S01]  /*1c5b0*/  HMMA.16816.F32.BF16 R32, R44.reuse, R58, R32 ;  /* 0x0000003a2c20723c */ /* 0x040fe20000041820 */
[----:B------:R-:W1:Y:S01]  /*1c5c0*/  LDSM.16.MT88.4 R56, [R228+0x2100] ;  /* 0x00210000e438783b */ /* 0x000e620000004200 */
[----:B------:R-:W-:Y:S02]  /*1c5d0*/  MUFU.EX2 R87, R87 ;  /* 0x0000005700577308 */ /* 0x000fe40000000800 */
[----:B------:R-:W-:Y:S04]  /*1c5e0*/  FFMA.FTZ R141, R141, R149, R221 ;  /* 0x000000958d8d7223 */ /* 0x000fe800000100dd */
[-C--:B------:R-:W-:Y:S04]  /*1c5f0*/  HMMA.16816.F32.BF16 R36, R44, R60.reuse, R36 ;  /* 0x0000003c2c24723c */ /* 0x080fe80000041824 */
[----:B------:R-:W-:Y:S01]  /*1c600*/  MUFU.EX2 R98, R98 ;  /* 0x0000006200627308 */ /* 0x000fe20000000800 */
[----:B------:R-:W-:Y:S03]  /*1c610*/  FADD.FTZ R141, R222, R141 ;  /* 0x0000008dde8d7221 */ /* 0x000fe60000010000 */
[C---:B------:R-:W-:Y:S04]  /*1c620*/  HMMA.16816.F32.BF16 R48, R52.reuse, R60, R48 ;  /* 0x0000003c3430723c */ /* 0x040fe80000041830 */
[----:B------:R-:W-:Y:S02]  /*1c630*/  FADD.FTZ R141, R227, R141 ;  /* 0x0000008de38d7221 */ /* 0x000fe40000010000 */
[----:B------:R-:W-:Y:S02]  /*1c640*/  MUFU.EX2 R99, R99 ;  /* 0x0000006300637308 */ /* 0x000fe40000000800 */
[-C--:B------:R-:W-:Y:S08]  /*1c650*/  HMMA.16816.F32.BF16 R116, R52, R62.reuse, R116 ;  /* 0x0000003e3474723c */ /* 0x080ff00000041874 */
[C---:B------:R-:W-:Y:S01]  /*1c660*/  HMMA.16816.F32.BF16 R120, R44.reuse, R62, R120 ;  /* 0x0000003e2c78723c */ /* 0x040fe20000041878 */
[----:B------:R-:W1:Y:S01]  /*1c670*/  LDSM.16.MT88.4 R60, [R231+0x2100] ;  /* 0x00210000e73c783b */ /* 0x000e620000004200 */
[----:B------:R-:W-:Y:S06]  /*1c680*/  MUFU.EX2 R100, R100 ;  /* 0x0000006400647308 */ /* 0x000fec0000000800 */
[-C--:B----4-:R-:W-:Y:S04]  /*1c690*/  HMMA.16816.F32.BF16 R124, R44, R64.reuse, R124 ;  /* 0x000000402c7c723c */ /* 0x090fe8000004187c */
[----:B------:R-:W-:Y:S04]  /*1c6a0*/  MUFU.EX2 R101, R101 ;  /* 0x0000006500657308 */ /* 0x000fe80000000800 */
[C---:B------:R-:W-:Y:S06]  /*1c6b0*/  HMMA.16816.F32.BF16 R128, R52.reuse, R64, R128 ;  /* 0x000000403480723c */ /* 0x040fec0000041880 */
[----:B------:R-:W4:Y:S02]  /*1c6c0*/  MUFU.EX2 R112, R112 ;  /* 0x0000007000707308 */ /* 0x000f240000000800 */
[-C--:B------:R-:W-:Y:S07]  /*1c6d0*/  HMMA.16816.F32.BF16 R132, R52, R66.reuse, R132 ;  /* 0x000000423484723c */ /* 0x080fee0000041884 */
[----:B------:R-:W-:Y:S01]  /*1c6e0*/  F2FP.BF16.PACK_AB R52, R73, R80 ;  /* 0x000000504934723e */ /* 0x000fe200000010ff */
[----:B------:R-:W-:Y:S01]  /*1c6f0*/  HMMA.16816.F32.BF16 R40, R44, R66, R40 ;  /* 0x000000422c28723c */ /* 0x000fe20000041828 */
[----:B------:R-:W1:Y:S01]  /*1c700*/  LDSM.16.MT88.4 R64, [R230+0x2100] ;  /* 0x00210000e640783b */ /* 0x000e620000004200 */
[----:B------:R-:W-:Y:S02]  /*1c710*/  MUFU.EX2 R102, R102 ;  /* 0x0000006600667308 */ /* 0x000fe40000000800 */
[----:B--2---:R-:W-:Y:S02]  /*1c720*/  F2FP.BF16.PACK_AB R54, R77, R76 ;  /* 0x0000004c4d36723e */ /* 0x004fe400000010ff */
[----:B------:R-:W-:Y:S02]  /*1c730*/  F2FP.BF16.PACK_AB R53, R75, R74 ;  /* 0x0000004a4b35723e */ /* 0x000fe400000010ff */
[----:B------:R-:W-:Y:S04]  /*1c740*/  F2FP.BF16.PACK_AB R44, R204, R191 ;  /* 0x000000bfcc2c723e */ /* 0x000fe800000010ff */
[----:B------:R-:W-:Y:S01]  /*1c750*/  F2FP.BF16.PACK_AB R46, R190, R203 ;  /* 0x000000cbbe2e723e */ /* 0x000fe200000010ff */
[----:B------:R-:W-:Y:S01]  /*1c760*/  MUFU.EX2 R103, R103 ;  /* 0x0000006700677308 */ /* 0x000fe20000000800 */
[----:B------:R-:W-:Y:S02]  /*1c770*/  F2FP.BF16.PACK_AB R45, R81, R189 ;  /* 0x000000bd512d723e */ /* 0x000fe400000010ff */
[----:B------:R-:W-:Y:S02]  /*1c780*/  F2FP.BF16.PACK_AB R47, R83, R82 ;  /* 0x00000052532f723e */ /* 0x000fe400000010ff */
[----:B---3--:R-:W-:Y:S02]  /*1c790*/  F2FP.BF16.PACK_AB R55, R79, R78 ;  /* 0x0000004e4f37723e */ /* 0x008fe400000010ff */
[----:B----4-:R-:W-:Y:S03]  /*1c7a0*/  F2FP.BF16.PACK_AB R186, R113, R112 ;  /* 0x0000007071ba723e */ /* 0x010fe600000010ff */
[-C--:B-1----:R-:W-:Y:S01]  /*1c7b0*/  HMMA.16816.F32.BF16 R4, R44, R56.reuse, R4 ;  /* 0x000000382c04723c */ /* 0x082fe20000041804 */
[----:B------:R-:W1:Y:S07]  /*1c7c0*/  MUFU.EX2 R114, R114 ;  /* 0x0000007200727308 */ /* 0x000e6e0000000800 */
[C---:B------:R-:W-:Y:S03]  /*1c7d0*/  HMMA.16816.F32.BF16 R8, R52.reuse, R56, R8 ;  /* 0x000000383408723c */ /* 0x040fe60000041808 */
[----:B------:R-:W-:Y:S05]  /*1c7e0*/  MUFU.EX2 R105, R105 ;  /* 0x0000006900697308 */ /* 0x000fea0000000800 */
[-C--:B------:R-:W-:Y:S05]  /*1c7f0*/  HMMA.16816.F32.BF16 R12, R52, R58.reuse, R12 ;  /* 0x0000003a340c723c */ /* 0x080fea000004180c */
[----:B------:R-:W-:Y:S03]  /*1c800*/  MUFU.EX2 R108, R108 ;  /* 0x0000006c006c7308 */ /* 0x000fe60000000800 */
[C---:B------:R-:W-:Y:S01]  /*1c810*/  HMMA.16816.F32.BF16 R16, R44.reuse, R58, R16 ;  /* 0x0000003a2c10723c */ /* 0x040fe20000041810 */
[----:B------:R-:W2:Y:S03]  /*1c820*/  LDSM.16.MT88.4 R56, [R228+0x2900] ;  /* 0x00290000e438783b */ /* 0x000ea60000004200 */
[----:B-1----:R-:W-:Y:S03]  /*1c830*/  F2FP.BF16.PACK_AB R187, R115, R114 ;  /* 0x0000007273bb723e */ /* 0x002fe600000010ff */
[----:B------:R-:W-:Y:S01]  /*1c840*/  MUFU.EX2 R88, R88 ;  /* 0x0000005800587308 */ /* 0x000fe20000000800 */
[-C--:B------:R-:W-:Y:S08]  /*1c850*/  HMMA.16816.F32.BF16 R20, R44, R60.reuse, R20 ;  /* 0x0000003c2c14723c */ /* 0x080ff00000041814 */
[C---:B------:R-:W-:Y:S01]  /*1c860*/  HMMA.16816.F32.BF16 R24, R52.reuse, R60, R24 ;  /* 0x0000003c3418723c */ /* 0x040fe20000041818 */
[----:B------:R-:W1:Y:S07]  /*1c870*/  MUFU.EX2 R89, R89 ;  /* 0x0000005900597308 */ /* 0x000e6e0000000800 */
[-C--:B------:R-:W-:Y:S03]  /*1c880*/  HMMA.16816.F32.BF16 R28, R52, R62.reuse, R28 ;  /* 0x0000003e341c723c */ /* 0x080fe6000004181c */
[----:B------:R-:W-:Y:S05]  /*1c890*/  MUFU.EX2 R92, R92 ;  /* 0x0000005c005c7308 */ /* 0x000fea0000000800 */
[C---:B------:R-:W-:Y:S01]  /*1c8a0*/  HMMA.16816.F32.BF16 R32, R44.reuse, R62, R32 ;  /* 0x0000003e2c20723c */ /* 0x040fe20000041820 */
[----:B------:R-:W3:Y:S04]  /*1c8b0*/  LDSM.16.MT88.4 R60, [R231+0x2900] ;  /* 0x00290000e73c783b */ /* 0x000ee80000004200 */
[----:B------:R-:W4:Y:S03]  /*1c8c0*/  MUFU.EX2 R93, R93 ;  /* 0x0000005d005d7308 */ /* 0x000f260000000800 */
[-C--:B------:R-:W-:Y:S07]  /*1c8d0*/  HMMA.16816.F32.BF16 R36, R44, R68.reuse, R36 ;  /* 0x000000442c24723c */ /* 0x080fee0000041824 */
[----:B------:R-:W-:Y:S01]  /*1c8e0*/  MUFU.EX2 R90, R90 ;  /* 0x0000005a005a7308 */ /* 0x000fe20000000800 */
[C---:B------:R-:W-:Y:S08]  /*1c8f0*/  HMMA.16816.F32.BF16 R48, R52.reuse, R68, R48 ;  /* 0x000000443430723c */ /* 0x040ff00000041830 */
[-C--:B------:R-:W-:Y:S01]  /*1c900*/  HMMA.16816.F32.BF16 R116, R52, R70.reuse, R116 ;  /* 0x000000463474723c */ /* 0x080fe20000041874 */
[----:B------:R-:W1:Y:S07]  /*1c910*/  MUFU.EX2 R91, R91 ;  /* 0x0000005b005b7308 */ /* 0x000e6e0000000800 */
[C---:B------:R-:W-:Y:S01]  /*1c920*/  HMMA.16816.F32.BF16 R120, R44.reuse, R70, R120 ;  /* 0x000000462c78723c */ /* 0x040fe20000041878 */
[----:B------:R-:W2:Y:S02]  /*1c930*/  LDSM.16.MT88.4 R68, [R229+0x2900] ;  /* 0x00290000e544783b */ /* 0x000ea40000004200 */
[----:B------:R-:W-:Y:S05]  /*1c940*/  MUFU.EX2 R94, R94 ;  /* 0x0000005e005e7308 */ /* 0x000fea0000000800 */
[-C--:B------:R-:W-:Y:S05]  /*1c950*/  HMMA.16816.F32.BF16 R124, R44, R64.reuse, R124 ;  /* 0x000000402c7c723c */ /* 0x080fea000004187c */
[----:B------:R-:W2:Y:S03]  /*1c960*/  MUFU.EX2 R95, R95 ;  /* 0x0000005f005f7308 */ /* 0x000ea60000000800 */
[C---:B------:R-:W-:Y:S07]  /*1c970*/  HMMA.16816.F32.BF16 R128, R52.reuse, R64, R128 ;  /* 0x000000403480723c */ /* 0x040fee0000041880 */
[----:B------:R-:W2:Y:S01]  /*1c980*/  MUFU.EX2 R104, R104 ;  /* 0x0000006800687308 */ /* 0x000ea20000000800 */
[-C--:B------:R-:W-:Y:S07]  /*1c990*/  HMMA.16816.F32.BF16 R132, R52, R66.reuse, R132 ;  /* 0x000000423484723c */ /* 0x080fee0000041884 */
[----:B-1----:R-:W-:Y:S01]  /*1c9a0*/  F2FP.BF16.PACK_AB R52, R89, R88 ;  /* 0x000000585934723e */ /* 0x002fe200000010ff */
[----:B------:R-:W-:Y:S01]  /*1c9b0*/  HMMA.16816.F32.BF16 R40, R44, R66, R40 ;  /* 0x000000422c28723c */ /* 0x000fe20000041828 */
[----:B------:R-:W1:Y:S01]  /*1c9c0*/  LDSM.16.MT88.4 R64, [R230+0x2900] ;  /* 0x00290000e640783b */ /* 0x000e620000004200 */
[----:B------:R-:W-:Y:S02]  /*1c9d0*/  MUFU.EX2 R106, R106 ;  /* 0x0000006a006a7308 */ /* 0x000fe40000000800 */
[----:B----4-:R-:W-:Y:S02]  /*1c9e0*/  F2FP.BF16.PACK_AB R54, R93, R92 ;  /* 0x0000005c5d36723e */ /* 0x010fe400000010ff */
[----:B------:R-:W-:Y:S02]  /*1c9f0*/  F2FP.BF16.PACK_AB R53, R91, R90 ;  /* 0x0000005a5b35723e */ /* 0x000fe400000010ff */
[----:B------:R-:W-:Y:S04]  /*1ca00*/  F2FP.BF16.PACK_AB R44, R85, R84 ;  /* 0x00000054552c723e */ /* 0x000fe800000010ff */
[----:B------:R-:W-:Y:S01]  /*1ca10*/  F2FP.BF16.PACK_AB R46, R97, R96 ;  /* 0x00000060612e723e */ /* 0x000fe200000010ff */
[----:B------:R-:W4:Y:S01]  /*1ca20*/  MUFU.EX2 R107, R107 ;  /* 0x0000006b006b7308 */ /* 0x000f220000000800 */
[----:B------:R-:W-:Y:S02]  /*1ca30*/  F2FP.BF16.PACK_AB R45, R87, R86 ;  /* 0x00000056572d723e */ /* 0x000fe400000010ff */
[----:B------:R-:W-:Y:S02]  /*1ca40*/  F2FP.BF16.PACK_AB R47, R99, R98 ;  /* 0x00000062632f723e */ /* 0x000fe400000010ff */
[----:B--2---:R-:W-:Y:S05]  /*1ca50*/  F2FP.BF16.PACK_AB R55, R95, R94 ;  /* 0x0000005e5f37723e */ /* 0x004fea00000010ff */
[-C--:B------:R-:W-:Y:S08]  /*1ca60*/  HMMA.16816.F32.BF16 R4, R44, R56.reuse, R4 ;  /* 0x000000382c04723c */ /* 0x080ff00000041804 */
[C---:B------:R-:W-:Y:S07]  /*1ca70*/  HMMA.16816.F32.BF16 R8, R52.reuse, R56, R8 ;  /* 0x000000383408723c */ /* 0x040fee0000041808 */
[----:B------:R-:W-:Y:S01]  /*1ca80*/  FADD.FTZ R57, R174, R140 ;  /* 0x0000008cae397221 */ /* 0x000fe20000010000 */
[-C--:B------:R-:W-:Y:S04]  /*1ca90*/  HMMA.16816.F32.BF16 R12, R52, R58.reuse, R12 ;  /* 0x0000003a340c723c */ /* 0x080fe8000004180c */
[----:B------:R-:W-:Y:S04]  /*1caa0*/  FADD.FTZ R56, R201, R72 ;  /* 0x00000048c9387221 */ /* 0x000fe80000010000 */
[C---:B------:R-:W-:Y:S07]  /*1cab0*/  HMMA.16816.F32.BF16 R16, R44.reuse, R58, R16 ;  /* 0x0000003a2c10723c */ /* 0x040fee0000041810 */
[----:B------:R-:W-:Y:S01]  /*1cac0*/  FADD.FTZ R59, R172, R141 ;  /* 0x0000008dac3b7221 */ /* 0x000fe20000010000 */
[-C--:B---3--:R-:W-:Y:S01]  /*1cad0*/  HMMA.16816.F32.BF16 R20, R44, R60.reuse, R20 ;  /* 0x0000003c2c14723c */ /* 0x088fe20000041814 */
[----:B------:R-:W2:Y:S03]  /*1cae0*/  LDSM.16.MT88.4 R172, [R231+0x3100] ;  /* 0x00310000e7ac783b */ /* 0x000ea60000004200 */
[----:B------:R-:W-:Y:S01]  /*1caf0*/  FADD.FTZ R58, R185, R57 ;  /* 0x00000039b93a7221 */ /* 0x000fe20000010000 */
[----:B------:R-:W-:Y:S01]  /*1cb00*/  F2FP.BF16.PACK_AB R185, R103, R102 ;  /* 0x0000006667b9723e */ /* 0x000fe200000010ff */
[----:B------:R-:W-:Y:S01]  /*1cb10*/  FADD.FTZ R57, R184, R0 ;  /* 0x00000000b8397221 */ /* 0x000fe20000010000 */
[----:B------:R-:W-:Y:S01]  /*1cb20*/  F2FP.BF16.PACK_AB R184, R101, R100 ;  /* 0x0000006465b8723e */ /* 0x000fe200000010ff */
[C---:B------:R-:W-:Y:S01]  /*1cb30*/  HMMA.16816.F32.BF16 R24, R52.reuse, R60, R24 ;  /* 0x0000003c3418723c */ /* 0x040fe20000041818 */
[----:B------:R3:W-:Y:S03]  /*1cb40*/  MUFU.EX2 R60, R3 ;  /* 0x00000003003c7308 */ /* 0x0007e60000000800 */
[----:B------:R-:W-:Y:S02]  /*1cb50*/  FADD.FTZ R0, R163, R58 ;  /* 0x0000003aa3007221 */ /* 0x000fe40000010000 */
[----:B------:R-:W-:Y:S02]  /*1cb60*/  FADD.FTZ R57, R251, R57 ;  /* 0x00000039fb397221 */ /* 0x000fe40000010000 */
[-C--:B------:R-:W-:Y:S03]  /*1cb70*/  HMMA.16816.F32.BF16 R28, R52, R62.reuse, R28 ;  /* 0x0000003e341c723c */ /* 0x080fe6000004181c */
[----:B------:R-:W1:Y:S01]  /*1cb80*/  MUFU.EX2 R61, R110 ;  /* 0x0000006e003d7308 */ /* 0x000e620000000800 */
[----:B------:R-:W-:Y:S02]  /*1cb90*/  FADD.FTZ R0, R161, R0 ;  /* 0x00000000a1007221 */ /* 0x000fe40000010000 */
[----:B------:R-:W-:Y:S02]  /*1cba0*/  FADD.FTZ R57, R252, R57 ;  /* 0x00000039fc397221 */ /* 0x000fe40000010000 */
[C---:B------:R-:W-:Y:S04]  /*1cbb0*/  HMMA.16816.F32.BF16 R32, R44.reuse, R62, R32 ;  /* 0x0000003e2c20723c */ /* 0x040fe80000041820 */
[----:B------:R-:W-:Y:S04]  /*1cbc0*/  FADD.FTZ R0, R167, R0 ;  /* 0x00000000a7007221 */ /* 0x000fe80000010000 */
[-C--:B------:R-:W-:Y:S04]  /*1cbd0*/  HMMA.16816.F32.BF16 R36, R44, R68.reuse, R36 ;  /* 0x000000442c24723c */ /* 0x080fe80000041824 */
[----:B---3--:R-:W-:Y:S04]  /*1cbe0*/  FADD.FTZ R3, R171, R59 ;  /* 0x0000003bab037221 */ /* 0x008fe80000010000 */
[C---:B------:R-:W-:Y:S04]  /*1cbf0*/  HMMA.16816.F32.BF16 R48, R52.reuse, R68, R48 ;  /* 0x000000443430723c */ /* 0x040fe80000041830 */
[----:B------:R-:W-:Y:S04]  /*1cc00*/  FADD.FTZ R3, R162, R3 ;  /* 0x00000003a2037221 */ /* 0x000fe80000010000 */
[-C--:B------:R-:W-:Y:S08]  /*1cc10*/  HMMA.16816.F32.BF16 R116, R52, R70.reuse, R116 ;  /* 0x000000463474723c */ /* 0x080ff00000041874 */
[C---:B------:R-:W-:Y:S07]  /*1cc20*/  HMMA.16816.F32.BF16 R120, R44.reuse, R70, R120 ;  /* 0x000000462c78723c */ /* 0x040fee0000041878 */
[----:B------:R-:W-:Y:S01]  /*1cc30*/  MOV R71, R2 ;  /* 0x0000000200477202 */ /* 0x000fe20000000f00 */
[-C--:B-1----:R-:W-:Y:S08]  /*1cc40*/  HMMA.16816.F32.BF16 R124, R44, R64.reuse, R124 ;  /* 0x000000402c7c723c */ /* 0x082ff0000004187c */
        /* <DEDUP_REMOVED lines=8> */
[----:B------:R-:W1:Y:S04]  /*1ccd0*/  LDSM.16.MT88.4 R4, [R229+0x3100] ;  /* 0x00310000e504783b */ /* 0x000e680000004200 */
[----:B------:R-:W-:Y:S01]  /*1cce0*/  FADD.FTZ R52, R160, R3 ;  /* 0x00000003a0347221 */ /* 0x000fe20000010000 */
[----:B------:R-:W-:Y:S01]  /*1ccf0*/  F2FP.BF16.PACK_AB R46, R109, R108 ;  /* 0x0000006c6d2e723e */ /* 0x000fe200000010ff */
[----:B------:R-:W-:Y:S01]  /*1cd00*/  FADD.FTZ R3, R199, R53 ;  /* 0x00000035c7037221 */ /* 0x000fe20000010000 */
[----:B----4-:R-:W-:Y:S04]  /*1cd10*/  F2FP.BF16.PACK_AB R45, R107, R106 ;  /* 0x0000006a6b2d723e */ /* 0x010fe800000010ff */
[----:B------:R-:W-:Y:S01]  /*1cd20*/  FADD.FTZ R3, R200, R3 ;  /* 0x00000003c8037221 */ /* 0x000fe20000010000 */
        /* <DEDUP_REMOVED lines=22> */
[----:B------:R-:W2:Y:S01]  /*1ce90*/  LDSM.16.MT88.4 R8, [R230+0x3100] ;  /* 0x00310000e608783b */ /* 0x000ea20000004200 */
        /* <DEDUP_REMOVED lines=86> */
.L_x_727:
[----:B------:R-:W3:Y:S04]  /*1d400*/  LDL.LU R6, [R1+0x1c] ;  /* 0x00001c0001067983 */ /* 0x000ee80000300800 */
        /* <DEDUP_REMOVED lines=10> */
[----:B--2---:R-:W2:Y:S01]  /*1d4b0*/  SHFL.BFLY PT, R7, R2, 0x2, 0x1f ;  /* 0x0c401f0002077f89 */ /* 0x004ea200000e0000 */
[----:B-1----:R-:W-:-:S03]  /*1d4c0*/  FADD.FTZ R4, R4, R6 ;  /* 0x0000000604047221 */ /* 0x002fc60000010000 */
[----:B------:R-:W1:Y:S01]  /*1d4d0*/  SHFL.BFLY PT, R6, R8, 0x2, 0x1f ;  /* 0x0c401f0008067f89 */ /* 0x000e6200000e0000 */
[----:B---3--:R-:W-:-:S03]  /*1d4e0*/  FADD.FTZ R5, R5, R9 ;  /* 0x0000000905057221 */ /* 0x008fc60000010000 */
[----:B------:R-:W3:Y:S04]  /*1d4f0*/  SHFL.BFLY PT, R0, R4, 0x1, 0x1f ;  /* 0x0c201f0004007f89 */ /* 0x000ee800000e0000 */
[----:B------:R-:W4:Y:S01]  /*1d500*/  SHFL.BFLY PT, R3, R5, 0x1, 0x1f ;  /* 0x0c201f0005037f89 */ /* 0x000f2200000e0000 */
[----:B--2---:R-:W-:Y:S02]  /*1d510*/  FADD.FTZ R7, R7, R2 ;  /* 0x0000000207077221 */ /* 0x004fe40000010000 */
[----:B-1----:R-:W-:-:S03]  /*1d520*/  FADD.FTZ R6, R6, R8 ;  /* 0x0000000806067221 */ /* 0x002fc60000010000 */
[----:B------:R-:W1:Y:S01]  /*1d530*/  SHFL.BFLY PT, R8, R7, 0x1, 0x1f ;  /* 0x0c201f0007087f89 */ /* 0x000e6200000e0000 */
[----:B---3--:R-:W-:Y:S01]  /*1d540*/  FADD.FTZ R4, R4, R0 ;  /* 0x0000000004047221 */ /* 0x008fe20000010000 */
        /* <DEDUP_REMOVED lines=99> */
.L_x_671:
[----:B------:R-:W3:Y:S02]  /*1db80*/  S2R R55, SR_CTAID.Y ;  /* 0x0000000000377919 */ /* 0x000ee40000002600 */
[----:B---3--:R-:W-:Y:S01]  /*1db90*/  SHF.R.S32.HI R43, RZ, 0x1f, R55 ;  /* 0x0000001fff2b7819 */ /* 0x008fe20000011437 */
[----:B------:R-:W-:Y:S05]  /*1dba0*/  @P4 BRA `(.L_x_729) ;  /* 0x0000130000004947 */ /* 0x000fea0003800000 */
[----:B------:R-:W3:Y:S01]  /*1dbb0*/  LDL R44, [R1+0x68] ;  /* 0x00006800012c7983 */ /* 0x000ee20000100800 */
[----:B------:R-:W-:Y:S01]  /*1dbc0*/  IMAD.MOV.U32 R6, RZ, RZ, -0x10 ;  /* 0xfffffff0ff067424 */ /* 0x000fe200078e00ff */
[----:B------:R-:W-:Y:S02]  /*1dbd0*/  F2FP.BF16.PACK_AB R5, R145, R144 ;  /* 0x000000909105723e */ /* 0x000fe400000010ff */
[----:B------:R-:W4:Y:S01]  /*1dbe0*/  S2R R41, SR_TID.X ;  /* 0x0000000000297919 */ /* 0x000f220000002100 */
        /* <DEDUP_REMOVED lines=12> */
[----:B----4-:R-:W-:Y:S02]  /*1dcb0*/  SHF.R.S32.HI R42, RZ, 0x1f, R41 ;  /* 0x0000001fff2a7819 */ /* 0x010fe40000011429 */
        /* <DEDUP_REMOVED lines=16> */
[----:B--2---:R-:W-:Y:S01]  /*1ddc0*/  IMAD.IADD R27, R41, 0x1, -R0 ;  /* 0x00000001291b7824 */ /* 0x004fe200078e0a00 */
        /* <DEDUP_REMOVED lines=35> */
[----:B--2---:R-:W-:-:S03]  /*1e000*/  IMAD.MOV.U32 R5, RZ, RZ, 0x20 ;  /* 0x00000020ff057424 */ /* 0x004fc600078e00ff */
        /* <DEDUP_REMOVED lines=14> */
[----:B--2---:R-:W-:-:S03]  /*1e0f0*/  IMAD.IADD R3, R8, 0x1, R2 ;  /* 0x0000000108037824 */ /* 0x004fc600078e0202 */
        /* <DEDUP_REMOVED lines=19> */
[----:B------:R1:W-:Y:S04]  /*1e230*/  STS [R0+0x2400], R16 ;  /* 0x0024001000007388 */ /* 0x0003e80000000800 */
[----:B------:R2:W-:Y:S04]  /*1e240*/  STS [R3+0x2000], R10 ;  /* 0x0020000a03007388 */ /* 0x0005e80000000800 */
[----:B------:R4:W-:Y:S01]  /*1e250*/  STS [R7+0x2000], R9 ;  /* 0x0020000907007388 */ /* 0x0009e20000000800 */
[----:B---3--:R-:W-:-:S03]  /*1e260*/  IMAD.WIDE R4, R44, R2, c[0x0][0x500] ;  /* 0x000140002c047625 */ /* 0x008fc600078e0202 */
[----:B------:R-:W-:Y:S06]  /*1e270*/  BAR.SYNC.DEFER_BLOCKING 0x1, 0x80 ;  /* 0x0042000000007b1d */ /* 0x000fec0000010000 */
[----:B-1----:R-:W3:Y:S01]  /*1e280*/  @P1 LDG.E R0, [R4.64] ;  /* 0x0000000804001981 */ /* 0x002ee2000c1e1900 */
[----:B------:R-:W-:Y:S02]  /*1e290*/  IMAD.MOV.U32 R15, RZ, RZ, c[0x0][0x388] ;  /* 0x0000e200ff0f7624 */ /* 0x000fe400078e00ff */
[----:B--2---:R-:W-:-:S05]  /*1e2a0*/  @P0 IMAD.WIDE R2, R44, R2, c[0x0][0x508] ;  /* 0x000142002c020625 */ /* 0x004fca00078e0202 */
[----:B------:R1:W5:Y:S02]  /*1e2b0*/  @P0 LDG.E R15, [R2.64] ;  /* 0x00000008020f0981 */ /* 0x000364000c1e1900 */
[----:B-1----:R-:W-:Y:S02]  /*1e2c0*/  CS2R R2, SRZ ;  /* 0x0000000000027805 */ /* 0x002fe4000001ff00 */
[--C-:B---3--:R-:W-:Y:S01]  /*1e2d0*/  @P1 SHF.R.S32.HI R3, RZ, 0x1f, R0.reuse ;  /* 0x0000001fff031819 */ /* 0x108fe20000011400 */
[----:B------:R-:W-:Y:S01]  /*1e2e0*/  @P1 IMAD.MOV.U32 R2, RZ, RZ, R0 ;  /* 0x000000ffff021224 */ /* 0x000fe200078e0000 */
[----:B------:R-:W-:Y:S05]  /*1e2f0*/  @P0 BRA `(.L_x_730) ;  /* 0x0000004000000947 */ /* 0x000fea0003800000 */
[----:B----4-:R-:W-:Y:S05]  /*1e300*/  @!P1 BRA `(.L_x_730) ;  /* 0x0000003000009947 */ /* 0x010fea0003800000 */
[----:B------:R-:W2:Y:S04]  /*1e310*/  LDG.E R6, [R4.64] ;  /* 0x0000000804067981 */ /* 0x000ea8000c1e1900 */
[----:B------:R-:W2:Y:S02]  /*1e320*/  LDG.E R0, [R4.64+0x4] ;  /* 0x0000040804007981 */ /* 0x000ea4000c1e1900 */
[----:B--2--5:R-:W-:-:S02]  /*1e330*/  IADD3 R15, -R6, R0, RZ ;  /* 0x00000000060f7210 */ /* 0x024fc40007ffe1ff */
.L_x_730:
        /* <DEDUP_REMOVED lines=183> */
.L_x_729:
        /* <DEDUP_REMOVED lines=19> */
.L_x_731:
[----:B----4-:R-:W3:Y:S01]  /*1efe0*/  S2R R10, SR_TID.X ;  /* 0x00000000000a7919 */ /* 0x010ee20000002100 */
[----:B------:R-:W-:Y:S01]  /*1eff0*/  SHF.R.S32.HI R0, RZ, 0x1f, R8 ;  /* 0x0000001fff007819 */ /* 0x000fe20000011408 */
[----:B------:R-:W-:Y:S01]  /*1f000*/  BSSY B0, `(.L_x_732) ;  /* 0x0000026000007945 */ /* 0x000fe20003800000 */
[----:B-1----:R-:W-:-:S02]  /*1f010*/  SEL R9, R8, RZ, !P0 ;  /* 0x000000ff08097207 */ /* 0x002fc40004000000 */
[----:B------:R-:W-:Y:S02]  /*1f020*/  SEL R11, R0, RZ, !P0 ;  /* 0x000000ff000b7207 */ /* 0x000fe40004000000 */
[----:B---3--:R-:W-:-:S13]  /*1f030*/  ISETP.GT.AND P1, PT, R10, 0x7f, PT ;  /* 0x0000007f0a00780c */ /* 0x008fda0003f24270 */
        /* <DEDUP_REMOVED lines=34> */
.L_x_733:
[----:B------:R-:W-:Y:S05]  /*1f260*/  BSYNC B0 ;  /* 0x0000000000007941 */ /* 0x000fea0003800000 */
.L_x_732:
[----:B------:R-:W3:Y:S01]  /*1f270*/  S2R R12, SR_CTAID.X ;  /* 0x00000000000c7919 */ /* 0x000ee20000002500 */
        /* <DEDUP_REMOVED lines=16> */
[----:B---3--:R-:W-:Y:S02]  /*1f380*/  IMAD R4, R12, 0x80, R4 ;  /* 0x000000800c047824 */ /* 0x008fe400078e0204 */
        /* <DEDUP_REMOVED lines=28> */
[----:B------:R-:W3:Y:S01]  /*1f550*/  SHFL.IDX PT, R7, R3, RZ, 0x181f ;  /* 0x00181fff03077589 */ /* 0x000ee200000e0000 */
[----:B------:R-:W-:-:S02]  /*1f560*/  IADD3 R8, R2, 0x10, RZ ;  /* 0x0000001002087810 */ /* 0x000fc40007ffe0ff */
[-C--:B------:R-:W-:Y:S01]  /*1f570*/  ISETP.GE.OR P1, PT, R2, R19.reuse, P0 ;  /* 0x000000130200720c */ /* 0x080fe20000726670 */
[----:B------:R-:W4:Y:S01]  /*1f580*/  SHFL.IDX PT, R9, R3, 0x1, 0x181f ;  /* 0x00381f0003097f89 */ /* 0x000f2200000e0000 */
[-C--:B------:R-:W-:Y:S02]  /*1f590*/  ISETP.GE.OR P5, PT, R8, R19.reuse, P0 ;  /* 0x000000130800720c */ /* 0x080fe400007a6670 */
[C---:B------:R-:W-:Y:S01]  /*1f5a0*/  IADD3 R14, R2.reuse, 0x20, RZ ;  /* 0x00000020020e7810 */ /* 0x040fe20007ffe0ff */
[----:B------:R-:W2:Y:S01]  /*1f5b0*/  SHFL.IDX PT, R8, R4, 0x2, 0x181f ;  /* 0x00581f0004087f89 */ /* 0x000ea200000e0000 */
[----:B------:R-:W-:Y:S02]  /*1f5c0*/  IADD3 R10, R2, 0x40, RZ ;  /* 0x00000040020a7810 */ /* 0x000fe40007ffe0ff */
[----:B------:R-:W-:Y:S01]  /*1f5d0*/  ISETP.GE.OR P4, PT, R14, R19, P0 ;  /* 0x000000130e00720c */ /* 0x000fe20000786670 */
[----:B------:R-:W2:Y:S01]  /*1f5e0*/  SHFL.IDX PT, R12, R3, 0x2, 0x181f ;  /* 0x00581f00030c7f89 */ /* 0x000ea200000e0000 */
[----:B------:R-:W-:-:S02]  /*1f5f0*/  IADD3 R13, R2, 0x30, RZ ;  /* 0x00000030020d7810 */ /* 0x000fc40007ffe0ff */
[-C--:B------:R-:W-:Y:S01]  /*1f600*/  ISETP.GE.OR P6, PT, R10, R19.reuse, P0 ;  /* 0x000000130a00720c */ /* 0x080fe200007c6670 */
[----:B------:R-:W2:Y:S01]  /*1f610*/  SHFL.IDX PT, R11, R4, 0x3, 0x181f ;  /* 0x00781f00040b7f89 */ /* 0x000ea200000e0000 */
[C---:B-1----:R-:W-:Y:S02]  /*1f620*/  @!P1 LEA R6, P2, R0.reuse, R6, 0x1 ;  /* 0x0000000600069211 */ /* 0x042fe400078408ff */
[----:B------:R-:W-:Y:S01]  /*1f630*/  ISETP.GE.OR P3, PT, R13, R19, P0 ;  /* 0x000000130d00720c */ /* 0x000fe20000766670 */
[----:B------:R-:W1:Y:S01]  /*1f640*/  SHFL.IDX PT, R14, R3, 0x3, 0x181f ;  /* 0x00781f00030e7f89 */ /* 0x000e6200000e0000 */
[----:B---3--:R-:W-:-:S03]  /*1f650*/  @!P1 LEA.HI.X R7, R0, R7, R20, 0x1, P2 ;  /* 0x0000000700079211 */ /* 0x008fc600010f0c14 */
[----:B------:R-:W3:Y:S04]  /*1f660*/  SHFL.IDX PT, R10, R4, 0x4, 0x181f ;  /* 0x00981f00040a7f89 */ /* 0x000ee800000e0000 */
[----:B------:R1:W-:Y:S04]  /*1f670*/  @!P1 ST.E.128 [R6.64], RZ ;  /* 0x000000ff06009985 */ /* 0x0003e8000c101d08 */
[----:B------:R-:W-:Y:S04]  /*1f680*/  SHFL.IDX PT, R13, R4, 0x5, 0x181f ;  /* 0x00b81f00040d7f89 */ /* 0x000fe800000e0000 */
[----:B------:R-:W-:Y:S04]  /*1f690*/  SHFL.IDX PT, R15, R4, 0x6, 0x181f ;  /* 0x00d81f00040f7f89 */ /* 0x000fe800000e0000 */
[----:B------:R-:W3:Y:S04]  /*1f6a0*/  SHFL.IDX PT, R18, R3, 0x4, 0x181f ;  /* 0x00981f0003127f89 */ /* 0x000ee800000e0000 */
[----:B------:R-:W3:Y:S04]  /*1f6b0*/  SHFL.IDX PT, R17, R3, 0x5, 0x181f ;  /* 0x00b81f0003117f89 */ /* 0x000ee800000e0000 */
[----:B------:R-:W3:Y:S04]  /*1f6c0*/  SHFL.IDX PT, R16, R3, 0x6, 0x181f ;  /* 0x00d81f0003107f89 */ /* 0x000ee800000e0000 */
[----:B------:R-:W3:Y:S01]  /*1f6d0*/  SHFL.IDX PT, R4, R4, 0x7, 0x181f ;  /* 0x00f81f0004047f89 */ /* 0x000ee200000e0000 */
[----:B-1----:R-:W-:-:S02]  /*1f6e0*/  IADD3 R7, R2, 0x50, RZ ;  /* 0x0000005002077810 */ /* 0x002fc40007ffe0ff */
[C---:B------:R-:W-:Y:S01]  /*1f6f0*/  @!P5 LEA R6, P1, R0.reuse, R5, 0x1 ;  /* 0x000000050006d211 */ /* 0x040fe200078208ff */
[----:B------:R-:W1:Y:S01]  /*1f700*/  SHFL.IDX PT, R3, R3, 0x7, 0x181f ;  /* 0x00f81f0003037f89 */ /* 0x000e6200000e0000 */
[----:B------:R-:W-:Y:S02]  /*1f710*/  ISETP.GE.OR P2, PT, R7, R19, P0 ;  /* 0x000000130700720c */ /* 0x000fe40000746670 */
[C---:B----4-:R-:W-:Y:S02]  /*1f720*/  @!P5 LEA.HI.X R7, R0.reuse, R9, R20, 0x1, P1 ;  /* 0x000000090007d211 */ /* 0x050fe400008f0c14 */
[----:B--2---:R-:W-:Y:S02]  /*1f730*/  @!P4 LEA R8, P1, R0, R8, 0x1 ;  /* 0x000000080008c211 */ /* 0x004fe400078208ff */
        /* <DEDUP_REMOVED lines=9> */
[----:B--2---:R-:W-:-:S04]  /*1f7d0*/  @!P3 LEA R6, P5, R0, R11, 0x1 ;  /* 0x0000000b0006b211 */ /* 0x004fc800078a08ff */
[C---:B------:R-:W-:Y:S02]  /*1f7e0*/  @!P3 LEA.HI.X R7, R0.reuse, R14, R20, 0x1, P5 ;  /* 0x0000000e0007b211 */ /* 0x040fe400028f0c14 */
[----:B---3--:R-:W-:-:S03]  /*1f7f0*/  @!P6 LEA R10, P5, R0, R10, 0x1 ;  /* 0x0000000a000ae211 */ /* 0x008fc600078a08ff */
        /* <DEDUP_REMOVED lines=14> */
.L_x_734:
        /* <DEDUP_REMOVED lines=10> */
.L_x_745:


//--------------------- .nv.shared._ZN7cutlass13device_kernelIN5flash19enable_sm80_to_sm89INS1_16FlashAttnFwdSm80INS1_25CollectiveMainloopFwdSm80ILi4ELi1ELb0EN4cute5tupleIJNS5_1CILi128EEENS7_ILi112EEENS7_ILi64EEEEEELi64ENS_10bfloat16_tEfNS_4arch4Sm80ELb0ELb0ELb0ELb0ELb0ELb0ELb1ELb0EEENS1_21CollectiveEpilogueFwdINS6_IJS8_SA_S9_EEENS6_IJNS7_ILi1EEESI_SI_EEESC_SE_Li128ELb0ELb1ELb0ELb0EEENS1_19SingleTileSchedulerILb0ELb0ELb1ELi128EEEEEEEEEvNT_6ParamsE --------------------------
	.section	.nv.shared._ZN7cutlass13device_kernelIN5flash19enable_sm80_to_sm89INS1_16FlashAttnFwdSm80INS1_25CollectiveMainloopFwdSm80ILi4ELi1ELb0EN4cute5tupleIJNS5_1CILi128EEENS7_ILi112EEENS7_ILi64EEEEEELi64ENS_10bfloat16_tEfNS_4arch4Sm80ELb0ELb0ELb0ELb0ELb0ELb0ELb1ELb0EEENS1_21CollectiveEpilogueFwdINS6_IJS8_SA_S9_EEENS6_IJNS7_ILi1EEESI_SI_EEESC_SE_Li128ELb0ELb1ELb0ELb0EEENS1_19SingleTileSchedulerILb0ELb0ELb1ELi128EEEEEEEEEvNT_6ParamsE,"aw",@nobits
	.sectionflags	@""
	.align	16


//--------------------- .nv.global                --------------------------
	.section	.nv.global,"aw",@nobits
.nv.global:
	.type		_ZN65_INTERNAL_ebe2f5a5_29_flash_fwd_hdim64_bf16_sm80_cu_8e232a79_39074cute1_E,@object
	.size		_ZN65_INTERNAL_ebe2f5a5_29_flash_fwd_hdim64_bf16_sm80_cu_8e232a79_39074cute1_E,(_ZN65_INTERNAL_ebe2f5a5_29_flash_fwd_hdim64_bf16_sm80_cu_8e232a79_39074cuda3std3__45__cpo6cbeginE - _ZN65_INTERNAL_ebe2f5a5_29_flash_fwd_hdim64_bf16_sm80_cu_8e232a79_39074cute1_E)
_ZN65_INTERNAL_ebe2f5a5_29_flash_fwd_hdim64_bf16_sm80_cu_8e232a79_39074cute1_E:
	.zero		1
	.type		_ZN65_INTERNAL_ebe2f5a5_29_flash_fwd_hdim64_bf16_sm80_cu_8e232a79_39074cuda3std3__45__cpo6cbeginE,@object
	.size		_ZN65_INTERNAL_ebe2f5a5_29_flash_fwd_hdim64_bf16_sm80_cu_8e232a79_39074cuda3std3__45__cpo6cbeginE,(_ZN65_INTERNAL_ebe2f5a5_29_flash_fwd_hdim64_bf16_sm80_cu_8e232a79_39074cuda3std3__48in_placeE - _ZN65_INTERNAL_ebe2f5a5_29_flash_fwd_hdim64_bf16_sm80_cu_8e232a79_39074cuda3std3__45__cpo6cbeginE)
_ZN65_INTERNAL_ebe2f5a5_29_flash_fwd_hdim64_bf16_sm80_cu_8e232a79_39074cuda3std3__45__cpo6cbeginE:
	.zero		1
	.type		_ZN65_INTERNAL_ebe2f5a5_29_flash_fwd_hdim64_bf16_sm80_cu_8e232a79_39074cuda3std3__48in_placeE,@object
	.size		_ZN65_INTERNAL_ebe2f5a5_29_flash_fwd_hdim64_bf16_sm80_cu_8e232a79_39074cuda3std3__48in_placeE,(_ZN65_INTERNAL_ebe2f5a5_29_flash_fwd_hdim64_bf16_sm80_cu_8e232a79_39074cuda3std6ranges3__45__cpo9iter_moveE - _ZN65_INTERNAL_ebe2f5a5_29_flash_fwd_hdim64_bf16_sm80_cu_8e232a79_39074cuda3std3__48in_placeE)
_ZN65_INTERNAL_ebe2f5a5_29_flash_fwd_hdim64_bf16_sm80_cu_8e232a79_39074cuda3std3__48in_placeE:
	.zero		1
	.type		_ZN65_INTERNAL_ebe2f5a5_29_flash_fwd_hdim64_bf16_sm80_cu_8e232a79_39074cuda3std6ranges3__45__cpo9iter_moveE,@object
	.size		_ZN65_INTERNAL_ebe2f5a5_29_flash_fwd_hdim64_bf16_sm80_cu_8e232a79_39074cuda3std6ranges3__45__cpo9iter_moveE,(_ZN65_INTERNAL_ebe2f5a5_29_flash_fwd_hdim64_bf16_sm80_cu_8e232a79_39074cuda3std3__45__cpo5beginE - _ZN65_INTERNAL_ebe2f5a5_29_flash_fwd_hdim64_bf16_sm80_cu_8e232a79_39074cuda3std6ranges3__45__cpo9iter_moveE)
_ZN65_INTERNAL_ebe2f5a5_29_flash_fwd_hdim64_bf16_sm80_cu_8e232a79_39074cuda3std6ranges3__45__cpo9iter_moveE:
	.zero		1
	.type		_ZN65_INTERNAL_ebe2f5a5_29_flash_fwd_hdim64_bf16_sm80_cu_8e232a79_39074cuda3std3__45__cpo5beginE,@object
	.size		_ZN65_INTERNAL_ebe2f5a5_29_flash_fwd_hdim64_bf16_sm80_cu_8e232a79_39074cuda3std3__45__cpo5beginE,(_ZN65_INTERNAL_ebe2f5a5_29_flash_fwd_hdim64_bf16_sm80_cu_8e232a79_39074cuda3std3__467_GLOBAL__N__ebe2f5a5_29_flash_fwd_hdim64_bf16_sm80_cu_8e232a79_39076ignoreE - _ZN65_INTERNAL_ebe2f5a5_29_flash_fwd_hdim64_bf16_sm80_cu_8e232a79_39074cuda3std3__45__cpo5beginE)
_ZN65_INTERNAL_ebe2f5a5_29_flash_fwd_hdim64_bf16_sm80_cu_8e232a79_39074cuda3std3__45__cpo5beginE:
	.zero		1
	.type		_ZN65_INTERNAL_ebe2f5a5_29_flash_fwd_hdim64_bf16_sm80_cu_8e232a79_39074cuda3std3__467_GLOBAL__N__ebe2f5a5_29_flash_fwd_hdim64_bf16_sm80_cu_8e232a79_39076ignoreE,@object
	.size		_ZN65_INTERNAL_ebe2f5a5_29_flash_fwd_hdim64_bf16_sm80_cu_8e232a79_39074cuda3std3__467_GLOBAL__N__ebe2f5a5_29_flash_fwd_hdim64_bf16_sm80_cu_8e232a79_39076ignoreE,(_ZN65_INTERNAL_ebe2f5a5_29_flash_fwd_hdim64_bf16_sm80_cu_8e232a79_39074cute7productE - _ZN65_INTERNAL_ebe2f5a5_29_flash_fwd_hdim64_bf16_sm80_cu_8e232a79_39074cuda3std3__467_GLOBAL__N__ebe2f5a5_29_flash_fwd_hdim64_bf16_sm80_cu_8e232a79_39076ignoreE)
_ZN65_INTERNAL_ebe2f5a5_29_flash_fwd_hdim64_bf16_sm80_cu_8e232a79_39074cuda3std3__467_GLOBAL__N__ebe2f5a5_29_flash_fwd_hdim64_bf16_sm80_cu_8e232a79_39076ignoreE:
	.zero		1
	.type		_ZN65_INTERNAL_ebe2f5a5_29_flash_fwd_hdim64_bf16_sm80_cu_8e232a79_39074cute7productE,@object
	.size		_ZN65_INTERNAL_ebe2f5a5_29_flash_fwd_hdim64_bf16_sm80_cu_8e232a79_39074cute7productE,(_ZN65_INTERNAL_ebe2f5a5_29_flash_fwd_hdim64_bf16_sm80_cu_8e232a79_39074cuda3std3__45__cpo3endE - _ZN65_INTERNAL_ebe2f5a5_29_flash_fwd_hdim64_bf16_sm80_cu_8e232a79_39074cute7productE)
_ZN65_INTERNAL_ebe2f5a5_29_flash_fwd_hdim64_bf16_sm80_cu_8e232a79_39074cute7productE:
	.zero		1
	.type		_ZN65_INTERNAL_ebe2f5a5_29_flash_fwd_hdim64_bf16_sm80_cu_8e232a79_39074cuda3std3__45__cpo3endE,@object
	.size		_ZN65_INTERNAL_ebe2f5a5_29_flash_fwd_hdim64_bf16_sm80_cu_8e232a79_39074cuda3std3__45__cpo3endE,(_ZN65_INTERNAL_ebe2f5a5_29_flash_fwd_hdim64_bf16_sm80_cu_8e232a79_39074cuda3std3__419piecewise_constructE - _ZN65_INTERNAL_ebe2f5a5_29_flash_fwd_hdim64_bf16_sm80_cu_8e232a79_39074cuda3std3__45__cpo3endE)
_ZN65_INTERNAL_ebe2f5a5_29_flash_fwd_hdim64_bf16_sm80_cu_8e232a79_39074cuda3std3__45__cpo3endE:
	.zero		1
	.type		_ZN65_INTERNAL_ebe2f5a5_29_flash_fwd_hdim64_bf16_sm80_cu_8e232a79_39074cuda3std3__419piecewise_constructE,@object
	.size		_ZN65_INTERNAL_ebe2f5a5_29_flash_fwd_hdim64_bf16_sm80_cu_8e232a79_39074cuda3std3__419piecewise_constructE,(_ZN65_INTERNAL_ebe2f5a5_29_flash_fwd_hdim64_bf16_sm80_cu_8e232a79_39074cuda3std3__45__cpo4cendE - _ZN65_INTERNAL_ebe2f5a5_29_flash_fwd_hdim64_bf16_sm80_cu_8e232a79_39074cuda3std3__419piecewise_constructE)
_ZN65_INTERNAL_ebe2f5a5_29_flash_fwd_hdim64_bf16_sm80_cu_8e232a79_39074cuda3std3__419piecewise_constructE:
	.zero		1
	.type		_ZN65_INTERNAL_ebe2f5a5_29_flash_fwd_hdim64_bf16_sm80_cu_8e232a79_39074cuda3std3__45__cpo4cendE,@object
	.size		_ZN65_INTERNAL_ebe2f5a5_29_flash_fwd_hdim64_bf16_sm80_cu_8e232a79_39074cuda3std3__45__cpo4cendE,(_ZN65_INTERNAL_ebe2f5a5_29_flash_fwd_hdim64_bf16_sm80_cu_8e232a79_39074cuda3std6ranges3__45__cpo4swapE - _ZN65_INTERNAL_ebe2f5a5_29_flash_fwd_hdim64_bf16_sm80_cu_8e232a79_39074cuda3std3__45__cpo4cendE)
_ZN65_INTERNAL_ebe2f5a5_29_flash_fwd_hdim64_bf16_sm80_cu_8e232a79_39074cuda3std3__45__cpo4cendE:
	.zero		1
	.type		_ZN65_INTERNAL_ebe2f5a5_29_flash_fwd_hdim64_bf16_sm80_cu_8e232a79_39074cuda3std6ranges3__45__cpo4swapE,@object
	.size		_ZN65_INTERNAL_ebe2f5a5_29_flash_fwd_hdim64_bf16_sm80_cu_8e232a79_39074cuda3std6ranges3__45__cpo4swapE,(.L_7 - _ZN65_INTERNAL_ebe2f5a5_29_flash_fwd_hdim64_bf16_sm80_cu_8e232a79_39074cuda3std6ranges3__45__cpo4swapE)
_ZN65_INTERNAL_ebe2f5a5_29_flash_fwd_hdim64_bf16_sm80_cu_8e232a79_39074cuda3std6ranges3__45__cpo4swapE:
	.zero		1
.L_7:


//--------------------- .nv.shared._ZN7cutlass13device_kernelIN5flash19enable_sm80_to_sm89INS1_16FlashAttnFwdSm80INS1_25CollectiveMainloopFwdSm80ILi4ELi1ELb0EN4cute5tupleIJNS5_1CILi128EEENS7_ILi112EEENS7_ILi64EEEEEELi64ENS_10bfloat16_tEfNS_4arch4Sm80ELb0ELb0ELb0ELb1ELb0ELb0ELb1ELb0EEENS1_21CollectiveEpilogueFwdINS6_IJS8_SA_S9_EEENS6_IJNS7_ILi1EEESI_SI_EEESC_SE_Li128ELb1ELb1ELb0ELb0EEENS1_19SingleTileSchedulerILb1ELb0ELb1ELi128EEEEEEEEEvNT_6ParamsE --------------------------
	.section	.nv.shared._ZN7cutlass13device_kernelIN5flash19enable_sm80_to_sm89INS1_16FlashAttnFwdSm80INS1_25CollectiveMainloopFwdSm80ILi4ELi1ELb0EN4cute5tupleIJNS5_1CILi128EEENS7_ILi112EEENS7_ILi64EEEEEELi64ENS_10bfloat16_tEfNS_4arch4Sm80ELb0ELb0ELb0ELb1ELb0ELb0ELb1ELb0EEENS1_21CollectiveEpilogueFwdINS6_IJS8_SA_S9_EEENS6_IJNS7_ILi1EEESI_SI_EEESC_SE_Li128ELb1ELb1ELb0ELb0EEENS1_19SingleTileSchedulerILb1ELb0ELb1ELi128EEEEEEEEEvNT_6ParamsE,"aw",@nobits
	.sectionflags	@""
	.align	16


//--------------------- .nv.shared._ZN7cutlass13device_kernelIN5flash19enable_sm80_to_sm89INS1_16FlashAttnFwdSm80INS1_25CollectiveMainloopFwdSm80ILi4ELi1ELb0EN4cute5tupleIJNS5_1CILi128EEENS7_ILi112EEENS7_ILi64EEEEEELi64ENS_10bfloat16_tEfNS_4arch4Sm80ELb0ELb0ELb0ELb1ELb0ELb1ELb1ELb0EEENS1_21CollectiveEpilogueFwdINS6_IJS8_SA_S9_EEENS6_IJNS7_ILi1EEESI_SI_EEESC_SE_Li128ELb1ELb1ELb0ELb0EEENS1_19SingleTileSchedulerILb1ELb0ELb1ELi128EEEEEEEEEvNT_6ParamsE --------------------------
	.section	.nv.shared._ZN7cutlass13device_kernelIN5flash19enable_sm80_to_sm89INS1_16FlashAttnFwdSm80INS1_25CollectiveMainloopFwdSm80ILi4ELi1ELb0EN4cute5tupleIJNS5_1CILi128EEENS7_ILi112EEENS7_ILi64EEEEEELi64ENS_10bfloat16_tEfNS_4arch4Sm80ELb0ELb0ELb0ELb1ELb0ELb1ELb1ELb0EEENS1_21CollectiveEpilogueFwdINS6_IJS8_SA_S9_EEENS6_IJNS7_ILi1EEESI_SI_EEESC_SE_Li128ELb1ELb1ELb0ELb0EEENS1_19SingleTileSchedulerILb1ELb0ELb1ELi128EEEEEEEEEvNT_6ParamsE,"aw",@nobits
	.sectionflags	@""
	.align	16


//--------------------- .nv.shared._ZN7cutlass13device_kernelIN5flash19enable_sm80_to_sm89INS1_16FlashAttnFwdSm80INS1_25CollectiveMainloopFwdSm80ILi4ELi1ELb0EN4cute5tupleIJNS5_1CILi128EEENS7_ILi96EEENS7_ILi64EEEEEELi64ENS_10bfloat16_tEfNS_4arch4Sm80ELb0ELb1ELb0ELb0ELb0ELb0ELb1ELb0EEENS1_21CollectiveEpilogueFwdINS6_IJS8_SA_S9_EEENS6_IJNS7_ILi1EEESI_SI_EEESC_SE_Li128ELb0ELb1ELb0ELb0EEENS1_19SingleTileSchedulerILb0ELb0ELb1ELi128EEEEEEEEEvNT_6ParamsE --------------------------
	.section	.nv.shared._ZN7cutlass13device_kernelIN5flash19enable_sm80_to_sm89INS1_16FlashAttnFwdSm80INS1_25CollectiveMainloopFwdSm80ILi4ELi1ELb0EN4cute5tupleIJNS5_1CILi128EEENS7_ILi96EEENS7_ILi64EEEEEELi64ENS_10bfloat16_tEfNS_4arch4Sm80ELb0ELb1ELb0ELb0ELb0ELb0ELb1ELb0EEENS1_21CollectiveEpilogueFwdINS6_IJS8_SA_S9_EEENS6_IJNS7_ILi1EEESI_SI_EEESC_SE_Li128ELb0ELb1ELb0ELb0EEENS1_19SingleTileSchedulerILb0ELb0ELb1ELi128EEEEEEEEEvNT_6ParamsE,"aw",@nobits
	.sectionflags	@""
	.align	16


//--------------------- .nv.shared._ZN7cutlass13device_kernelIN5flash19enable_sm80_to_sm89INS1_16FlashAttnFwdSm80INS1_25CollectiveMainloopFwdSm80ILi4ELi1ELb0EN4cute5tupleIJNS5_1CILi128EEENS7_ILi96EEENS7_ILi64EEEEEELi64ENS_10bfloat16_tEfNS_4arch4Sm80ELb0ELb1ELb0ELb1ELb0ELb0ELb1ELb0EEENS1_21CollectiveEpilogueFwdINS6_IJS8_SA_S9_EEENS6_IJNS7_ILi1EEESI_SI_EEESC_SE_Li128ELb1ELb1ELb0ELb0EEENS1_19SingleTileSchedulerILb1ELb0ELb1ELi128EEEEEEEEEvNT_6ParamsE --------------------------
	.section	.nv.shared._ZN7cutlass13device_kernelIN5flash19enable_sm80_to_sm89INS1_16FlashAttnFwdSm80INS1_25CollectiveMainloopFwdSm80ILi4ELi1ELb0EN4cute5tupleIJNS5_1CILi128EEENS7_ILi96EEENS7_ILi64EEEEEELi64ENS_10bfloat16_tEfNS_4arch4Sm80ELb0ELb1ELb0ELb1ELb0ELb0ELb1ELb0EEENS1_21CollectiveEpilogueFwdINS6_IJS8_SA_S9_EEENS6_IJNS7_ILi1EEESI_SI_EEESC_SE_Li128ELb1ELb1ELb0ELb0EEENS1_19SingleTileSchedulerILb1ELb0ELb1ELi128EEEEEEEEEvNT_6ParamsE,"aw",@nobits
	.sectionflags	@""
	.align	16


//--------------------- .nv.shared._ZN7cutlass13device_kernelIN5flash19enable_sm80_to_sm89INS1_16FlashAttnFwdSm80INS1_25CollectiveMainloopFwdSm80ILi4ELi1ELb0EN4cute5tupleIJNS5_1CILi128EEENS7_ILi96EEENS7_ILi64EEEEEELi64ENS_10bfloat16_tEfNS_4arch4Sm80ELb0ELb1ELb0ELb1ELb0ELb1ELb1ELb0EEENS1_21CollectiveEpilogueFwdINS6_IJS8_SA_S9_EEENS6_IJNS7_ILi1EEESI_SI_EEESC_SE_Li128ELb1ELb1ELb0ELb0EEENS1_19SingleTileSchedulerILb1ELb0ELb1ELi128EEEEEEEEEvNT_6ParamsE --------------------------
	.section	.nv.shared._ZN7cutlass13device_kernelIN5flash19enable_sm80_to_sm89INS1_16FlashAttnFwdSm80INS1_25CollectiveMainloopFwdSm80ILi4ELi1ELb0EN4cute5tupleIJNS5_1CILi128EEENS7_ILi96EEENS7_ILi64EEEEEELi64ENS_10bfloat16_tEfNS_4arch4Sm80ELb0ELb1ELb0ELb1ELb0ELb1ELb1ELb0EEENS1_21CollectiveEpilogueFwdINS6_IJS8_SA_S9_EEENS6_IJNS7_ILi1EEESI_SI_EEESC_SE_Li128ELb1ELb1ELb0ELb0EEENS1_19SingleTileSchedulerILb1ELb0ELb1ELi128EEEEEEEEEvNT_6ParamsE,"aw",@nobits
	.sectionflags	@""
	.align	16


//--------------------- .nv.shared._ZN7cutlass13device_kernelIN5flash19enable_sm80_to_sm89INS1_16FlashAttnFwdSm80INS1_25CollectiveMainloopFwdSm80ILi4ELi1ELb0EN4cute5tupleIJNS5_1CILi128EEENS7_ILi112EEENS7_ILi64EEEEEELi64ENS_10bfloat16_tEfNS_4arch4Sm80ELb1ELb0ELb0ELb0ELb0ELb0ELb1ELb0EEENS1_21CollectiveEpilogueFwdINS6_IJS8_SA_S9_EEENS6_IJNS7_ILi1EEESI_SI_EEESC_SE_Li128ELb0ELb1ELb0ELb0EEENS1_30DynamicPersistentTileSchedulerILi128ELi128ELb0ELb1ELb0EEEEEEEEEvNT_6ParamsE --------------------------
	.section	.nv.shared._ZN7cutlass13device_kernelIN5flash19enable_sm80_to_sm89INS1_16FlashAttnFwdSm80INS1_25CollectiveMainloopFwdSm80ILi4ELi1ELb0EN4cute5tupleIJNS5_1CILi128EEENS7_ILi112EEENS7_ILi64EEEEEELi64ENS_10bfloat16_tEfNS_4arch4Sm80ELb1ELb0ELb0ELb0ELb0ELb0ELb1ELb0EEENS1_21CollectiveEpilogueFwdINS6_IJS8_SA_S9_EEENS6_IJNS7_ILi1EEESI_SI_EEESC_SE_Li128ELb0ELb1ELb0ELb0EEENS1_30DynamicPersistentTileSchedulerILi128ELi128ELb0ELb1ELb0EEEEEEEEEvNT_6ParamsE,"aw",@nobits
	.sectionflags	@""
	.align	16


//--------------------- .nv.shared._ZN7cutlass13device_kernelIN5flash19enable_sm80_to_sm89INS1_16FlashAttnFwdSm80INS1_25CollectiveMainloopFwdSm80ILi4ELi1ELb0EN4cute5tupleIJNS5_1CILi128EEENS7_ILi112EEENS7_ILi64EEEEEELi64ENS_10bfloat16_tEfNS_4arch4Sm80ELb1ELb0ELb0ELb1ELb0ELb0ELb1ELb0EEENS1_21CollectiveEpilogueFwdINS6_IJS8_SA_S9_EEENS6_IJNS7_ILi1EEESI_SI_EEESC_SE_Li128ELb1ELb1ELb0ELb0EEENS1_19SingleTileSchedulerILb1ELb0ELb1ELi128EEEEEEEEEvNT_6ParamsE --------------------------
	.section	.nv.shared._ZN7cutlass13device_kernelIN5flash19enable_sm80_to_sm89INS1_16FlashAttnFwdSm80INS1_25CollectiveMainloopFwdSm80ILi4ELi1ELb0EN4cute5tupleIJNS5_1CILi128EEENS7_ILi112EEENS7_ILi64EEEEEELi64ENS_10bfloat16_tEfNS_4arch4Sm80ELb1ELb0ELb0ELb1ELb0ELb0ELb1ELb0EEENS1_21CollectiveEpilogueFwdINS6_IJS8_SA_S9_EEENS6_IJNS7_ILi1EEESI_SI_EEESC_SE_Li128ELb1ELb1ELb0ELb0EEENS1_19SingleTileSchedulerILb1ELb0ELb1ELi128EEEEEEEEEvNT_6ParamsE,"aw",@nobits
	.sectionflags	@""
	.align	16


//--------------------- .nv.shared._ZN7cutlass13device_kernelIN5flash19enable_sm80_to_sm89INS1_16FlashAttnFwdSm80INS1_25CollectiveMainloopFwdSm80ILi4ELi1ELb0EN4cute5tupleIJNS5_1CILi128EEENS7_ILi112EEENS7_ILi64EEEEEELi64ENS_10bfloat16_tEfNS_4arch4Sm80ELb1ELb0ELb0ELb1ELb0ELb1ELb1ELb0EEENS1_21CollectiveEpilogueFwdINS6_IJS8_SA_S9_EEENS6_IJNS7_ILi1EEESI_SI_EEESC_SE_Li128ELb1ELb1ELb0ELb0EEENS1_19SingleTileSchedulerILb1ELb0ELb1ELi128EEEEEEEEEvNT_6ParamsE --------------------------
	.section	.nv.shared._ZN7cutlass13device_kernelIN5flash19enable_sm80_to_sm89INS1_16FlashAttnFwdSm80INS1_25CollectiveMainloopFwdSm80ILi4ELi1ELb0EN4cute5tupleIJNS5_1CILi128EEENS7_ILi112EEENS7_ILi64EEEEEELi64ENS_10bfloat16_tEfNS_4arch4Sm80ELb1ELb0ELb0ELb1ELb0ELb1ELb1ELb0EEENS1_21CollectiveEpilogueFwdINS6_IJS8_SA_S9_EEENS6_IJNS7_ILi1EEESI_SI_EEESC_SE_Li128ELb1ELb1ELb0ELb0EEENS1_19SingleTileSchedulerILb1ELb0ELb1ELi128EEEEEEEEEvNT_6ParamsE,"aw",@nobits
	.sectionflags	@""
	.align	16
